	.target	sm_80

	.elftype	@"ET_EXEC"


//--------------------- .note.nv.tkinfo           --------------------------
	.section	.note.nv.tkinfo,"",@"SHT_NOTE"
	.sectionflags	@"SHF_NOTE_NV_TKINFO"
	.tkinfo
        /*0018*/ 	.word	0x00000002
        /*0030*/ 	.string	""
        /*0030*/ 	.string	"ptxas"
        /*0030*/ 	.string	"Cuda compilation tools, release 13.0, V13.0.88"
        /*0030*/ 	.string	"Build cuda_13.0.r13.0/compiler.36424714_0"
        /*0030*/ 	.string	"-arch sm_80 -m 64 "



//--------------------- .note.nv.cuinfo           --------------------------
	.section	.note.nv.cuinfo,"",@"SHT_NOTE"
	.sectionflags	@"SHF_NOTE_NV_CUINFO"
        /*0018*/ 	.short	0x0002
        /*001a*/ 	.short	0x0050
        /*001c*/ 	.short	0x0082
	.zero		2


//--------------------- .nv.info                  --------------------------
	.section	.nv.info,"",@"SHT_CUDA_INFO"
	.align	4


	//----- nvinfo : EIATTR_REGCOUNT
	.align		4
        /*0000*/ 	.byte	0x04, 0x2f
        /*0002*/ 	.short	(.L_12 - .L_11)
	.align		4
.L_11:
        /*0004*/ 	.word	index@(_ZN7cutlass13device_kernelIN5flash19enable_sm80_to_sm89INS1_16FlashAttnFwdSm80INS1_25CollectiveMainloopFwdSm80ILi4ELi1ELb0EN4cute5tupleIJNS5_1CILi128EEENS7_ILi112EEENS7_ILi64EEEEEELi64ENS_6half_tEfNS_4arch4Sm80ELb1ELb0ELb0ELb1ELb0ELb1ELb1ELb0EEENS1_21CollectiveEpilogueFwdINS6_IJS8_SA_S9_EEENS6_IJNS7_ILi1EEESI_SI_EEESC_SE_Li128ELb1ELb1ELb0ELb0EEENS1_19SingleTileSchedulerILb1ELb0ELb1ELi128EEEEEEEEEvNT_6ParamsE)
        /*0008*/ 	.word	0x000000ff


	//----- nvinfo : EIATTR_FRAME_SIZE
	.align		4
.L_12:
        /*000c*/ 	.byte	0x04, 0x11
        /*000e*/ 	.short	(.L_14 - .L_13)
	.align		4
.L_13:
        /*0010*/ 	.word	index@(_ZN7cutlass13device_kernelIN5flash19enable_sm80_to_sm89INS1_16FlashAttnFwdSm80INS1_25CollectiveMainloopFwdSm80ILi4ELi1ELb0EN4cute5tupleIJNS5_1CILi128EEENS7_ILi112EEENS7_ILi64EEEEEELi64ENS_6half_tEfNS_4arch4Sm80ELb1ELb0ELb0ELb1ELb0ELb1ELb1ELb0EEENS1_21CollectiveEpilogueFwdINS6_IJS8_SA_S9_EEENS6_IJNS7_ILi1EEESI_SI_EEESC_SE_Li128ELb1ELb1ELb0ELb0EEENS1_19SingleTileSchedulerILb1ELb0ELb1ELi128EEEEEEEEEvNT_6ParamsE)
        /*0014*/ 	.word	0x000000b8


	//----- nvinfo : EIATTR_REGCOUNT
	.align		4
.L_14:
        /*0018*/ 	.byte	0x04, 0x2f
        /*001a*/ 	.short	(.L_16 - .L_15)
	.align		4
.L_15:
        /*001c*/ 	.word	index@(_ZN7cutlass13device_kernelIN5flash19enable_sm80_to_sm89INS1_16FlashAttnFwdSm80INS1_25CollectiveMainloopFwdSm80ILi4ELi1ELb0EN4cute5tupleIJNS5_1CILi128EEENS7_ILi112EEENS7_ILi64EEEEEELi64ENS_6half_tEfNS_4arch4Sm80ELb1ELb0ELb0ELb1ELb0ELb0ELb1ELb0EEENS1_21CollectiveEpilogueFwdINS6_IJS8_SA_S9_EEENS6_IJNS7_ILi1EEESI_SI_EEESC_SE_Li128ELb1ELb1ELb0ELb0EEENS1_19SingleTileSchedulerILb1ELb0ELb1ELi128EEEEEEEEEvNT_6ParamsE)
        /*0020*/ 	.word	0x000000ff


	//----- nvinfo : EIATTR_FRAME_SIZE
	.align		4
.L_16:
        /*0024*/ 	.byte	0x04, 0x11
        /*0026*/ 	.short	(.L_18 - .L_17)
	.align		4
.L_17:
        /*0028*/ 	.word	index@(_ZN7cutlass13device_kernelIN5flash19enable_sm80_to_sm89INS1_16FlashAttnFwdSm80INS1_25CollectiveMainloopFwdSm80ILi4ELi1ELb0EN4cute5tupleIJNS5_1CILi128EEENS7_ILi112EEENS7_ILi64EEEEEELi64ENS_6half_tEfNS_4arch4Sm80ELb1ELb0ELb0ELb1ELb0ELb0ELb1ELb0EEENS1_21CollectiveEpilogueFwdINS6_IJS8_SA_S9_EEENS6_IJNS7_ILi1EEESI_SI_EEESC_SE_Li128ELb1ELb1ELb0ELb0EEENS1_19SingleTileSchedulerILb1ELb0ELb1ELi128EEEEEEEEEvNT_6ParamsE)
        /*002c*/ 	.word	0x000000c8


	//----- nvinfo : EIATTR_REGCOUNT
	.align		4
.L_18:
        /*0030*/ 	.byte	0x04, 0x2f
        /*0032*/ 	.short	(.L_20 - .L_19)
	.align		4
.L_19:
        /*0034*/ 	.word	index@(_ZN7cutlass13device_kernelIN5flash19enable_sm80_to_sm89INS1_16FlashAttnFwdSm80INS1_25CollectiveMainloopFwdSm80ILi4ELi1ELb0EN4cute5tupleIJNS5_1CILi128EEENS7_ILi112EEENS7_ILi64EEEEEELi64ENS_6half_tEfNS_4arch4Sm80ELb1ELb0ELb0ELb0ELb0ELb0ELb1ELb0EEENS1_21CollectiveEpilogueFwdINS6_IJS8_SA_S9_EEENS6_IJNS7_ILi1EEESI_SI_EEESC_SE_Li128ELb0ELb1ELb0ELb0EEENS1_30DynamicPersistentTileSchedulerILi128ELi128ELb0ELb1ELb0EEEEEEEEEvNT_6ParamsE)
        /*0038*/ 	.word	0x000000ff


	//----- nvinfo : EIATTR_FRAME_SIZE
	.align		4
.L_20:
        /*003c*/ 	.byte	0x04, 0x11
        /*003e*/ 	.short	(.L_22 - .L_21)
	.align		4
.L_21:
        /*0040*/ 	.word	index@($__internal_1_$__cuda_sm70_shflsync_idx_p)
        /*0044*/ 	.word	0x00000000


	//----- nvinfo : EIATTR_FRAME_SIZE
	.align		4
.L_22:
        /*0048*/ 	.byte	0x04, 0x11
        /*004a*/ 	.short	(.L_24 - .L_23)
	.align		4
.L_23:
        /*004c*/ 	.word	index@($__internal_0_$__cuda_sm70_shflsync_bfly_p)
        /*0050*/ 	.word	0x00000000


	//----- nvinfo : EIATTR_FRAME_SIZE
	.align		4
.L_24:
        /*0054*/ 	.byte	0x04, 0x11
        /*0056*/ 	.short	(.L_26 - .L_25)
	.align		4
.L_25:
        /*0058*/ 	.word	index@(_ZN7cutlass13device_kernelIN5flash19enable_sm80_to_sm89INS1_16FlashAttnFwdSm80INS1_25CollectiveMainloopFwdSm80ILi4ELi1ELb0EN4cute5tupleIJNS5_1CILi128EEENS7_ILi112EEENS7_ILi64EEEEEELi64ENS_6half_tEfNS_4arch4Sm80ELb1ELb0ELb0ELb0ELb0ELb0ELb1ELb0EEENS1_21CollectiveEpilogueFwdINS6_IJS8_SA_S9_EEENS6_IJNS7_ILi1EEESI_SI_EEESC_SE_Li128ELb0ELb1ELb0ELb0EEENS1_30DynamicPersistentTileSchedulerILi128ELi128ELb0ELb1ELb0EEEEEEEEEvNT_6ParamsE)
        /*005c*/ 	.word	0x000000d8


	//----- nvinfo : EIATTR_REGCOUNT
	.align		4
.L_26:
        /*0060*/ 	.byte	0x04, 0x2f
        /*0062*/ 	.short	(.L_28 - .L_27)
	.align		4
.L_27:
        /*0064*/ 	.word	index@(_ZN7cutlass13device_kernelIN5flash19enable_sm80_to_sm89INS1_16FlashAttnFwdSm80INS1_25CollectiveMainloopFwdSm80ILi4ELi1ELb0EN4cute5tupleIJNS5_1CILi128EEENS7_ILi96EEENS7_ILi64EEEEEELi64ENS_6half_tEfNS_4arch4Sm80ELb0ELb1ELb0ELb1ELb0ELb1ELb1ELb0EEENS1_21CollectiveEpilogueFwdINS6_IJS8_SA_S9_EEENS6_IJNS7_ILi1EEESI_SI_EEESC_SE_Li128ELb1ELb1ELb0ELb0EEENS1_19SingleTileSchedulerILb1ELb0ELb1ELi128EEEEEEEEEvNT_6ParamsE)
        /*0068*/ 	.word	0x000000ff


	//----- nvinfo : EIATTR_FRAME_SIZE
	.align		4
.L_28:
        /*006c*/ 	.byte	0x04, 0x11
        /*006e*/ 	.short	(.L_30 - .L_29)
	.align		4
.L_29:
        /*0070*/ 	.word	index@(_ZN7cutlass13device_kernelIN5flash19enable_sm80_to_sm89INS1_16FlashAttnFwdSm80INS1_25CollectiveMainloopFwdSm80ILi4ELi1ELb0EN4cute5tupleIJNS5_1CILi128EEENS7_ILi96EEENS7_ILi64EEEEEELi64ENS_6half_tEfNS_4arch4Sm80ELb0ELb1ELb0ELb1ELb0ELb1ELb1ELb0EEENS1_21CollectiveEpilogueFwdINS6_IJS8_SA_S9_EEENS6_IJNS7_ILi1EEESI_SI_EEESC_SE_Li128ELb1ELb1ELb0ELb0EEENS1_19SingleTileSchedulerILb1ELb0ELb1ELi128EEEEEEEEEvNT_6ParamsE)
        /*0074*/ 	.word	0x00000088


	//----- nvinfo : EIATTR_REGCOUNT
	.align		4
.L_30:
        /*0078*/ 	.byte	0x04, 0x2f
        /*007a*/ 	.short	(.L_32 - .L_31)
	.align		4
.L_31:
        /*007c*/ 	.word	index@(_ZN7cutlass13device_kernelIN5flash19enable_sm80_to_sm89INS1_16FlashAttnFwdSm80INS1_25CollectiveMainloopFwdSm80ILi4ELi1ELb0EN4cute5tupleIJNS5_1CILi128EEENS7_ILi96EEENS7_ILi64EEEEEELi64ENS_6half_tEfNS_4arch4Sm80ELb0ELb1ELb0ELb1ELb0ELb0ELb1ELb0EEENS1_21CollectiveEpilogueFwdINS6_IJS8_SA_S9_EEENS6_IJNS7_ILi1EEESI_SI_EEESC_SE_Li128ELb1ELb1ELb0ELb0EEENS1_19SingleTileSchedulerILb1ELb0ELb1ELi128EEEEEEEEEvNT_6ParamsE)
        /*0080*/ 	.word	0x000000ff


	//----- nvinfo : EIATTR_FRAME_SIZE
	.align		4
.L_32:
        /*0084*/ 	.byte	0x04, 0x11
        /*0086*/ 	.short	(.L_34 - .L_33)
	.align		4
.L_33:
        /*0088*/ 	.word	index@(_ZN7cutlass13device_kernelIN5flash19enable_sm80_to_sm89INS1_16FlashAttnFwdSm80INS1_25CollectiveMainloopFwdSm80ILi4ELi1ELb0EN4cute5tupleIJNS5_1CILi128EEENS7_ILi96EEENS7_ILi64EEEEEELi64ENS_6half_tEfNS_4arch4Sm80ELb0ELb1ELb0ELb1ELb0ELb0ELb1ELb0EEENS1_21CollectiveEpilogueFwdINS6_IJS8_SA_S9_EEENS6_IJNS7_ILi1EEESI_SI_EEESC_SE_Li128ELb1ELb1ELb0ELb0EEENS1_19SingleTileSchedulerILb1ELb0ELb1ELi128EEEEEEEEEvNT_6ParamsE)
        /*008c*/ 	.word	0x00000048


	//----- nvinfo : EIATTR_REGCOUNT
	.align		4
.L_34:
        /*0090*/ 	.byte	0x04, 0x2f
        /*0092*/ 	.short	(.L_36 - .L_35)
	.align		4
.L_35:
        /*0094*/ 	.word	index@(_ZN7cutlass13device_kernelIN5flash19enable_sm80_to_sm89INS1_16FlashAttnFwdSm80INS1_25CollectiveMainloopFwdSm80ILi4ELi1ELb0EN4cute5tupleIJNS5_1CILi128EEENS7_ILi96EEENS7_ILi64EEEEEELi64ENS_6half_tEfNS_4arch4Sm80ELb0ELb1ELb0ELb0ELb0ELb0ELb1ELb0EEENS1_21CollectiveEpilogueFwdINS6_IJS8_SA_S9_EEENS6_IJNS7_ILi1EEESI_SI_EEESC_SE_Li128ELb0ELb1ELb0ELb0EEENS1_19SingleTileSchedulerILb0ELb0ELb1ELi128EEEEEEEEEvNT_6ParamsE)
        /*0098*/ 	.word	0x000000ff


	//----- nvinfo : EIATTR_FRAME_SIZE
	.align		4
.L_36:
        /*009c*/ 	.byte	0x04, 0x11
        /*009e*/ 	.short	(.L_38 - .L_37)
	.align		4
.L_37:
        /*00a0*/ 	.word	index@(_ZN7cutlass13device_kernelIN5flash19enable_sm80_to_sm89INS1_16FlashAttnFwdSm80INS1_25CollectiveMainloopFwdSm80ILi4ELi1ELb0EN4cute5tupleIJNS5_1CILi128EEENS7_ILi96EEENS7_ILi64EEEEEELi64ENS_6half_tEfNS_4arch4Sm80ELb0ELb1ELb0ELb0ELb0ELb0ELb1ELb0EEENS1_21CollectiveEpilogueFwdINS6_IJS8_SA_S9_EEENS6_IJNS7_ILi1EEESI_SI_EEESC_SE_Li128ELb0ELb1ELb0ELb0EEENS1_19SingleTileSchedulerILb0ELb0ELb1ELi128EEEEEEEEEvNT_6ParamsE)
        /*00a4*/ 	.word	0x00000068


	//----- nvinfo : EIATTR_REGCOUNT
	.align		4
.L_38:
        /*00a8*/ 	.byte	0x04, 0x2f
        /*00aa*/ 	.short	(.L_40 - .L_39)
	.align		4
.L_39:
        /*00ac*/ 	.word	index@(_ZN7cutlass13device_kernelIN5flash19enable_sm80_to_sm89INS1_16FlashAttnFwdSm80INS1_25CollectiveMainloopFwdSm80ILi4ELi1ELb0EN4cute5tupleIJNS5_1CILi128EEENS7_ILi112EEENS7_ILi64EEEEEELi64ENS_6half_tEfNS_4arch4Sm80ELb0ELb0ELb0ELb1ELb0ELb1ELb1ELb0EEENS1_21CollectiveEpilogueFwdINS6_IJS8_SA_S9_EEENS6_IJNS7_ILi1EEESI_SI_EEESC_SE_Li128ELb1ELb1ELb0ELb0EEENS1_19SingleTileSchedulerILb1ELb0ELb1ELi128EEEEEEEEEvNT_6ParamsE)
        /*00b0*/ 	.word	0x000000ff


	//----- nvinfo : EIATTR_FRAME_SIZE
	.align		4
.L_40:
        /*00b4*/ 	.byte	0x04, 0x11
        /*00b6*/ 	.short	(.L_42 - .L_41)
	.align		4
.L_41:
        /*00b8*/ 	.word	index@(_ZN7cutlass13device_kernelIN5flash19enable_sm80_to_sm89INS1_16FlashAttnFwdSm80INS1_25CollectiveMainloopFwdSm80ILi4ELi1ELb0EN4cute5tupleIJNS5_1CILi128EEENS7_ILi112EEENS7_ILi64EEEEEELi64ENS_6half_tEfNS_4arch4Sm80ELb0ELb0ELb0ELb1ELb0ELb1ELb1ELb0EEENS1_21CollectiveEpilogueFwdINS6_IJS8_SA_S9_EEENS6_IJNS7_ILi1EEESI_SI_EEESC_SE_Li128ELb1ELb1ELb0ELb0EEENS1_19SingleTileSchedulerILb1ELb0ELb1ELi128EEEEEEEEEvNT_6ParamsE)
        /*00bc*/ 	.word	0x00000078


	//----- nvinfo : EIATTR_REGCOUNT
	.align		4
.L_42:
        /*00c0*/ 	.byte	0x04, 0x2f
        /*00c2*/ 	.short	(.L_44 - .L_43)
	.align		4
.L_43:
        /*00c4*/ 	.word	index@(_ZN7cutlass13device_kernelIN5flash19enable_sm80_to_sm89INS1_16FlashAttnFwdSm80INS1_25CollectiveMainloopFwdSm80ILi4ELi1ELb0EN4cute5tupleIJNS5_1CILi128EEENS7_ILi112EEENS7_ILi64EEEEEELi64ENS_6half_tEfNS_4arch4Sm80ELb0ELb0ELb0ELb1ELb0ELb0ELb1ELb0EEENS1_21CollectiveEpilogueFwdINS6_IJS8_SA_S9_EEENS6_IJNS7_ILi1EEESI_SI_EEESC_SE_Li128ELb1ELb1ELb0ELb0EEENS1_19SingleTileSchedulerILb1ELb0ELb1ELi128EEEEEEEEEvNT_6ParamsE)
        /*00c8*/ 	.word	0x000000ff


	//----- nvinfo : EIATTR_FRAME_SIZE
	.align		4
.L_44:
        /*00cc*/ 	.byte	0x04, 0x11
        /*00ce*/ 	.short	(.L_46 - .L_45)
	.align		4
.L_45:
        /*00d0*/ 	.word	index@(_ZN7cutlass13device_kernelIN5flash19enable_sm80_to_sm89INS1_16FlashAttnFwdSm80INS1_25CollectiveMainloopFwdSm80ILi4ELi1ELb0EN4cute5tupleIJNS5_1CILi128EEENS7_ILi112EEENS7_ILi64EEEEEELi64ENS_6half_tEfNS_4arch4Sm80ELb0ELb0ELb0ELb1ELb0ELb0ELb1ELb0EEENS1_21CollectiveEpilogueFwdINS6_IJS8_SA_S9_EEENS6_IJNS7_ILi1EEESI_SI_EEESC_SE_Li128ELb1ELb1ELb0ELb0EEENS1_19SingleTileSchedulerILb1ELb0ELb1ELi128EEEEEEEEEvNT_6ParamsE)
        /*00d4*/ 	.word	0x00000048


	//----- nvinfo : EIATTR_REGCOUNT
	.align		4
.L_46:
        /*00d8*/ 	.byte	0x04, 0x2f
        /*00da*/ 	.short	(.L_48 - .L_47)
	.align		4
.L_47:
        /*00dc*/ 	.word	index@(_ZN7cutlass13device_kernelIN5flash19enable_sm80_to_sm89INS1_16FlashAttnFwdSm80INS1_25CollectiveMainloopFwdSm80ILi4ELi1ELb0EN4cute5tupleIJNS5_1CILi128EEENS7_ILi112EEENS7_ILi64EEEEEELi64ENS_6half_tEfNS_4arch4Sm80ELb0ELb0ELb0ELb0ELb0ELb0ELb1ELb0EEENS1_21CollectiveEpilogueFwdINS6_IJS8_SA_S9_EEENS6_IJNS7_ILi1EEESI_SI_EEESC_SE_Li128ELb0ELb1ELb0ELb0EEENS1_19SingleTileSchedulerILb0ELb0ELb1ELi128EEEEEEEEEvNT_6ParamsE)
        /*00e0*/ 	.word	0x000000ff


	//----- nvinfo : EIATTR_FRAME_SIZE
	.align		4
.L_48:
        /*00e4*/ 	.byte	0x04, 0x11
        /*00e6*/ 	.short	(.L_50 - .L_49)
	.align		4
.L_49:
        /*00e8*/ 	.word	index@(_ZN7cutlass13device_kernelIN5flash19enable_sm80_to_sm89INS1_16FlashAttnFwdSm80INS1_25CollectiveMainloopFwdSm80ILi4ELi1ELb0EN4cute5tupleIJNS5_1CILi128EEENS7_ILi112EEENS7_ILi64EEEEEELi64ENS_6half_tEfNS_4arch4Sm80ELb0ELb0ELb0ELb0ELb0ELb0ELb1ELb0EEENS1_21CollectiveEpilogueFwdINS6_IJS8_SA_S9_EEENS6_IJNS7_ILi1EEESI_SI_EEESC_SE_Li128ELb0ELb1ELb0ELb0EEENS1_19SingleTileSchedulerILb0ELb0ELb1ELi128EEEEEEEEEvNT_6ParamsE)
        /*00ec*/ 	.word	0x00000088


	//----- nvinfo : EIATTR_MIN_STACK_SIZE
	.align		4
.L_50:
        /*00f0*/ 	.byte	0x04, 0x12
        /*00f2*/ 	.short	(.L_52 - .L_51)
	.align		4
.L_51:
        /*00f4*/ 	.word	index@(_ZN7cutlass13device_kernelIN5flash19enable_sm80_to_sm89INS1_16FlashAttnFwdSm80INS1_25CollectiveMainloopFwdSm80ILi4ELi1ELb0EN4cute5tupleIJNS5_1CILi128EEENS7_ILi112EEENS7_ILi64EEEEEELi64ENS_6half_tEfNS_4arch4Sm80ELb0ELb0ELb0ELb0ELb0ELb0ELb1ELb0EEENS1_21CollectiveEpilogueFwdINS6_IJS8_SA_S9_EEENS6_IJNS7_ILi1EEESI_SI_EEESC_SE_Li128ELb0ELb1ELb0ELb0EEENS1_19SingleTileSchedulerILb0ELb0ELb1ELi128EEEEEEEEEvNT_6ParamsE)
        /*00f8*/ 	.word	0x00000088


	//----- nvinfo : EIATTR_MIN_STACK_SIZE
	.align		4
.L_52:
        /*00fc*/ 	.byte	0x04, 0x12
        /*00fe*/ 	.short	(.L_54 - .L_53)
	.align		4
.L_53:
        /*0100*/ 	.word	index@(_ZN7cutlass13device_kernelIN5flash19enable_sm80_to_sm89INS1_16FlashAttnFwdSm80INS1_25CollectiveMainloopFwdSm80ILi4ELi1ELb0EN4cute5tupleIJNS5_1CILi128EEENS7_ILi112EEENS7_ILi64EEEEEELi64ENS_6half_tEfNS_4arch4Sm80ELb0ELb0ELb0ELb1ELb0ELb0ELb1ELb0EEENS1_21CollectiveEpilogueFwdINS6_IJS8_SA_S9_EEENS6_IJNS7_ILi1EEESI_SI_EEESC_SE_Li128ELb1ELb1ELb0ELb0EEENS1_19SingleTileSchedulerILb1ELb0ELb1ELi128EEEEEEEEEvNT_6ParamsE)
        /*0104*/ 	.word	0x00000048


	//----- nvinfo : EIATTR_MIN_STACK_SIZE
	.align		4
.L_54:
        /*0108*/ 	.byte	0x04, 0x12
        /*010a*/ 	.short	(.L_56 - .L_55)
	.align		4
.L_55:
        /*010c*/ 	.word	index@(_ZN7cutlass13device_kernelIN5flash19enable_sm80_to_sm89INS1_16FlashAttnFwdSm80INS1_25CollectiveMainloopFwdSm80ILi4ELi1ELb0EN4cute5tupleIJNS5_1CILi128EEENS7_ILi112EEENS7_ILi64EEEEEELi64ENS_6half_tEfNS_4arch4Sm80ELb0ELb0ELb0ELb1ELb0ELb1ELb1ELb0EEENS1_21CollectiveEpilogueFwdINS6_IJS8_SA_S9_EEENS6_IJNS7_ILi1EEESI_SI_EEESC_SE_Li128ELb1ELb1ELb0ELb0EEENS1_19SingleTileSchedulerILb1ELb0ELb1ELi128EEEEEEEEEvNT_6ParamsE)
        /*0110*/ 	.word	0x00000078


	//----- nvinfo : EIATTR_MIN_STACK_SIZE
	.align		4
.L_56:
        /*0114*/ 	.byte	0x04, 0x12
        /*0116*/ 	.short	(.L_58 - .L_57)
	.align		4
.L_57:
        /*0118*/ 	.word	index@(_ZN7cutlass13device_kernelIN5flash19enable_sm80_to_sm89INS1_16FlashAttnFwdSm80INS1_25CollectiveMainloopFwdSm80ILi4ELi1ELb0EN4cute5tupleIJNS5_1CILi128EEENS7_ILi96EEENS7_ILi64EEEEEELi64ENS_6half_tEfNS_4arch4Sm80ELb0ELb1ELb0ELb0ELb0ELb0ELb1ELb0EEENS1_21CollectiveEpilogueFwdINS6_IJS8_SA_S9_EEENS6_IJNS7_ILi1EEESI_SI_EEESC_SE_Li128ELb0ELb1ELb0ELb0EEENS1_19SingleTileSchedulerILb0ELb0ELb1ELi128EEEEEEEEEvNT_6ParamsE)
        /*011c*/ 	.word	0x00000068


	//----- nvinfo : EIATTR_MIN_STACK_SIZE
	.align		4
.L_58:
        /*0120*/ 	.byte	0x04, 0x12
        /*0122*/ 	.short	(.L_60 - .L_59)
	.align		4
.L_59:
        /*0124*/ 	.word	index@(_ZN7cutlass13device_kernelIN5flash19enable_sm80_to_sm89INS1_16FlashAttnFwdSm80INS1_25CollectiveMainloopFwdSm80ILi4ELi1ELb0EN4cute5tupleIJNS5_1CILi128EEENS7_ILi96EEENS7_ILi64EEEEEELi64ENS_6half_tEfNS_4arch4Sm80ELb0ELb1ELb0ELb1ELb0ELb0ELb1ELb0EEENS1_21CollectiveEpilogueFwdINS6_IJS8_SA_S9_EEENS6_IJNS7_ILi1EEESI_SI_EEESC_SE_Li128ELb1ELb1ELb0ELb0EEENS1_19SingleTileSchedulerILb1ELb0ELb1ELi128EEEEEEEEEvNT_6ParamsE)
        /*0128*/ 	.word	0x00000048


	//----- nvinfo : EIATTR_MIN_STACK_SIZE
	.align		4
.L_60:
        /*012c*/ 	.byte	0x04, 0x12
        /*012e*/ 	.short	(.L_62 - .L_61)
	.align		4
.L_61:
        /*0130*/ 	.word	index@(_ZN7cutlass13device_kernelIN5flash19enable_sm80_to_sm89INS1_16FlashAttnFwdSm80INS1_25CollectiveMainloopFwdSm80ILi4ELi1ELb0EN4cute5tupleIJNS5_1CILi128EEENS7_ILi96EEENS7_ILi64EEEEEELi64ENS_6half_tEfNS_4arch4Sm80ELb0ELb1ELb0ELb1ELb0ELb1ELb1ELb0EEENS1_21CollectiveEpilogueFwdINS6_IJS8_SA_S9_EEENS6_IJNS7_ILi1EEESI_SI_EEESC_SE_Li128ELb1ELb1ELb0ELb0EEENS1_19SingleTileSchedulerILb1ELb0ELb1ELi128EEEEEEEEEvNT_6ParamsE)
        /*0134*/ 	.word	0x00000088


	//----- nvinfo : EIATTR_MIN_STACK_SIZE
	.align		4
.L_62:
        /*0138*/ 	.byte	0x04, 0x12
        /*013a*/ 	.short	(.L_64 - .L_63)
	.align		4
.L_63:
        /*013c*/ 	.word	index@(_ZN7cutlass13device_kernelIN5flash19enable_sm80_to_sm89INS1_16FlashAttnFwdSm80INS1_25CollectiveMainloopFwdSm80ILi4ELi1ELb0EN4cute5tupleIJNS5_1CILi128EEENS7_ILi112EEENS7_ILi64EEEEEELi64ENS_6half_tEfNS_4arch4Sm80ELb1ELb0ELb0ELb0ELb0ELb0ELb1ELb0EEENS1_21CollectiveEpilogueFwdINS6_IJS8_SA_S9_EEENS6_IJNS7_ILi1EEESI_SI_EEESC_SE_Li128ELb0ELb1ELb0ELb0EEENS1_30DynamicPersistentTileSchedulerILi128ELi128ELb0ELb1ELb0EEEEEEEEEvNT_6ParamsE)
        /*0140*/ 	.word	0x000000d8


	//----- nvinfo : EIATTR_MIN_STACK_SIZE
	.align		4
.L_64:
        /*0144*/ 	.byte	0x04, 0x12
        /*0146*/ 	.short	(.L_66 - .L_65)
	.align		4
.L_65:
        /*0148*/ 	.word	index@(_ZN7cutlass13device_kernelIN5flash19enable_sm80_to_sm89INS1_16FlashAttnFwdSm80INS1_25CollectiveMainloopFwdSm80ILi4ELi1ELb0EN4cute5tupleIJNS5_1CILi128EEENS7_ILi112EEENS7_ILi64EEEEEELi64ENS_6half_tEfNS_4arch4Sm80ELb1ELb0ELb0ELb1ELb0ELb0ELb1ELb0EEENS1_21CollectiveEpilogueFwdINS6_IJS8_SA_S9_EEENS6_IJNS7_ILi1EEESI_SI_EEESC_SE_Li128ELb1ELb1ELb0ELb0EEENS1_19SingleTileSchedulerILb1ELb0ELb1ELi128EEEEEEEEEvNT_6ParamsE)
        /*014c*/ 	.word	0x000000c8


	//----- nvinfo : EIATTR_MIN_STACK_SIZE
	.align		4
.L_66:
        /*0150*/ 	.byte	0x04, 0x12
        /*0152*/ 	.short	(.L_68 - .L_67)
	.align		4
.L_67:
        /*0154*/ 	.word	index@(_ZN7cutlass13device_kernelIN5flash19enable_sm80_to_sm89INS1_16FlashAttnFwdSm80INS1_25CollectiveMainloopFwdSm80ILi4ELi1ELb0EN4cute5tupleIJNS5_1CILi128EEENS7_ILi112EEENS7_ILi64EEEEEELi64ENS_6half_tEfNS_4arch4Sm80ELb1ELb0ELb0ELb1ELb0ELb1ELb1ELb0EEENS1_21CollectiveEpilogueFwdINS6_IJS8_SA_S9_EEENS6_IJNS7_ILi1EEESI_SI_EEESC_SE_Li128ELb1ELb1ELb0ELb0EEENS1_19SingleTileSchedulerILb1ELb0ELb1ELi128EEEEEEEEEvNT_6ParamsE)
        /*0158*/ 	.word	0x000000b8
.L_68:


//--------------------- .nv.info._ZN7cutlass13device_kernelIN5flash19enable_sm80_to_sm89INS1_16FlashAttnFwdSm80INS1_25CollectiveMainloopFwdSm80ILi4ELi1ELb0EN4cute5tupleIJNS5_1CILi128EEENS7_ILi112EEENS7_ILi64EEEEEELi64ENS_6half_tEfNS_4arch4Sm80ELb0ELb0ELb0ELb0ELb0ELb0ELb1ELb0EEENS1_21CollectiveEpilogueFwdINS6_IJS8_SA_S9_EEENS6_IJNS7_ILi1EEESI_SI_EEESC_SE_Li128ELb0ELb1ELb0ELb0EEENS1_19SingleTileSchedulerILb0ELb0ELb1ELi128EEEEEEEEEvNT_6ParamsE --------------------------
	.section	.nv.info._ZN7cutlass13device_kernelIN5flash19enable_sm80_to_sm89INS1_16FlashAttnFwdSm80INS1_25CollectiveMainloopFwdSm80ILi4ELi1ELb0EN4cute5tupleIJNS5_1CILi128EEENS7_ILi112EEENS7_ILi64EEEEEELi64ENS_6half_tEfNS_4arch4Sm80ELb0ELb0ELb0ELb0ELb0ELb0ELb1ELb0EEENS1_21CollectiveEpilogueFwdINS6_IJS8_SA_S9_EEENS6_IJNS7_ILi1EEESI_SI_EEESC_SE_Li128ELb0ELb1ELb0ELb0EEENS1_19SingleTileSchedulerILb0ELb0ELb1ELi128EEEEEEEEEvNT_6ParamsE,"",@"SHT_CUDA_INFO"
	.sectionflags	@""
	.align	4


	//----- nvinfo : EIATTR_CUDA_API_VERSION
	.align		4
        /*0000*/ 	.byte	0x04, 0x37
        /*0002*/ 	.short	(.L_70 - .L_69)
.L_69:
        /*0004*/ 	.word	0x00000082


	//----- nvinfo : EIATTR_SW2861232_WAR
	.align		4
.L_70:
        /*0008*/ 	.byte	0x01, 0x35
	.zero		2


	//----- nvinfo : EIATTR_PARAM_CBANK
	.align		4
        /*000c*/ 	.byte	0x04, 0x0a
        /*000e*/ 	.short	(.L_72 - .L_71)
	.align		4
.L_71:
        /*0010*/ 	.word	index@(.nv.constant0._ZN7cutlass13device_kernelIN5flash19enable_sm80_to_sm89INS1_16FlashAttnFwdSm80INS1_25CollectiveMainloopFwdSm80ILi4ELi1ELb0EN4cute5tupleIJNS5_1CILi128EEENS7_ILi112EEENS7_ILi64EEEEEELi64ENS_6half_tEfNS_4arch4Sm80ELb0ELb0ELb0ELb0ELb0ELb0ELb1ELb0EEENS1_21CollectiveEpilogueFwdINS6_IJS8_SA_S9_EEENS6_IJNS7_ILi1EEESI_SI_EEESC_SE_Li128ELb0ELb1ELb0ELb0EEENS1_19SingleTileSchedulerILb0ELb0ELb1ELi128EEEEEEEEEvNT_6ParamsE)
        /*0014*/ 	.short	0x0160
        /*0016*/ 	.short	0x0418


	//----- nvinfo : EIATTR_CBANK_PARAM_SIZE
	.align		4
.L_72:
        /*0018*/ 	.byte	0x03, 0x19
        /*001a*/ 	.short	0x0418


	//----- nvinfo : EIATTR_KPARAM_INFO
	.align		4
        /*001c*/ 	.byte	0x04, 0x17
        /*001e*/ 	.short	(.L_74 - .L_73)
.L_73:
        /*0020*/ 	.word	0x00000000
        /*0024*/ 	.short	0x0000
        /*0026*/ 	.short	0x0000
        /*0028*/ 	.byte	0x00, 0xf0, 0x61, 0x10


	//----- nvinfo : EIATTR_MAXREG_COUNT
	.align		4
.L_74:
        /*002c*/ 	.byte	0x03, 0x1b
        /*002e*/ 	.short	0x00ff


	//----- nvinfo : EIATTR_NUM_BARRIERS
	.align		4
        /*0030*/ 	.byte	0x02, 0x4c
        /*0032*/ 	.byte	0x02
	.zero		1


	//----- nvinfo : EIATTR_ANNOTATIONS
	.align		4
        /*0034*/ 	.byte	0x04, 0x55
        /*0036*/ 	.short	(.L_76 - .L_75)


	//   ....[0]....
.L_75:
        /*0038*/ 	.word	0x00000001
        /*003c*/ 	.byte	0x60, 0x02, 0x00, 0x00, 0x01, 0x00, 0x00, 0x00, 0x60, 0x06, 0x00, 0x00, 0x01, 0x00, 0x00, 0x00
        /* <DEDUP_REMOVED lines=29> */
        /*021c*/ 	.byte	0xd0, 0xb0, 0x00, 0x00, 0x01, 0x00, 0x00, 0x00, 0xe0, 0xb0, 0x00, 0x00


	//----- nvinfo : EIATTR_MERCURY_ISA_VERSION
	.align		4
.L_76:
        /*0228*/ 	.byte	0x03, 0x5f
        /*022a*/ 	.short	0x0000


	//----- nvinfo : EIATTR_COOP_GROUP_MASK_REGIDS
	.align		4
        /*022c*/ 	.byte	0x04, 0x29
        /*022e*/ 	.short	(.L_78 - .L_77)


	//   ....[0]....
.L_77:
        /*0230*/ 	.word	0xffffffff


	//   ....[1]....
        /*0234*/ 	.word	0xffffffff


	//   ....[2]....
        /*0238*/ 	.word	0xffffffff


	//   ....[3]....
        /*023c*/ 	.word	0xffffffff


	//   ....[4]....
        /*0240*/ 	.word	0xffffffff


	//   ....[5]....
        /*0244*/ 	.word	0xffffffff


	//   ....[6]....
        /*0248*/ 	.word	0xffffffff


	//   ....[7]....
        /*024c*/ 	.word	0xffffffff


	//   ....[8]....
        /*0250*/ 	.word	0xffffffff


	//   ....[9]....
        /*0254*/ 	.word	0xffffffff


	//   ....[10]....
        /*0258*/ 	.word	0xffffffff


	//   ....[11]....
        /*025c*/ 	.word	0xffffffff


	//   ....[12]....
        /*0260*/ 	.word	0xffffffff


	//   ....[13]....
        /*0264*/ 	.word	0xffffffff


	//   ....[14]....
        /*0268*/ 	.word	0xffffffff


	//   ....[15]....
        /*026c*/ 	.word	0xffffffff


	//   ....[16]....
        /*0270*/ 	.word	0xffffffff


	//   ....[17]....
        /*0274*/ 	.word	0xffffffff


	//   ....[18]....
        /*0278*/ 	.word	0xffffffff


	//   ....[19]....
        /*027c*/ 	.word	0xffffffff


	//   ....[20]....
        /*0280*/ 	.word	0xffffffff


	//   ....[21]....
        /*0284*/ 	.word	0xffffffff


	//   ....[22]....
        /*0288*/ 	.word	0xffffffff


	//   ....[23]....
        /*028c*/ 	.word	0xffffffff


	//   ....[24]....
        /*0290*/ 	.word	0xffffffff


	//   ....[25]....
        /*0294*/ 	.word	0xffffffff


	//   ....[26]....
        /*0298*/ 	.word	0xffffffff


	//   ....[27]....
        /*029c*/ 	.word	0xffffffff


	//   ....[28]....
        /*02a0*/ 	.word	0xffffffff


	//   ....[29]....
        /*02a4*/ 	.word	0xffffffff


	//   ....[30]....
        /*02a8*/ 	.word	0xffffffff


	//   ....[31]....
        /*02ac*/ 	.word	0xffffffff


	//   ....[32]....
        /*02b0*/ 	.word	0xffffffff


	//   ....[33]....
        /*02b4*/ 	.word	0xffffffff


	//   ....[34]....
        /*02b8*/ 	.word	0xffffffff


	//   ....[35]....
        /*02bc*/ 	.word	0xffffffff


	//   ....[36]....
        /*02c0*/ 	.word	0xffffffff


	//   ....[37]....
        /*02c4*/ 	.word	0xffffffff


	//   ....[38]....
        /*02c8*/ 	.word	0xffffffff


	//   ....[39]....
        /*02cc*/ 	.word	0xffffffff


	//   ....[40]....
        /*02d0*/ 	.word	0xffffffff


	//   ....[41]....
        /*02d4*/ 	.word	0xffffffff


	//   ....[42]....
        /*02d8*/ 	.word	0xffffffff


	//   ....[43]....
        /*02dc*/ 	.word	0xffffffff


	//   ....[44]....
        /*02e0*/ 	.word	0xffffffff


	//   ....[45]....
        /*02e4*/ 	.word	0xffffffff


	//   ....[46]....
        /*02e8*/ 	.word	0xffffffff


	//   ....[47]....
        /*02ec*/ 	.word	0xffffffff


	//   ....[48]....
        /*02f0*/ 	.word	0xffffffff


	//   ....[49]....
        /*02f4*/ 	.word	0xffffffff


	//   ....[50]....
        /*02f8*/ 	.word	0xffffffff


	//   ....[51]....
        /*02fc*/ 	.word	0xffffffff


	//   ....[52]....
        /*0300*/ 	.word	0xffffffff


	//   ....[53]....
        /*0304*/ 	.word	0xffffffff


	//   ....[54]....
        /*0308*/ 	.word	0xffffffff


	//   ....[55]....
        /*030c*/ 	.word	0xffffffff


	//   ....[56]....
        /*0310*/ 	.word	0xffffffff


	//   ....[57]....
        /*0314*/ 	.word	0xffffffff


	//   ....[58]....
        /*0318*/ 	.word	0xffffffff


	//   ....[59]....
        /*031c*/ 	.word	0xffffffff


	//   ....[60]....
        /*0320*/ 	.word	0xffffffff


	//   ....[61]....
        /*0324*/ 	.word	0xffffffff


	//   ....[62]....
        /*0328*/ 	.word	0xffffffff


	//   ....[63]....
        /*032c*/ 	.word	0xffffffff


	//----- nvinfo : EIATTR_COOP_GROUP_INSTR_OFFSETS
	.align		4
.L_78:
        /*0330*/ 	.byte	0x04, 0x28
        /*0332*/ 	.short	(.L_80 - .L_79)


	//   ....[0]....
.L_79:
        /*0334*/ 	.word	0x000003f0


	//   ....[1]....
        /*0338*/ 	.word	0x00000420


	//   ....[2]....
        /*033c*/ 	.word	0x00000450


	//   ....[3]....
        /*0340*/ 	.word	0x00000480


	//   ....[4]....
        /*0344*/ 	.word	0x000004d0


	//   ....[5]....
        /*0348*/ 	.word	0x00000500


	//   ....[6]....
        /*034c*/ 	.word	0x00000570


	//   ....[7]....
        /*0350*/ 	.word	0x000005a0


	//   ....[8]....
        /*0354*/ 	.word	0x000005f0


	//   ....[9]....
        /*0358*/ 	.word	0x00000620


	//   ....[10]....
        /*035c*/ 	.word	0x00000630


	//   ....[11]....
        /*0360*/ 	.word	0x00000640


	//   ....[12]....
        /*0364*/ 	.word	0x00000650


	//   ....[13]....
        /*0368*/ 	.word	0x00000680


	//   ....[14]....
        /*036c*/ 	.word	0x00000690


	//   ....[15]....
        /*0370*/ 	.word	0x00000710


	//   ....[16]....
        /*0374*/ 	.word	0x00003070


	//   ....[17]....
        /*0378*/ 	.word	0x00003170


	//   ....[18]....
        /*037c*/ 	.word	0x00003260


	//   ....[19]....
        /*0380*/ 	.word	0x00003290


	//   ....[20]....
        /*0384*/ 	.word	0x000032c0


	//   ....[21]....
        /*0388*/ 	.word	0x00003380


	//   ....[22]....
        /*038c*/ 	.word	0x00003470


	//   ....[23]....
        /*0390*/ 	.word	0x000035d0


	//   ....[24]....
        /*0394*/ 	.word	0x000078f0


	//   ....[25]....
        /*0398*/ 	.word	0x00007970


	//   ....[26]....
        /*039c*/ 	.word	0x00007a30


	//   ....[27]....
        /*03a0*/ 	.word	0x00007a90


	//   ....[28]....
        /*03a4*/ 	.word	0x00007ac0


	//   ....[29]....
        /*03a8*/ 	.word	0x00007ba0


	//   ....[30]....
        /*03ac*/ 	.word	0x00007d20


	//   ....[31]....
        /*03b0*/ 	.word	0x00008010


	//   ....[32]....
        /*03b4*/ 	.word	0x0000a730


	//   ....[33]....
        /*03b8*/ 	.word	0x0000a740


	//   ....[34]....
        /*03bc*/ 	.word	0x0000a750


	//   ....[35]....
        /*03c0*/ 	.word	0x0000a760


	//   ....[36]....
        /*03c4*/ 	.word	0x0000a7b0


	//   ....[37]....
        /*03c8*/ 	.word	0x0000a7f0


	//   ....[38]....
        /*03cc*/ 	.word	0x0000a800


	//   ....[39]....
        /*03d0*/ 	.word	0x0000a810


	//   ....[40]....
        /*03d4*/ 	.word	0x0000b7e0


	//   ....[41]....
        /*03d8*/ 	.word	0x0000b820


	//   ....[42]....
        /*03dc*/ 	.word	0x0000b840


	//   ....[43]....
        /*03e0*/ 	.word	0x0000b860


	//   ....[44]....
        /*03e4*/ 	.word	0x0000b9d0


	//   ....[45]....
        /*03e8*/ 	.word	0x0000b9f0


	//   ....[46]....
        /*03ec*/ 	.word	0x0000ba00


	//   ....[47]....
        /*03f0*/ 	.word	0x0000ba10


	//   ....[48]....
        /*03f4*/ 	.word	0x0000bac0


	//   ....[49]....
        /*03f8*/ 	.word	0x0000bad0


	//   ....[50]....
        /*03fc*/ 	.word	0x0000bb50


	//   ....[51]....
        /*0400*/ 	.word	0x0000bb60


	//   ....[52]....
        /*0404*/ 	.word	0x0000bb80


	//   ....[53]....
        /*0408*/ 	.word	0x0000bb90


	//   ....[54]....
        /*040c*/ 	.word	0x0000bbb0


	//   ....[55]....
        /*0410*/ 	.word	0x0000bbc0


	//   ....[56]....
        /*0414*/ 	.word	0x0000bbe0


	//   ....[57]....
        /*0418*/ 	.word	0x0000bbf0


	//   ....[58]....
        /*041c*/ 	.word	0x0000bc10


	//   ....[59]....
        /*0420*/ 	.word	0x0000bc20


	//   ....[60]....
        /*0424*/ 	.word	0x0000bc40


	//   ....[61]....
        /*0428*/ 	.word	0x0000bc50


	//   ....[62]....
        /*042c*/ 	.word	0x0000bd00


	//   ....[63]....
        /*0430*/ 	.word	0x0000bd40


	//----- nvinfo : EIATTR_EXIT_INSTR_OFFSETS
	.align		4
.L_80:
        /*0434*/ 	.byte	0x04, 0x1c
        /*0436*/ 	.short	(.L_82 - .L_81)


	//   ....[0]....
.L_81:
        /*0438*/ 	.word	0x00000040


	//   ....[1]....
        /*043c*/ 	.word	0x0000be00


	//   ....[2]....
        /*0440*/ 	.word	0x0000be30


	//----- nvinfo : EIATTR_CTAIDZ_USED
	.align		4
.L_82:
        /*0444*/ 	.byte	0x01, 0x04
	.zero		2


	//----- nvinfo : EIATTR_MAX_THREADS
	.align		4
        /*0448*/ 	.byte	0x04, 0x05
        /*044a*/ 	.short	(.L_84 - .L_83)
.L_83:
        /*044c*/ 	.word	0x00000080
        /*0450*/ 	.word	0x00000001
        /*0454*/ 	.word	0x00000001
.L_84:


//--------------------- .nv.info._ZN7cutlass13device_kernelIN5flash19enable_sm80_to_sm89INS1_16FlashAttnFwdSm80INS1_25CollectiveMainloopFwdSm80ILi4ELi1ELb0EN4cute5tupleIJNS5_1CILi128EEENS7_ILi112EEENS7_ILi64EEEEEELi64ENS_6half_tEfNS_4arch4Sm80ELb0ELb0ELb0ELb1ELb0ELb0ELb1ELb0EEENS1_21CollectiveEpilogueFwdINS6_IJS8_SA_S9_EEENS6_IJNS7_ILi1EEESI_SI_EEESC_SE_Li128ELb1ELb1ELb0ELb0EEENS1_19SingleTileSchedulerILb1ELb0ELb1ELi128EEEEEEEEEvNT_6ParamsE --------------------------
	.section	.nv.info._ZN7cutlass13device_kernelIN5flash19enable_sm80_to_sm89INS1_16FlashAttnFwdSm80INS1_25CollectiveMainloopFwdSm80ILi4ELi1ELb0EN4cute5tupleIJNS5_1CILi128EEENS7_ILi112EEENS7_ILi64EEEEEELi64ENS_6half_tEfNS_4arch4Sm80ELb0ELb0ELb0ELb1ELb0ELb0ELb1ELb0EEENS1_21CollectiveEpilogueFwdINS6_IJS8_SA_S9_EEENS6_IJNS7_ILi1EEESI_SI_EEESC_SE_Li128ELb1ELb1ELb0ELb0EEENS1_19SingleTileSchedulerILb1ELb0ELb1ELi128EEEEEEEEEvNT_6ParamsE,"",@"SHT_CUDA_INFO"
	.sectionflags	@""
	.align	4


	//----- nvinfo : EIATTR_CUDA_API_VERSION
	.align		4
        /*0000*/ 	.byte	0x04, 0x37
        /*0002*/ 	.short	(.L_86 - .L_85)
.L_85:
        /*0004*/ 	.word	0x00000082


	//----- nvinfo : EIATTR_SW2861232_WAR
	.align		4
.L_86:
        /*0008*/ 	.byte	0x01, 0x35
	.zero		2


	//----- nvinfo : EIATTR_PARAM_CBANK
	.align		4
        /*000c*/ 	.byte	0x04, 0x0a
        /*000e*/ 	.short	(.L_88 - .L_87)
	.align		4
.L_87:
        /*0010*/ 	.word	index@(.nv.constant0._ZN7cutlass13device_kernelIN5flash19enable_sm80_to_sm89INS1_16FlashAttnFwdSm80INS1_25CollectiveMainloopFwdSm80ILi4ELi1ELb0EN4cute5tupleIJNS5_1CILi128EEENS7_ILi112EEENS7_ILi64EEEEEELi64ENS_6half_tEfNS_4arch4Sm80ELb0ELb0ELb0ELb1ELb0ELb0ELb1ELb0EEENS1_21CollectiveEpilogueFwdINS6_IJS8_SA_S9_EEENS6_IJNS7_ILi1EEESI_SI_EEESC_SE_Li128ELb1ELb1ELb0ELb0EEENS1_19SingleTileSchedulerILb1ELb0ELb1ELi128EEEEEEEEEvNT_6ParamsE)
        /*0014*/ 	.short	0x0160
        /*0016*/ 	.short	0x0418


	//----- nvinfo : EIATTR_CBANK_PARAM_SIZE
	.align		4
.L_88:
        /*0018*/ 	.byte	0x03, 0x19
        /*001a*/ 	.short	0x0418


	//----- nvinfo : EIATTR_KPARAM_INFO
	.align		4
        /*001c*/ 	.byte	0x04, 0x17
        /*001e*/ 	.short	(.L_90 - .L_89)
.L_89:
        /*0020*/ 	.word	0x00000000
        /*0024*/ 	.short	0x0000
        /*0026*/ 	.short	0x0000
        /*0028*/ 	.byte	0x00, 0xf0, 0x61, 0x10


	//----- nvinfo : EIATTR_MAXREG_COUNT
	.align		4
.L_90:
        /*002c*/ 	.byte	0x03, 0x1b
        /*002e*/ 	.short	0x00ff


	//----- nvinfo : EIATTR_NUM_BARRIERS
	.align		4
        /*0030*/ 	.byte	0x02, 0x4c
        /*0032*/ 	.byte	0x02
	.zero		1


	//----- nvinfo : EIATTR_ANNOTATIONS
	.align		4
        /*0034*/ 	.byte	0x04, 0x55
        /*0036*/ 	.short	(.L_92 - .L_91)


	//   ....[0]....
.L_91:
        /* <DEDUP_REMOVED lines=18> */
        /*014c*/ 	.byte	0x60, 0xbd, 0x00, 0x00


	//----- nvinfo : EIATTR_MERCURY_ISA_VERSION
	.align		4
.L_92:
        /*0150*/ 	.byte	0x03, 0x5f
        /*0152*/ 	.short	0x0000


	//----- nvinfo : EIATTR_COOP_GROUP_MASK_REGIDS
	.align		4
        /*0154*/ 	.byte	0x04, 0x29
        /*0156*/ 	.short	(.L_94 - .L_93)


	//   ....[0]....
.L_93:
        /*0158*/ 	.word	0xffffffff


	//   ....[1]....
        /*015c*/ 	.word	0xffffffff


	//   ....[2]....
        /*0160*/ 	.word	0xffffffff


	//   ....[3]....
        /*0164*/ 	.word	0xffffffff


	//   ....[4]....
        /*0168*/ 	.word	0xffffffff


	//   ....[5]....
        /*016c*/ 	.word	0xffffffff


	//   ....[6]....
        /*0170*/ 	.word	0xffffffff


	//   ....[7]....
        /*0174*/ 	.word	0xffffffff


	//   ....[8]....
        /*0178*/ 	.word	0xffffffff


	//   ....[9]....
        /*017c*/ 	.word	0xffffffff


	//   ....[10]....
        /*0180*/ 	.word	0xffffffff


	//   ....[11]....
        /*0184*/ 	.word	0xffffffff


	//   ....[12]....
        /*0188*/ 	.word	0xffffffff


	//   ....[13]....
        /*018c*/ 	.word	0xffffffff


	//   ....[14]....
        /*0190*/ 	.word	0xffffffff


	//   ....[15]....
        /*0194*/ 	.word	0xffffffff


	//   ....[16]....
        /*0198*/ 	.word	0xffffffff


	//   ....[17]....
        /*019c*/ 	.word	0xffffffff


	//   ....[18]....
        /*01a0*/ 	.word	0xffffffff


	//   ....[19]....
        /*01a4*/ 	.word	0xffffffff


	//   ....[20]....
        /*01a8*/ 	.word	0xffffffff


	//   ....[21]....
        /*01ac*/ 	.word	0xffffffff


	//   ....[22]....
        /*01b0*/ 	.word	0xffffffff


	//   ....[23]....
        /*01b4*/ 	.word	0xffffffff


	//   ....[24]....
        /*01b8*/ 	.word	0xffffffff


	//   ....[25]....
        /*01bc*/ 	.word	0xffffffff


	//   ....[26]....
        /*01c0*/ 	.word	0xffffffff


	//   ....[27]....
        /*01c4*/ 	.word	0xffffffff


	//   ....[28]....
        /*01c8*/ 	.word	0xffffffff


	//   ....[29]....
        /*01cc*/ 	.word	0xffffffff


	//   ....[30]....
        /*01d0*/ 	.word	0xffffffff


	//   ....[31]....
        /*01d4*/ 	.word	0xffffffff


	//   ....[32]....
        /*01d8*/ 	.word	0xffffffff


	//   ....[33]....
        /*01dc*/ 	.word	0xffffffff


	//   ....[34]....
        /*01e0*/ 	.word	0xffffffff


	//   ....[35]....
        /*01e4*/ 	.word	0xffffffff


	//   ....[36]....
        /*01e8*/ 	.word	0xffffffff


	//   ....[37]....
        /*01ec*/ 	.word	0xffffffff


	//   ....[38]....
        /*01f0*/ 	.word	0xffffffff


	//   ....[39]....
        /*01f4*/ 	.word	0xffffffff


	//   ....[40]....
        /*01f8*/ 	.word	0xffffffff


	//   ....[41]....
        /*01fc*/ 	.word	0xffffffff


	//   ....[42]....
        /*0200*/ 	.word	0xffffffff


	//   ....[43]....
        /*0204*/ 	.word	0xffffffff


	//   ....[44]....
        /*0208*/ 	.word	0xffffffff


	//   ....[45]....
        /*020c*/ 	.word	0xffffffff


	//   ....[46]....
        /*0210*/ 	.word	0xffffffff


	//   ....[47]....
        /*0214*/ 	.word	0xffffffff


	//   ....[48]....
        /*0218*/ 	.word	0xffffffff


	//   ....[49]....
        /*021c*/ 	.word	0xffffffff


	//   ....[50]....
        /*0220*/ 	.word	0xffffffff


	//   ....[51]....
        /*0224*/ 	.word	0xffffffff


	//   ....[52]....
        /*0228*/ 	.word	0xffffffff


	//   ....[53]....
        /*022c*/ 	.word	0xffffffff


	//   ....[54]....
        /*0230*/ 	.word	0xffffffff


	//   ....[55]....
        /*0234*/ 	.word	0xffffffff


	//   ....[56]....
        /*0238*/ 	.word	0xffffffff


	//   ....[57]....
        /*023c*/ 	.word	0xffffffff


	//   ....[58]....
        /*0240*/ 	.word	0xffffffff


	//   ....[59]....
        /*0244*/ 	.word	0xffffffff


	//   ....[60]....
        /*0248*/ 	.word	0xffffffff


	//   ....[61]....
        /*024c*/ 	.word	0xffffffff


	//   ....[62]....
        /*0250*/ 	.word	0xffffffff


	//   ....[63]....
        /*0254*/ 	.word	0xffffffff


	//   ....[64]....
        /*0258*/ 	.word	0xffffffff


	//   ....[65]....
        /*025c*/ 	.word	0xffffffff


	//   ....[66]....
        /*0260*/ 	.word	0xffffffff


	//   ....[67]....
        /*0264*/ 	.word	0xffffffff


	//   ....[68]....
        /*0268*/ 	.word	0xffffffff


	//   ....[69]....
        /*026c*/ 	.word	0xffffffff


	//   ....[70]....
        /*0270*/ 	.word	0xffffffff


	//   ....[71]....
        /*0274*/ 	.word	0xffffffff


	//   ....[72]....
        /*0278*/ 	.word	0xffffffff


	//   ....[73]....
        /*027c*/ 	.word	0xffffffff


	//   ....[74]....
        /*0280*/ 	.word	0xffffffff


	//   ....[75]....
        /*0284*/ 	.word	0xffffffff


	//   ....[76]....
        /*0288*/ 	.word	0xffffffff


	//   ....[77]....
        /*028c*/ 	.word	0xffffffff


	//   ....[78]....
        /*0290*/ 	.word	0xffffffff


	//   ....[79]....
        /*0294*/ 	.word	0xffffffff


	//   ....[80]....
        /*0298*/ 	.word	0xffffffff


	//----- nvinfo : EIATTR_COOP_GROUP_INSTR_OFFSETS
	.align		4
.L_94:
        /*029c*/ 	.byte	0x04, 0x28
        /*029e*/ 	.short	(.L_96 - .L_95)


	//   ....[0]....
.L_95:
        /*02a0*/ 	.word	0x00000090


	//   ....[1]....
        /*02a4*/ 	.word	0x00000e80


	//   ....[2]....
        /*02a8*/ 	.word	0x00000ea0


	//   ....[3]....
        /*02ac*/ 	.word	0x000010d0


	//   ....[4]....
        /*02b0*/ 	.word	0x00001100


	//   ....[5]....
        /*02b4*/ 	.word	0x00001190


	//   ....[6]....
        /*02b8*/ 	.word	0x000011c0


	//   ....[7]....
        /*02bc*/ 	.word	0x00001250


	//   ....[8]....
        /*02c0*/ 	.word	0x00001280


	//   ....[9]....
        /*02c4*/ 	.word	0x00001310


	//   ....[10]....
        /*02c8*/ 	.word	0x00001340


	//   ....[11]....
        /*02cc*/ 	.word	0x000013d0


	//   ....[12]....
        /*02d0*/ 	.word	0x00001400


	//   ....[13]....
        /*02d4*/ 	.word	0x00001490


	//   ....[14]....
        /*02d8*/ 	.word	0x000014c0


	//   ....[15]....
        /*02dc*/ 	.word	0x00001540


	//   ....[16]....
        /*02e0*/ 	.word	0x00001580


	//   ....[17]....
        /*02e4*/ 	.word	0x00003630


	//   ....[18]....
        /*02e8*/ 	.word	0x00003730


	//   ....[19]....
        /*02ec*/ 	.word	0x00003b60


	//   ....[20]....
        /*02f0*/ 	.word	0x00003c10


	//   ....[21]....
        /*02f4*/ 	.word	0x00003c60


	//   ....[22]....
        /*02f8*/ 	.word	0x00003cc0


	//   ....[23]....
        /*02fc*/ 	.word	0x00003e00


	//   ....[24]....
        /*0300*/ 	.word	0x00003f60


	//   ....[25]....
        /*0304*/ 	.word	0x00007570


	//   ....[26]....
        /*0308*/ 	.word	0x000075f0


	//   ....[27]....
        /*030c*/ 	.word	0x000076b0


	//   ....[28]....
        /*0310*/ 	.word	0x00007710


	//   ....[29]....
        /*0314*/ 	.word	0x00007740


	//   ....[30]....
        /*0318*/ 	.word	0x00007820


	//   ....[31]....
        /*031c*/ 	.word	0x000079a0


	//   ....[32]....
        /*0320*/ 	.word	0x00007cc0


	//   ....[33]....
        /*0324*/ 	.word	0x0000a340


	//   ....[34]....
        /*0328*/ 	.word	0x0000a350


	//   ....[35]....
        /*032c*/ 	.word	0x0000a360


	//   ....[36]....
        /*0330*/ 	.word	0x0000a380


	//   ....[37]....
        /*0334*/ 	.word	0x0000a3a0


	//   ....[38]....
        /*0338*/ 	.word	0x0000a3b0


	//   ....[39]....
        /*033c*/ 	.word	0x0000a3d0


	//   ....[40]....
        /*0340*/ 	.word	0x0000a400


	//   ....[41]....
        /*0344*/ 	.word	0x0000b6d0


	//   ....[42]....
        /*0348*/ 	.word	0x0000b720


	//   ....[43]....
        /*034c*/ 	.word	0x0000b750


	//   ....[44]....
        /*0350*/ 	.word	0x0000b780


	//   ....[45]....
        /*0354*/ 	.word	0x0000b7b0


	//   ....[46]....
        /*0358*/ 	.word	0x0000b7f0


	//   ....[47]....
        /*035c*/ 	.word	0x0000b820


	//   ....[48]....
        /*0360*/ 	.word	0x0000b850


	//   ....[49]....
        /*0364*/ 	.word	0x0000b930


	//   ....[50]....
        /*0368*/ 	.word	0x0000b960


	//   ....[51]....
        /*036c*/ 	.word	0x0000b9c0


	//   ....[52]....
        /*0370*/ 	.word	0x0000ba20


	//   ....[53]....
        /*0374*/ 	.word	0x0000ba30


	//   ....[54]....
        /*0378*/ 	.word	0x0000ba40


	//   ....[55]....
        /*037c*/ 	.word	0x0000ba50


	//   ....[56]....
        /*0380*/ 	.word	0x0000bac0


	//   ....[57]....
        /*0384*/ 	.word	0x0000bb70


	//   ....[58]....
        /*0388*/ 	.word	0x0000bb80


	//   ....[59]....
        /*038c*/ 	.word	0x0000bbb0


	//   ....[60]....
        /*0390*/ 	.word	0x0000bbc0


	//   ....[61]....
        /*0394*/ 	.word	0x0000bbd0


	//   ....[62]....
        /*0398*/ 	.word	0x0000bbe0


	//   ....[63]....
        /*039c*/ 	.word	0x0000bc60


	//   ....[64]....
        /*03a0*/ 	.word	0x0000bc70


	//   ....[65]....
        /*03a4*/ 	.word	0x0000c3d0


	//   ....[66]....
        /*03a8*/ 	.word	0x0000c410


	//   ....[67]....
        /*03ac*/ 	.word	0x0000c440


	//   ....[68]....
        /*03b0*/ 	.word	0x0000c470


	//   ....[69]....
        /*03b4*/ 	.word	0x0000c4a0


	//   ....[70]....
        /*03b8*/ 	.word	0x0000c4d0


	//   ....[71]....
        /*03bc*/ 	.word	0x0000c500


	//   ....[72]....
        /*03c0*/ 	.word	0x0000c520


	//   ....[73]....
        /*03c4*/ 	.word	0x0000c540


	//   ....[74]....
        /*03c8*/ 	.word	0x0000c570


	//   ....[75]....
        /*03cc*/ 	.word	0x0000c580


	//   ....[76]....
        /*03d0*/ 	.word	0x0000c590


	//   ....[77]....
        /*03d4*/ 	.word	0x0000c5a0


	//   ....[78]....
        /*03d8*/ 	.word	0x0000c5b0


	//   ....[79]....
        /*03dc*/ 	.word	0x0000c5e0


	//   ....[80]....
        /*03e0*/ 	.word	0x0000c600


	//----- nvinfo : EIATTR_EXIT_INSTR_OFFSETS
	.align		4
.L_96:
        /*03e4*/ 	.byte	0x04, 0x1c
        /*03e6*/ 	.short	(.L_98 - .L_97)


	//   ....[0]....
.L_97:
        /*03e8*/ 	.word	0x00000350


	//   ....[1]....
        /*03ec*/ 	.word	0x0000bd10


	//   ....[2]....
        /*03f0*/ 	.word	0x0000bd50


	//   ....[3]....
        /*03f4*/ 	.word	0x0000c760


	//   ....[4]....
        /*03f8*/ 	.word	0x0000c7a0


	//----- nvinfo : EIATTR_CTAIDZ_USED
	.align		4
.L_98:
        /*03fc*/ 	.byte	0x01, 0x04
	.zero		2


	//----- nvinfo : EIATTR_MAX_THREADS
	.align		4
        /*0400*/ 	.byte	0x04, 0x05
        /*0402*/ 	.short	(.L_100 - .L_99)
.L_99:
        /*0404*/ 	.word	0x00000080
        /*0408*/ 	.word	0x00000001
        /*040c*/ 	.word	0x00000001


	//----- nvinfo : EIATTR_CRS_STACK_SIZE
	.align		4
.L_100:
        /*0410*/ 	.byte	0x04, 0x1e
        /*0412*/ 	.short	(.L_102 - .L_101)
.L_101:
        /*0414*/ 	.word	0x00000000
.L_102:


//--------------------- .nv.info._ZN7cutlass13device_kernelIN5flash19enable_sm80_to_sm89INS1_16FlashAttnFwdSm80INS1_25CollectiveMainloopFwdSm80ILi4ELi1ELb0EN4cute5tupleIJNS5_1CILi128EEENS7_ILi112EEENS7_ILi64EEEEEELi64ENS_6half_tEfNS_4arch4Sm80ELb0ELb0ELb0ELb1ELb0ELb1ELb1ELb0EEENS1_21CollectiveEpilogueFwdINS6_IJS8_SA_S9_EEENS6_IJNS7_ILi1EEESI_SI_EEESC_SE_Li128ELb1ELb1ELb0ELb0EEENS1_19SingleTileSchedulerILb1ELb0ELb1ELi128EEEEEEEEEvNT_6ParamsE --------------------------
	.section	.nv.info._ZN7cutlass13device_kernelIN5flash19enable_sm80_to_sm89INS1_16FlashAttnFwdSm80INS1_25CollectiveMainloopFwdSm80ILi4ELi1ELb0EN4cute5tupleIJNS5_1CILi128EEENS7_ILi112EEENS7_ILi64EEEEEELi64ENS_6half_tEfNS_4arch4Sm80ELb0ELb0ELb0ELb1ELb0ELb1ELb1ELb0EEENS1_21CollectiveEpilogueFwdINS6_IJS8_SA_S9_EEENS6_IJNS7_ILi1EEESI_SI_EEESC_SE_Li128ELb1ELb1ELb0ELb0EEENS1_19SingleTileSchedulerILb1ELb0ELb1ELi128EEEEEEEEEvNT_6ParamsE,"",@"SHT_CUDA_INFO"
	.sectionflags	@""
	.align	4


	//----- nvinfo : EIATTR_CUDA_API_VERSION
	.align		4
        /*0000*/ 	.byte	0x04, 0x37
        /*0002*/ 	.short	(.L_104 - .L_103)
.L_103:
        /*0004*/ 	.word	0x00000082


	//----- nvinfo : EIATTR_SW2861232_WAR
	.align		4
.L_104:
        /*0008*/ 	.byte	0x01, 0x35
	.zero		2


	//----- nvinfo : EIATTR_PARAM_CBANK
	.align		4
        /*000c*/ 	.byte	0x04, 0x0a
        /*000e*/ 	.short	(.L_106 - .L_105)
	.align		4
.L_105:
        /*0010*/ 	.word	index@(.nv.constant0._ZN7cutlass13device_kernelIN5flash19enable_sm80_to_sm89INS1_16FlashAttnFwdSm80INS1_25CollectiveMainloopFwdSm80ILi4ELi1ELb0EN4cute5tupleIJNS5_1CILi128EEENS7_ILi112EEENS7_ILi64EEEEEELi64ENS_6half_tEfNS_4arch4Sm80ELb0ELb0ELb0ELb1ELb0ELb1ELb1ELb0EEENS1_21CollectiveEpilogueFwdINS6_IJS8_SA_S9_EEENS6_IJNS7_ILi1EEESI_SI_EEESC_SE_Li128ELb1ELb1ELb0ELb0EEENS1_19SingleTileSchedulerILb1ELb0ELb1ELi128EEEEEEEEEvNT_6ParamsE)
        /*0014*/ 	.short	0x0160
        /*0016*/ 	.short	0x0418


	//----- nvinfo : EIATTR_CBANK_PARAM_SIZE
	.align		4
.L_106:
        /*0018*/ 	.byte	0x03, 0x19
        /*001a*/ 	.short	0x0418


	//----- nvinfo : EIATTR_KPARAM_INFO
	.align		4
        /*001c*/ 	.byte	0x04, 0x17
        /*001e*/ 	.short	(.L_108 - .L_107)
.L_107:
        /*0020*/ 	.word	0x00000000
        /*0024*/ 	.short	0x0000
        /*0026*/ 	.short	0x0000
        /*0028*/ 	.byte	0x00, 0xf0, 0x61, 0x10


	//----- nvinfo : EIATTR_MAXREG_COUNT
	.align		4
.L_108:
        /*002c*/ 	.byte	0x03, 0x1b
        /*002e*/ 	.short	0x00ff


	//----- nvinfo : EIATTR_NUM_BARRIERS
	.align		4
        /*0030*/ 	.byte	0x02, 0x4c
        /*0032*/ 	.byte	0x02
	.zero		1


	//----- nvinfo : EIATTR_ANNOTATIONS
	.align		4
        /*0034*/ 	.byte	0x04, 0x55
        /*0036*/ 	.short	(.L_110 - .L_109)


	//   ....[0]....
.L_109:
        /* <DEDUP_REMOVED lines=30> */


	//----- nvinfo : EIATTR_MERCURY_ISA_VERSION
	.align		4
.L_110:
        /*0208*/ 	.byte	0x03, 0x5f
        /*020a*/ 	.short	0x0000


	//----- nvinfo : EIATTR_COOP_GROUP_MASK_REGIDS
	.align		4
        /*020c*/ 	.byte	0x04, 0x29
        /*020e*/ 	.short	(.L_112 - .L_111)


	//   ....[0]....
.L_111:
        /*0210*/ 	.word	0xffffffff


	//   ....[1]....
        /*0214*/ 	.word	0xffffffff


	//   ....[2]....
        /*0218*/ 	.word	0xffffffff


	//   ....[3]....
        /*021c*/ 	.word	0xffffffff


	//   ....[4]....
        /*0220*/ 	.word	0xffffffff


	//   ....[5]....
        /*0224*/ 	.word	0xffffffff


	//   ....[6]....
        /*0228*/ 	.word	0xffffffff


	//   ....[7]....
        /*022c*/ 	.word	0xffffffff


	//   ....[8]....
        /*0230*/ 	.word	0xffffffff


	//   ....[9]....
        /*0234*/ 	.word	0xffffffff


	//   ....[10]....
        /*0238*/ 	.word	0xffffffff


	//   ....[11]....
        /*023c*/ 	.word	0xffffffff


	//   ....[12]....
        /*0240*/ 	.word	0xffffffff


	//   ....[13]....
        /*0244*/ 	.word	0xffffffff


	//   ....[14]....
        /*0248*/ 	.word	0xffffffff


	//   ....[15]....
        /*024c*/ 	.word	0xffffffff


	//   ....[16]....
        /*0250*/ 	.word	0xffffffff


	//   ....[17]....
        /*0254*/ 	.word	0xffffffff


	//   ....[18]....
        /*0258*/ 	.word	0xffffffff


	//   ....[19]....
        /*025c*/ 	.word	0xffffffff


	//   ....[20]....
        /*0260*/ 	.word	0xffffffff


	//   ....[21]....
        /*0264*/ 	.word	0xffffffff


	//   ....[22]....
        /*0268*/ 	.word	0xffffffff


	//   ....[23]....
        /*026c*/ 	.word	0xffffffff


	//   ....[24]....
        /*0270*/ 	.word	0xffffffff


	//   ....[25]....
        /*0274*/ 	.word	0xffffffff


	//   ....[26]....
        /*0278*/ 	.word	0xffffffff


	//   ....[27]....
        /*027c*/ 	.word	0xffffffff


	//   ....[28]....
        /*0280*/ 	.word	0xffffffff


	//   ....[29]....
        /*0284*/ 	.word	0xffffffff


	//   ....[30]....
        /*0288*/ 	.word	0xffffffff


	//   ....[31]....
        /*028c*/ 	.word	0xffffffff


	//   ....[32]....
        /*0290*/ 	.word	0xffffffff


	//   ....[33]....
        /*0294*/ 	.word	0xffffffff


	//   ....[34]....
        /*0298*/ 	.word	0xffffffff


	//   ....[35]....
        /*029c*/ 	.word	0xffffffff


	//   ....[36]....
        /*02a0*/ 	.word	0xffffffff


	//   ....[37]....
        /*02a4*/ 	.word	0xffffffff


	//   ....[38]....
        /*02a8*/ 	.word	0xffffffff


	//   ....[39]....
        /*02ac*/ 	.word	0xffffffff


	//   ....[40]....
        /*02b0*/ 	.word	0xffffffff


	//   ....[41]....
        /*02b4*/ 	.word	0xffffffff


	//   ....[42]....
        /*02b8*/ 	.word	0xffffffff


	//   ....[43]....
        /*02bc*/ 	.word	0xffffffff


	//   ....[44]....
        /*02c0*/ 	.word	0xffffffff


	//   ....[45]....
        /*02c4*/ 	.word	0xffffffff


	//   ....[46]....
        /*02c8*/ 	.word	0xffffffff


	//   ....[47]....
        /*02cc*/ 	.word	0xffffffff


	//   ....[48]....
        /*02d0*/ 	.word	0xffffffff


	//   ....[49]....
        /*02d4*/ 	.word	0xffffffff


	//   ....[50]....
        /*02d8*/ 	.word	0xffffffff


	//   ....[51]....
        /*02dc*/ 	.word	0xffffffff


	//   ....[52]....
        /*02e0*/ 	.word	0xffffffff


	//   ....[53]....
        /*02e4*/ 	.word	0xffffffff


	//   ....[54]....
        /*02e8*/ 	.word	0xffffffff


	//   ....[55]....
        /*02ec*/ 	.word	0xffffffff


	//   ....[56]....
        /*02f0*/ 	.word	0xffffffff


	//   ....[57]....
        /*02f4*/ 	.word	0xffffffff


	//   ....[58]....
        /*02f8*/ 	.word	0xffffffff


	//   ....[59]....
        /*02fc*/ 	.word	0xffffffff


	//   ....[60]....
        /*0300*/ 	.word	0xffffffff


	//   ....[61]....
        /*0304*/ 	.word	0xffffffff


	//   ....[62]....
        /*0308*/ 	.word	0xffffffff


	//   ....[63]....
        /*030c*/ 	.word	0xffffffff


	//   ....[64]....
        /*0310*/ 	.word	0xffffffff


	//   ....[65]....
        /*0314*/ 	.word	0xffffffff


	//   ....[66]....
        /*0318*/ 	.word	0xffffffff


	//   ....[67]....
        /*031c*/ 	.word	0xffffffff


	//   ....[68]....
        /*0320*/ 	.word	0xffffffff


	//   ....[69]....
        /*0324*/ 	.word	0xffffffff


	//   ....[70]....
        /*0328*/ 	.word	0xffffffff


	//   ....[71]....
        /*032c*/ 	.word	0xffffffff


	//   ....[72]....
        /*0330*/ 	.word	0xffffffff


	//   ....[73]....
        /*0334*/ 	.word	0xffffffff


	//   ....[74]....
        /*0338*/ 	.word	0xffffffff


	//   ....[75]....
        /*033c*/ 	.word	0xffffffff


	//   ....[76]....
        /*0340*/ 	.word	0xffffffff


	//   ....[77]....
        /*0344*/ 	.word	0xffffffff


	//   ....[78]....
        /*0348*/ 	.word	0xffffffff


	//   ....[79]....
        /*034c*/ 	.word	0xffffffff


	//   ....[80]....
        /*0350*/ 	.word	0xffffffff


	//----- nvinfo : EIATTR_COOP_GROUP_INSTR_OFFSETS
	.align		4
.L_112:
        /*0354*/ 	.byte	0x04, 0x28
        /*0356*/ 	.short	(.L_114 - .L_113)


	//   ....[0]....
.L_113:
        /*0358*/ 	.word	0x00000090


	//   ....[1]....
        /*035c*/ 	.word	0x000086e0


	//   ....[2]....
        /*0360*/ 	.word	0x00008710


	//   ....[3]....
        /*0364*/ 	.word	0x00008740


	//   ....[4]....
        /*0368*/ 	.word	0x00008770


	//   ....[5]....
        /*036c*/ 	.word	0x00008790


	//   ....[6]....
        /*0370*/ 	.word	0x000087d0


	//   ....[7]....
        /*0374*/ 	.word	0x000087f0


	//   ....[8]....
        /*0378*/ 	.word	0x00008830


	//   ....[9]....
        /*037c*/ 	.word	0x00008860


	//   ....[10]....
        /*0380*/ 	.word	0x000088b0


	//   ....[11]....
        /*0384*/ 	.word	0x000088d0


	//   ....[12]....
        /*0388*/ 	.word	0x000088e0


	//   ....[13]....
        /*038c*/ 	.word	0x000088f0


	//   ....[14]....
        /*0390*/ 	.word	0x00008940


	//   ....[15]....
        /*0394*/ 	.word	0x00008970


	//   ....[16]....
        /*0398*/ 	.word	0x000089b0


	//   ....[17]....
        /*039c*/ 	.word	0x0000e8d0


	//   ....[18]....
        /*03a0*/ 	.word	0x0000e9d0


	//   ....[19]....
        /*03a4*/ 	.word	0x0000eac0


	//   ....[20]....
        /*03a8*/ 	.word	0x0000eaf0


	//   ....[21]....
        /*03ac*/ 	.word	0x0000eb20


	//   ....[22]....
        /*03b0*/ 	.word	0x0000ebe0


	//   ....[23]....
        /*03b4*/ 	.word	0x0000ece0


	//   ....[24]....
        /*03b8*/ 	.word	0x0000ee40


	//   ....[25]....
        /*03bc*/ 	.word	0x00013270


	//   ....[26]....
        /*03c0*/ 	.word	0x000132f0


	//   ....[27]....
        /*03c4*/ 	.word	0x000133b0


	//   ....[28]....
        /*03c8*/ 	.word	0x00013410


	//   ....[29]....
        /*03cc*/ 	.word	0x00013440


	//   ....[30]....
        /*03d0*/ 	.word	0x00013520


	//   ....[31]....
        /*03d4*/ 	.word	0x000136a0


	//   ....[32]....
        /*03d8*/ 	.word	0x00013990


	//   ....[33]....
        /*03dc*/ 	.word	0x00016060


	//   ....[34]....
        /*03e0*/ 	.word	0x00016070


	//   ....[35]....
        /*03e4*/ 	.word	0x00016080


	//   ....[36]....
        /*03e8*/ 	.word	0x000160a0


	//   ....[37]....
        /*03ec*/ 	.word	0x000160c0


	//   ....[38]....
        /*03f0*/ 	.word	0x000160d0


	//   ....[39]....
        /*03f4*/ 	.word	0x000160f0


	//   ....[40]....
        /*03f8*/ 	.word	0x00016120


	//   ....[41]....
        /*03fc*/ 	.word	0x00017400


	//   ....[42]....
        /*0400*/ 	.word	0x00017460


	//   ....[43]....
        /*0404*/ 	.word	0x00017480


	//   ....[44]....
        /*0408*/ 	.word	0x000174b0


	//   ....[45]....
        /*040c*/ 	.word	0x000174f0


	//   ....[46]....
        /*0410*/ 	.word	0x00017520


	//   ....[47]....
        /*0414*/ 	.word	0x00017550


	//   ....[48]....
        /*0418*/ 	.word	0x00017580


	//   ....[49]....
        /*041c*/ 	.word	0x00017670


	//   ....[50]....
        /*0420*/ 	.word	0x00017680


	//   ....[51]....
        /*0424*/ 	.word	0x000176c0


	//   ....[52]....
        /*0428*/ 	.word	0x000176f0


	//   ....[53]....
        /*042c*/ 	.word	0x00017740


	//   ....[54]....
        /*0430*/ 	.word	0x00017760


	//   ....[55]....
        /*0434*/ 	.word	0x00017770


	//   ....[56]....
        /*0438*/ 	.word	0x000177d0


	//   ....[57]....
        /*043c*/ 	.word	0x00017880


	//   ....[58]....
        /*0440*/ 	.word	0x000178b0


	//   ....[59]....
        /*0444*/ 	.word	0x000178e0


	//   ....[60]....
        /*0448*/ 	.word	0x00017900


	//   ....[61]....
        /*044c*/ 	.word	0x00017910


	//   ....[62]....
        /*0450*/ 	.word	0x00017920


	//   ....[63]....
        /*0454*/ 	.word	0x000179a0


	//   ....[64]....
        /*0458*/ 	.word	0x000179b0


	//   ....[65]....
        /*045c*/ 	.word	0x000180d0


	//   ....[66]....
        /*0460*/ 	.word	0x00018110


	//   ....[67]....
        /*0464*/ 	.word	0x00018140


	//   ....[68]....
        /*0468*/ 	.word	0x00018170


	//   ....[69]....
        /*046c*/ 	.word	0x000181a0


	//   ....[70]....
        /*0470*/ 	.word	0x000181d0


	//   ....[71]....
        /*0474*/ 	.word	0x00018200


	//   ....[72]....
        /*0478*/ 	.word	0x00018230


	//   ....[73]....
        /*047c*/ 	.word	0x00018250


	//   ....[74]....
        /*0480*/ 	.word	0x00018270


	//   ....[75]....
        /*0484*/ 	.word	0x00018280


	//   ....[76]....
        /*0488*/ 	.word	0x00018290


	//   ....[77]....
        /*048c*/ 	.word	0x000182a0


	//   ....[78]....
        /*0490*/ 	.word	0x000182b0


	//   ....[79]....
        /*0494*/ 	.word	0x000182c0


	//   ....[80]....
        /*0498*/ 	.word	0x000182f0


	//----- nvinfo : EIATTR_EXIT_INSTR_OFFSETS
	.align		4
.L_114:
        /*049c*/ 	.byte	0x04, 0x1c
        /*049e*/ 	.short	(.L_116 - .L_115)


	//   ....[0]....
.L_115:
        /*04a0*/ 	.word	0x00000350


	//   ....[1]....
        /*04a4*/ 	.word	0x00017a50


	//   ....[2]....
        /*04a8*/ 	.word	0x00017a90


	//   ....[3]....
        /*04ac*/ 	.word	0x00018480


	//   ....[4]....
        /*04b0*/ 	.word	0x000184c0


	//----- nvinfo : EIATTR_CTAIDZ_USED
	.align		4
.L_116:
        /*04b4*/ 	.byte	0x01, 0x04
	.zero		2


	//----- nvinfo : EIATTR_MAX_THREADS
	.align		4
        /*04b8*/ 	.byte	0x04, 0x05
        /*04ba*/ 	.short	(.L_118 - .L_117)
.L_117:
        /*04bc*/ 	.word	0x00000080
        /*04c0*/ 	.word	0x00000001
        /*04c4*/ 	.word	0x00000001


	//----- nvinfo : EIATTR_CRS_STACK_SIZE
	.align		4
.L_118:
        /*04c8*/ 	.byte	0x04, 0x1e
        /*04ca*/ 	.short	(.L_120 - .L_119)
.L_119:
        /*04cc*/ 	.word	0x00000000
.L_120:


//--------------------- .nv.info._ZN7cutlass13device_kernelIN5flash19enable_sm80_to_sm89INS1_16FlashAttnFwdSm80INS1_25CollectiveMainloopFwdSm80ILi4ELi1ELb0EN4cute5tupleIJNS5_1CILi128EEENS7_ILi96EEENS7_ILi64EEEEEELi64ENS_6half_tEfNS_4arch4Sm80ELb0ELb1ELb0ELb0ELb0ELb0ELb1ELb0EEENS1_21CollectiveEpilogueFwdINS6_IJS8_SA_S9_EEENS6_IJNS7_ILi1EEESI_SI_EEESC_SE_Li128ELb0ELb1ELb0ELb0EEENS1_19SingleTileSchedulerILb0ELb0ELb1ELi128EEEEEEEEEvNT_6ParamsE --------------------------
	.section	.nv.info._ZN7cutlass13device_kernelIN5flash19enable_sm80_to_sm89INS1_16FlashAttnFwdSm80INS1_25CollectiveMainloopFwdSm80ILi4ELi1ELb0EN4cute5tupleIJNS5_1CILi128EEENS7_ILi96EEENS7_ILi64EEEEEELi64ENS_6half_tEfNS_4arch4Sm80ELb0ELb1ELb0ELb0ELb0ELb0ELb1ELb0EEENS1_21CollectiveEpilogueFwdINS6_IJS8_SA_S9_EEENS6_IJNS7_ILi1EEESI_SI_EEESC_SE_Li128ELb0ELb1ELb0ELb0EEENS1_19SingleTileSchedulerILb0ELb0ELb1ELi128EEEEEEEEEvNT_6ParamsE,"",@"SHT_CUDA_INFO"
	.sectionflags	@""
	.align	4


	//----- nvinfo : EIATTR_CUDA_API_VERSION
	.align		4
        /*0000*/ 	.byte	0x04, 0x37
        /*0002*/ 	.short	(.L_122 - .L_121)
.L_121:
        /*0004*/ 	.word	0x00000082


	//----- nvinfo : EIATTR_SW2861232_WAR
	.align		4
.L_122:
        /*0008*/ 	.byte	0x01, 0x35
	.zero		2


	//----- nvinfo : EIATTR_PARAM_CBANK
	.align		4
        /*000c*/ 	.byte	0x04, 0x0a
        /*000e*/ 	.short	(.L_124 - .L_123)
	.align		4
.L_123:
        /*0010*/ 	.word	index@(.nv.constant0._ZN7cutlass13device_kernelIN5flash19enable_sm80_to_sm89INS1_16FlashAttnFwdSm80INS1_25CollectiveMainloopFwdSm80ILi4ELi1ELb0EN4cute5tupleIJNS5_1CILi128EEENS7_ILi96EEENS7_ILi64EEEEEELi64ENS_6half_tEfNS_4arch4Sm80ELb0ELb1ELb0ELb0ELb0ELb0ELb1ELb0EEENS1_21CollectiveEpilogueFwdINS6_IJS8_SA_S9_EEENS6_IJNS7_ILi1EEESI_SI_EEESC_SE_Li128ELb0ELb1ELb0ELb0EEENS1_19SingleTileSchedulerILb0ELb0ELb1ELi128EEEEEEEEEvNT_6ParamsE)
        /*0014*/ 	.short	0x0160
        /*0016*/ 	.short	0x0418


	//----- nvinfo : EIATTR_CBANK_PARAM_SIZE
	.align		4
.L_124:
        /*0018*/ 	.byte	0x03, 0x19
        /*001a*/ 	.short	0x0418


	//----- nvinfo : EIATTR_KPARAM_INFO
	.align		4
        /*001c*/ 	.byte	0x04, 0x17
        /*001e*/ 	.short	(.L_126 - .L_125)
.L_125:
        /*0020*/ 	.word	0x00000000
        /*0024*/ 	.short	0x0000
        /*0026*/ 	.short	0x0000
        /*0028*/ 	.byte	0x00, 0xf0, 0x61, 0x10


	//----- nvinfo : EIATTR_MAXREG_COUNT
	.align		4
.L_126:
        /*002c*/ 	.byte	0x03, 0x1b
        /*002e*/ 	.short	0x00ff


	//----- nvinfo : EIATTR_NUM_BARRIERS
	.align		4
        /*0030*/ 	.byte	0x02, 0x4c
        /*0032*/ 	.byte	0x02
	.zero		1


	//----- nvinfo : EIATTR_ANNOTATIONS
	.align		4
        /*0034*/ 	.byte	0x04, 0x55
        /*0036*/ 	.short	(.L_128 - .L_127)


	//   ....[0]....
.L_127:
        /* <DEDUP_REMOVED lines=38> */


	//----- nvinfo : EIATTR_MERCURY_ISA_VERSION
	.align		4
.L_128:
        /*0280*/ 	.byte	0x03, 0x5f
        /*0282*/ 	.short	0x0000


	//----- nvinfo : EIATTR_COOP_GROUP_MASK_REGIDS
	.align		4
        /*0284*/ 	.byte	0x04, 0x29
        /*0286*/ 	.short	(.L_130 - .L_129)


	//   ....[0]....
.L_129:
        /*0288*/ 	.word	0xffffffff


	//   ....[1]....
        /*028c*/ 	.word	0xffffffff


	//   ....[2]....
        /*0290*/ 	.word	0xffffffff


	//   ....[3]....
        /*0294*/ 	.word	0xffffffff


	//   ....[4]....
        /*0298*/ 	.word	0xffffffff


	//   ....[5]....
        /*029c*/ 	.word	0xffffffff


	//   ....[6]....
        /*02a0*/ 	.word	0xffffffff


	//   ....[7]....
        /*02a4*/ 	.word	0xffffffff


	//   ....[8]....
        /*02a8*/ 	.word	0xffffffff


	//   ....[9]....
        /*02ac*/ 	.word	0xffffffff


	//   ....[10]....
        /*02b0*/ 	.word	0xffffffff


	//   ....[11]....
        /*02b4*/ 	.word	0xffffffff


	//   ....[12]....
        /*02b8*/ 	.word	0xffffffff


	//   ....[13]....
        /*02bc*/ 	.word	0xffffffff


	//   ....[14]....
        /*02c0*/ 	.word	0xffffffff


	//   ....[15]....
        /*02c4*/ 	.word	0xffffffff


	//   ....[16]....
        /*02c8*/ 	.word	0xffffffff


	//   ....[17]....
        /*02cc*/ 	.word	0xffffffff


	//   ....[18]....
        /*02d0*/ 	.word	0xffffffff


	//   ....[19]....
        /*02d4*/ 	.word	0xffffffff


	//   ....[20]....
        /*02d8*/ 	.word	0xffffffff


	//   ....[21]....
        /*02dc*/ 	.word	0xffffffff


	//   ....[22]....
        /*02e0*/ 	.word	0xffffffff


	//   ....[23]....
        /*02e4*/ 	.word	0xffffffff


	//   ....[24]....
        /*02e8*/ 	.word	0xffffffff


	//   ....[25]....
        /*02ec*/ 	.word	0xffffffff


	//   ....[26]....
        /*02f0*/ 	.word	0xffffffff


	//   ....[27]....
        /*02f4*/ 	.word	0xffffffff


	//   ....[28]....
        /*02f8*/ 	.word	0xffffffff


	//   ....[29]....
        /*02fc*/ 	.word	0xffffffff


	//   ....[30]....
        /*0300*/ 	.word	0xffffffff


	//   ....[31]....
        /*0304*/ 	.word	0xffffffff


	//   ....[32]....
        /*0308*/ 	.word	0xffffffff


	//   ....[33]....
        /*030c*/ 	.word	0xffffffff


	//   ....[34]....
        /*0310*/ 	.word	0xffffffff


	//   ....[35]....
        /*0314*/ 	.word	0xffffffff


	//   ....[36]....
        /*0318*/ 	.word	0xffffffff


	//   ....[37]....
        /*031c*/ 	.word	0xffffffff


	//   ....[38]....
        /*0320*/ 	.word	0xffffffff


	//   ....[39]....
        /*0324*/ 	.word	0xffffffff


	//   ....[40]....
        /*0328*/ 	.word	0xffffffff


	//   ....[41]....
        /*032c*/ 	.word	0xffffffff


	//   ....[42]....
        /*0330*/ 	.word	0xffffffff


	//   ....[43]....
        /*0334*/ 	.word	0xffffffff


	//   ....[44]....
        /*0338*/ 	.word	0xffffffff


	//   ....[45]....
        /*033c*/ 	.word	0xffffffff


	//   ....[46]....
        /*0340*/ 	.word	0xffffffff


	//   ....[47]....
        /*0344*/ 	.word	0xffffffff


	//   ....[48]....
        /*0348*/ 	.word	0xffffffff


	//   ....[49]....
        /*034c*/ 	.word	0xffffffff


	//   ....[50]....
        /*0350*/ 	.word	0xffffffff


	//   ....[51]....
        /*0354*/ 	.word	0xffffffff


	//   ....[52]....
        /*0358*/ 	.word	0xffffffff


	//   ....[53]....
        /*035c*/ 	.word	0xffffffff


	//   ....[54]....
        /*0360*/ 	.word	0xffffffff


	//   ....[55]....
        /*0364*/ 	.word	0xffffffff


	//   ....[56]....
        /*0368*/ 	.word	0xffffffff


	//   ....[57]....
        /*036c*/ 	.word	0xffffffff


	//   ....[58]....
        /*0370*/ 	.word	0xffffffff


	//   ....[59]....
        /*0374*/ 	.word	0xffffffff


	//   ....[60]....
        /*0378*/ 	.word	0xffffffff


	//   ....[61]....
        /*037c*/ 	.word	0xffffffff


	//   ....[62]....
        /*0380*/ 	.word	0xffffffff


	//   ....[63]....
        /*0384*/ 	.word	0xffffffff


	//   ....[64]....
        /*0388*/ 	.word	0xffffffff


	//   ....[65]....
        /*038c*/ 	.word	0xffffffff


	//   ....[66]....
        /*0390*/ 	.word	0xffffffff


	//   ....[67]....
        /*0394*/ 	.word	0xffffffff


	//   ....[68]....
        /*0398*/ 	.word	0xffffffff


	//   ....[69]....
        /*039c*/ 	.word	0xffffffff


	//   ....[70]....
        /*03a0*/ 	.word	0xffffffff


	//   ....[71]....
        /*03a4*/ 	.word	0xffffffff


	//   ....[72]....
        /*03a8*/ 	.word	0xffffffff


	//   ....[73]....
        /*03ac*/ 	.word	0xffffffff


	//   ....[74]....
        /*03b0*/ 	.word	0xffffffff


	//   ....[75]....
        /*03b4*/ 	.word	0xffffffff


	//   ....[76]....
        /*03b8*/ 	.word	0xffffffff


	//   ....[77]....
        /*03bc*/ 	.word	0xffffffff


	//   ....[78]....
        /*03c0*/ 	.word	0xffffffff


	//   ....[79]....
        /*03c4*/ 	.word	0xffffffff


	//   ....[80]....
        /*03c8*/ 	.word	0xffffffff


	//   ....[81]....
        /*03cc*/ 	.word	0xffffffff


	//   ....[82]....
        /*03d0*/ 	.word	0xffffffff


	//   ....[83]....
        /*03d4*/ 	.word	0xffffffff


	//   ....[84]....
        /*03d8*/ 	.word	0xffffffff


	//   ....[85]....
        /*03dc*/ 	.word	0xffffffff


	//   ....[86]....
        /*03e0*/ 	.word	0xffffffff


	//   ....[87]....
        /*03e4*/ 	.word	0xffffffff


	//   ....[88]....
        /*03e8*/ 	.word	0xffffffff


	//   ....[89]....
        /*03ec*/ 	.word	0xffffffff


	//   ....[90]....
        /*03f0*/ 	.word	0xffffffff


	//   ....[91]....
        /*03f4*/ 	.word	0xffffffff


	//   ....[92]....
        /*03f8*/ 	.word	0xffffffff


	//   ....[93]....
        /*03fc*/ 	.word	0xffffffff


	//   ....[94]....
        /*0400*/ 	.word	0xffffffff


	//   ....[95]....
        /*0404*/ 	.word	0xffffffff


	//   ....[96]....
        /*0408*/ 	.word	0xffffffff


	//   ....[97]....
        /*040c*/ 	.word	0xffffffff


	//   ....[98]....
        /*0410*/ 	.word	0xffffffff


	//   ....[99]....
        /*0414*/ 	.word	0xffffffff


	//   ....[100]....
        /*0418*/ 	.word	0xffffffff


	//   ....[101]....
        /*041c*/ 	.word	0xffffffff


	//   ....[102]....
        /*0420*/ 	.word	0xffffffff


	//   ....[103]....
        /*0424*/ 	.word	0xffffffff


	//   ....[104]....
        /*0428*/ 	.word	0xffffffff


	//   ....[105]....
        /*042c*/ 	.word	0xffffffff


	//   ....[106]....
        /*0430*/ 	.word	0xffffffff


	//   ....[107]....
        /*0434*/ 	.word	0xffffffff


	//----- nvinfo : EIATTR_COOP_GROUP_INSTR_OFFSETS
	.align		4
.L_130:
        /*0438*/ 	.byte	0x04, 0x28
        /*043a*/ 	.short	(.L_132 - .L_131)


	//   ....[0]....
.L_131:
        /*043c*/ 	.word	0x00000c30


	//   ....[1]....
        /*0440*/ 	.word	0x00000c60


	//   ....[2]....
        /*0444*/ 	.word	0x00000c90


	//   ....[3]....
        /*0448*/ 	.word	0x00000cb0


	//   ....[4]....
        /*044c*/ 	.word	0x00000ce0


	//   ....[5]....
        /*0450*/ 	.word	0x00000d00


	//   ....[6]....
        /*0454*/ 	.word	0x00000d40


	//   ....[7]....
        /*0458*/ 	.word	0x00000d70


	//   ....[8]....
        /*045c*/ 	.word	0x00000da0


	//   ....[9]....
        /*0460*/ 	.word	0x00000e20


	//   ....[10]....
        /*0464*/ 	.word	0x00000e30


	//   ....[11]....
        /*0468*/ 	.word	0x00000e70


	//   ....[12]....
        /*046c*/ 	.word	0x00000e90


	//   ....[13]....
        /*0470*/ 	.word	0x00000ec0


	//   ....[14]....
        /*0474*/ 	.word	0x00000ee0


	//   ....[15]....
        /*0478*/ 	.word	0x00000f00


	//   ....[16]....
        /*047c*/ 	.word	0x00002780


	//   ....[17]....
        /*0480*/ 	.word	0x000029c0


	//   ....[18]....
        /*0484*/ 	.word	0x00002b80


	//   ....[19]....
        /*0488*/ 	.word	0x00003a00


	//   ....[20]....
        /*048c*/ 	.word	0x000046b0


	//   ....[21]....
        /*0490*/ 	.word	0x000047d0


	//   ....[22]....
        /*0494*/ 	.word	0x000048e0


	//   ....[23]....
        /*0498*/ 	.word	0x00004a10


	//   ....[24]....
        /*049c*/ 	.word	0x00005300


	//   ....[25]....
        /*04a0*/ 	.word	0x000053a0


	//   ....[26]....
        /*04a4*/ 	.word	0x00005450


	//   ....[27]....
        /*04a8*/ 	.word	0x000054c0


	//   ....[28]....
        /*04ac*/ 	.word	0x000084d0


	//   ....[29]....
        /*04b0*/ 	.word	0x000086b0


	//   ....[30]....
        /*04b4*/ 	.word	0x00008890


	//   ....[31]....
        /*04b8*/ 	.word	0x00009ba0


	//   ....[32]....
        /*04bc*/ 	.word	0x0000a320


	//   ....[33]....
        /*04c0*/ 	.word	0x0000a4f0


	//   ....[34]....
        /*04c4*/ 	.word	0x0000a5c0


	//   ....[35]....
        /*04c8*/ 	.word	0x0000a790


	//   ....[36]....
        /*04cc*/ 	.word	0x0000a820


	//   ....[37]....
        /*04d0*/ 	.word	0x0000a970


	//   ....[38]....
        /*04d4*/ 	.word	0x0000adc0


	//   ....[39]....
        /*04d8*/ 	.word	0x0000ae20


	//   ....[40]....
        /*04dc*/ 	.word	0x0000e430


	//   ....[41]....
        /*04e0*/ 	.word	0x0000e490


	//   ....[42]....
        /*04e4*/ 	.word	0x0000e540


	//   ....[43]....
        /*04e8*/ 	.word	0x0000e5a0


	//   ....[44]....
        /*04ec*/ 	.word	0x0000e5d0


	//   ....[45]....
        /*04f0*/ 	.word	0x0000e6a0


	//   ....[46]....
        /*04f4*/ 	.word	0x0000e8e0


	//   ....[47]....
        /*04f8*/ 	.word	0x0000ebc0


	//   ....[48]....
        /*04fc*/ 	.word	0x00011990


	//   ....[49]....
        /*0500*/ 	.word	0x00011bc0


	//   ....[50]....
        /*0504*/ 	.word	0x00012470


	//   ....[51]....
        /*0508*/ 	.word	0x00012c30


	//   ....[52]....
        /*050c*/ 	.word	0x00013b20


	//   ....[53]....
        /*0510*/ 	.word	0x00013c20


	//   ....[54]....
        /*0514*/ 	.word	0x00013c70


	//   ....[55]....
        /*0518*/ 	.word	0x00013d80


	//   ....[56]....
        /*051c*/ 	.word	0x00013e70


	//   ....[57]....
        /*0520*/ 	.word	0x00013fd0


	//   ....[58]....
        /*0524*/ 	.word	0x00014300


	//   ....[59]....
        /*0528*/ 	.word	0x000143a0


	//   ....[60]....
        /*052c*/ 	.word	0x000166e0


	//   ....[61]....
        /*0530*/ 	.word	0x000166f0


	//   ....[62]....
        /*0534*/ 	.word	0x00016700


	//   ....[63]....
        /*0538*/ 	.word	0x00016710


	//   ....[64]....
        /*053c*/ 	.word	0x00016740


	//   ....[65]....
        /*0540*/ 	.word	0x00016760


	//   ....[66]....
        /*0544*/ 	.word	0x00016780


	//   ....[67]....
        /*0548*/ 	.word	0x00016790


	//   ....[68]....
        /*054c*/ 	.word	0x00017840


	//   ....[69]....
        /*0550*/ 	.word	0x00017870


	//   ....[70]....
        /*0554*/ 	.word	0x000178a0


	//   ....[71]....
        /*0558*/ 	.word	0x000178d0


	//   ....[72]....
        /*055c*/ 	.word	0x00017910


	//   ....[73]....
        /*0560*/ 	.word	0x000179f0


	//   ....[74]....
        /*0564*/ 	.word	0x00017a00


	//   ....[75]....
        /*0568*/ 	.word	0x00017a30


	//   ....[76]....
        /*056c*/ 	.word	0x00017a60


	//   ....[77]....
        /*0570*/ 	.word	0x00017aa0


	//   ....[78]....
        /*0574*/ 	.word	0x00017ac0


	//   ....[79]....
        /*0578*/ 	.word	0x00017ad0


	//   ....[80]....
        /*057c*/ 	.word	0x00017ae0


	//   ....[81]....
        /*0580*/ 	.word	0x00017c00


	//   ....[82]....
        /*0584*/ 	.word	0x00017c10


	//   ....[83]....
        /*0588*/ 	.word	0x00017c90


	//   ....[84]....
        /*058c*/ 	.word	0x00017cb0


	//   ....[85]....
        /*0590*/ 	.word	0x00017cf0


	//   ....[86]....
        /*0594*/ 	.word	0x00017d00


	//   ....[87]....
        /*0598*/ 	.word	0x00017d10


	//   ....[88]....
        /*059c*/ 	.word	0x00017e00


	//   ....[89]....
        /*05a0*/ 	.word	0x00017e30


	//   ....[90]....
        /*05a4*/ 	.word	0x00017f60


	//   ....[91]....
        /*05a8*/ 	.word	0x00017f70


	//   ....[92]....
        /*05ac*/ 	.word	0x000184d0


	//   ....[93]....
        /*05b0*/ 	.word	0x00018510


	//   ....[94]....
        /*05b4*/ 	.word	0x00018540


	//   ....[95]....
        /*05b8*/ 	.word	0x00018570


	//   ....[96]....
        /*05bc*/ 	.word	0x000185a0


	//   ....[97]....
        /*05c0*/ 	.word	0x000185d0


	//   ....[98]....
        /*05c4*/ 	.word	0x00018600


	//   ....[99]....
        /*05c8*/ 	.word	0x00018630


	//   ....[100]....
        /*05cc*/ 	.word	0x00018650


	//   ....[101]....
        /*05d0*/ 	.word	0x00018670


	//   ....[102]....
        /*05d4*/ 	.word	0x00018680


	//   ....[103]....
        /*05d8*/ 	.word	0x00018690


	//   ....[104]....
        /*05dc*/ 	.word	0x000186a0


	//   ....[105]....
        /*05e0*/ 	.word	0x000186b0


	//   ....[106]....
        /*05e4*/ 	.word	0x000186c0


	//   ....[107]....
        /*05e8*/ 	.word	0x000186f0


	//----- nvinfo : EIATTR_EXIT_INSTR_OFFSETS
	.align		4
.L_132:
        /*05ec*/ 	.byte	0x04, 0x1c
        /*05ee*/ 	.short	(.L_134 - .L_133)


	//   ....[0]....
.L_133:
        /*05f0*/ 	.word	0x00000040


	//   ....[1]....
        /*05f4*/ 	.word	0x00017f90


	//   ....[2]....
        /*05f8*/ 	.word	0x00017fd0


	//   ....[3]....
        /*05fc*/ 	.word	0x00018880


	//   ....[4]....
        /*0600*/ 	.word	0x000188c0


	//----- nvinfo : EIATTR_CTAIDZ_USED
	.align		4
.L_134:
        /*0604*/ 	.byte	0x01, 0x04
	.zero		2


	//----- nvinfo : EIATTR_MAX_THREADS
	.align		4
        /*0608*/ 	.byte	0x04, 0x05
        /*060a*/ 	.short	(.L_136 - .L_135)
.L_135:
        /*060c*/ 	.word	0x00000080
        /*0610*/ 	.word	0x00000001
        /*0614*/ 	.word	0x00000001


	//----- nvinfo : EIATTR_CRS_STACK_SIZE
	.align		4
.L_136:
        /*0618*/ 	.byte	0x04, 0x1e
        /*061a*/ 	.short	(.L_138 - .L_137)
.L_137:
        /*061c*/ 	.word	0x00000000
.L_138:


//--------------------- .nv.info._ZN7cutlass13device_kernelIN5flash19enable_sm80_to_sm89INS1_16FlashAttnFwdSm80INS1_25CollectiveMainloopFwdSm80ILi4ELi1ELb0EN4cute5tupleIJNS5_1CILi128EEENS7_ILi96EEENS7_ILi64EEEEEELi64ENS_6half_tEfNS_4arch4Sm80ELb0ELb1ELb0ELb1ELb0ELb0ELb1ELb0EEENS1_21CollectiveEpilogueFwdINS6_IJS8_SA_S9_EEENS6_IJNS7_ILi1EEESI_SI_EEESC_SE_Li128ELb1ELb1ELb0ELb0EEENS1_19SingleTileSchedulerILb1ELb0ELb1ELi128EEEEEEEEEvNT_6ParamsE --------------------------
	.section	.nv.info._ZN7cutlass13device_kernelIN5flash19enable_sm80_to_sm89INS1_16FlashAttnFwdSm80INS1_25CollectiveMainloopFwdSm80ILi4ELi1ELb0EN4cute5tupleIJNS5_1CILi128EEENS7_ILi96EEENS7_ILi64EEEEEELi64ENS_6half_tEfNS_4arch4Sm80ELb0ELb1ELb0ELb1ELb0ELb0ELb1ELb0EEENS1_21CollectiveEpilogueFwdINS6_IJS8_SA_S9_EEENS6_IJNS7_ILi1EEESI_SI_EEESC_SE_Li128ELb1ELb1ELb0ELb0EEENS1_19SingleTileSchedulerILb1ELb0ELb1ELi128EEEEEEEEEvNT_6ParamsE,"",@"SHT_CUDA_INFO"
	.sectionflags	@""
	.align	4


	//----- nvinfo : EIATTR_CUDA_API_VERSION
	.align		4
        /*0000*/ 	.byte	0x04, 0x37
        /*0002*/ 	.short	(.L_140 - .L_139)
.L_139:
        /*0004*/ 	.word	0x00000082


	//----- nvinfo : EIATTR_SW2861232_WAR
	.align		4
.L_140:
        /*0008*/ 	.byte	0x01, 0x35
	.zero		2


	//----- nvinfo : EIATTR_PARAM_CBANK
	.align		4
        /*000c*/ 	.byte	0x04, 0x0a
        /*000e*/ 	.short	(.L_142 - .L_141)
	.align		4
.L_141:
        /*0010*/ 	.word	index@(.nv.constant0._ZN7cutlass13device_kernelIN5flash19enable_sm80_to_sm89INS1_16FlashAttnFwdSm80INS1_25CollectiveMainloopFwdSm80ILi4ELi1ELb0EN4cute5tupleIJNS5_1CILi128EEENS7_ILi96EEENS7_ILi64EEEEEELi64ENS_6half_tEfNS_4arch4Sm80ELb0ELb1ELb0ELb1ELb0ELb0ELb1ELb0EEENS1_21CollectiveEpilogueFwdINS6_IJS8_SA_S9_EEENS6_IJNS7_ILi1EEESI_SI_EEESC_SE_Li128ELb1ELb1ELb0ELb0EEENS1_19SingleTileSchedulerILb1ELb0ELb1ELi128EEEEEEEEEvNT_6ParamsE)
        /*0014*/ 	.short	0x0160
        /*0016*/ 	.short	0x0418


	//----- nvinfo : EIATTR_CBANK_PARAM_SIZE
	.align		4
.L_142:
        /*0018*/ 	.byte	0x03, 0x19
        /*001a*/ 	.short	0x0418


	//----- nvinfo : EIATTR_KPARAM_INFO
	.align		4
        /*001c*/ 	.byte	0x04, 0x17
        /*001e*/ 	.short	(.L_144 - .L_143)
.L_143:
        /*0020*/ 	.word	0x00000000
        /*0024*/ 	.short	0x0000
        /*0026*/ 	.short	0x0000
        /*0028*/ 	.byte	0x00, 0xf0, 0x61, 0x10


	//----- nvinfo : EIATTR_MAXREG_COUNT
	.align		4
.L_144:
        /*002c*/ 	.byte	0x03, 0x1b
        /*002e*/ 	.short	0x00ff


	//----- nvinfo : EIATTR_NUM_BARRIERS
	.align		4
        /*0030*/ 	.byte	0x02, 0x4c
        /*0032*/ 	.byte	0x02
	.zero		1


	//----- nvinfo : EIATTR_ANNOTATIONS
	.align		4
        /*0034*/ 	.byte	0x04, 0x55
        /*0036*/ 	.short	(.L_146 - .L_145)


	//   ....[0]....
.L_145:
        /* <DEDUP_REMOVED lines=34> */


	//----- nvinfo : EIATTR_MERCURY_ISA_VERSION
	.align		4
.L_146:
        /*0248*/ 	.byte	0x03, 0x5f
        /*024a*/ 	.short	0x0000


	//----- nvinfo : EIATTR_COOP_GROUP_MASK_REGIDS
	.align		4
        /*024c*/ 	.byte	0x04, 0x29
        /*024e*/ 	.short	(.L_148 - .L_147)


	//   ....[0]....
.L_147:
        /*0250*/ 	.word	0xffffffff


	//   ....[1]....
        /*0254*/ 	.word	0xffffffff


	//   ....[2]....
        /*0258*/ 	.word	0xffffffff


	//   ....[3]....
        /*025c*/ 	.word	0xffffffff


	//   ....[4]....
        /*0260*/ 	.word	0xffffffff


	//   ....[5]....
        /*0264*/ 	.word	0xffffffff


	//   ....[6]....
        /*0268*/ 	.word	0xffffffff


	//   ....[7]....
        /*026c*/ 	.word	0xffffffff


	//   ....[8]....
        /*0270*/ 	.word	0xffffffff


	//   ....[9]....
        /*0274*/ 	.word	0xffffffff


	//   ....[10]....
        /*0278*/ 	.word	0xffffffff


	//   ....[11]....
        /*027c*/ 	.word	0xffffffff


	//   ....[12]....
        /*0280*/ 	.word	0xffffffff


	//   ....[13]....
        /*0284*/ 	.word	0xffffffff


	//   ....[14]....
        /*0288*/ 	.word	0xffffffff


	//   ....[15]....
        /*028c*/ 	.word	0xffffffff


	//   ....[16]....
        /*0290*/ 	.word	0xffffffff


	//   ....[17]....
        /*0294*/ 	.word	0xffffffff


	//   ....[18]....
        /*0298*/ 	.word	0xffffffff


	//   ....[19]....
        /*029c*/ 	.word	0xffffffff


	//   ....[20]....
        /*02a0*/ 	.word	0xffffffff


	//   ....[21]....
        /*02a4*/ 	.word	0xffffffff


	//   ....[22]....
        /*02a8*/ 	.word	0xffffffff


	//   ....[23]....
        /*02ac*/ 	.word	0xffffffff


	//   ....[24]....
        /*02b0*/ 	.word	0xffffffff


	//   ....[25]....
        /*02b4*/ 	.word	0xffffffff


	//   ....[26]....
        /*02b8*/ 	.word	0xffffffff


	//   ....[27]....
        /*02bc*/ 	.word	0xffffffff


	//   ....[28]....
        /*02c0*/ 	.word	0xffffffff


	//   ....[29]....
        /*02c4*/ 	.word	0xffffffff


	//   ....[30]....
        /*02c8*/ 	.word	0xffffffff


	//   ....[31]....
        /*02cc*/ 	.word	0xffffffff


	//   ....[32]....
        /*02d0*/ 	.word	0xffffffff


	//   ....[33]....
        /*02d4*/ 	.word	0xffffffff


	//   ....[34]....
        /*02d8*/ 	.word	0xffffffff


	//   ....[35]....
        /*02dc*/ 	.word	0xffffffff


	//   ....[36]....
        /*02e0*/ 	.word	0xffffffff


	//   ....[37]....
        /*02e4*/ 	.word	0xffffffff


	//   ....[38]....
        /*02e8*/ 	.word	0xffffffff


	//   ....[39]....
        /*02ec*/ 	.word	0xffffffff


	//   ....[40]....
        /*02f0*/ 	.word	0xffffffff


	//   ....[41]....
        /*02f4*/ 	.word	0xffffffff


	//   ....[42]....
        /*02f8*/ 	.word	0xffffffff


	//   ....[43]....
        /*02fc*/ 	.word	0xffffffff


	//   ....[44]....
        /*0300*/ 	.word	0xffffffff


	//   ....[45]....
        /*0304*/ 	.word	0xffffffff


	//   ....[46]....
        /*0308*/ 	.word	0xffffffff


	//   ....[47]....
        /*030c*/ 	.word	0xffffffff


	//   ....[48]....
        /*0310*/ 	.word	0xffffffff


	//   ....[49]....
        /*0314*/ 	.word	0xffffffff


	//   ....[50]....
        /*0318*/ 	.word	0xffffffff


	//   ....[51]....
        /*031c*/ 	.word	0xffffffff


	//   ....[52]....
        /*0320*/ 	.word	0xffffffff


	//   ....[53]....
        /*0324*/ 	.word	0xffffffff


	//   ....[54]....
        /*0328*/ 	.word	0xffffffff


	//   ....[55]....
        /*032c*/ 	.word	0xffffffff


	//   ....[56]....
        /*0330*/ 	.word	0xffffffff


	//   ....[57]....
        /*0334*/ 	.word	0xffffffff


	//   ....[58]....
        /*0338*/ 	.word	0xffffffff


	//   ....[59]....
        /*033c*/ 	.word	0xffffffff


	//   ....[60]....
        /*0340*/ 	.word	0xffffffff


	//   ....[61]....
        /*0344*/ 	.word	0xffffffff


	//   ....[62]....
        /*0348*/ 	.word	0xffffffff


	//   ....[63]....
        /*034c*/ 	.word	0xffffffff


	//   ....[64]....
        /*0350*/ 	.word	0xffffffff


	//   ....[65]....
        /*0354*/ 	.word	0xffffffff


	//   ....[66]....
        /*0358*/ 	.word	0xffffffff


	//   ....[67]....
        /*035c*/ 	.word	0xffffffff


	//   ....[68]....
        /*0360*/ 	.word	0xffffffff


	//   ....[69]....
        /*0364*/ 	.word	0xffffffff


	//   ....[70]....
        /*0368*/ 	.word	0xffffffff


	//   ....[71]....
        /*036c*/ 	.word	0xffffffff


	//   ....[72]....
        /*0370*/ 	.word	0xffffffff


	//   ....[73]....
        /*0374*/ 	.word	0xffffffff


	//   ....[74]....
        /*0378*/ 	.word	0xffffffff


	//   ....[75]....
        /*037c*/ 	.word	0xffffffff


	//   ....[76]....
        /*0380*/ 	.word	0xffffffff


	//   ....[77]....
        /*0384*/ 	.word	0xffffffff


	//   ....[78]....
        /*0388*/ 	.word	0xffffffff


	//   ....[79]....
        /*038c*/ 	.word	0xffffffff


	//   ....[80]....
        /*0390*/ 	.word	0xffffffff


	//   ....[81]....
        /*0394*/ 	.word	0xffffffff


	//   ....[82]....
        /*0398*/ 	.word	0xffffffff


	//   ....[83]....
        /*039c*/ 	.word	0xffffffff


	//   ....[84]....
        /*03a0*/ 	.word	0xffffffff


	//   ....[85]....
        /*03a4*/ 	.word	0xffffffff


	//   ....[86]....
        /*03a8*/ 	.word	0xffffffff


	//   ....[87]....
        /*03ac*/ 	.word	0xffffffff


	//   ....[88]....
        /*03b0*/ 	.word	0xffffffff


	//   ....[89]....
        /*03b4*/ 	.word	0xffffffff


	//   ....[90]....
        /*03b8*/ 	.word	0xffffffff


	//   ....[91]....
        /*03bc*/ 	.word	0xffffffff


	//   ....[92]....
        /*03c0*/ 	.word	0xffffffff


	//   ....[93]....
        /*03c4*/ 	.word	0xffffffff


	//   ....[94]....
        /*03c8*/ 	.word	0xffffffff


	//   ....[95]....
        /*03cc*/ 	.word	0xffffffff


	//   ....[96]....
        /*03d0*/ 	.word	0xffffffff


	//   ....[97]....
        /*03d4*/ 	.word	0xffffffff


	//   ....[98]....
        /*03d8*/ 	.word	0xffffffff


	//   ....[99]....
        /*03dc*/ 	.word	0xffffffff


	//   ....[100]....
        /*03e0*/ 	.word	0xffffffff


	//   ....[101]....
        /*03e4*/ 	.word	0xffffffff


	//   ....[102]....
        /*03e8*/ 	.word	0xffffffff


	//   ....[103]....
        /*03ec*/ 	.word	0xffffffff


	//   ....[104]....
        /*03f0*/ 	.word	0xffffffff


	//   ....[105]....
        /*03f4*/ 	.word	0xffffffff


	//   ....[106]....
        /*03f8*/ 	.word	0xffffffff


	//   ....[107]....
        /*03fc*/ 	.word	0xffffffff


	//   ....[108]....
        /*0400*/ 	.word	0xffffffff


	//----- nvinfo : EIATTR_COOP_GROUP_INSTR_OFFSETS
	.align		4
.L_148:
        /*0404*/ 	.byte	0x04, 0x28
        /*0406*/ 	.short	(.L_150 - .L_149)


	//   ....[0]....
.L_149:
        /*0408*/ 	.word	0x00000090


	//   ....[1]....
        /*040c*/ 	.word	0x00001400


	//   ....[2]....
        /*0410*/ 	.word	0x000014e0


	//   ....[3]....
        /*0414*/ 	.word	0x00001680


	//   ....[4]....
        /*0418*/ 	.word	0x000016b0


	//   ....[5]....
        /*041c*/ 	.word	0x00001740


	//   ....[6]....
        /*0420*/ 	.word	0x00001770


	//   ....[7]....
        /*0424*/ 	.word	0x00001800


	//   ....[8]....
        /*0428*/ 	.word	0x00001830


	//   ....[9]....
        /*042c*/ 	.word	0x000018c0


	//   ....[10]....
        /*0430*/ 	.word	0x000018f0


	//   ....[11]....
        /*0434*/ 	.word	0x00001980


	//   ....[12]....
        /*0438*/ 	.word	0x000019b0


	//   ....[13]....
        /*043c*/ 	.word	0x00001a40


	//   ....[14]....
        /*0440*/ 	.word	0x00001a70


	//   ....[15]....
        /*0444*/ 	.word	0x00001af0


	//   ....[16]....
        /*0448*/ 	.word	0x00001b30


	//   ....[17]....
        /*044c*/ 	.word	0x00003180


	//   ....[18]....
        /*0450*/ 	.word	0x000033f0


	//   ....[19]....
        /*0454*/ 	.word	0x000035b0


	//   ....[20]....
        /*0458*/ 	.word	0x000049e0


	//   ....[21]....
        /*045c*/ 	.word	0x000056d0


	//   ....[22]....
        /*0460*/ 	.word	0x00005710


	//   ....[23]....
        /*0464*/ 	.word	0x00005830


	//   ....[24]....
        /*0468*/ 	.word	0x00005870


	//   ....[25]....
        /*046c*/ 	.word	0x000065c0


	//   ....[26]....
        /*0470*/ 	.word	0x00006670


	//   ....[27]....
        /*0474*/ 	.word	0x00006880


	//   ....[28]....
        /*0478*/ 	.word	0x00006900


	//   ....[29]....
        /*047c*/ 	.word	0x00009530


	//   ....[30]....
        /*0480*/ 	.word	0x000097b0


	//   ....[31]....
        /*0484*/ 	.word	0x00009990


	//   ....[32]....
        /*0488*/ 	.word	0x0000a710


	//   ....[33]....
        /*048c*/ 	.word	0x0000b5f0


	//   ....[34]....
        /*0490*/ 	.word	0x0000b6c0


	//   ....[35]....
        /*0494*/ 	.word	0x0000b7d0


	//   ....[36]....
        /*0498*/ 	.word	0x0000b880


	//   ....[37]....
        /*049c*/ 	.word	0x0000b8d0


	//   ....[38]....
        /*04a0*/ 	.word	0x0000b9f0


	//   ....[39]....
        /*04a4*/ 	.word	0x0000beb0


	//   ....[40]....
        /*04a8*/ 	.word	0x0000bf30


	//   ....[41]....
        /*04ac*/ 	.word	0x0000f650


	//   ....[42]....
        /*04b0*/ 	.word	0x0000f6b0


	//   ....[43]....
        /*04b4*/ 	.word	0x0000f760


	//   ....[44]....
        /*04b8*/ 	.word	0x0000f7c0


	//   ....[45]....
        /*04bc*/ 	.word	0x0000f7f0


	//   ....[46]....
        /*04c0*/ 	.word	0x0000f8c0


	//   ....[47]....
        /*04c4*/ 	.word	0x0000fb00


	//   ....[48]....
        /*04c8*/ 	.word	0x0000fde0


	//   ....[49]....
        /*04cc*/ 	.word	0x00012ba0


	//   ....[50]....
        /*04d0*/ 	.word	0x00012de0


	//   ....[51]....
        /*04d4*/ 	.word	0x000136a0


	//   ....[52]....
        /*04d8*/ 	.word	0x00013e50


	//   ....[53]....
        /*04dc*/ 	.word	0x00014df0


	//   ....[54]....
        /*04e0*/ 	.word	0x00014e60


	//   ....[55]....
        /*04e4*/ 	.word	0x00015060


	//   ....[56]....
        /*04e8*/ 	.word	0x000150e0


	//   ....[57]....
        /*04ec*/ 	.word	0x00015120


	//   ....[58]....
        /*04f0*/ 	.word	0x000151e0


	//   ....[59]....
        /*04f4*/ 	.word	0x00015520


	//   ....[60]....
        /*04f8*/ 	.word	0x000155e0


	//   ....[61]....
        /*04fc*/ 	.word	0x000178d0


	//   ....[62]....
        /*0500*/ 	.word	0x000178e0


	//   ....[63]....
        /*0504*/ 	.word	0x000178f0


	//   ....[64]....
        /*0508*/ 	.word	0x00017900


	//   ....[65]....
        /*050c*/ 	.word	0x00017930


	//   ....[66]....
        /*0510*/ 	.word	0x00017950


	//   ....[67]....
        /*0514*/ 	.word	0x00017970


	//   ....[68]....
        /*0518*/ 	.word	0x00017980


	//   ....[69]....
        /*051c*/ 	.word	0x00018c60


	//   ....[70]....
        /*0520*/ 	.word	0x00018cd0


	//   ....[71]....
        /*0524*/ 	.word	0x00018d00


	//   ....[72]....
        /*0528*/ 	.word	0x00018d30


	//   ....[73]....
        /*052c*/ 	.word	0x00018d70


	//   ....[74]....
        /*0530*/ 	.word	0x00018da0


	//   ....[75]....
        /*0534*/ 	.word	0x00018dd0


	//   ....[76]....
        /*0538*/ 	.word	0x00018de0


	//   ....[77]....
        /*053c*/ 	.word	0x00018ec0


	//   ....[78]....
        /*0540*/ 	.word	0x00018f20


	//   ....[79]....
        /*0544*/ 	.word	0x00018f50


	//   ....[80]....
        /*0548*/ 	.word	0x00018fb0


	//   ....[81]....
        /*054c*/ 	.word	0x00018fc0


	//   ....[82]....
        /*0550*/ 	.word	0x00018fd0


	//   ....[83]....
        /*0554*/ 	.word	0x00018ff0


	//   ....[84]....
        /*0558*/ 	.word	0x00019050


	//   ....[85]....
        /*055c*/ 	.word	0x00019100


	//   ....[86]....
        /*0560*/ 	.word	0x00019110


	//   ....[87]....
        /*0564*/ 	.word	0x00019140


	//   ....[88]....
        /*0568*/ 	.word	0x00019150


	//   ....[89]....
        /*056c*/ 	.word	0x00019160


	//   ....[90]....
        /*0570*/ 	.word	0x00019170


	//   ....[91]....
        /*0574*/ 	.word	0x000191f0


	//   ....[92]....
        /*0578*/ 	.word	0x00019200


	//   ....[93]....
        /*057c*/ 	.word	0x00019960


	//   ....[94]....
        /*0580*/ 	.word	0x000199a0


	//   ....[95]....
        /*0584*/ 	.word	0x000199d0


	//   ....[96]....
        /*0588*/ 	.word	0x00019a00


	//   ....[97]....
        /*058c*/ 	.word	0x00019a30


	//   ....[98]....
        /*0590*/ 	.word	0x00019a60


	//   ....[99]....
        /*0594*/ 	.word	0x00019a90


	//   ....[100]....
        /*0598*/ 	.word	0x00019ab0


	//   ....[101]....
        /*059c*/ 	.word	0x00019ad0


	//   ....[102]....
        /*05a0*/ 	.word	0x00019b00


	//   ....[103]....
        /*05a4*/ 	.word	0x00019b10


	//   ....[104]....
        /*05a8*/ 	.word	0x00019b20


	//   ....[105]....
        /*05ac*/ 	.word	0x00019b30


	//   ....[106]....
        /*05b0*/ 	.word	0x00019b40


	//   ....[107]....
        /*05b4*/ 	.word	0x00019b70


	//   ....[108]....
        /*05b8*/ 	.word	0x00019b90


	//----- nvinfo : EIATTR_EXIT_INSTR_OFFSETS
	.align		4
.L_150:
        /*05bc*/ 	.byte	0x04, 0x1c
        /*05be*/ 	.short	(.L_152 - .L_151)


	//   ....[0]....
.L_151:
        /*05c0*/ 	.word	0x00000370


	//   ....[1]....
        /*05c4*/ 	.word	0x000192a0


	//   ....[2]....
        /*05c8*/ 	.word	0x000192e0


	//   ....[3]....
        /*05cc*/ 	.word	0x00019cf0


	//   ....[4]....
        /*05d0*/ 	.word	0x00019d30


	//----- nvinfo : EIATTR_CTAIDZ_USED
	.align		4
.L_152:
        /*05d4*/ 	.byte	0x01, 0x04
	.zero		2


	//----- nvinfo : EIATTR_MAX_THREADS
	.align		4
        /*05d8*/ 	.byte	0x04, 0x05
        /*05da*/ 	.short	(.L_154 - .L_153)
.L_153:
        /*05dc*/ 	.word	0x00000080
        /*05e0*/ 	.word	0x00000001
        /*05e4*/ 	.word	0x00000001


	//----- nvinfo : EIATTR_CRS_STACK_SIZE
	.align		4
.L_154:
        /*05e8*/ 	.byte	0x04, 0x1e
        /*05ea*/ 	.short	(.L_156 - .L_155)
.L_155:
        /*05ec*/ 	.word	0x00000000
.L_156:


//--------------------- .nv.info._ZN7cutlass13device_kernelIN5flash19enable_sm80_to_sm89INS1_16FlashAttnFwdSm80INS1_25CollectiveMainloopFwdSm80ILi4ELi1ELb0EN4cute5tupleIJNS5_1CILi128EEENS7_ILi96EEENS7_ILi64EEEEEELi64ENS_6half_tEfNS_4arch4Sm80ELb0ELb1ELb0ELb1ELb0ELb1ELb1ELb0EEENS1_21CollectiveEpilogueFwdINS6_IJS8_SA_S9_EEENS6_IJNS7_ILi1EEESI_SI_EEESC_SE_Li128ELb1ELb1ELb0ELb0EEENS1_19SingleTileSchedulerILb1ELb0ELb1ELi128EEEEEEEEEvNT_6ParamsE --------------------------
	.section	.nv.info._ZN7cutlass13device_kernelIN5flash19enable_sm80_to_sm89INS1_16FlashAttnFwdSm80INS1_25CollectiveMainloopFwdSm80ILi4ELi1ELb0EN4cute5tupleIJNS5_1CILi128EEENS7_ILi96EEENS7_ILi64EEEEEELi64ENS_6half_tEfNS_4arch4Sm80ELb0ELb1ELb0ELb1ELb0ELb1ELb1ELb0EEENS1_21CollectiveEpilogueFwdINS6_IJS8_SA_S9_EEENS6_IJNS7_ILi1EEESI_SI_EEESC_SE_Li128ELb1ELb1ELb0ELb0EEENS1_19SingleTileSchedulerILb1ELb0ELb1ELi128EEEEEEEEEvNT_6ParamsE,"",@"SHT_CUDA_INFO"
	.sectionflags	@""
	.align	4


	//----- nvinfo : EIATTR_CUDA_API_VERSION
	.align		4
        /*0000*/ 	.byte	0x04, 0x37
        /*0002*/ 	.short	(.L_158 - .L_157)
.L_157:
        /*0004*/ 	.word	0x00000082


	//----- nvinfo : EIATTR_SW2861232_WAR
	.align		4
.L_158:
        /*0008*/ 	.byte	0x01, 0x35
	.zero		2


	//----- nvinfo : EIATTR_PARAM_CBANK
	.align		4
        /*000c*/ 	.byte	0x04, 0x0a
        /*000e*/ 	.short	(.L_160 - .L_159)
	.align		4
.L_159:
        /*0010*/ 	.word	index@(.nv.constant0._ZN7cutlass13device_kernelIN5flash19enable_sm80_to_sm89INS1_16FlashAttnFwdSm80INS1_25CollectiveMainloopFwdSm80ILi4ELi1ELb0EN4cute5tupleIJNS5_1CILi128EEENS7_ILi96EEENS7_ILi64EEEEEELi64ENS_6half_tEfNS_4arch4Sm80ELb0ELb1ELb0ELb1ELb0ELb1ELb1ELb0EEENS1_21CollectiveEpilogueFwdINS6_IJS8_SA_S9_EEENS6_IJNS7_ILi1EEESI_SI_EEESC_SE_Li128ELb1ELb1ELb0ELb0EEENS1_19SingleTileSchedulerILb1ELb0ELb1ELi128EEEEEEEEEvNT_6ParamsE)
        /*0014*/ 	.short	0x0160
        /*0016*/ 	.short	0x0418


	//----- nvinfo : EIATTR_CBANK_PARAM_SIZE
	.align		4
.L_160:
        /*0018*/ 	.byte	0x03, 0x19
        /*001a*/ 	.short	0x0418


	//----- nvinfo : EIATTR_KPARAM_INFO
	.align		4
        /*001c*/ 	.byte	0x04, 0x17
        /*001e*/ 	.short	(.L_162 - .L_161)
.L_161:
        /*0020*/ 	.word	0x00000000
        /*0024*/ 	.short	0x0000
        /*0026*/ 	.short	0x0000
        /*0028*/ 	.byte	0x00, 0xf0, 0x61, 0x10


	//----- nvinfo : EIATTR_MAXREG_COUNT
	.align		4
.L_162:
        /*002c*/ 	.byte	0x03, 0x1b
        /*002e*/ 	.short	0x00ff


	//----- nvinfo : EIATTR_NUM_BARRIERS
	.align		4
        /*0030*/ 	.byte	0x02, 0x4c
        /*0032*/ 	.byte	0x02
	.zero		1


	//----- nvinfo : EIATTR_ANNOTATIONS
	.align		4
        /*0034*/ 	.byte	0x04, 0x55
        /*0036*/ 	.short	(.L_164 - .L_163)


	//   ....[0]....
.L_163:
        /* <DEDUP_REMOVED lines=56> */


	//----- nvinfo : EIATTR_MERCURY_ISA_VERSION
	.align		4
.L_164:
        /*03a0*/ 	.byte	0x03, 0x5f
        /*03a2*/ 	.short	0x0000


	//----- nvinfo : EIATTR_COOP_GROUP_MASK_REGIDS
	.align		4
        /*03a4*/ 	.byte	0x04, 0x29
        /*03a6*/ 	.short	(.L_166 - .L_165)


	//   ....[0]....
.L_165:
        /*03a8*/ 	.word	0xffffffff


	//   ....[1]....
        /*03ac*/ 	.word	0xffffffff


	//   ....[2]....
        /*03b0*/ 	.word	0xffffffff


	//   ....[3]....
        /*03b4*/ 	.word	0xffffffff


	//   ....[4]....
        /*03b8*/ 	.word	0xffffffff


	//   ....[5]....
        /*03bc*/ 	.word	0xffffffff


	//   ....[6]....
        /*03c0*/ 	.word	0xffffffff


	//   ....[7]....
        /*03c4*/ 	.word	0xffffffff


	//   ....[8]....
        /*03c8*/ 	.word	0xffffffff


	//   ....[9]....
        /*03cc*/ 	.word	0xffffffff


	//   ....[10]....
        /*03d0*/ 	.word	0xffffffff


	//   ....[11]....
        /*03d4*/ 	.word	0xffffffff


	//   ....[12]....
        /*03d8*/ 	.word	0xffffffff


	//   ....[13]....
        /*03dc*/ 	.word	0xffffffff


	//   ....[14]....
        /*03e0*/ 	.word	0xffffffff


	//   ....[15]....
        /*03e4*/ 	.word	0xffffffff


	//   ....[16]....
        /*03e8*/ 	.word	0xffffffff


	//   ....[17]....
        /*03ec*/ 	.word	0xffffffff


	//   ....[18]....
        /*03f0*/ 	.word	0xffffffff


	//   ....[19]....
        /*03f4*/ 	.word	0xffffffff


	//   ....[20]....
        /*03f8*/ 	.word	0xffffffff


	//   ....[21]....
        /*03fc*/ 	.word	0xffffffff


	//   ....[22]....
        /*0400*/ 	.word	0xffffffff


	//   ....[23]....
        /*0404*/ 	.word	0xffffffff


	//   ....[24]....
        /*0408*/ 	.word	0xffffffff


	//   ....[25]....
        /*040c*/ 	.word	0xffffffff


	//   ....[26]....
        /*0410*/ 	.word	0xffffffff


	//   ....[27]....
        /*0414*/ 	.word	0xffffffff


	//   ....[28]....
        /*0418*/ 	.word	0xffffffff


	//   ....[29]....
        /*041c*/ 	.word	0xffffffff


	//   ....[30]....
        /*0420*/ 	.word	0xffffffff


	//   ....[31]....
        /*0424*/ 	.word	0xffffffff


	//   ....[32]....
        /*0428*/ 	.word	0xffffffff


	//   ....[33]....
        /*042c*/ 	.word	0xffffffff


	//   ....[34]....
        /*0430*/ 	.word	0xffffffff


	//   ....[35]....
        /*0434*/ 	.word	0xffffffff


	//   ....[36]....
        /*0438*/ 	.word	0xffffffff


	//   ....[37]....
        /*043c*/ 	.word	0xffffffff


	//   ....[38]....
        /*0440*/ 	.word	0xffffffff


	//   ....[39]....
        /*0444*/ 	.word	0xffffffff


	//   ....[40]....
        /*0448*/ 	.word	0xffffffff


	//   ....[41]....
        /*044c*/ 	.word	0xffffffff


	//   ....[42]....
        /*0450*/ 	.word	0xffffffff


	//   ....[43]....
        /*0454*/ 	.word	0xffffffff


	//   ....[44]....
        /*0458*/ 	.word	0xffffffff


	//   ....[45]....
        /*045c*/ 	.word	0xffffffff


	//   ....[46]....
        /*0460*/ 	.word	0xffffffff


	//   ....[47]....
        /*0464*/ 	.word	0xffffffff


	//   ....[48]....
        /*0468*/ 	.word	0xffffffff


	//   ....[49]....
        /*046c*/ 	.word	0xffffffff


	//   ....[50]....
        /*0470*/ 	.word	0xffffffff


	//   ....[51]....
        /*0474*/ 	.word	0xffffffff


	//   ....[52]....
        /*0478*/ 	.word	0xffffffff


	//   ....[53]....
        /*047c*/ 	.word	0xffffffff


	//   ....[54]....
        /*0480*/ 	.word	0xffffffff


	//   ....[55]....
        /*0484*/ 	.word	0xffffffff


	//   ....[56]....
        /*0488*/ 	.word	0xffffffff


	//   ....[57]....
        /*048c*/ 	.word	0xffffffff


	//   ....[58]....
        /*0490*/ 	.word	0xffffffff


	//   ....[59]....
        /*0494*/ 	.word	0xffffffff


	//   ....[60]....
        /*0498*/ 	.word	0xffffffff


	//   ....[61]....
        /*049c*/ 	.word	0xffffffff


	//   ....[62]....
        /*04a0*/ 	.word	0xffffffff


	//   ....[63]....
        /*04a4*/ 	.word	0xffffffff


	//   ....[64]....
        /*04a8*/ 	.word	0xffffffff


	//   ....[65]....
        /*04ac*/ 	.word	0xffffffff


	//   ....[66]....
        /*04b0*/ 	.word	0xffffffff


	//   ....[67]....
        /*04b4*/ 	.word	0xffffffff


	//   ....[68]....
        /*04b8*/ 	.word	0xffffffff


	//   ....[69]....
        /*04bc*/ 	.word	0xffffffff


	//   ....[70]....
        /*04c0*/ 	.word	0xffffffff


	//   ....[71]....
        /*04c4*/ 	.word	0xffffffff


	//   ....[72]....
        /*04c8*/ 	.word	0xffffffff


	//   ....[73]....
        /*04cc*/ 	.word	0xffffffff


	//   ....[74]....
        /*04d0*/ 	.word	0xffffffff


	//   ....[75]....
        /*04d4*/ 	.word	0xffffffff


	//   ....[76]....
        /*04d8*/ 	.word	0xffffffff


	//   ....[77]....
        /*04dc*/ 	.word	0xffffffff


	//   ....[78]....
        /*04e0*/ 	.word	0xffffffff


	//   ....[79]....
        /*04e4*/ 	.word	0xffffffff


	//   ....[80]....
        /*04e8*/ 	.word	0xffffffff


	//   ....[81]....
        /*04ec*/ 	.word	0xffffffff


	//   ....[82]....
        /*04f0*/ 	.word	0xffffffff


	//   ....[83]....
        /*04f4*/ 	.word	0xffffffff


	//   ....[84]....
        /*04f8*/ 	.word	0xffffffff


	//   ....[85]....
        /*04fc*/ 	.word	0xffffffff


	//   ....[86]....
        /*0500*/ 	.word	0xffffffff


	//   ....[87]....
        /*0504*/ 	.word	0xffffffff


	//   ....[88]....
        /*0508*/ 	.word	0xffffffff


	//   ....[89]....
        /*050c*/ 	.word	0xffffffff


	//   ....[90]....
        /*0510*/ 	.word	0xffffffff


	//   ....[91]....
        /*0514*/ 	.word	0xffffffff


	//   ....[92]....
        /*0518*/ 	.word	0xffffffff


	//   ....[93]....
        /*051c*/ 	.word	0xffffffff


	//   ....[94]....
        /*0520*/ 	.word	0xffffffff


	//   ....[95]....
        /*0524*/ 	.word	0xffffffff


	//   ....[96]....
        /*0528*/ 	.word	0xffffffff


	//   ....[97]....
        /*052c*/ 	.word	0xffffffff


	//   ....[98]....
        /*0530*/ 	.word	0xffffffff


	//   ....[99]....
        /*0534*/ 	.word	0xffffffff


	//   ....[100]....
        /*0538*/ 	.word	0xffffffff


	//   ....[101]....
        /*053c*/ 	.word	0xffffffff


	//   ....[102]....
        /*0540*/ 	.word	0xffffffff


	//   ....[103]....
        /*0544*/ 	.word	0xffffffff


	//   ....[104]....
        /*0548*/ 	.word	0xffffffff


	//   ....[105]....
        /*054c*/ 	.word	0xffffffff


	//   ....[106]....
        /*0550*/ 	.word	0xffffffff


	//   ....[107]....
        /*0554*/ 	.word	0xffffffff


	//   ....[108]....
        /*0558*/ 	.word	0xffffffff


	//   ....[109]....
        /*055c*/ 	.word	0xffffffff


	//   ....[110]....
        /*0560*/ 	.word	0xffffffff


	//   ....[111]....
        /*0564*/ 	.word	0xffffffff


	//   ....[112]....
        /*0568*/ 	.word	0xffffffff


	//   ....[113]....
        /*056c*/ 	.word	0xffffffff


	//   ....[114]....
        /*0570*/ 	.word	0xffffffff


	//   ....[115]....
        /*0574*/ 	.word	0xffffffff


	//   ....[116]....
        /*0578*/ 	.word	0xffffffff


	//   ....[117]....
        /*057c*/ 	.word	0xffffffff


	//   ....[118]....
        /*0580*/ 	.word	0xffffffff


	//   ....[119]....
        /*0584*/ 	.word	0xffffffff


	//   ....[120]....
        /*0588*/ 	.word	0xffffffff


	//   ....[121]....
        /*058c*/ 	.word	0xffffffff


	//   ....[122]....
        /*0590*/ 	.word	0xffffffff


	//   ....[123]....
        /*0594*/ 	.word	0xffffffff


	//   ....[124]....
        /*0598*/ 	.word	0xffffffff


	//   ....[125]....
        /*059c*/ 	.word	0xffffffff


	//   ....[126]....
        /*05a0*/ 	.word	0xffffffff


	//   ....[127]....
        /*05a4*/ 	.word	0xffffffff


	//   ....[128]....
        /*05a8*/ 	.word	0xffffffff


	//   ....[129]....
        /*05ac*/ 	.word	0xffffffff


	//   ....[130]....
        /*05b0*/ 	.word	0xffffffff


	//   ....[131]....
        /*05b4*/ 	.word	0xffffffff


	//   ....[132]....
        /*05b8*/ 	.word	0xffffffff


	//   ....[133]....
        /*05bc*/ 	.word	0xffffffff


	//   ....[134]....
        /*05c0*/ 	.word	0xffffffff


	//   ....[135]....
        /*05c4*/ 	.word	0xffffffff


	//   ....[136]....
        /*05c8*/ 	.word	0xffffffff


	//   ....[137]....
        /*05cc*/ 	.word	0xffffffff


	//   ....[138]....
        /*05d0*/ 	.word	0xffffffff


	//   ....[139]....
        /*05d4*/ 	.word	0xffffffff


	//   ....[140]....
        /*05d8*/ 	.word	0xffffffff


	//----- nvinfo : EIATTR_COOP_GROUP_INSTR_OFFSETS
	.align		4
.L_166:
        /*05dc*/ 	.byte	0x04, 0x28
        /*05de*/ 	.short	(.L_168 - .L_167)


	//   ....[0]....
.L_167:
        /*05e0*/ 	.word	0x00000090


	//   ....[1]....
        /*05e4*/ 	.word	0x000076e0


	//   ....[2]....
        /*05e8*/ 	.word	0x00007700


	//   ....[3]....
        /*05ec*/ 	.word	0x00007910


	//   ....[4]....
        /*05f0*/ 	.word	0x00007940


	//   ....[5]....
        /*05f4*/ 	.word	0x000079d0


	//   ....[6]....
        /*05f8*/ 	.word	0x00007a00


	//   ....[7]....
        /*05fc*/ 	.word	0x00007a90


	//   ....[8]....
        /*0600*/ 	.word	0x00007ac0


	//   ....[9]....
        /*0604*/ 	.word	0x00007b50


	//   ....[10]....
        /*0608*/ 	.word	0x00007b80


	//   ....[11]....
        /*060c*/ 	.word	0x00007c10


	//   ....[12]....
        /*0610*/ 	.word	0x00007c40


	//   ....[13]....
        /*0614*/ 	.word	0x00007cd0


	//   ....[14]....
        /*0618*/ 	.word	0x00007d00


	//   ....[15]....
        /*061c*/ 	.word	0x00007db0


	//   ....[16]....
        /*0620*/ 	.word	0x00007dd0


	//   ....[17]....
        /*0624*/ 	.word	0x000085a0


	//   ....[18]....
        /*0628*/ 	.word	0x000085c0


	//   ....[19]....
        /*062c*/ 	.word	0x000085d0


	//   ....[20]....
        /*0630*/ 	.word	0x000085e0


	//   ....[21]....
        /*0634*/ 	.word	0x00008750


	//   ....[22]....
        /*0638*/ 	.word	0x00008810


	//   ....[23]....
        /*063c*/ 	.word	0x00008850


	//   ....[24]....
        /*0640*/ 	.word	0x00008890


	//   ....[25]....
        /*0644*/ 	.word	0x00008a30


	//   ....[26]....
        /*0648*/ 	.word	0x00008af0


	//   ....[27]....
        /*064c*/ 	.word	0x00008b30


	//   ....[28]....
        /*0650*/ 	.word	0x00008b70


	//   ....[29]....
        /*0654*/ 	.word	0x00008d30


	//   ....[30]....
        /*0658*/ 	.word	0x00008df0


	//   ....[31]....
        /*065c*/ 	.word	0x00008e30


	//   ....[32]....
        /*0660*/ 	.word	0x00008e70


	//   ....[33]....
        /*0664*/ 	.word	0x0000ab10


	//   ....[34]....
        /*0668*/ 	.word	0x0000ab30


	//   ....[35]....
        /*066c*/ 	.word	0x0000ab60


	//   ....[36]....
        /*0670*/ 	.word	0x0000ab70


	//   ....[37]....
        /*0674*/ 	.word	0x0000ac50


	//   ....[38]....
        /*0678*/ 	.word	0x0000ac90


	//   ....[39]....
        /*067c*/ 	.word	0x0000acb0


	//   ....[40]....
        /*0680*/ 	.word	0x0000acc0


	//   ....[41]....
        /*0684*/ 	.word	0x0000ae90


	//   ....[42]....
        /*0688*/ 	.word	0x0000aed0


	//   ....[43]....
        /*068c*/ 	.word	0x0000aef0


	//   ....[44]....
        /*0690*/ 	.word	0x0000af00


	//   ....[45]....
        /*0694*/ 	.word	0x0000b030


	//   ....[46]....
        /*0698*/ 	.word	0x0000b080


	//   ....[47]....
        /*069c*/ 	.word	0x0000b0c0


	//   ....[48]....
        /*06a0*/ 	.word	0x0000b0f0


	//   ....[49]....
        /*06a4*/ 	.word	0x0000ded0


	//   ....[50]....
        /*06a8*/ 	.word	0x0000e100


	//   ....[51]....
        /*06ac*/ 	.word	0x0000e2a0


	//   ....[52]....
        /*06b0*/ 	.word	0x0000f110


	//   ....[53]....
        /*06b4*/ 	.word	0x0000ff00


	//   ....[54]....
        /*06b8*/ 	.word	0x00010020


	//   ....[55]....
        /*06bc*/ 	.word	0x00010120


	//   ....[56]....
        /*06c0*/ 	.word	0x00010240


	//   ....[57]....
        /*06c4*/ 	.word	0x000108a0


	//   ....[58]....
        /*06c8*/ 	.word	0x00010930


	//   ....[59]....
        /*06cc*/ 	.word	0x000109b0


	//   ....[60]....
        /*06d0*/ 	.word	0x00010a90


	//   ....[61]....
        /*06d4*/ 	.word	0x00013bd0


	//   ....[62]....
        /*06d8*/ 	.word	0x00013d90


	//   ....[63]....
        /*06dc*/ 	.word	0x00013f50


	//   ....[64]....
        /*06e0*/ 	.word	0x00015380


	//   ....[65]....
        /*06e4*/ 	.word	0x00015b50


	//   ....[66]....
        /*06e8*/ 	.word	0x00015d10


	//   ....[67]....
        /*06ec*/ 	.word	0x00015fa0


	//   ....[68]....
        /*06f0*/ 	.word	0x00016070


	//   ....[69]....
        /*06f4*/ 	.word	0x000160c0


	//   ....[70]....
        /*06f8*/ 	.word	0x00016180


	//   ....[71]....
        /*06fc*/ 	.word	0x000164f0


	//   ....[72]....
        /*0700*/ 	.word	0x000165e0


	//   ....[73]....
        /*0704*/ 	.word	0x00019b50


	//   ....[74]....
        /*0708*/ 	.word	0x00019bb0


	//   ....[75]....
        /*070c*/ 	.word	0x00019c60


	//   ....[76]....
        /*0710*/ 	.word	0x00019cc0


	//   ....[77]....
        /*0714*/ 	.word	0x00019cf0


	//   ....[78]....
        /*0718*/ 	.word	0x00019d70


	//   ....[79]....
        /*071c*/ 	.word	0x00019fc0


	//   ....[80]....
        /*0720*/ 	.word	0x0001a240


	//   ....[81]....
        /*0724*/ 	.word	0x0001cf60


	//   ....[82]....
        /*0728*/ 	.word	0x0001d400


	//   ....[83]....
        /*072c*/ 	.word	0x0001ddd0


	//   ....[84]....
        /*0730*/ 	.word	0x0001e5a0


	//   ....[85]....
        /*0734*/ 	.word	0x0001f340


	//   ....[86]....
        /*0738*/ 	.word	0x0001f4f0


	//   ....[87]....
        /*073c*/ 	.word	0x0001f5d0


	//   ....[88]....
        /*0740*/ 	.word	0x0001f770


	//   ....[89]....
        /*0744*/ 	.word	0x0001f820


	//   ....[90]....
        /*0748*/ 	.word	0x0001f960


	//   ....[91]....
        /*074c*/ 	.word	0x0001fc40


	//   ....[92]....
        /*0750*/ 	.word	0x0001fcd0


	//   ....[93]....
        /*0754*/ 	.word	0x00022070


	//   ....[94]....
        /*0758*/ 	.word	0x00022080


	//   ....[95]....
        /*075c*/ 	.word	0x00022090


	//   ....[96]....
        /*0760*/ 	.word	0x000220a0


	//   ....[97]....
        /*0764*/ 	.word	0x000220d0


	//   ....[98]....
        /*0768*/ 	.word	0x000220f0


	//   ....[99]....
        /*076c*/ 	.word	0x00022110


	//   ....[100]....
        /*0770*/ 	.word	0x00022120


	//   ....[101]....
        /*0774*/ 	.word	0x00023400


	//   ....[102]....
        /*0778*/ 	.word	0x00023460


	//   ....[103]....
        /*077c*/ 	.word	0x00023480


	//   ....[104]....
        /*0780*/ 	.word	0x000234b0


	//   ....[105]....
        /*0784*/ 	.word	0x000234f0


	//   ....[106]....
        /*0788*/ 	.word	0x00023520


	//   ....[107]....
        /*078c*/ 	.word	0x00023550


	//   ....[108]....
        /*0790*/ 	.word	0x00023580


	//   ....[109]....
        /*0794*/ 	.word	0x00023670


	//   ....[110]....
        /*0798*/ 	.word	0x00023680


	//   ....[111]....
        /*079c*/ 	.word	0x000236c0


	//   ....[112]....
        /*07a0*/ 	.word	0x000236f0


	//   ....[113]....
        /*07a4*/ 	.word	0x00023740


	//   ....[114]....
        /*07a8*/ 	.word	0x00023760


	//   ....[115]....
        /*07ac*/ 	.word	0x00023770


	//   ....[116]....
        /*07b0*/ 	.word	0x000237d0


	//   ....[117]....
        /*07b4*/ 	.word	0x00023880


	//   ....[118]....
        /*07b8*/ 	.word	0x000238b0


	//   ....[119]....
        /*07bc*/ 	.word	0x000238e0


	//   ....[120]....
        /*07c0*/ 	.word	0x00023900


	//   ....[121]....
        /*07c4*/ 	.word	0x00023910


	//   ....[122]....
        /*07c8*/ 	.word	0x00023920


	//   ....[123]....
        /*07cc*/ 	.word	0x000239a0


	//   ....[124]....
        /*07d0*/ 	.word	0x000239b0


	//   ....[125]....
        /*07d4*/ 	.word	0x000240d0


	//   ....[126]....
        /*07d8*/ 	.word	0x00024110


	//   ....[127]....
        /*07dc*/ 	.word	0x00024140


	//   ....[128]....
        /*07e0*/ 	.word	0x00024170


	//   ....[129]....
        /*07e4*/ 	.word	0x000241a0


	//   ....[130]....
        /*07e8*/ 	.word	0x000241d0


	//   ....[131]....
        /*07ec*/ 	.word	0x00024200


	//   ....[132]....
        /*07f0*/ 	.word	0x00024230


	//   ....[133]....
        /*07f4*/ 	.word	0x00024250


	//   ....[134]....
        /*07f8*/ 	.word	0x00024270


	//   ....[135]....
        /*07fc*/ 	.word	0x00024280


	//   ....[136]....
        /*0800*/ 	.word	0x00024290


	//   ....[137]....
        /*0804*/ 	.word	0x000242a0


	//   ....[138]....
        /*0808*/ 	.word	0x000242b0


	//   ....[139]....
        /*080c*/ 	.word	0x000242c0


	//   ....[140]....
        /*0810*/ 	.word	0x000242f0


	//----- nvinfo : EIATTR_EXIT_INSTR_OFFSETS
	.align		4
.L_168:
        /*0814*/ 	.byte	0x04, 0x1c
        /*0816*/ 	.short	(.L_170 - .L_169)


	//   ....[0]....
.L_169:
        /*0818*/ 	.word	0x00000370


	//   ....[1]....
        /*081c*/ 	.word	0x00023a50


	//   ....[2]....
        /*0820*/ 	.word	0x00023a90


	//   ....[3]....
        /*0824*/ 	.word	0x00024480


	//   ....[4]....
        /*0828*/ 	.word	0x000244c0


	//----- nvinfo : EIATTR_CTAIDZ_USED
	.align		4
.L_170:
        /*082c*/ 	.byte	0x01, 0x04
	.zero		2


	//----- nvinfo : EIATTR_MAX_THREADS
	.align		4
        /*0830*/ 	.byte	0x04, 0x05
        /*0832*/ 	.short	(.L_172 - .L_171)
.L_171:
        /*0834*/ 	.word	0x00000080
        /*0838*/ 	.word	0x00000001
        /*083c*/ 	.word	0x00000001


	//----- nvinfo : EIATTR_CRS_STACK_SIZE
	.align		4
.L_172:
        /*0840*/ 	.byte	0x04, 0x1e
        /*0842*/ 	.short	(.L_174 - .L_173)
.L_173:
        /*0844*/ 	.word	0x00000000
.L_174:


//--------------------- .nv.info._ZN7cutlass13device_kernelIN5flash19enable_sm80_to_sm89INS1_16FlashAttnFwdSm80INS1_25CollectiveMainloopFwdSm80ILi4ELi1ELb0EN4cute5tupleIJNS5_1CILi128EEENS7_ILi112EEENS7_ILi64EEEEEELi64ENS_6half_tEfNS_4arch4Sm80ELb1ELb0ELb0ELb0ELb0ELb0ELb1ELb0EEENS1_21CollectiveEpilogueFwdINS6_IJS8_SA_S9_EEENS6_IJNS7_ILi1EEESI_SI_EEESC_SE_Li128ELb0ELb1ELb0ELb0EEENS1_30DynamicPersistentTileSchedulerILi128ELi128ELb0ELb1ELb0EEEEEEEEEvNT_6ParamsE --------------------------
	.section	.nv.info._ZN7cutlass13device_kernelIN5flash19enable_sm80_to_sm89INS1_16FlashAttnFwdSm80INS1_25CollectiveMainloopFwdSm80ILi4ELi1ELb0EN4cute5tupleIJNS5_1CILi128EEENS7_ILi112EEENS7_ILi64EEEEEELi64ENS_6half_tEfNS_4arch4Sm80ELb1ELb0ELb0ELb0ELb0ELb0ELb1ELb0EEENS1_21CollectiveEpilogueFwdINS6_IJS8_SA_S9_EEENS6_IJNS7_ILi1EEESI_SI_EEESC_SE_Li128ELb0ELb1ELb0ELb0EEENS1_30DynamicPersistentTileSchedulerILi128ELi128ELb0ELb1ELb0EEEEEEEEEvNT_6ParamsE,"",@"SHT_CUDA_INFO"
	.sectionflags	@""
	.align	4


	//----- nvinfo : EIATTR_CUDA_API_VERSION
	.align		4
        /*0000*/ 	.byte	0x04, 0x37
        /*0002*/ 	.short	(.L_176 - .L_175)
.L_175:
        /*0004*/ 	.word	0x00000082


	//----- nvinfo : EIATTR_SW2861232_WAR
	.align		4
.L_176:
        /*0008*/ 	.byte	0x01, 0x35
	.zero		2


	//----- nvinfo : EIATTR_PARAM_CBANK
	.align		4
        /*000c*/ 	.byte	0x04, 0x0a
        /*000e*/ 	.short	(.L_178 - .L_177)
	.align		4
.L_177:
        /*0010*/ 	.word	index@(.nv.constant0._ZN7cutlass13device_kernelIN5flash19enable_sm80_to_sm89INS1_16FlashAttnFwdSm80INS1_25CollectiveMainloopFwdSm80ILi4ELi1ELb0EN4cute5tupleIJNS5_1CILi128EEENS7_ILi112EEENS7_ILi64EEEEEELi64ENS_6half_tEfNS_4arch4Sm80ELb1ELb0ELb0ELb0ELb0ELb0ELb1ELb0EEENS1_21CollectiveEpilogueFwdINS6_IJS8_SA_S9_EEENS6_IJNS7_ILi1EEESI_SI_EEESC_SE_Li128ELb0ELb1ELb0ELb0EEENS1_30DynamicPersistentTileSchedulerILi128ELi128ELb0ELb1ELb0EEEEEEEEEvNT_6ParamsE)
        /*0014*/ 	.short	0x0160
        /*0016*/ 	.short	0x0428


	//----- nvinfo : EIATTR_CBANK_PARAM_SIZE
	.align		4
.L_178:
        /*0018*/ 	.byte	0x03, 0x19
        /*001a*/ 	.short	0x0428


	//----- nvinfo : EIATTR_KPARAM_INFO
	.align		4
        /*001c*/ 	.byte	0x04, 0x17
        /*001e*/ 	.short	(.L_180 - .L_179)
.L_179:
        /*0020*/ 	.word	0x00000000
        /*0024*/ 	.short	0x0000
        /*0026*/ 	.short	0x0000
        /*0028*/ 	.byte	0x00, 0xf0, 0xa1, 0x10


	//----- nvinfo : EIATTR_MAXREG_COUNT
	.align		4
.L_180:
        /*002c*/ 	.byte	0x03, 0x1b
        /*002e*/ 	.short	0x00ff


	//----- nvinfo : EIATTR_NUM_BARRIERS
	.align		4
        /*0030*/ 	.byte	0x02, 0x4c
        /*0032*/ 	.byte	0x06
	.zero		1


	//----- nvinfo : EIATTR_ANNOTATIONS
	.align		4
        /*0034*/ 	.byte	0x04, 0x55
        /*0036*/ 	.short	(.L_182 - .L_181)


	//   ....[0]....
.L_181:
        /* <DEDUP_REMOVED lines=98> */


	//----- nvinfo : EIATTR_MERCURY_ISA_VERSION
	.align		4
.L_182:
        /*0640*/ 	.byte	0x03, 0x5f
        /*0642*/ 	.short	0x0000


	//----- nvinfo : EIATTR_INT_WARP_WIDE_INSTR_OFFSETS
	.align		4
        /*0644*/ 	.byte	0x04, 0x31
        /*0646*/ 	.short	(.L_184 - .L_183)


	//   ....[0]....
.L_183:
        /*0648*/ 	.word	0x00011ba0


	//   ....[1]....
        /*064c*/ 	.word	0x00011c20


	//----- nvinfo : EIATTR_COOP_GROUP_MASK_REGIDS
	.align		4
.L_184:
        /*0650*/ 	.byte	0x04, 0x29
        /*0652*/ 	.short	(.L_186 - .L_185)


	//   ....[0]....
.L_185:
        /*0654*/ 	.word	0xffffffff


	//   ....[1]....
        /*0658*/ 	.word	0xffffffff


	//   ....[2]....
        /*065c*/ 	.word	0xffffffff


	//   ....[3]....
        /*0660*/ 	.word	0xffffffff


	//   ....[4]....
        /*0664*/ 	.word	0xffffffff


	//   ....[5]....
        /*0668*/ 	.word	0xffffffff


	//   ....[6]....
        /*066c*/ 	.word	0xffffffff


	//   ....[7]....
        /*0670*/ 	.word	0xffffffff


	//   ....[8]....
        /*0674*/ 	.word	0xffffffff


	//   ....[9]....
        /*0678*/ 	.word	0xffffffff


	//   ....[10]....
        /*067c*/ 	.word	0xffffffff


	//   ....[11]....
        /*0680*/ 	.word	0xffffffff


	//   ....[12]....
        /*0684*/ 	.word	0xffffffff


	//   ....[13]....
        /*0688*/ 	.word	0xffffffff


	//   ....[14]....
        /*068c*/ 	.word	0xffffffff


	//   ....[15]....
        /*0690*/ 	.word	0xffffffff


	//   ....[16]....
        /*0694*/ 	.word	0xffffffff


	//   ....[17]....
        /*0698*/ 	.word	0xffffffff


	//   ....[18]....
        /*069c*/ 	.word	0xffffffff


	//   ....[19]....
        /*06a0*/ 	.word	0xffffffff


	//   ....[20]....
        /*06a4*/ 	.word	0xffffffff


	//   ....[21]....
        /*06a8*/ 	.word	0xffffffff


	//   ....[22]....
        /*06ac*/ 	.word	0xffffffff


	//   ....[23]....
        /*06b0*/ 	.word	0xffffffff


	//   ....[24]....
        /*06b4*/ 	.word	0xffffffff


	//   ....[25]....
        /*06b8*/ 	.word	0xffffffff


	//   ....[26]....
        /*06bc*/ 	.word	0xffffffff


	//   ....[27]....
        /*06c0*/ 	.word	0xffffffff


	//   ....[28]....
        /*06c4*/ 	.word	0xffffffff


	//   ....[29]....
        /*06c8*/ 	.word	0xffffffff


	//   ....[30]....
        /*06cc*/ 	.word	0xffffffff


	//   ....[31]....
        /*06d0*/ 	.word	0xffffffff


	//   ....[32]....
        /*06d4*/ 	.word	0xffffffff


	//   ....[33]....
        /*06d8*/ 	.word	0xffffffff


	//   ....[34]....
        /*06dc*/ 	.word	0xffffffff


	//   ....[35]....
        /*06e0*/ 	.word	0xffffffff


	//   ....[36]....
        /*06e4*/ 	.word	0xffffffff


	//   ....[37]....
        /*06e8*/ 	.word	0xffffffff


	//   ....[38]....
        /*06ec*/ 	.word	0xffffffff


	//   ....[39]....
        /*06f0*/ 	.word	0xffffffff


	//   ....[40]....
        /*06f4*/ 	.word	0xffffffff


	//   ....[41]....
        /*06f8*/ 	.word	0xffffffff


	//   ....[42]....
        /*06fc*/ 	.word	0xffffffff


	//   ....[43]....
        /*0700*/ 	.word	0xffffffff


	//   ....[44]....
        /*0704*/ 	.word	0xffffffff


	//   ....[45]....
        /*0708*/ 	.word	0xffffffff


	//   ....[46]....
        /*070c*/ 	.word	0xffffffff


	//   ....[47]....
        /*0710*/ 	.word	0xffffffff


	//   ....[48]....
        /*0714*/ 	.word	0xffffffff


	//   ....[49]....
        /*0718*/ 	.word	0xffffffff


	//   ....[50]....
        /*071c*/ 	.word	0xffffffff


	//   ....[51]....
        /*0720*/ 	.word	0xffffffff


	//   ....[52]....
        /*0724*/ 	.word	0xffffffff


	//   ....[53]....
        /*0728*/ 	.word	0xffffffff


	//   ....[54]....
        /*072c*/ 	.word	0xffffffff


	//   ....[55]....
        /*0730*/ 	.word	0xffffffff


	//   ....[56]....
        /*0734*/ 	.word	0xffffffff


	//   ....[57]....
        /*0738*/ 	.word	0xffffffff


	//   ....[58]....
        /*073c*/ 	.word	0xffffffff


	//   ....[59]....
        /*0740*/ 	.word	0xffffffff


	//   ....[60]....
        /*0744*/ 	.word	0xffffffff


	//   ....[61]....
        /*0748*/ 	.word	0xffffffff


	//   ....[62]....
        /*074c*/ 	.word	0xffffffff


	//   ....[63]....
        /*0750*/ 	.word	0xffffffff


	//   ....[64]....
        /*0754*/ 	.word	0xffffffff


	//   ....[65]....
        /*0758*/ 	.word	0xffffffff


	//   ....[66]....
        /*075c*/ 	.word	0xffffffff


	//   ....[67]....
        /*0760*/ 	.word	0xffffffff


	//   ....[68]....
        /*0764*/ 	.word	0xffffffff


	//   ....[69]....
        /*0768*/ 	.word	0xffffffff


	//   ....[70]....
        /*076c*/ 	.word	0xffffffff


	//   ....[71]....
        /*0770*/ 	.word	0xffffffff


	//   ....[72]....
        /*0774*/ 	.word	0xffffffff


	//   ....[73]....
        /*0778*/ 	.word	0xffffffff


	//   ....[74]....
        /*077c*/ 	.word	0xffffffff


	//   ....[75]....
        /*0780*/ 	.word	0xffffffff


	//   ....[76]....
        /*0784*/ 	.word	0xffffffff


	//   ....[77]....
        /*0788*/ 	.word	0xffffffff


	//   ....[78]....
        /*078c*/ 	.word	0xffffffff


	//   ....[79]....
        /*0790*/ 	.word	0xffffffff


	//   ....[80]....
        /*0794*/ 	.word	0xffffffff


	//   ....[81]....
        /*0798*/ 	.word	0xffffffff


	//   ....[82]....
        /*079c*/ 	.word	0xffffffff


	//   ....[83]....
        /*07a0*/ 	.word	0xffffffff


	//   ....[84]....
        /*07a4*/ 	.word	0xffffffff


	//   ....[85]....
        /*07a8*/ 	.word	0xffffffff


	//   ....[86]....
        /*07ac*/ 	.word	0xffffffff


	//   ....[87]....
        /*07b0*/ 	.word	0xffffffff


	//   ....[88]....
        /*07b4*/ 	.word	0xffffffff


	//   ....[89]....
        /*07b8*/ 	.word	0xffffffff


	//   ....[90]....
        /*07bc*/ 	.word	0xffffffff


	//   ....[91]....
        /*07c0*/ 	.word	0xffffffff


	//   ....[92]....
        /*07c4*/ 	.word	0xffffffff


	//   ....[93]....
        /*07c8*/ 	.word	0xffffffff


	//   ....[94]....
        /*07cc*/ 	.word	0xffffffff


	//   ....[95]....
        /*07d0*/ 	.word	0xffffffff


	//   ....[96]....
        /*07d4*/ 	.word	0xffffffff


	//   ....[97]....
        /*07d8*/ 	.word	0xffffffff


	//   ....[98]....
        /*07dc*/ 	.word	0xffffffff


	//   ....[99]....
        /*07e0*/ 	.word	0xffffffff


	//   ....[100]....
        /*07e4*/ 	.word	0xffffffff


	//   ....[101]....
        /*07e8*/ 	.word	0xffffffff


	//   ....[102]....
        /*07ec*/ 	.word	0xffffffff


	//   ....[103]....
        /*07f0*/ 	.word	0xffffffff


	//   ....[104]....
        /*07f4*/ 	.word	0xffffffff


	//   ....[105]....
        /*07f8*/ 	.word	0xffffffff


	//   ....[106]....
        /*07fc*/ 	.word	0xffffffff


	//   ....[107]....
        /*0800*/ 	.word	0xffffffff


	//   ....[108]....
        /*0804*/ 	.word	0xffffffff


	//   ....[109]....
        /*0808*/ 	.word	0xffffffff


	//   ....[110]....
        /*080c*/ 	.word	0xffffffff


	//   ....[111]....
        /*0810*/ 	.word	0xffffffff


	//   ....[112]....
        /*0814*/ 	.word	0xffffffff


	//   ....[113]....
        /*0818*/ 	.word	0xffffffff


	//   ....[114]....
        /*081c*/ 	.word	0xffffffff


	//   ....[115]....
        /*0820*/ 	.word	0xffffffff


	//   ....[116]....
        /*0824*/ 	.word	0xffffffff


	//   ....[117]....
        /*0828*/ 	.word	0xffffffff


	//   ....[118]....
        /*082c*/ 	.word	0xffffffff


	//   ....[119]....
        /*0830*/ 	.word	0xffffffff


	//   ....[120]....
        /*0834*/ 	.word	0xffffffff


	//   ....[121]....
        /*0838*/ 	.word	0xffffffff


	//   ....[122]....
        /*083c*/ 	.word	0xffffffff


	//   ....[123]....
        /*0840*/ 	.word	0xffffffff


	//   ....[124]....
        /*0844*/ 	.word	0xffffffff


	//   ....[125]....
        /*0848*/ 	.word	0xffffffff


	//   ....[126]....
        /*084c*/ 	.word	0xffffffff


	//   ....[127]....
        /*0850*/ 	.word	0xffffffff


	//   ....[128]....
        /*0854*/ 	.word	0xffffffff


	//   ....[129]....
        /*0858*/ 	.word	0xffffffff


	//   ....[130]....
        /*085c*/ 	.word	0xffffffff


	//   ....[131]....
        /*0860*/ 	.word	0xffffffff


	//   ....[132]....
        /*0864*/ 	.word	0xffffffff


	//   ....[133]....
        /*0868*/ 	.word	0xffffffff


	//   ....[134]....
        /*086c*/ 	.word	0xffffffff


	//   ....[135]....
        /*0870*/ 	.word	0xffffffff


	//   ....[136]....
        /*0874*/ 	.word	0xffffffff


	//   ....[137]....
        /*0878*/ 	.word	0xffffffff


	//   ....[138]....
        /*087c*/ 	.word	0xffffffff


	//   ....[139]....
        /*0880*/ 	.word	0xffffffff


	//----- nvinfo : EIATTR_COOP_GROUP_INSTR_OFFSETS
	.align		4
.L_186:
        /*0884*/ 	.byte	0x04, 0x28
        /*0886*/ 	.short	(.L_188 - .L_187)


	//   ....[0]....
.L_187:
        /*0888*/ 	.word	0x00000050


	//   ....[1]....
        /*088c*/ 	.word	0x00001560


	//   ....[2]....
        /*0890*/ 	.word	0x00001580


	//   ....[3]....
        /*0894*/ 	.word	0x00001670


	//   ....[4]....
        /*0898*/ 	.word	0x00001680


	//   ....[5]....
        /*089c*/ 	.word	0x00001760


	//   ....[6]....
        /*08a0*/ 	.word	0x00001780


	//   ....[7]....
        /*08a4*/ 	.word	0x00001860


	//   ....[8]....
        /*08a8*/ 	.word	0x00001870


	//   ....[9]....
        /*08ac*/ 	.word	0x00001950


	//   ....[10]....
        /*08b0*/ 	.word	0x00001970


	//   ....[11]....
        /*08b4*/ 	.word	0x00001a50


	//   ....[12]....
        /*08b8*/ 	.word	0x00001a60


	//   ....[13]....
        /*08bc*/ 	.word	0x00001b40


	//   ....[14]....
        /*08c0*/ 	.word	0x00001b60


	//   ....[15]....
        /*08c4*/ 	.word	0x00001c40


	//   ....[16]....
        /*08c8*/ 	.word	0x00001c50


	//   ....[17]....
        /*08cc*/ 	.word	0x000032d0


	//   ....[18]....
        /*08d0*/ 	.word	0x00003300


	//   ....[19]....
        /*08d4*/ 	.word	0x00003d30


	//   ....[20]....
        /*08d8*/ 	.word	0x00003df0


	//   ....[21]....
        /*08dc*/ 	.word	0x00003e00


	//   ....[22]....
        /*08e0*/ 	.word	0x00003e30


	//   ....[23]....
        /*08e4*/ 	.word	0x00003ea0


	//   ....[24]....
        /*08e8*/ 	.word	0x00004210


	//   ....[25]....
        /*08ec*/ 	.word	0x00004c30


	//   ....[26]....
        /*08f0*/ 	.word	0x00004df0


	//   ....[27]....
        /*08f4*/ 	.word	0x00004e40


	//   ....[28]....
        /*08f8*/ 	.word	0x00004eb0


	//   ....[29]....
        /*08fc*/ 	.word	0x000080e0


	//   ....[30]....
        /*0900*/ 	.word	0x00008100


	//   ....[31]....
        /*0904*/ 	.word	0x00008420


	//   ....[32]....
        /*0908*/ 	.word	0x00008440


	//   ....[33]....
        /*090c*/ 	.word	0x00009240


	//   ....[34]....
        /*0910*/ 	.word	0x000097a0


	//   ....[35]....
        /*0914*/ 	.word	0x00009900


	//   ....[36]....
        /*0918*/ 	.word	0x00009b00


	//   ....[37]....
        /*091c*/ 	.word	0x00009bf0


	//   ....[38]....
        /*0920*/ 	.word	0x00009d10


	//   ....[39]....
        /*0924*/ 	.word	0x00009e30


	//   ....[40]....
        /*0928*/ 	.word	0x00009ea0


	//   ....[41]....
        /*092c*/ 	.word	0x0000e4d0


	//   ....[42]....
        /*0930*/ 	.word	0x0000e560


	//   ....[43]....
        /*0934*/ 	.word	0x0000e620


	//   ....[44]....
        /*0938*/ 	.word	0x0000e680


	//   ....[45]....
        /*093c*/ 	.word	0x0000e6c0


	//   ....[46]....
        /*0940*/ 	.word	0x0000e810


	//   ....[47]....
        /*0944*/ 	.word	0x0000e930


	//   ....[48]....
        /*0948*/ 	.word	0x0000ec20


	//   ....[49]....
        /*094c*/ 	.word	0x000113a0


	//   ....[50]....
        /*0950*/ 	.word	0x00011410


	//   ....[51]....
        /*0954*/ 	.word	0x00011420


	//   ....[52]....
        /*0958*/ 	.word	0x00011430


	//   ....[53]....
        /*095c*/ 	.word	0x00011460


	//   ....[54]....
        /*0960*/ 	.word	0x00011480


	//   ....[55]....
        /*0964*/ 	.word	0x00011490


	//   ....[56]....
        /*0968*/ 	.word	0x000114a0


	//   ....[57]....
        /*096c*/ 	.word	0x00012200


	//   ....[58]....
        /*0970*/ 	.word	0x00012620


	//   ....[59]....
        /*0974*/ 	.word	0x00012640


	//   ....[60]....
        /*0978*/ 	.word	0x00012650


	//   ....[61]....
        /*097c*/ 	.word	0x00012660


	//   ....[62]....
        /*0980*/ 	.word	0x00012670


	//   ....[63]....
        /*0984*/ 	.word	0x00012680


	//   ....[64]....
        /*0988*/ 	.word	0x00012690


	//   ....[65]....
        /*098c*/ 	.word	0x000126a0


	//   ....[66]....
        /*0990*/ 	.word	0x00012810


	//   ....[67]....
        /*0994*/ 	.word	0x00012840


	//   ....[68]....
        /*0998*/ 	.word	0x00012860


	//   ....[69]....
        /*099c*/ 	.word	0x00012870


	//   ....[70]....
        /*09a0*/ 	.word	0x00012890


	//   ....[71]....
        /*09a4*/ 	.word	0x000128b0


	//   ....[72]....
        /*09a8*/ 	.word	0x00012940


	//   ....[73]....
        /*09ac*/ 	.word	0x00012970


	//   ....[74]....
        /*09b0*/ 	.word	0x00012a00


	//   ....[75]....
        /*09b4*/ 	.word	0x00012a30


	//   ....[76]....
        /*09b8*/ 	.word	0x00012a40


	//   ....[77]....
        /*09bc*/ 	.word	0x00012a50


	//   ....[78]....
        /*09c0*/ 	.word	0x00012a60


	//   ....[79]....
        /*09c4*/ 	.word	0x00012a70


	//   ....[80]....
        /*09c8*/ 	.word	0x00012bc0


	//   ....[81]....
        /*09cc*/ 	.word	0x00012bd0


	//   ....[82]....
        /*09d0*/ 	.word	0x00013100


	//   ....[83]....
        /*09d4*/ 	.word	0x00013120


	//   ....[84]....
        /*09d8*/ 	.word	0x000131b0


	//   ....[85]....
        /*09dc*/ 	.word	0x000131c0


	//   ....[86]....
        /*09e0*/ 	.word	0x00013240


	//   ....[87]....
        /*09e4*/ 	.word	0x00013260


	//   ....[88]....
        /*09e8*/ 	.word	0x000132e0


	//   ....[89]....
        /*09ec*/ 	.word	0x000132f0


	//   ....[90]....
        /*09f0*/ 	.word	0x00013370


	//   ....[91]....
        /*09f4*/ 	.word	0x00013390


	//   ....[92]....
        /*09f8*/ 	.word	0x00013410


	//   ....[93]....
        /*09fc*/ 	.word	0x00013420


	//   ....[94]....
        /*0a00*/ 	.word	0x000134a0


	//   ....[95]....
        /*0a04*/ 	.word	0x000134c0


	//   ....[96]....
        /*0a08*/ 	.word	0x00013540


	//   ....[97]....
        /*0a0c*/ 	.word	0x00013550


	//   ....[98]....
        /*0a10*/ 	.word	0x00013660


	//   ....[99]....
        /*0a14*/ 	.word	0x00013750


	//   ....[100]....
        /*0a18*/ 	.word	0x000137c0


	//   ....[101]....
        /*0a1c*/ 	.word	0x00013830


	//   ....[102]....
        /*0a20*/ 	.word	0x00013890


	//   ....[103]....
        /*0a24*/ 	.word	0x00013900


	//   ....[104]....
        /*0a28*/ 	.word	0x00013970


	//   ....[105]....
        /*0a2c*/ 	.word	0x000139e0


	//   ....[106]....
        /*0a30*/ 	.word	0x00013a40


	//   ....[107]....
        /*0a34*/ 	.word	0x00013ab0


	//   ....[108]....
        /*0a38*/ 	.word	0x00013b20


	//   ....[109]....
        /*0a3c*/ 	.word	0x00013b90


	//   ....[110]....
        /*0a40*/ 	.word	0x00013bf0


	//   ....[111]....
        /*0a44*/ 	.word	0x00013c60


	//   ....[112]....
        /*0a48*/ 	.word	0x00013cd0


	//   ....[113]....
        /*0a4c*/ 	.word	0x00013d40


	//   ....[114]....
        /*0a50*/ 	.word	0x00013da0


	//   ....[115]....
        /*0a54*/ 	.word	0x00013e00


	//   ....[116]....
        /*0a58*/ 	.word	0x00013e60


	//   ....[117]....
        /*0a5c*/ 	.word	0x00013eb0


	//   ....[118]....
        /*0a60*/ 	.word	0x00013f10


	//   ....[119]....
        /*0a64*/ 	.word	0x00013f60


	//   ....[120]....
        /*0a68*/ 	.word	0x00013fc0


	//   ....[121]....
        /*0a6c*/ 	.word	0x00014010


	//   ....[122]....
        /*0a70*/ 	.word	0x00014070


	//   ....[123]....
        /*0a74*/ 	.word	0x000140e0


	//   ....[124]....
        /*0a78*/ 	.word	0x00014150


	//   ....[125]....
        /*0a7c*/ 	.word	0x000141c0


	//   ....[126]....
        /*0a80*/ 	.word	0x00014220


	//   ....[127]....
        /*0a84*/ 	.word	0x00014290


	//   ....[128]....
        /*0a88*/ 	.word	0x00014300


	//   ....[129]....
        /*0a8c*/ 	.word	0x00014370


	//   ....[130]....
        /*0a90*/ 	.word	0x000143d0


	//   ....[131]....
        /*0a94*/ 	.word	0x00014440


	//   ....[132]....
        /*0a98*/ 	.word	0x000144b0


	//   ....[133]....
        /*0a9c*/ 	.word	0x00014520


	//   ....[134]....
        /*0aa0*/ 	.word	0x00014580


	//   ....[135]....
        /*0aa4*/ 	.word	0x000145f0


	//   ....[136]....
        /*0aa8*/ 	.word	0x00014660


	//   ....[137]....
        /*0aac*/ 	.word	0x000146d0


	//   ....[138]....
        /*0ab0*/ 	.word	0x00014730


	//   ....[139]....
        /*0ab4*/ 	.word	0x000147a0


	//----- nvinfo : EIATTR_EXIT_INSTR_OFFSETS
	.align		4
.L_188:
        /*0ab8*/ 	.byte	0x04, 0x1c
        /*0aba*/ 	.short	(.L_190 - .L_189)


	//   ....[0]....
.L_189:
        /*0abc*/ 	.word	0x000000a0


	//   ....[1]....
        /*0ac0*/ 	.word	0x00013700


	//----- nvinfo : EIATTR_MAX_THREADS
	.align		4
.L_190:
        /*0ac4*/ 	.byte	0x04, 0x05
        /*0ac6*/ 	.short	(.L_192 - .L_191)
.L_191:
        /*0ac8*/ 	.word	0x00000080
        /*0acc*/ 	.word	0x00000001
        /*0ad0*/ 	.word	0x00000001


	//----- nvinfo : EIATTR_CRS_STACK_SIZE
	.align		4
.L_192:
        /*0ad4*/ 	.byte	0x04, 0x1e
        /*0ad6*/ 	.short	(.L_194 - .L_193)
.L_193:
        /*0ad8*/ 	.word	0x00000000
.L_194:


//--------------------- .nv.info._ZN7cutlass13device_kernelIN5flash19enable_sm80_to_sm89INS1_16FlashAttnFwdSm80INS1_25CollectiveMainloopFwdSm80ILi4ELi1ELb0EN4cute5tupleIJNS5_1CILi128EEENS7_ILi112EEENS7_ILi64EEEEEELi64ENS_6half_tEfNS_4arch4Sm80ELb1ELb0ELb0ELb1ELb0ELb0ELb1ELb0EEENS1_21CollectiveEpilogueFwdINS6_IJS8_SA_S9_EEENS6_IJNS7_ILi1EEESI_SI_EEESC_SE_Li128ELb1ELb1ELb0ELb0EEENS1_19SingleTileSchedulerILb1ELb0ELb1ELi128EEEEEEEEEvNT_6ParamsE --------------------------
	.section	.nv.info._ZN7cutlass13device_kernelIN5flash19enable_sm80_to_sm89INS1_16FlashAttnFwdSm80INS1_25CollectiveMainloopFwdSm80ILi4ELi1ELb0EN4cute5tupleIJNS5_1CILi128EEENS7_ILi112EEENS7_ILi64EEEEEELi64ENS_6half_tEfNS_4arch4Sm80ELb1ELb0ELb0ELb1ELb0ELb0ELb1ELb0EEENS1_21CollectiveEpilogueFwdINS6_IJS8_SA_S9_EEENS6_IJNS7_ILi1EEESI_SI_EEESC_SE_Li128ELb1ELb1ELb0ELb0EEENS1_19SingleTileSchedulerILb1ELb0ELb1ELi128EEEEEEEEEvNT_6ParamsE,"",@"SHT_CUDA_INFO"
	.sectionflags	@""
	.align	4


	//----- nvinfo : EIATTR_CUDA_API_VERSION
	.align		4
        /*0000*/ 	.byte	0x04, 0x37
        /*0002*/ 	.short	(.L_196 - .L_195)
.L_195:
        /*0004*/ 	.word	0x00000082


	//----- nvinfo : EIATTR_SW2861232_WAR
	.align		4
.L_196:
        /*0008*/ 	.byte	0x01, 0x35
	.zero		2


	//----- nvinfo : EIATTR_PARAM_CBANK
	.align		4
        /*000c*/ 	.byte	0x04, 0x0a
        /*000e*/ 	.short	(.L_198 - .L_197)
	.align		4
.L_197:
        /*0010*/ 	.word	index@(.nv.constant0._ZN7cutlass13device_kernelIN5flash19enable_sm80_to_sm89INS1_16FlashAttnFwdSm80INS1_25CollectiveMainloopFwdSm80ILi4ELi1ELb0EN4cute5tupleIJNS5_1CILi128EEENS7_ILi112EEENS7_ILi64EEEEEELi64ENS_6half_tEfNS_4arch4Sm80ELb1ELb0ELb0ELb1ELb0ELb0ELb1ELb0EEENS1_21CollectiveEpilogueFwdINS6_IJS8_SA_S9_EEENS6_IJNS7_ILi1EEESI_SI_EEESC_SE_Li128ELb1ELb1ELb0ELb0EEENS1_19SingleTileSchedulerILb1ELb0ELb1ELi128EEEEEEEEEvNT_6ParamsE)
        /*0014*/ 	.short	0x0160
        /*0016*/ 	.short	0x0418


	//----- nvinfo : EIATTR_CBANK_PARAM_SIZE
	.align		4
.L_198:
        /*0018*/ 	.byte	0x03, 0x19
        /*001a*/ 	.short	0x0418


	//----- nvinfo : EIATTR_KPARAM_INFO
	.align		4
        /*001c*/ 	.byte	0x04, 0x17
        /*001e*/ 	.short	(.L_200 - .L_199)
.L_199:
        /*0020*/ 	.word	0x00000000
        /*0024*/ 	.short	0x0000
        /*0026*/ 	.short	0x0000
        /*0028*/ 	.byte	0x00, 0xf0, 0x61, 0x10


	//----- nvinfo : EIATTR_MAXREG_COUNT
	.align		4
.L_200:
        /*002c*/ 	.byte	0x03, 0x1b
        /*002e*/ 	.short	0x00ff


	//----- nvinfo : EIATTR_NUM_BARRIERS
	.align		4
        /*0030*/ 	.byte	0x02, 0x4c
        /*0032*/ 	.byte	0x02
	.zero		1


	//----- nvinfo : EIATTR_ANNOTATIONS
	.align		4
        /*0034*/ 	.byte	0x04, 0x55
        /*0036*/ 	.short	(.L_202 - .L_201)


	//   ....[0]....
.L_201:
        /* <DEDUP_REMOVED lines=80> */


	//----- nvinfo : EIATTR_MERCURY_ISA_VERSION
	.align		4
.L_202:
        /*0520*/ 	.byte	0x03, 0x5f
        /*0522*/ 	.short	0x0000


	//----- nvinfo : EIATTR_COOP_GROUP_MASK_REGIDS
	.align		4
        /*0524*/ 	.byte	0x04, 0x29
        /*0526*/ 	.short	(.L_204 - .L_203)


	//   ....[0]....
.L_203:
        /*0528*/ 	.word	0xffffffff


	//   ....[1]....
        /*052c*/ 	.word	0xffffffff


	//   ....[2]....
        /*0530*/ 	.word	0xffffffff


	//   ....[3]....
        /*0534*/ 	.word	0xffffffff


	//   ....[4]....
        /*0538*/ 	.word	0xffffffff


	//   ....[5]....
        /*053c*/ 	.word	0xffffffff


	//   ....[6]....
        /*0540*/ 	.word	0xffffffff


	//   ....[7]....
        /*0544*/ 	.word	0xffffffff


	//   ....[8]....
        /*0548*/ 	.word	0xffffffff


	//   ....[9]....
        /*054c*/ 	.word	0xffffffff


	//   ....[10]....
        /*0550*/ 	.word	0xffffffff


	//   ....[11]....
        /*0554*/ 	.word	0xffffffff


	//   ....[12]....
        /*0558*/ 	.word	0xffffffff


	//   ....[13]....
        /*055c*/ 	.word	0xffffffff


	//   ....[14]....
        /*0560*/ 	.word	0xffffffff


	//   ....[15]....
        /*0564*/ 	.word	0xffffffff


	//   ....[16]....
        /*0568*/ 	.word	0xffffffff


	//   ....[17]....
        /*056c*/ 	.word	0xffffffff


	//   ....[18]....
        /*0570*/ 	.word	0xffffffff


	//   ....[19]....
        /*0574*/ 	.word	0xffffffff


	//   ....[20]....
        /*0578*/ 	.word	0xffffffff


	//   ....[21]....
        /*057c*/ 	.word	0xffffffff


	//   ....[22]....
        /*0580*/ 	.word	0xffffffff


	//   ....[23]....
        /*0584*/ 	.word	0xffffffff


	//   ....[24]....
        /*0588*/ 	.word	0xffffffff


	//   ....[25]....
        /*058c*/ 	.word	0xffffffff


	//   ....[26]....
        /*0590*/ 	.word	0xffffffff


	//   ....[27]....
        /*0594*/ 	.word	0xffffffff


	//   ....[28]....
        /*0598*/ 	.word	0xffffffff


	//   ....[29]....
        /*059c*/ 	.word	0xffffffff


	//   ....[30]....
        /*05a0*/ 	.word	0xffffffff


	//   ....[31]....
        /*05a4*/ 	.word	0xffffffff


	//   ....[32]....
        /*05a8*/ 	.word	0xffffffff


	//   ....[33]....
        /*05ac*/ 	.word	0xffffffff


	//   ....[34]....
        /*05b0*/ 	.word	0xffffffff


	//   ....[35]....
        /*05b4*/ 	.word	0xffffffff


	//   ....[36]....
        /*05b8*/ 	.word	0xffffffff


	//   ....[37]....
        /*05bc*/ 	.word	0xffffffff


	//   ....[38]....
        /*05c0*/ 	.word	0xffffffff


	//   ....[39]....
        /*05c4*/ 	.word	0xffffffff


	//   ....[40]....
        /*05c8*/ 	.word	0xffffffff


	//   ....[41]....
        /*05cc*/ 	.word	0xffffffff


	//   ....[42]....
        /*05d0*/ 	.word	0xffffffff


	//   ....[43]....
        /*05d4*/ 	.word	0xffffffff


	//   ....[44]....
        /*05d8*/ 	.word	0xffffffff


	//   ....[45]....
        /*05dc*/ 	.word	0xffffffff


	//   ....[46]....
        /*05e0*/ 	.word	0xffffffff


	//   ....[47]....
        /*05e4*/ 	.word	0xffffffff


	//   ....[48]....
        /*05e8*/ 	.word	0xffffffff


	//   ....[49]....
        /*05ec*/ 	.word	0xffffffff


	//   ....[50]....
        /*05f0*/ 	.word	0xffffffff


	//   ....[51]....
        /*05f4*/ 	.word	0xffffffff


	//   ....[52]....
        /*05f8*/ 	.word	0xffffffff


	//   ....[53]....
        /*05fc*/ 	.word	0xffffffff


	//   ....[54]....
        /*0600*/ 	.word	0xffffffff


	//   ....[55]....
        /*0604*/ 	.word	0xffffffff


	//   ....[56]....
        /*0608*/ 	.word	0xffffffff


	//   ....[57]....
        /*060c*/ 	.word	0xffffffff


	//   ....[58]....
        /*0610*/ 	.word	0xffffffff


	//   ....[59]....
        /*0614*/ 	.word	0xffffffff


	//   ....[60]....
        /*0618*/ 	.word	0xffffffff


	//   ....[61]....
        /*061c*/ 	.word	0xffffffff


	//   ....[62]....
        /*0620*/ 	.word	0xffffffff


	//   ....[63]....
        /*0624*/ 	.word	0xffffffff


	//   ....[64]....
        /*0628*/ 	.word	0xffffffff


	//   ....[65]....
        /*062c*/ 	.word	0xffffffff


	//   ....[66]....
        /*0630*/ 	.word	0xffffffff


	//   ....[67]....
        /*0634*/ 	.word	0xffffffff


	//   ....[68]....
        /*0638*/ 	.word	0xffffffff


	//   ....[69]....
        /*063c*/ 	.word	0xffffffff


	//   ....[70]....
        /*0640*/ 	.word	0xffffffff


	//   ....[71]....
        /*0644*/ 	.word	0xffffffff


	//   ....[72]....
        /*0648*/ 	.word	0xffffffff


	//   ....[73]....
        /*064c*/ 	.word	0xffffffff


	//   ....[74]....
        /*0650*/ 	.word	0xffffffff


	//   ....[75]....
        /*0654*/ 	.word	0xffffffff


	//   ....[76]....
        /*0658*/ 	.word	0xffffffff


	//   ....[77]....
        /*065c*/ 	.word	0xffffffff


	//   ....[78]....
        /*0660*/ 	.word	0xffffffff


	//   ....[79]....
        /*0664*/ 	.word	0xffffffff


	//   ....[80]....
        /*0668*/ 	.word	0xffffffff


	//   ....[81]....
        /*066c*/ 	.word	0xffffffff


	//   ....[82]....
        /*0670*/ 	.word	0xffffffff


	//   ....[83]....
        /*0674*/ 	.word	0xffffffff


	//   ....[84]....
        /*0678*/ 	.word	0xffffffff


	//   ....[85]....
        /*067c*/ 	.word	0xffffffff


	//   ....[86]....
        /*0680*/ 	.word	0xffffffff


	//   ....[87]....
        /*0684*/ 	.word	0xffffffff


	//   ....[88]....
        /*0688*/ 	.word	0xffffffff


	//   ....[89]....
        /*068c*/ 	.word	0xffffffff


	//   ....[90]....
        /*0690*/ 	.word	0xffffffff


	//   ....[91]....
        /*0694*/ 	.word	0xffffffff


	//   ....[92]....
        /*0698*/ 	.word	0xffffffff


	//   ....[93]....
        /*069c*/ 	.word	0xffffffff


	//   ....[94]....
        /*06a0*/ 	.word	0xffffffff


	//   ....[95]....
        /*06a4*/ 	.word	0xffffffff


	//   ....[96]....
        /*06a8*/ 	.word	0xffffffff


	//----- nvinfo : EIATTR_COOP_GROUP_INSTR_OFFSETS
	.align		4
.L_204:
        /*06ac*/ 	.byte	0x04, 0x28
        /*06ae*/ 	.short	(.L_206 - .L_205)


	//   ....[0]....
.L_205:
        /*06b0*/ 	.word	0x00000090


	//   ....[1]....
        /*06b4*/ 	.word	0x00001020


	//   ....[2]....
        /*06b8*/ 	.word	0x00001050


	//   ....[3]....
        /*06bc*/ 	.word	0x000011f0


	//   ....[4]....
        /*06c0*/ 	.word	0x00001220


	//   ....[5]....
        /*06c4*/ 	.word	0x000012b0


	//   ....[6]....
        /*06c8*/ 	.word	0x000012e0


	//   ....[7]....
        /*06cc*/ 	.word	0x00001370


	//   ....[8]....
        /*06d0*/ 	.word	0x000013a0


	//   ....[9]....
        /*06d4*/ 	.word	0x00001430


	//   ....[10]....
        /*06d8*/ 	.word	0x00001460


	//   ....[11]....
        /*06dc*/ 	.word	0x000014f0


	//   ....[12]....
        /*06e0*/ 	.word	0x00001520


	//   ....[13]....
        /*06e4*/ 	.word	0x000015b0


	//   ....[14]....
        /*06e8*/ 	.word	0x000015e0


	//   ....[15]....
        /*06ec*/ 	.word	0x00001660


	//   ....[16]....
        /*06f0*/ 	.word	0x000016a0


	//   ....[17]....
        /*06f4*/ 	.word	0x00002ee0


	//   ....[18]....
        /*06f8*/ 	.word	0x00002ef0


	//   ....[19]....
        /*06fc*/ 	.word	0x00002f00


	//   ....[20]....
        /*0700*/ 	.word	0x00002f10


	//   ....[21]....
        /*0704*/ 	.word	0x00003db0


	//   ....[22]....
        /*0708*/ 	.word	0x00003ff0


	//   ....[23]....
        /*070c*/ 	.word	0x00004010


	//   ....[24]....
        /*0710*/ 	.word	0x000040f0


	//   ....[25]....
        /*0714*/ 	.word	0x00004270


	//   ....[26]....
        /*0718*/ 	.word	0x000044a0


	//   ....[27]....
        /*071c*/ 	.word	0x00004910


	//   ....[28]....
        /*0720*/ 	.word	0x00004990


	//   ....[29]....
        /*0724*/ 	.word	0x00008210


	//   ....[30]....
        /*0728*/ 	.word	0x00008230


	//   ....[31]....
        /*072c*/ 	.word	0x00008250


	//   ....[32]....
        /*0730*/ 	.word	0x00008270


	//   ....[33]....
        /*0734*/ 	.word	0x00009400


	//   ....[34]....
        /*0738*/ 	.word	0x00009500


	//   ....[35]....
        /*073c*/ 	.word	0x00009a10


	//   ....[36]....
        /*0740*/ 	.word	0x00009b70


	//   ....[37]....
        /*0744*/ 	.word	0x00009cb0


	//   ....[38]....
        /*0748*/ 	.word	0x00009cd0


	//   ....[39]....
        /*074c*/ 	.word	0x00009d20


	//   ....[40]....
        /*0750*/ 	.word	0x00009d90


	//   ....[41]....
        /*0754*/ 	.word	0x0000df30


	//   ....[42]....
        /*0758*/ 	.word	0x0000dfb0


	//   ....[43]....
        /*075c*/ 	.word	0x0000e070


	//   ....[44]....
        /*0760*/ 	.word	0x0000e0d0


	//   ....[45]....
        /*0764*/ 	.word	0x0000e100


	//   ....[46]....
        /*0768*/ 	.word	0x0000e1e0


	//   ....[47]....
        /*076c*/ 	.word	0x0000e360


	//   ....[48]....
        /*0770*/ 	.word	0x0000e6d0


	//   ....[49]....
        /*0774*/ 	.word	0x00010c50


	//   ....[50]....
        /*0778*/ 	.word	0x00010c60


	//   ....[51]....
        /*077c*/ 	.word	0x00010c70


	//   ....[52]....
        /*0780*/ 	.word	0x00010c90


	//   ....[53]....
        /*0784*/ 	.word	0x00010cb0


	//   ....[54]....
        /*0788*/ 	.word	0x00010cc0


	//   ....[55]....
        /*078c*/ 	.word	0x00010cf0


	//   ....[56]....
        /*0790*/ 	.word	0x00010d20


	//   ....[57]....
        /*0794*/ 	.word	0x00011fd0


	//   ....[58]....
        /*0798*/ 	.word	0x00012020


	//   ....[59]....
        /*079c*/ 	.word	0x00012050


	//   ....[60]....
        /*07a0*/ 	.word	0x00012080


	//   ....[61]....
        /*07a4*/ 	.word	0x000120b0


	//   ....[62]....
        /*07a8*/ 	.word	0x000120f0


	//   ....[63]....
        /*07ac*/ 	.word	0x00012120


	//   ....[64]....
        /*07b0*/ 	.word	0x00012150


	//   ....[65]....
        /*07b4*/ 	.word	0x00012230


	//   ....[66]....
        /*07b8*/ 	.word	0x00012290


	//   ....[67]....
        /*07bc*/ 	.word	0x000122c0


	//   ....[68]....
        /*07c0*/ 	.word	0x00012320


	//   ....[69]....
        /*07c4*/ 	.word	0x00012330


	//   ....[70]....
        /*07c8*/ 	.word	0x00012340


	//   ....[71]....
        /*07cc*/ 	.word	0x00012360


	//   ....[72]....
        /*07d0*/ 	.word	0x000123c0


	//   ....[73]....
        /*07d4*/ 	.word	0x00012470


	//   ....[74]....
        /*07d8*/ 	.word	0x00012480


	//   ....[75]....
        /*07dc*/ 	.word	0x000124b0


	//   ....[76]....
        /*07e0*/ 	.word	0x000124c0


	//   ....[77]....
        /*07e4*/ 	.word	0x000124d0


	//   ....[78]....
        /*07e8*/ 	.word	0x000124e0


	//   ....[79]....
        /*07ec*/ 	.word	0x00012560


	//   ....[80]....
        /*07f0*/ 	.word	0x00012570


	//   ....[81]....
        /*07f4*/ 	.word	0x00012cd0


	//   ....[82]....
        /*07f8*/ 	.word	0x00012d10


	//   ....[83]....
        /*07fc*/ 	.word	0x00012d40


	//   ....[84]....
        /*0800*/ 	.word	0x00012d70


	//   ....[85]....
        /*0804*/ 	.word	0x00012da0


	//   ....[86]....
        /*0808*/ 	.word	0x00012dd0


	//   ....[87]....
        /*080c*/ 	.word	0x00012e00


	//   ....[88]....
        /*0810*/ 	.word	0x00012e20


	//   ....[89]....
        /*0814*/ 	.word	0x00012e40


	//   ....[90]....
        /*0818*/ 	.word	0x00012e70


	//   ....[91]....
        /*081c*/ 	.word	0x00012e80


	//   ....[92]....
        /*0820*/ 	.word	0x00012e90


	//   ....[93]....
        /*0824*/ 	.word	0x00012ea0


	//   ....[94]....
        /*0828*/ 	.word	0x00012eb0


	//   ....[95]....
        /*082c*/ 	.word	0x00012ee0


	//   ....[96]....
        /*0830*/ 	.word	0x00012f00


	//----- nvinfo : EIATTR_EXIT_INSTR_OFFSETS
	.align		4
.L_206:
        /*0834*/ 	.byte	0x04, 0x1c
        /*0836*/ 	.short	(.L_208 - .L_207)


	//   ....[0]....
.L_207:
        /*0838*/ 	.word	0x00000370


	//   ....[1]....
        /*083c*/ 	.word	0x00012610


	//   ....[2]....
        /*0840*/ 	.word	0x00012650


	//   ....[3]....
        /*0844*/ 	.word	0x00013060


	//   ....[4]....
        /*0848*/ 	.word	0x000130a0


	//----- nvinfo : EIATTR_CTAIDZ_USED
	.align		4
.L_208:
        /*084c*/ 	.byte	0x01, 0x04
	.zero		2


	//----- nvinfo : EIATTR_MAX_THREADS
	.align		4
        /*0850*/ 	.byte	0x04, 0x05
        /*0852*/ 	.short	(.L_210 - .L_209)
.L_209:
        /*0854*/ 	.word	0x00000080
        /*0858*/ 	.word	0x00000001
        /*085c*/ 	.word	0x00000001


	//----- nvinfo : EIATTR_CRS_STACK_SIZE
	.align		4
.L_210:
        /*0860*/ 	.byte	0x04, 0x1e
        /*0862*/ 	.short	(.L_212 - .L_211)
.L_211:
        /*0864*/ 	.word	0x00000000
.L_212:


//--------------------- .nv.info._ZN7cutlass13device_kernelIN5flash19enable_sm80_to_sm89INS1_16FlashAttnFwdSm80INS1_25CollectiveMainloopFwdSm80ILi4ELi1ELb0EN4cute5tupleIJNS5_1CILi128EEENS7_ILi112EEENS7_ILi64EEEEEELi64ENS_6half_tEfNS_4arch4Sm80ELb1ELb0ELb0ELb1ELb0ELb1ELb1ELb0EEENS1_21CollectiveEpilogueFwdINS6_IJS8_SA_S9_EEENS6_IJNS7_ILi1EEESI_SI_EEESC_SE_Li128ELb1ELb1ELb0ELb0EEENS1_19SingleTileSchedulerILb1ELb0ELb1ELi128EEEEEEEEEvNT_6ParamsE --------------------------
	.section	.nv.info._ZN7cutlass13device_kernelIN5flash19enable_sm80_to_sm89INS1_16FlashAttnFwdSm80INS1_25CollectiveMainloopFwdSm80ILi4ELi1ELb0EN4cute5tupleIJNS5_1CILi128EEENS7_ILi112EEENS7_ILi64EEEEEELi64ENS_6half_tEfNS_4arch4Sm80ELb1ELb0ELb0ELb1ELb0ELb1ELb1ELb0EEENS1_21CollectiveEpilogueFwdINS6_IJS8_SA_S9_EEENS6_IJNS7_ILi1EEESI_SI_EEESC_SE_Li128ELb1ELb1ELb0ELb0EEENS1_19SingleTileSchedulerILb1ELb0ELb1ELi128EEEEEEEEEvNT_6ParamsE,"",@"SHT_CUDA_INFO"
	.sectionflags	@""
	.align	4


	//----- nvinfo : EIATTR_CUDA_API_VERSION
	.align		4
        /*0000*/ 	.byte	0x04, 0x37
        /*0002*/ 	.short	(.L_214 - .L_213)
.L_213:
        /*0004*/ 	.word	0x00000082


	//----- nvinfo : EIATTR_SW2861232_WAR
	.align		4
.L_214:
        /*0008*/ 	.byte	0x01, 0x35
	.zero		2


	//----- nvinfo : EIATTR_PARAM_CBANK
	.align		4
        /*000c*/ 	.byte	0x04, 0x0a
        /*000e*/ 	.short	(.L_216 - .L_215)
	.align		4
.L_215:
        /*0010*/ 	.word	index@(.nv.constant0._ZN7cutlass13device_kernelIN5flash19enable_sm80_to_sm89INS1_16FlashAttnFwdSm80INS1_25CollectiveMainloopFwdSm80ILi4ELi1ELb0EN4cute5tupleIJNS5_1CILi128EEENS7_ILi112EEENS7_ILi64EEEEEELi64ENS_6half_tEfNS_4arch4Sm80ELb1ELb0ELb0ELb1ELb0ELb1ELb1ELb0EEENS1_21CollectiveEpilogueFwdINS6_IJS8_SA_S9_EEENS6_IJNS7_ILi1EEESI_SI_EEESC_SE_Li128ELb1ELb1ELb0ELb0EEENS1_19SingleTileSchedulerILb1ELb0ELb1ELi128EEEEEEEEEvNT_6ParamsE)
        /*0014*/ 	.short	0x0160
        /*0016*/ 	.short	0x0418


	//----- nvinfo : EIATTR_CBANK_PARAM_SIZE
	.align		4
.L_216:
        /*0018*/ 	.byte	0x03, 0x19
        /*001a*/ 	.short	0x0418


	//----- nvinfo : EIATTR_KPARAM_INFO
	.align		4
        /*001c*/ 	.byte	0x04, 0x17
        /*001e*/ 	.short	(.L_218 - .L_217)
.L_217:
        /*0020*/ 	.word	0x00000000
        /*0024*/ 	.short	0x0000
        /*0026*/ 	.short	0x0000
        /*0028*/ 	.byte	0x00, 0xf0, 0x61, 0x10


	//----- nvinfo : EIATTR_MAXREG_COUNT
	.align		4
.L_218:
        /*002c*/ 	.byte	0x03, 0x1b
        /*002e*/ 	.short	0x00ff


	//----- nvinfo : EIATTR_NUM_BARRIERS
	.align		4
        /*0030*/ 	.byte	0x02, 0x4c
        /*0032*/ 	.byte	0x02
	.zero		1


	//----- nvinfo : EIATTR_ANNOTATIONS
	.align		4
        /*0034*/ 	.byte	0x04, 0x55
        /*0036*/ 	.short	(.L_220 - .L_219)


	//   ....[0]....
.L_219:
        /* <DEDUP_REMOVED lines=74> */


	//----- nvinfo : EIATTR_MERCURY_ISA_VERSION
	.align		4
.L_220:
        /*04c8*/ 	.byte	0x03, 0x5f
        /*04ca*/ 	.short	0x0000


	//----- nvinfo : EIATTR_COOP_GROUP_MASK_REGIDS
	.align		4
        /*04cc*/ 	.byte	0x04, 0x29
        /*04ce*/ 	.short	(.L_222 - .L_221)


	//   ....[0]....
.L_221:
        /*04d0*/ 	.word	0xffffffff


	//   ....[1]....
        /*04d4*/ 	.word	0xffffffff


	//   ....[2]....
        /*04d8*/ 	.word	0xffffffff


	//   ....[3]....
        /*04dc*/ 	.word	0xffffffff


	//   ....[4]....
        /*04e0*/ 	.word	0xffffffff


	//   ....[5]....
        /*04e4*/ 	.word	0xffffffff


	//   ....[6]....
        /*04e8*/ 	.word	0xffffffff


	//   ....[7]....
        /*04ec*/ 	.word	0xffffffff


	//   ....[8]....
        /*04f0*/ 	.word	0xffffffff


	//   ....[9]....
        /*04f4*/ 	.word	0xffffffff


	//   ....[10]....
        /*04f8*/ 	.word	0xffffffff


	//   ....[11]....
        /*04fc*/ 	.word	0xffffffff


	//   ....[12]....
        /*0500*/ 	.word	0xffffffff


	//   ....[13]....
        /*0504*/ 	.word	0xffffffff


	//   ....[14]....
        /*0508*/ 	.word	0xffffffff


	//   ....[15]....
        /*050c*/ 	.word	0xffffffff


	//   ....[16]....
        /*0510*/ 	.word	0xffffffff


	//   ....[17]....
        /*0514*/ 	.word	0xffffffff


	//   ....[18]....
        /*0518*/ 	.word	0xffffffff


	//   ....[19]....
        /*051c*/ 	.word	0xffffffff


	//   ....[20]....
        /*0520*/ 	.word	0xffffffff


	//   ....[21]....
        /*0524*/ 	.word	0xffffffff


	//   ....[22]....
        /*0528*/ 	.word	0xffffffff


	//   ....[23]....
        /*052c*/ 	.word	0xffffffff


	//   ....[24]....
        /*0530*/ 	.word	0xffffffff


	//   ....[25]....
        /*0534*/ 	.word	0xffffffff


	//   ....[26]....
        /*0538*/ 	.word	0xffffffff


	//   ....[27]....
        /*053c*/ 	.word	0xffffffff


	//   ....[28]....
        /*0540*/ 	.word	0xffffffff


	//   ....[29]....
        /*0544*/ 	.word	0xffffffff


	//   ....[30]....
        /*0548*/ 	.word	0xffffffff


	//   ....[31]....
        /*054c*/ 	.word	0xffffffff


	//   ....[32]....
        /*0550*/ 	.word	0xffffffff


	//   ....[33]....
        /*0554*/ 	.word	0xffffffff


	//   ....[34]....
        /*0558*/ 	.word	0xffffffff


	//   ....[35]....
        /*055c*/ 	.word	0xffffffff


	//   ....[36]....
        /*0560*/ 	.word	0xffffffff


	//   ....[37]....
        /*0564*/ 	.word	0xffffffff


	//   ....[38]....
        /*0568*/ 	.word	0xffffffff


	//   ....[39]....
        /*056c*/ 	.word	0xffffffff


	//   ....[40]....
        /*0570*/ 	.word	0xffffffff


	//   ....[41]....
        /*0574*/ 	.word	0xffffffff


	//   ....[42]....
        /*0578*/ 	.word	0xffffffff


	//   ....[43]....
        /*057c*/ 	.word	0xffffffff


	//   ....[44]....
        /*0580*/ 	.word	0xffffffff


	//   ....[45]....
        /*0584*/ 	.word	0xffffffff


	//   ....[46]....
        /*0588*/ 	.word	0xffffffff


	//   ....[47]....
        /*058c*/ 	.word	0xffffffff


	//   ....[48]....
        /*0590*/ 	.word	0xffffffff


	//   ....[49]....
        /*0594*/ 	.word	0xffffffff


	//   ....[50]....
        /*0598*/ 	.word	0xffffffff


	//   ....[51]....
        /*059c*/ 	.word	0xffffffff


	//   ....[52]....
        /*05a0*/ 	.word	0xffffffff


	//   ....[53]....
        /*05a4*/ 	.word	0xffffffff


	//   ....[54]....
        /*05a8*/ 	.word	0xffffffff


	//   ....[55]....
        /*05ac*/ 	.word	0xffffffff


	//   ....[56]....
        /*05b0*/ 	.word	0xffffffff


	//   ....[57]....
        /*05b4*/ 	.word	0xffffffff


	//   ....[58]....
        /*05b8*/ 	.word	0xffffffff


	//   ....[59]....
        /*05bc*/ 	.word	0xffffffff


	//   ....[60]....
        /*05c0*/ 	.word	0xffffffff


	//   ....[61]....
        /*05c4*/ 	.word	0xffffffff


	//   ....[62]....
        /*05c8*/ 	.word	0xffffffff


	//   ....[63]....
        /*05cc*/ 	.word	0xffffffff


	//   ....[64]....
        /*05d0*/ 	.word	0xffffffff


	//   ....[65]....
        /*05d4*/ 	.word	0xffffffff


	//   ....[66]....
        /*05d8*/ 	.word	0xffffffff


	//   ....[67]....
        /*05dc*/ 	.word	0xffffffff


	//   ....[68]....
        /*05e0*/ 	.word	0xffffffff


	//   ....[69]....
        /*05e4*/ 	.word	0xffffffff


	//   ....[70]....
        /*05e8*/ 	.word	0xffffffff


	//   ....[71]....
        /*05ec*/ 	.word	0xffffffff


	//   ....[72]....
        /*05f0*/ 	.word	0xffffffff


	//   ....[73]....
        /*05f4*/ 	.word	0xffffffff


	//   ....[74]....
        /*05f8*/ 	.word	0xffffffff


	//   ....[75]....
        /*05fc*/ 	.word	0xffffffff


	//   ....[76]....
        /*0600*/ 	.word	0xffffffff


	//   ....[77]....
        /*0604*/ 	.word	0xffffffff


	//   ....[78]....
        /*0608*/ 	.word	0xffffffff


	//   ....[79]....
        /*060c*/ 	.word	0xffffffff


	//   ....[80]....
        /*0610*/ 	.word	0xffffffff


	//   ....[81]....
        /*0614*/ 	.word	0xffffffff


	//   ....[82]....
        /*0618*/ 	.word	0xffffffff


	//   ....[83]....
        /*061c*/ 	.word	0xffffffff


	//   ....[84]....
        /*0620*/ 	.word	0xffffffff


	//   ....[85]....
        /*0624*/ 	.word	0xffffffff


	//   ....[86]....
        /*0628*/ 	.word	0xffffffff


	//   ....[87]....
        /*062c*/ 	.word	0xffffffff


	//   ....[88]....
        /*0630*/ 	.word	0xffffffff


	//   ....[89]....
        /*0634*/ 	.word	0xffffffff


	//   ....[90]....
        /*0638*/ 	.word	0xffffffff


	//   ....[91]....
        /*063c*/ 	.word	0xffffffff


	//   ....[92]....
        /*0640*/ 	.word	0xffffffff


	//   ....[93]....
        /*0644*/ 	.word	0xffffffff


	//   ....[94]....
        /*0648*/ 	.word	0xffffffff


	//   ....[95]....
        /*064c*/ 	.word	0xffffffff


	//   ....[96]....
        /*0650*/ 	.word	0xffffffff


	//   ....[97]....
        /*0654*/ 	.word	0xffffffff


	//   ....[98]....
        /*0658*/ 	.word	0xffffffff


	//   ....[99]....
        /*065c*/ 	.word	0xffffffff


	//   ....[100]....
        /*0660*/ 	.word	0xffffffff


	//   ....[101]....
        /*0664*/ 	.word	0xffffffff


	//   ....[102]....
        /*0668*/ 	.word	0xffffffff


	//   ....[103]....
        /*066c*/ 	.word	0xffffffff


	//   ....[104]....
        /*0670*/ 	.word	0xffffffff


	//   ....[105]....
        /*0674*/ 	.word	0xffffffff


	//   ....[106]....
        /*0678*/ 	.word	0xffffffff


	//   ....[107]....
        /*067c*/ 	.word	0xffffffff


	//   ....[108]....
        /*0680*/ 	.word	0xffffffff


	//   ....[109]....
        /*0684*/ 	.word	0xffffffff


	//   ....[110]....
        /*0688*/ 	.word	0xffffffff


	//   ....[111]....
        /*068c*/ 	.word	0xffffffff


	//   ....[112]....
        /*0690*/ 	.word	0xffffffff


	//   ....[113]....
        /*0694*/ 	.word	0xffffffff


	//   ....[114]....
        /*0698*/ 	.word	0xffffffff


	//   ....[115]....
        /*069c*/ 	.word	0xffffffff


	//   ....[116]....
        /*06a0*/ 	.word	0xffffffff


	//   ....[117]....
        /*06a4*/ 	.word	0xffffffff


	//   ....[118]....
        /*06a8*/ 	.word	0xffffffff


	//   ....[119]....
        /*06ac*/ 	.word	0xffffffff


	//   ....[120]....
        /*06b0*/ 	.word	0xffffffff


	//   ....[121]....
        /*06b4*/ 	.word	0xffffffff


	//   ....[122]....
        /*06b8*/ 	.word	0xffffffff


	//   ....[123]....
        /*06bc*/ 	.word	0xffffffff


	//   ....[124]....
        /*06c0*/ 	.word	0xffffffff


	//   ....[125]....
        /*06c4*/ 	.word	0xffffffff


	//   ....[126]....
        /*06c8*/ 	.word	0xffffffff


	//   ....[127]....
        /*06cc*/ 	.word	0xffffffff


	//   ....[128]....
        /*06d0*/ 	.word	0xffffffff


	//----- nvinfo : EIATTR_COOP_GROUP_INSTR_OFFSETS
	.align		4
.L_222:
        /*06d4*/ 	.byte	0x04, 0x28
        /*06d6*/ 	.short	(.L_224 - .L_223)


	//   ....[0]....
.L_223:
        /*06d8*/ 	.word	0x00000090


	//   ....[1]....
        /*06dc*/ 	.word	0x00008a90


	//   ....[2]....
        /*06e0*/ 	.word	0x00008ac0


	//   ....[3]....
        /*06e4*/ 	.word	0x00008ce0


	//   ....[4]....
        /*06e8*/ 	.word	0x00008d10


	//   ....[5]....
        /*06ec*/ 	.word	0x00008da0


	//   ....[6]....
        /*06f0*/ 	.word	0x00008dd0


	//   ....[7]....
        /*06f4*/ 	.word	0x00008e60


	//   ....[8]....
        /*06f8*/ 	.word	0x00008e90


	//   ....[9]....
        /*06fc*/ 	.word	0x00008f20


	//   ....[10]....
        /*0700*/ 	.word	0x00008f50


	//   ....[11]....
        /*0704*/ 	.word	0x00008fe0


	//   ....[12]....
        /*0708*/ 	.word	0x00009010


	//   ....[13]....
        /*070c*/ 	.word	0x000090a0


	//   ....[14]....
        /*0710*/ 	.word	0x000090d0


	//   ....[15]....
        /*0714*/ 	.word	0x00009190


	//   ....[16]....
        /*0718*/ 	.word	0x000091d0


	//   ....[17]....
        /*071c*/ 	.word	0x00009aa0


	//   ....[18]....
        /*0720*/ 	.word	0x00009ac0


	//   ....[19]....
        /*0724*/ 	.word	0x00009ad0


	//   ....[20]....
        /*0728*/ 	.word	0x00009ae0


	//   ....[21]....
        /*072c*/ 	.word	0x00009c50


	//   ....[22]....
        /*0730*/ 	.word	0x00009d10


	//   ....[23]....
        /*0734*/ 	.word	0x00009d50


	//   ....[24]....
        /*0738*/ 	.word	0x00009d90


	//   ....[25]....
        /*073c*/ 	.word	0x00009f30


	//   ....[26]....
        /*0740*/ 	.word	0x00009ff0


	//   ....[27]....
        /*0744*/ 	.word	0x0000a030


	//   ....[28]....
        /*0748*/ 	.word	0x0000a070


	//   ....[29]....
        /*074c*/ 	.word	0x0000a230


	//   ....[30]....
        /*0750*/ 	.word	0x0000a2f0


	//   ....[31]....
        /*0754*/ 	.word	0x0000a330


	//   ....[32]....
        /*0758*/ 	.word	0x0000a370


	//   ....[33]....
        /*075c*/ 	.word	0x0000c000


	//   ....[34]....
        /*0760*/ 	.word	0x0000c020


	//   ....[35]....
        /*0764*/ 	.word	0x0000c050


	//   ....[36]....
        /*0768*/ 	.word	0x0000c060


	//   ....[37]....
        /*076c*/ 	.word	0x0000c140


	//   ....[38]....
        /*0770*/ 	.word	0x0000c180


	//   ....[39]....
        /*0774*/ 	.word	0x0000c1a0


	//   ....[40]....
        /*0778*/ 	.word	0x0000c1b0


	//   ....[41]....
        /*077c*/ 	.word	0x0000c3a0


	//   ....[42]....
        /*0780*/ 	.word	0x0000c3e0


	//   ....[43]....
        /*0784*/ 	.word	0x0000c400


	//   ....[44]....
        /*0788*/ 	.word	0x0000c410


	//   ....[45]....
        /*078c*/ 	.word	0x0000c590


	//   ....[46]....
        /*0790*/ 	.word	0x0000c5d0


	//   ....[47]....
        /*0794*/ 	.word	0x0000c610


	//   ....[48]....
        /*0798*/ 	.word	0x0000c630


	//   ....[49]....
        /*079c*/ 	.word	0x0000f760


	//   ....[50]....
        /*07a0*/ 	.word	0x0000f770


	//   ....[51]....
        /*07a4*/ 	.word	0x0000f780


	//   ....[52]....
        /*07a8*/ 	.word	0x0000f790


	//   ....[53]....
        /*07ac*/ 	.word	0x000106c0


	//   ....[54]....
        /*07b0*/ 	.word	0x00010870


	//   ....[55]....
        /*07b4*/ 	.word	0x000108c0


	//   ....[56]....
        /*07b8*/ 	.word	0x00010900


	//   ....[57]....
        /*07bc*/ 	.word	0x00010990


	//   ....[58]....
        /*07c0*/ 	.word	0x00010a50


	//   ....[59]....
        /*07c4*/ 	.word	0x00011130


	//   ....[60]....
        /*07c8*/ 	.word	0x000111b0


	//   ....[61]....
        /*07cc*/ 	.word	0x00014830


	//   ....[62]....
        /*07d0*/ 	.word	0x00014850


	//   ....[63]....
        /*07d4*/ 	.word	0x00014870


	//   ....[64]....
        /*07d8*/ 	.word	0x00014890


	//   ....[65]....
        /*07dc*/ 	.word	0x00015a10


	//   ....[66]....
        /*07e0*/ 	.word	0x00015b90


	//   ....[67]....
        /*07e4*/ 	.word	0x00015f00


	//   ....[68]....
        /*07e8*/ 	.word	0x00016030


	//   ....[69]....
        /*07ec*/ 	.word	0x00016360


	//   ....[70]....
        /*07f0*/ 	.word	0x00016380


	//   ....[71]....
        /*07f4*/ 	.word	0x000163d0


	//   ....[72]....
        /*07f8*/ 	.word	0x00016420


	//   ....[73]....
        /*07fc*/ 	.word	0x0001a450


	//   ....[74]....
        /*0800*/ 	.word	0x0001a4d0


	//   ....[75]....
        /*0804*/ 	.word	0x0001a590


	//   ....[76]....
        /*0808*/ 	.word	0x0001a5f0


	//   ....[77]....
        /*080c*/ 	.word	0x0001a620


	//   ....[78]....
        /*0810*/ 	.word	0x0001a700


	//   ....[79]....
        /*0814*/ 	.word	0x0001a880


	//   ....[80]....
        /*0818*/ 	.word	0x0001ab90


	//   ....[81]....
        /*081c*/ 	.word	0x0001d1f0


	//   ....[82]....
        /*0820*/ 	.word	0x0001d200


	//   ....[83]....
        /*0824*/ 	.word	0x0001d210


	//   ....[84]....
        /*0828*/ 	.word	0x0001d230


	//   ....[85]....
        /*082c*/ 	.word	0x0001d250


	//   ....[86]....
        /*0830*/ 	.word	0x0001d260


	//   ....[87]....
        /*0834*/ 	.word	0x0001d290


	//   ....[88]....
        /*0838*/ 	.word	0x0001d2c0


	//   ....[89]....
        /*083c*/ 	.word	0x0001e570


	//   ....[90]....
        /*0840*/ 	.word	0x0001e5d0


	//   ....[91]....
        /*0844*/ 	.word	0x0001e5f0


	//   ....[92]....
        /*0848*/ 	.word	0x0001e620


	//   ....[93]....
        /*084c*/ 	.word	0x0001e660


	//   ....[94]....
        /*0850*/ 	.word	0x0001e690


	//   ....[95]....
        /*0854*/ 	.word	0x0001e6c0


	//   ....[96]....
        /*0858*/ 	.word	0x0001e6f0


	//   ....[97]....
        /*085c*/ 	.word	0x0001e7e0


	//   ....[98]....
        /*0860*/ 	.word	0x0001e7f0


	//   ....[99]....
        /*0864*/ 	.word	0x0001e830


	//   ....[100]....
        /*0868*/ 	.word	0x0001e860


	//   ....[101]....
        /*086c*/ 	.word	0x0001e8b0


	//   ....[102]....
        /*0870*/ 	.word	0x0001e8d0


	//   ....[103]....
        /*0874*/ 	.word	0x0001e8e0


	//   ....[104]....
        /*0878*/ 	.word	0x0001e940


	//   ....[105]....
        /*087c*/ 	.word	0x0001e9f0


	//   ....[106]....
        /*0880*/ 	.word	0x0001ea20


	//   ....[107]....
        /*0884*/ 	.word	0x0001ea50


	//   ....[108]....
        /*0888*/ 	.word	0x0001ea70


	//   ....[109]....
        /*088c*/ 	.word	0x0001ea80


	//   ....[110]....
        /*0890*/ 	.word	0x0001ea90


	//   ....[111]....
        /*0894*/ 	.word	0x0001eb10


	//   ....[112]....
        /*0898*/ 	.word	0x0001eb20


	//   ....[113]....
        /*089c*/ 	.word	0x0001f240


	//   ....[114]....
        /*08a0*/ 	.word	0x0001f280


	//   ....[115]....
        /*08a4*/ 	.word	0x0001f2b0


	//   ....[116]....
        /*08a8*/ 	.word	0x0001f2e0


	//   ....[117]....
        /*08ac*/ 	.word	0x0001f310


	//   ....[118]....
        /*08b0*/ 	.word	0x0001f340


	//   ....[119]....
        /*08b4*/ 	.word	0x0001f370


	//   ....[120]....
        /*08b8*/ 	.word	0x0001f3a0


	//   ....[121]....
        /*08bc*/ 	.word	0x0001f3c0


	//   ....[122]....
        /*08c0*/ 	.word	0x0001f3e0


	//   ....[123]....
        /*08c4*/ 	.word	0x0001f3f0


	//   ....[124]....
        /*08c8*/ 	.word	0x0001f400


	//   ....[125]....
        /*08cc*/ 	.word	0x0001f410


	//   ....[126]....
        /*08d0*/ 	.word	0x0001f420


	//   ....[127]....
        /*08d4*/ 	.word	0x0001f430


	//   ....[128]....
        /*08d8*/ 	.word	0x0001f460


	//----- nvinfo : EIATTR_EXIT_INSTR_OFFSETS
	.align		4
.L_224:
        /*08dc*/ 	.byte	0x04, 0x1c
        /*08de*/ 	.short	(.L_226 - .L_225)


	//   ....[0]....
.L_225:
        /*08e0*/ 	.word	0x00000370


	//   ....[1]....
        /*08e4*/ 	.word	0x0001ebc0


	//   ....[2]....
        /*08e8*/ 	.word	0x0001ec00


	//   ....[3]....
        /*08ec*/ 	.word	0x0001f5f0


	//   ....[4]....
        /*08f0*/ 	.word	0x0001f630


	//----- nvinfo : EIATTR_CTAIDZ_USED
	.align		4
.L_226:
        /*08f4*/ 	.byte	0x01, 0x04
	.zero		2


	//----- nvinfo : EIATTR_MAX_THREADS
	.align		4
        /*08f8*/ 	.byte	0x04, 0x05
        /*08fa*/ 	.short	(.L_228 - .L_227)
.L_227:
        /*08fc*/ 	.word	0x00000080
        /*0900*/ 	.word	0x00000001
        /*0904*/ 	.word	0x00000001


	//----- nvinfo : EIATTR_CRS_STACK_SIZE
	.align		4
.L_228:
        /*0908*/ 	.byte	0x04, 0x1e
        /*090a*/ 	.short	(.L_230 - .L_229)
.L_229:
        /*090c*/ 	.word	0x00000000
.L_230:


//--------------------- .nv.callgraph             --------------------------
	.section	.nv.callgraph,"",@"SHT_CUDA_CALLGRAPH"
	.align	4
	.sectionentsize	8
	.align		4
        /*0000*/ 	.word	0x00000000
	.align		4
        /*0004*/ 	.word	0xffffffff
	.align		4
        /*0008*/ 	.word	0x00000000
	.align		4
        /*000c*/ 	.word	0xfffffffe
	.align		4
        /*0010*/ 	.word	0x00000000
	.align		4
        /*0014*/ 	.word	0xfffffffd
	.align		4
        /*0018*/ 	.word	0x00000000
	.align		4
        /*001c*/ 	.word	0xfffffffc


//--------------------- .nv.rel.action            --------------------------
	.section	.nv.rel.action,"",@"SHT_CUDA_RELOCINFO"
	.align	8
	.sectionentsize	8
        /*0000*/ 	.byte	0x73, 0x00, 0x00, 0x00, 0x00, 0x00, 0x00, 0x00, 0x00, 0x00, 0x00, 0x11, 0x25, 0x00, 0x05, 0x36


//--------------------- .nv.constant4             --------------------------
	.section	.nv.constant4,"a",@progbits
	.align	8
	.align		8
.nv.constant4:
        /*0000*/ 	.dword	_ZN65_INTERNAL_aea7c052_29_flash_fwd_hdim64_fp16_sm80_cu_c784774a_39364cuda3std3__45__cpo5beginE
	.align		8
        /*0008*/ 	.dword	_ZN65_INTERNAL_aea7c052_29_flash_fwd_hdim64_fp16_sm80_cu_c784774a_39364cuda3std3__45__cpo3endE
	.align		8
        /*0010*/ 	.dword	_ZN65_INTERNAL_aea7c052_29_flash_fwd_hdim64_fp16_sm80_cu_c784774a_39364cuda3std3__45__cpo6cbeginE
	.align		8
        /*0018*/ 	.dword	_ZN65_INTERNAL_aea7c052_29_flash_fwd_hdim64_fp16_sm80_cu_c784774a_39364cuda3std3__45__cpo4cendE
	.align		8
        /*0020*/ 	.dword	_ZN65_INTERNAL_aea7c052_29_flash_fwd_hdim64_fp16_sm80_cu_c784774a_39364cuda3std3__467_GLOBAL__N__aea7c052_29_flash_fwd_hdim64_fp16_sm80_cu_c784774a_39366ignoreE
	.align		8
        /*0028*/ 	.dword	_ZN65_INTERNAL_aea7c052_29_flash_fwd_hdim64_fp16_sm80_cu_c784774a_39364cuda3std3__419piecewise_constructE
	.align		8
        /*0030*/ 	.dword	_ZN65_INTERNAL_aea7c052_29_flash_fwd_hdim64_fp16_sm80_cu_c784774a_39364cuda3std3__48in_placeE
	.align		8
        /*0038*/ 	.dword	_ZN65_INTERNAL_aea7c052_29_flash_fwd_hdim64_fp16_sm80_cu_c784774a_39364cuda3std6ranges3__45__cpo4swapE
	.align		8
        /*0040*/ 	.dword	_ZN65_INTERNAL_aea7c052_29_flash_fwd_hdim64_fp16_sm80_cu_c784774a_39364cuda3std6ranges3__45__cpo9iter_moveE
	.align		8
        /*0048*/ 	.dword	_ZN65_INTERNAL_aea7c052_29_flash_fwd_hdim64_fp16_sm80_cu_c784774a_39364cute7productE
	.align		8
        /*0050*/ 	.dword	_ZN65_INTERNAL_aea7c052_29_flash_fwd_hdim64_fp16_sm80_cu_c784774a_39364cute1_E


//--------------------- .nv.constant0._ZN7cutlass13device_kernelIN5flash19enable_sm80_to_sm89INS1_16FlashAttnFwdSm80INS1_25CollectiveMainloopFwdSm80ILi4ELi1ELb0EN4cute5tupleIJNS5_1CILi128EEENS7_ILi112EEENS7_ILi64EEEEEELi64ENS_6half_tEfNS_4arch4Sm80ELb0ELb0ELb0ELb0ELb0ELb0ELb1ELb0EEENS1_21CollectiveEpilogueFwdINS6_IJS8_SA_S9_EEENS6_IJNS7_ILi1EEESI_SI_EEESC_SE_Li128ELb0ELb1ELb0ELb0EEENS1_19SingleTileSchedulerILb0ELb0ELb1ELi128EEEEEEEEEvNT_6ParamsE --------------------------
	.section	.nv.constant0._ZN7cutlass13device_kernelIN5flash19enable_sm80_to_sm89INS1_16FlashAttnFwdSm80INS1_25CollectiveMainloopFwdSm80ILi4ELi1ELb0EN4cute5tupleIJNS5_1CILi128EEENS7_ILi112EEENS7_ILi64EEEEEELi64ENS_6half_tEfNS_4arch4Sm80ELb0ELb0ELb0ELb0ELb0ELb0ELb1ELb0EEENS1_21CollectiveEpilogueFwdINS6_IJS8_SA_S9_EEENS6_IJNS7_ILi1EEESI_SI_EEESC_SE_Li128ELb0ELb1ELb0ELb0EEENS1_19SingleTileSchedulerILb0ELb0ELb1ELi128EEEEEEEEEvNT_6ParamsE,"a",@progbits
	.sectionflags	@""
	.align	4
.nv.constant0._ZN7cutlass13device_kernelIN5flash19enable_sm80_to_sm89INS1_16FlashAttnFwdSm80INS1_25CollectiveMainloopFwdSm80ILi4ELi1ELb0EN4cute5tupleIJNS5_1CILi128EEENS7_ILi112EEENS7_ILi64EEEEEELi64ENS_6half_tEfNS_4arch4Sm80ELb0ELb0ELb0ELb0ELb0ELb0ELb1ELb0EEENS1_21CollectiveEpilogueFwdINS6_IJS8_SA_S9_EEENS6_IJNS7_ILi1EEESI_SI_EEESC_SE_Li128ELb0ELb1ELb0ELb0EEENS1_19SingleTileSchedulerILb0ELb0ELb1ELi128EEEEEEEEEvNT_6ParamsE:
	.zero		1400


//--------------------- .nv.constant0._ZN7cutlass13device_kernelIN5flash19enable_sm80_to_sm89INS1_16FlashAttnFwdSm80INS1_25CollectiveMainloopFwdSm80ILi4ELi1ELb0EN4cute5tupleIJNS5_1CILi128EEENS7_ILi112EEENS7_ILi64EEEEEELi64ENS_6half_tEfNS_4arch4Sm80ELb0ELb0ELb0ELb1ELb0ELb0ELb1ELb0EEENS1_21CollectiveEpilogueFwdINS6_IJS8_SA_S9_EEENS6_IJNS7_ILi1EEESI_SI_EEESC_SE_Li128ELb1ELb1ELb0ELb0EEENS1_19SingleTileSchedulerILb1ELb0ELb1ELi128EEEEEEEEEvNT_6ParamsE --------------------------
	.section	.nv.constant0._ZN7cutlass13device_kernelIN5flash19enable_sm80_to_sm89INS1_16FlashAttnFwdSm80INS1_25CollectiveMainloopFwdSm80ILi4ELi1ELb0EN4cute5tupleIJNS5_1CILi128EEENS7_ILi112EEENS7_ILi64EEEEEELi64ENS_6half_tEfNS_4arch4Sm80ELb0ELb0ELb0ELb1ELb0ELb0ELb1ELb0EEENS1_21CollectiveEpilogueFwdINS6_IJS8_SA_S9_EEENS6_IJNS7_ILi1EEESI_SI_EEESC_SE_Li128ELb1ELb1ELb0ELb0EEENS1_19SingleTileSchedulerILb1ELb0ELb1ELi128EEEEEEEEEvNT_6ParamsE,"a",@progbits
	.sectionflags	@""
	.align	4
.nv.constant0._ZN7cutlass13device_kernelIN5flash19enable_sm80_to_sm89INS1_16FlashAttnFwdSm80INS1_25CollectiveMainloopFwdSm80ILi4ELi1ELb0EN4cute5tupleIJNS5_1CILi128EEENS7_ILi112EEENS7_ILi64EEEEEELi64ENS_6half_tEfNS_4arch4Sm80ELb0ELb0ELb0ELb1ELb0ELb0ELb1ELb0EEENS1_21CollectiveEpilogueFwdINS6_IJS8_SA_S9_EEENS6_IJNS7_ILi1EEESI_SI_EEESC_SE_Li128ELb1ELb1ELb0ELb0EEENS1_19SingleTileSchedulerILb1ELb0ELb1ELi128EEEEEEEEEvNT_6ParamsE:
	.zero		1400


//--------------------- .nv.constant0._ZN7cutlass13device_kernelIN5flash19enable_sm80_to_sm89INS1_16FlashAttnFwdSm80INS1_25CollectiveMainloopFwdSm80ILi4ELi1ELb0EN4cute5tupleIJNS5_1CILi128EEENS7_ILi112EEENS7_ILi64EEEEEELi64ENS_6half_tEfNS_4arch4Sm80ELb0ELb0ELb0ELb1ELb0ELb1ELb1ELb0EEENS1_21CollectiveEpilogueFwdINS6_IJS8_SA_S9_EEENS6_IJNS7_ILi1EEESI_SI_EEESC_SE_Li128ELb1ELb1ELb0ELb0EEENS1_19SingleTileSchedulerILb1ELb0ELb1ELi128EEEEEEEEEvNT_6ParamsE --------------------------
	.section	.nv.constant0._ZN7cutlass13device_kernelIN5flash19enable_sm80_to_sm89INS1_16FlashAttnFwdSm80INS1_25CollectiveMainloopFwdSm80ILi4ELi1ELb0EN4cute5tupleIJNS5_1CILi128EEENS7_ILi112EEENS7_ILi64EEEEEELi64ENS_6half_tEfNS_4arch4Sm80ELb0ELb0ELb0ELb1ELb0ELb1ELb1ELb0EEENS1_21CollectiveEpilogueFwdINS6_IJS8_SA_S9_EEENS6_IJNS7_ILi1EEESI_SI_EEESC_SE_Li128ELb1ELb1ELb0ELb0EEENS1_19SingleTileSchedulerILb1ELb0ELb1ELi128EEEEEEEEEvNT_6ParamsE,"a",@progbits
	.sectionflags	@""
	.align	4
.nv.constant0._ZN7cutlass13device_kernelIN5flash19enable_sm80_to_sm89INS1_16FlashAttnFwdSm80INS1_25CollectiveMainloopFwdSm80ILi4ELi1ELb0EN4cute5tupleIJNS5_1CILi128EEENS7_ILi112EEENS7_ILi64EEEEEELi64ENS_6half_tEfNS_4arch4Sm80ELb0ELb0ELb0ELb1ELb0ELb1ELb1ELb0EEENS1_21CollectiveEpilogueFwdINS6_IJS8_SA_S9_EEENS6_IJNS7_ILi1EEESI_SI_EEESC_SE_Li128ELb1ELb1ELb0ELb0EEENS1_19SingleTileSchedulerILb1ELb0ELb1ELi128EEEEEEEEEvNT_6ParamsE:
	.zero		1400


//--------------------- .nv.constant0._ZN7cutlass13device_kernelIN5flash19enable_sm80_to_sm89INS1_16FlashAttnFwdSm80INS1_25CollectiveMainloopFwdSm80ILi4ELi1ELb0EN4cute5tupleIJNS5_1CILi128EEENS7_ILi96EEENS7_ILi64EEEEEELi64ENS_6half_tEfNS_4arch4Sm80ELb0ELb1ELb0ELb0ELb0ELb0ELb1ELb0EEENS1_21CollectiveEpilogueFwdINS6_IJS8_SA_S9_EEENS6_IJNS7_ILi1EEESI_SI_EEESC_SE_Li128ELb0ELb1ELb0ELb0EEENS1_19SingleTileSchedulerILb0ELb0ELb1ELi128EEEEEEEEEvNT_6ParamsE --------------------------
	.section	.nv.constant0._ZN7cutlass13device_kernelIN5flash19enable_sm80_to_sm89INS1_16FlashAttnFwdSm80INS1_25CollectiveMainloopFwdSm80ILi4ELi1ELb0EN4cute5tupleIJNS5_1CILi128EEENS7_ILi96EEENS7_ILi64EEEEEELi64ENS_6half_tEfNS_4arch4Sm80ELb0ELb1ELb0ELb0ELb0ELb0ELb1ELb0EEENS1_21CollectiveEpilogueFwdINS6_IJS8_SA_S9_EEENS6_IJNS7_ILi1EEESI_SI_EEESC_SE_Li128ELb0ELb1ELb0ELb0EEENS1_19SingleTileSchedulerILb0ELb0ELb1ELi128EEEEEEEEEvNT_6ParamsE,"a",@progbits
	.sectionflags	@""
	.align	4
.nv.constant0._ZN7cutlass13device_kernelIN5flash19enable_sm80_to_sm89INS1_16FlashAttnFwdSm80INS1_25CollectiveMainloopFwdSm80ILi4ELi1ELb0EN4cute5tupleIJNS5_1CILi128EEENS7_ILi96EEENS7_ILi64EEEEEELi64ENS_6half_tEfNS_4arch4Sm80ELb0ELb1ELb0ELb0ELb0ELb0ELb1ELb0EEENS1_21CollectiveEpilogueFwdINS6_IJS8_SA_S9_EEENS6_IJNS7_ILi1EEESI_SI_EEESC_SE_Li128ELb0ELb1ELb0ELb0EEENS1_19SingleTileSchedulerILb0ELb0ELb1ELi128EEEEEEEEEvNT_6ParamsE:
	.zero		1400


//--------------------- .nv.constant0._ZN7cutlass13device_kernelIN5flash19enable_sm80_to_sm89INS1_16FlashAttnFwdSm80INS1_25CollectiveMainloopFwdSm80ILi4ELi1ELb0EN4cute5tupleIJNS5_1CILi128EEENS7_ILi96EEENS7_ILi64EEEEEELi64ENS_6half_tEfNS_4arch4Sm80ELb0ELb1ELb0ELb1ELb0ELb0ELb1ELb0EEENS1_21CollectiveEpilogueFwdINS6_IJS8_SA_S9_EEENS6_IJNS7_ILi1EEESI_SI_EEESC_SE_Li128ELb1ELb1ELb0ELb0EEENS1_19SingleTileSchedulerILb1ELb0ELb1ELi128EEEEEEEEEvNT_6ParamsE --------------------------
	.section	.nv.constant0._ZN7cutlass13device_kernelIN5flash19enable_sm80_to_sm89INS1_16FlashAttnFwdSm80INS1_25CollectiveMainloopFwdSm80ILi4ELi1ELb0EN4cute5tupleIJNS5_1CILi128EEENS7_ILi96EEENS7_ILi64EEEEEELi64ENS_6half_tEfNS_4arch4Sm80ELb0ELb1ELb0ELb1ELb0ELb0ELb1ELb0EEENS1_21CollectiveEpilogueFwdINS6_IJS8_SA_S9_EEENS6_IJNS7_ILi1EEESI_SI_EEESC_SE_Li128ELb1ELb1ELb0ELb0EEENS1_19SingleTileSchedulerILb1ELb0ELb1ELi128EEEEEEEEEvNT_6ParamsE,"a",@progbits
	.sectionflags	@""
	.align	4
.nv.constant0._ZN7cutlass13device_kernelIN5flash19enable_sm80_to_sm89INS1_16FlashAttnFwdSm80INS1_25CollectiveMainloopFwdSm80ILi4ELi1ELb0EN4cute5tupleIJNS5_1CILi128EEENS7_ILi96EEENS7_ILi64EEEEEELi64ENS_6half_tEfNS_4arch4Sm80ELb0ELb1ELb0ELb1ELb0ELb0ELb1ELb0EEENS1_21CollectiveEpilogueFwdINS6_IJS8_SA_S9_EEENS6_IJNS7_ILi1EEESI_SI_EEESC_SE_Li128ELb1ELb1ELb0ELb0EEENS1_19SingleTileSchedulerILb1ELb0ELb1ELi128EEEEEEEEEvNT_6ParamsE:
	.zero		1400


//--------------------- .nv.constant0._ZN7cutlass13device_kernelIN5flash19enable_sm80_to_sm89INS1_16FlashAttnFwdSm80INS1_25CollectiveMainloopFwdSm80ILi4ELi1ELb0EN4cute5tupleIJNS5_1CILi128EEENS7_ILi96EEENS7_ILi64EEEEEELi64ENS_6half_tEfNS_4arch4Sm80ELb0ELb1ELb0ELb1ELb0ELb1ELb1ELb0EEENS1_21CollectiveEpilogueFwdINS6_IJS8_SA_S9_EEENS6_IJNS7_ILi1EEESI_SI_EEESC_SE_Li128ELb1ELb1ELb0ELb0EEENS1_19SingleTileSchedulerILb1ELb0ELb1ELi128EEEEEEEEEvNT_6ParamsE --------------------------
	.section	.nv.constant0._ZN7cutlass13device_kernelIN5flash19enable_sm80_to_sm89INS1_16FlashAttnFwdSm80INS1_25CollectiveMainloopFwdSm80ILi4ELi1ELb0EN4cute5tupleIJNS5_1CILi128EEENS7_ILi96EEENS7_ILi64EEEEEELi64ENS_6half_tEfNS_4arch4Sm80ELb0ELb1ELb0ELb1ELb0ELb1ELb1ELb0EEENS1_21CollectiveEpilogueFwdINS6_IJS8_SA_S9_EEENS6_IJNS7_ILi1EEESI_SI_EEESC_SE_Li128ELb1ELb1ELb0ELb0EEENS1_19SingleTileSchedulerILb1ELb0ELb1ELi128EEEEEEEEEvNT_6ParamsE,"a",@progbits
	.sectionflags	@""
	.align	4
.nv.constant0._ZN7cutlass13device_kernelIN5flash19enable_sm80_to_sm89INS1_16FlashAttnFwdSm80INS1_25CollectiveMainloopFwdSm80ILi4ELi1ELb0EN4cute5tupleIJNS5_1CILi128EEENS7_ILi96EEENS7_ILi64EEEEEELi64ENS_6half_tEfNS_4arch4Sm80ELb0ELb1ELb0ELb1ELb0ELb1ELb1ELb0EEENS1_21CollectiveEpilogueFwdINS6_IJS8_SA_S9_EEENS6_IJNS7_ILi1EEESI_SI_EEESC_SE_Li128ELb1ELb1ELb0ELb0EEENS1_19SingleTileSchedulerILb1ELb0ELb1ELi128EEEEEEEEEvNT_6ParamsE:
	.zero		1400


//--------------------- .nv.constant0._ZN7cutlass13device_kernelIN5flash19enable_sm80_to_sm89INS1_16FlashAttnFwdSm80INS1_25CollectiveMainloopFwdSm80ILi4ELi1ELb0EN4cute5tupleIJNS5_1CILi128EEENS7_ILi112EEENS7_ILi64EEEEEELi64ENS_6half_tEfNS_4arch4Sm80ELb1ELb0ELb0ELb0ELb0ELb0ELb1ELb0EEENS1_21CollectiveEpilogueFwdINS6_IJS8_SA_S9_EEENS6_IJNS7_ILi1EEESI_SI_EEESC_SE_Li128ELb0ELb1ELb0ELb0EEENS1_30DynamicPersistentTileSchedulerILi128ELi128ELb0ELb1ELb0EEEEEEEEEvNT_6ParamsE --------------------------
	.section	.nv.constant0._ZN7cutlass13device_kernelIN5flash19enable_sm80_to_sm89INS1_16FlashAttnFwdSm80INS1_25CollectiveMainloopFwdSm80ILi4ELi1ELb0EN4cute5tupleIJNS5_1CILi128EEENS7_ILi112EEENS7_ILi64EEEEEELi64ENS_6half_tEfNS_4arch4Sm80ELb1ELb0ELb0ELb0ELb0ELb0ELb1ELb0EEENS1_21CollectiveEpilogueFwdINS6_IJS8_SA_S9_EEENS6_IJNS7_ILi1EEESI_SI_EEESC_SE_Li128ELb0ELb1ELb0ELb0EEENS1_30DynamicPersistentTileSchedulerILi128ELi128ELb0ELb1ELb0EEEEEEEEEvNT_6ParamsE,"a",@progbits
	.sectionflags	@""
	.align	4
.nv.constant0._ZN7cutlass13device_kernelIN5flash19enable_sm80_to_sm89INS1_16FlashAttnFwdSm80INS1_25CollectiveMainloopFwdSm80ILi4ELi1ELb0EN4cute5tupleIJNS5_1CILi128EEENS7_ILi112EEENS7_ILi64EEEEEELi64ENS_6half_tEfNS_4arch4Sm80ELb1ELb0ELb0ELb0ELb0ELb0ELb1ELb0EEENS1_21CollectiveEpilogueFwdINS6_IJS8_SA_S9_EEENS6_IJNS7_ILi1EEESI_SI_EEESC_SE_Li128ELb0ELb1ELb0ELb0EEENS1_30DynamicPersistentTileSchedulerILi128ELi128ELb0ELb1ELb0EEEEEEEEEvNT_6ParamsE:
	.zero		1416


//--------------------- .nv.constant0._ZN7cutlass13device_kernelIN5flash19enable_sm80_to_sm89INS1_16FlashAttnFwdSm80INS1_25CollectiveMainloopFwdSm80ILi4ELi1ELb0EN4cute5tupleIJNS5_1CILi128EEENS7_ILi112EEENS7_ILi64EEEEEELi64ENS_6half_tEfNS_4arch4Sm80ELb1ELb0ELb0ELb1ELb0ELb0ELb1ELb0EEENS1_21CollectiveEpilogueFwdINS6_IJS8_SA_S9_EEENS6_IJNS7_ILi1EEESI_SI_EEESC_SE_Li128ELb1ELb1ELb0ELb0EEENS1_19SingleTileSchedulerILb1ELb0ELb1ELi128EEEEEEEEEvNT_6ParamsE --------------------------
	.section	.nv.constant0._ZN7cutlass13device_kernelIN5flash19enable_sm80_to_sm89INS1_16FlashAttnFwdSm80INS1_25CollectiveMainloopFwdSm80ILi4ELi1ELb0EN4cute5tupleIJNS5_1CILi128EEENS7_ILi112EEENS7_ILi64EEEEEELi64ENS_6half_tEfNS_4arch4Sm80ELb1ELb0ELb0ELb1ELb0ELb0ELb1ELb0EEENS1_21CollectiveEpilogueFwdINS6_IJS8_SA_S9_EEENS6_IJNS7_ILi1EEESI_SI_EEESC_SE_Li128ELb1ELb1ELb0ELb0EEENS1_19SingleTileSchedulerILb1ELb0ELb1ELi128EEEEEEEEEvNT_6ParamsE,"a",@progbits
	.sectionflags	@""
	.align	4
.nv.constant0._ZN7cutlass13device_kernelIN5flash19enable_sm80_to_sm89INS1_16FlashAttnFwdSm80INS1_25CollectiveMainloopFwdSm80ILi4ELi1ELb0EN4cute5tupleIJNS5_1CILi128EEENS7_ILi112EEENS7_ILi64EEEEEELi64ENS_6half_tEfNS_4arch4Sm80ELb1ELb0ELb0ELb1ELb0ELb0ELb1ELb0EEENS1_21CollectiveEpilogueFwdINS6_IJS8_SA_S9_EEENS6_IJNS7_ILi1EEESI_SI_EEESC_SE_Li128ELb1ELb1ELb0ELb0EEENS1_19SingleTileSchedulerILb1ELb0ELb1ELi128EEEEEEEEEvNT_6ParamsE:
	.zero		1400


//--------------------- .nv.constant0._ZN7cutlass13device_kernelIN5flash19enable_sm80_to_sm89INS1_16FlashAttnFwdSm80INS1_25CollectiveMainloopFwdSm80ILi4ELi1ELb0EN4cute5tupleIJNS5_1CILi128EEENS7_ILi112EEENS7_ILi64EEEEEELi64ENS_6half_tEfNS_4arch4Sm80ELb1ELb0ELb0ELb1ELb0ELb1ELb1ELb0EEENS1_21CollectiveEpilogueFwdINS6_IJS8_SA_S9_EEENS6_IJNS7_ILi1EEESI_SI_EEESC_SE_Li128ELb1ELb1ELb0ELb0EEENS1_19SingleTileSchedulerILb1ELb0ELb1ELi128EEEEEEEEEvNT_6ParamsE --------------------------
	.section	.nv.constant0._ZN7cutlass13device_kernelIN5flash19enable_sm80_to_sm89INS1_16FlashAttnFwdSm80INS1_25CollectiveMainloopFwdSm80ILi4ELi1ELb0EN4cute5tupleIJNS5_1CILi128EEENS7_ILi112EEENS7_ILi64EEEEEELi64ENS_6half_tEfNS_4arch4Sm80ELb1ELb0ELb0ELb1ELb0ELb1ELb1ELb0EEENS1_21CollectiveEpilogueFwdINS6_IJS8_SA_S9_EEENS6_IJNS7_ILi1EEESI_SI_EEESC_SE_Li128ELb1ELb1ELb0ELb0EEENS1_19SingleTileSchedulerILb1ELb0ELb1ELi128EEEEEEEEEvNT_6ParamsE,"a",@progbits
	.sectionflags	@""
	.align	4
.nv.constant0._ZN7cutlass13device_kernelIN5flash19enable_sm80_to_sm89INS1_16FlashAttnFwdSm80INS1_25CollectiveMainloopFwdSm80ILi4ELi1ELb0EN4cute5tupleIJNS5_1CILi128EEENS7_ILi112EEENS7_ILi64EEEEEELi64ENS_6half_tEfNS_4arch4Sm80ELb1ELb0ELb0ELb1ELb0ELb1ELb1ELb0EEENS1_21CollectiveEpilogueFwdINS6_IJS8_SA_S9_EEENS6_IJNS7_ILi1EEESI_SI_EEESC_SE_Li128ELb1ELb1ELb0ELb0EEENS1_19SingleTileSchedulerILb1ELb0ELb1ELi128EEEEEEEEEvNT_6ParamsE:
	.zero		1400


//--------------------- .text._ZN7cutlass13device_kernelIN5flash19enable_sm80_to_sm89INS1_16FlashAttnFwdSm80INS1_25CollectiveMainloopFwdSm80ILi4ELi1ELb0EN4cute5tupleIJNS5_1CILi128EEENS7_ILi112EEENS7_ILi64EEEEEELi64ENS_6half_tEfNS_4arch4Sm80ELb0ELb0ELb0ELb0ELb0ELb0ELb1ELb0EEENS1_21CollectiveEpilogueFwdINS6_IJS8_SA_S9_EEENS6_IJNS7_ILi1EEESI_SI_EEESC_SE_Li128ELb0ELb1ELb0ELb0EEENS1_19SingleTileSchedulerILb0ELb0ELb1ELi128EEEEEEEEEvNT_6ParamsE --------------------------
	.section	.text._ZN7cutlass13device_kernelIN5flash19enable_sm80_to_sm89INS1_16FlashAttnFwdSm80INS1_25CollectiveMainloopFwdSm80ILi4ELi1ELb0EN4cute5tupleIJNS5_1CILi128EEENS7_ILi112EEENS7_ILi64EEEEEELi64ENS_6half_tEfNS_4arch4Sm80ELb0ELb0ELb0ELb0ELb0ELb0ELb1ELb0EEENS1_21CollectiveEpilogueFwdINS6_IJS8_SA_S9_EEENS6_IJNS7_ILi1EEESI_SI_EEESC_SE_Li128ELb0ELb1ELb0ELb0EEENS1_19SingleTileSchedulerILb0ELb0ELb1ELi128EEEEEEEEEvNT_6ParamsE,"ax",@progbits
	.sectioninfo	@"SHI_REGISTERS=255"
	.align	128
.text._ZN7cutlass13device_kernelIN5flash19enable_sm80_to_sm89INS1_16FlashAttnFwdSm80INS1_25CollectiveMainloopFwdSm80ILi4ELi1ELb0EN4cute5tupleIJNS5_1CILi128EEENS7_ILi112EEENS7_ILi64EEEEEELi64ENS_6half_tEfNS_4arch4Sm80ELb0ELb0ELb0ELb0ELb0ELb0ELb1ELb0EEENS1_21CollectiveEpilogueFwdINS6_IJS8_SA_S9_EEENS6_IJNS7_ILi1EEESI_SI_EEESC_SE_Li128ELb0ELb1ELb0ELb0EEENS1_19SingleTileSchedulerILb0ELb0ELb1ELi128EEEEEEEEEvNT_6ParamsE:
        .type           _ZN7cutlass13device_kernelIN5flash19enable_sm80_to_sm89INS1_16FlashAttnFwdSm80INS1_25CollectiveMainloopFwdSm80ILi4ELi1ELb0EN4cute5tupleIJNS5_1CILi128EEENS7_ILi112EEENS7_ILi64EEEEEELi64ENS_6half_tEfNS_4arch4Sm80ELb0ELb0ELb0ELb0ELb0ELb0ELb1ELb0EEENS1_21CollectiveEpilogueFwdINS6_IJS8_SA_S9_EEENS6_IJNS7_ILi1EEESI_SI_EEESC_SE_Li128ELb0ELb1ELb0ELb0EEENS1_19SingleTileSchedulerILb0ELb0ELb1ELi128EEEEEEEEEvNT_6ParamsE,@function
        .size           _ZN7cutlass13device_kernelIN5flash19enable_sm80_to_sm89INS1_16FlashAttnFwdSm80INS1_25CollectiveMainloopFwdSm80ILi4ELi1ELb0EN4cute5tupleIJNS5_1CILi128EEENS7_ILi112EEENS7_ILi64EEEEEELi64ENS_6half_tEfNS_4arch4Sm80ELb0ELb0ELb0ELb0ELb0ELb0ELb1ELb0EEENS1_21CollectiveEpilogueFwdINS6_IJS8_SA_S9_EEENS6_IJNS7_ILi1EEESI_SI_EEESC_SE_Li128ELb0ELb1ELb0ELb0EEENS1_19SingleTileSchedulerILb0ELb0ELb1ELi128EEEEEEEEEvNT_6ParamsE,(.L_x_735 - _ZN7cutlass13device_kernelIN5flash19enable_sm80_to_sm89INS1_16FlashAttnFwdSm80INS1_25CollectiveMainloopFwdSm80ILi4ELi1ELb0EN4cute5tupleIJNS5_1CILi128EEENS7_ILi112EEENS7_ILi64EEEEEELi64ENS_6half_tEfNS_4arch4Sm80ELb0ELb0ELb0ELb0ELb0ELb0ELb1ELb0EEENS1_21CollectiveEpilogueFwdINS6_IJS8_SA_S9_EEENS6_IJNS7_ILi1EEESI_SI_EEESC_SE_Li128ELb0ELb1ELb0ELb0EEENS1_19SingleTileSchedulerILb0ELb0ELb1ELi128EEEEEEEEEvNT_6ParamsE)
        .other          _ZN7cutlass13device_kernelIN5flash19enable_sm80_to_sm89INS1_16FlashAttnFwdSm80INS1_25CollectiveMainloopFwdSm80ILi4ELi1ELb0EN4cute5tupleIJNS5_1CILi128EEENS7_ILi112EEENS7_ILi64EEEEEELi64ENS_6half_tEfNS_4arch4Sm80ELb0ELb0ELb0ELb0ELb0ELb0ELb1ELb0EEENS1_21CollectiveEpilogueFwdINS6_IJS8_SA_S9_EEENS6_IJNS7_ILi1EEESI_SI_EEESC_SE_Li128ELb0ELb1ELb0ELb0EEENS1_19SingleTileSchedulerILb0ELb0ELb1ELi128EEEEEEEEEvNT_6ParamsE,@"STO_CUDA_ENTRY STV_DEFAULT"
_ZN7cutlass13device_kernelIN5flash19enable_sm80_to_sm89INS1_16FlashAttnFwdSm80INS1_25CollectiveMainloopFwdSm80ILi4ELi1ELb0EN4cute5tupleIJNS5_1CILi128EEENS7_ILi112EEENS7_ILi64EEEEEELi64ENS_6half_tEfNS_4arch4Sm80ELb0ELb0ELb0ELb0ELb0ELb0ELb1ELb0EEENS1_21CollectiveEpilogueFwdINS6_IJS8_SA_S9_EEENS6_IJNS7_ILi1EEESI_SI_EEESC_SE_Li128ELb0ELb1ELb0ELb0EEENS1_19SingleTileSchedulerILb0ELb0ELb1ELi128EEEEEEEEEvNT_6ParamsE:
[----:B------:R-:W-:-:S03]  /*0000*/  MOV R1, c[0x0][0x28] ;  /* 0x00000a0000017a02 */ /* 0x000fc60000000f00 */
[----:B------:R-:W1:Y:S01]  /*0010*/  S2R R23, SR_CTAID.Z ;  /* 0x0000000000177919 */ /* 0x000e620000002700 */
[----:B------:R-:W-:Y:S02]  /*0020*/  IADD3 R1, R1, -0x88, RZ ;  /* 0xffffff7801017810 */ /* 0x000fe40007ffe0ff */
[----:B-1----:R-:W-:-:S13]  /*0030*/  ISETP.GE.AND P0, PT, R23, RZ, PT ;  /* 0x000000ff1700720c */ /* 0x002fda0003f06270 */
[----:B------:R-:W-:Y:S05]  /*0040*/  @!P0 EXIT ;  /* 0x000000000000894d */ /* 0x000fea0003800000 */
[----:B------:R-:W-:Y:S01]  /*0050*/  ISETP.NE.U32.AND P6, PT, RZ, c[0x0][0x340], PT ;  /* 0x0000d000ff007a0c */ /* 0x000fe20003fc5070 */
[----:B------:R-:W-:-:S03]  /*0060*/  ULDC.64 UR8, c[0x0][0x118] ;  /* 0x0000460000087ab9 */ /* 0x000fc60000000a00 */
[----:B------:R-:W-:-:S13]  /*0070*/  ISETP.NE.AND.EX P6, PT, RZ, c[0x0][0x344], PT, P6 ;  /* 0x0000d100ff007a0c */ /* 0x000fda0003fc5360 */
[----:B------:R-:W-:-:S04]  /*0080*/  @P6 IMAD.MOV.U32 R2, RZ, RZ, 0x4 ;  /* 0x00000004ff026424 */ /* 0x000fc800078e00ff */
[----:B------:R-:W-:-:S05]  /*0090*/  @P6 IMAD.WIDE R2, R23, R2, c[0x0][0x340] ;  /* 0x0000d00017026625 */ /* 0x000fca00078e0202 */
[----:B------:R1:W2:Y:S01]  /*00a0*/  @P6 LDG.E R24, [R2.64] ;  /* 0x0000000802186981 */ /* 0x0002a2000c1e1900 */
[----:B------:R-:W-:Y:S01]  /*00b0*/  IMAD.MOV.U32 R20, RZ, RZ, c[0x0][0x2c4] ;  /* 0x0000b100ff147624 */ /* 0x000fe200078e00ff */
[----:B------:R-:W-:Y:S01]  /*00c0*/  SHF.R.S32.HI R26, RZ, 0x1f, R23 ;  /* 0x0000001fff1a7819 */ /* 0x000fe20000011417 */
[----:B------:R-:W-:Y:S01]  /*00d0*/  IMAD.MOV.U32 R230, RZ, RZ, c[0x0][0x1d0] ;  /* 0x00007400ffe67624 */ /* 0x000fe200078e00ff */
[----:B------:R-:W3:Y:S01]  /*00e0*/  S2R R136, SR_TID.X ;  /* 0x0000000000887919 */ /* 0x000ee20000002100 */
[----:B------:R-:W-:Y:S01]  /*00f0*/  IMAD.MOV.U32 R226, RZ, RZ, c[0x0][0x1e0] ;  /* 0x00007800ffe27624 */ /* 0x000fe200078e00ff */
[----:B------:R-:W-:Y:S01]  /*0100*/  ISETP.NE.AND P0, PT, R20, 0x1, PT ;  /* 0x000000011400780c */ /* 0x000fe20003f05270 */
[----:B------:R-:W-:Y:S01]  /*0110*/  IMAD R5, R26, c[0x0][0x1c0], RZ ;  /* 0x000070001a057a24 */ /* 0x000fe200078e02ff */
[----:B------:R-:W4:Y:S01]  /*0120*/  S2R R28, SR_CTAID.Y ;  /* 0x00000000001c7919 */ /* 0x000f220000002600 */
[----:B------:R-:W-:Y:S02]  /*0130*/  IMAD R20, R20, c[0x0][0x168], RZ ;  /* 0x00005a0014147a24 */ /* 0x000fe400078e02ff */
[----:B------:R-:W-:Y:S01]  /*0140*/  IMAD R5, R23, c[0x0][0x1c4], R5 ;  /* 0x0000710017057a24 */ /* 0x000fe200078e0205 */
[----:B------:R-:W5:Y:S01]  /*0150*/  S2R R9, SR_CTAID.X ;  /* 0x0000000000097919 */ /* 0x000f620000002500 */
[----:B------:R-:W-:Y:S01]  /*0160*/  IMAD.MOV.U32 R227, RZ, RZ, c[0x0][0x1e4] ;  /* 0x00007900ffe37624 */ /* 0x000fe200078e00ff */
[----:B---3--:R-:W-:-:S04]  /*0170*/  SHF.R.S32.HI R22, RZ, 0x1f, R136 ;  /* 0x0000001fff167819 */ /* 0x008fc80000011488 */
[----:B-1----:R-:W-:Y:S01]  /*0180*/  LEA.HI R2, R22, R136, RZ, 0x3 ;  /* 0x0000008816027211 */ /* 0x002fe200078f18ff */
[----:B----4-:R-:W-:Y:S01]  /*0190*/  IMAD.WIDE.U32 R6, R28, c[0x0][0x1b8], RZ ;  /* 0x00006e001c067a25 */ /* 0x010fe200078e00ff */
[----:B------:R-:W-:Y:S02]  /*01a0*/  SHF.R.S32.HI R29, RZ, 0x1f, R28 ;  /* 0x0000001fff1d7819 */ /* 0x000fe4000001141c */
[----:B------:R-:W-:Y:S02]  /*01b0*/  LOP3.LUT R0, R2, 0xfffffff8, RZ, 0xc0, !PT ;  /* 0xfffffff802007812 */ /* 0x000fe400078ec0ff */
[----:B------:R-:W-:Y:S01]  /*01c0*/  SHF.R.S32.HI R17, RZ, 0x3, R2 ;  /* 0x00000003ff117819 */ /* 0x000fe20000011402 */
[----:B------:R-:W-:Y:S02]  /*01d0*/  IMAD R2, R29, c[0x0][0x1b8], RZ ;  /* 0x00006e001d027a24 */ /* 0x000fe400078e02ff */
[----:B------:R-:W-:Y:S01]  /*01e0*/  IMAD.IADD R72, R136, 0x1, -R0 ;  /* 0x0000000188487824 */ /* 0x000fe200078e0a00 */
[----:B------:R-:W-:Y:S01]  /*01f0*/  SHF.R.S32.HI R21, RZ, 0x1f, R17 ;  /* 0x0000001fff157819 */ /* 0x000fe20000011411 */
[----:B------:R-:W-:-:S02]  /*0200*/  IMAD R2, R28, c[0x0][0x1bc], R2 ;  /* 0x00006f001c027a24 */ /* 0x000fc400078e0202 */
[----:B------:R-:W-:Y:S02]  /*0210*/  IMAD R0, R72, 0x10, R17 ;  /* 0x0000001048007824 */ /* 0x000fe400078e0211 */
[----:B------:R-:W-:Y:S02]  /*0220*/  IMAD.IADD R3, R7, 0x1, R2 ;  /* 0x0000000107037824 */ /* 0x000fe400078e0202 */
[----:B-----5:R-:W-:Y:S02]  /*0230*/  IMAD R8, R9, 0x80, R0 ;  /* 0x0000008009087824 */ /* 0x020fe400078e0200 */
[----:B------:R-:W-:Y:S02]  /*0240*/  IMAD.MOV.U32 R2, RZ, RZ, R6 ;  /* 0x000000ffff027224 */ /* 0x000fe400078e0006 */
[----:B------:R-:W-:Y:S01]  /*0250*/  @P0 IMAD.HI.U32 R4, R8, c[0x0][0x2c8], RZ ;  /* 0x0000b20008040a27 */ /* 0x000fe200078e00ff */
[----:B------:R-:W-:Y:S03]  /*0260*/  STL [R1+0x50], R8 ;  /* 0x0000500801007387 */ /* 0x000fe60000100800 */
[----:B------:R-:W-:Y:S01]  /*0270*/  IMAD.MOV.U32 R0, RZ, RZ, R8 ;  /* 0x000000ffff007224 */ /* 0x000fe200078e0008 */
[----:B------:R-:W-:Y:S01]  /*0280*/  @P0 SHF.R.U32.HI R0, RZ, c[0x0][0x2cc], R4 ;  /* 0x0000b300ff000a19 */ /* 0x000fe20000011604 */
[----:B------:R-:W-:-:S03]  /*0290*/  IMAD.WIDE.U32 R2, R23, c[0x0][0x1c0], R2 ;  /* 0x0000700017027a25 */ /* 0x000fc600078e0002 */
[--C-:B------:R-:W-:Y:S01]  /*02a0*/  SHF.R.S32.HI R6, RZ, 0x1f, R0.reuse ;  /* 0x0000001fff067819 */ /* 0x100fe20000011400 */
[----:B------:R-:W-:Y:S02]  /*02b0*/  IMAD.MOV R4, RZ, RZ, -R0 ;  /* 0x000000ffff047224 */ /* 0x000fe400078e0a00 */
[----:B------:R-:W-:Y:S02]  /*02c0*/  IMAD.IADD R3, R3, 0x1, R5 ;  /* 0x0000000103037824 */ /* 0x000fe400078e0205 */
[----:B------:R-:W-:Y:S02]  /*02d0*/  IMAD R5, R4, c[0x0][0x2c4], R8 ;  /* 0x0000b10004057a24 */ /* 0x000fe400078e0208 */
[----:B------:R-:W-:Y:S02]  /*02e0*/  IMAD R6, R6, c[0x0][0x1b0], RZ ;  /* 0x00006c0006067a24 */ /* 0x000fe400078e02ff */
[----:B------:R-:W-:Y:S01]  /*02f0*/  IMAD.WIDE.U32 R2, R0, c[0x0][0x1b0], R2 ;  /* 0x00006c0000027a25 */ /* 0x000fe200078e0002 */
[----:B------:R-:W-:-:S03]  /*0300*/  SHF.R.S32.HI R4, RZ, 0x1f, R5 ;  /* 0x0000001fff047819 */ /* 0x000fc60000011405 */
[----:B------:R-:W-:Y:S02]  /*0310*/  IMAD R0, R0, c[0x0][0x1b4], R6 ;  /* 0x00006d0000007a24 */ /* 0x000fe400078e0206 */
[----:B------:R-:W-:Y:S02]  /*0320*/  IMAD.SHL.U32 R32, R72, 0x8, RZ ;  /* 0x0000000848207824 */ /* 0x000fe400078e00ff */
[----:B------:R-:W-:Y:S02]  /*0330*/  IMAD.IADD R3, R3, 0x1, R0 ;  /* 0x0000000103037824 */ /* 0x000fe400078e0200 */
[----:B------:R-:W-:Y:S01]  /*0340*/  IMAD R0, R4, c[0x0][0x1a8], RZ ;  /* 0x00006a0004007a24 */ /* 0x000fe200078e02ff */
[----:B------:R-:W-:Y:S01]  /*0350*/  ISETP.GE.AND P3, PT, R32, c[0x0][0x198], PT ;  /* 0x0000660020007a0c */ /* 0x000fe20003f66270 */
[----:B------:R-:W-:Y:S01]  /*0360*/  IMAD.WIDE.U32 R2, R5, c[0x0][0x1a8], R2 ;  /* 0x00006a0005027a25 */ /* 0x000fe200078e0002 */
[----:B------:R-:W-:-:S03]  /*0370*/  SHF.R.S32.HI R33, RZ, 0x1f, R32 ;  /* 0x0000001fff217819 */ /* 0x000fc60000011420 */
[----:B------:R-:W-:Y:S01]  /*0380*/  IMAD R0, R5, c[0x0][0x1ac], R0 ;  /* 0x00006b0005007a24 */ /* 0x000fe200078e0200 */
[----:B------:R-:W-:Y:S01]  /*0390*/  LEA R7, P0, R2, c[0x0][0x160], 0x1 ;  /* 0x0000580002077a11 */ /* 0x000fe200078008ff */
[----:B------:R-:W-:Y:S02]  /*03a0*/  IMAD.SHL.U32 R4, R17, 0x40, RZ ;  /* 0x0000004011047824 */ /* 0x000fe400078e00ff */
[----:B------:R-:W-:Y:S01]  /*03b0*/  IMAD.IADD R6, R3, 0x1, R0 ;  /* 0x0000000103067824 */ /* 0x000fe200078e0200 */
[----:B------:R-:W-:Y:S01]  /*03c0*/  IADD3 R3, R230, 0x6f, RZ ;  /* 0x0000006fe6037810 */ /* 0x000fe20007ffe0ff */
[----:B------:R-:W-:Y:S01]  /*03d0*/  IMAD R9, R9, 0x80, R17 ;  /* 0x0000008009097824 */ /* 0x000fe200078e0211 */
[----:B------:R-:W-:Y:S01]  /*03e0*/  LOP3.LUT R0, R4, 0x1c0, RZ, 0xc0, !PT ;  /* 0x000001c004007812 */ /* 0x000fe200078ec0ff */
[----:B------:R-:W-:Y:S01]  /*03f0*/  SHFL.IDX PT, R8, R7, 0x1, 0x181f ;  /* 0x00381f0007087f89 */ /* 0x000fe200000e0000 */
[----:B------:R-:W-:Y:S02]  /*0400*/  LEA.HI.X R6, R2, c[0x0][0x164], R6, 0x1, P0 ;  /* 0x0000590002067a11 */ /* 0x000fe400000f0c06 */
[----:B------:R-:W-:Y:S01]  /*0410*/  SHF.R.U32.HI R2, RZ, 0x3, R0 ;  /* 0x00000003ff027819 */ /* 0x000fe20000011600 */
[----:B------:R-:W1:Y:S01]  /*0420*/  SHFL.IDX PT, R4, R7, RZ, 0x181f ;  /* 0x00181fff07047589 */ /* 0x000e6200000e0000 */
[----:B------:R-:W-:-:S02]  /*0430*/  LOP3.LUT R0, R0, 0x38, R32, 0xf8, !PT ;  /* 0x0000003800007812 */ /* 0x000fc400078ef820 */
[C---:B------:R-:W-:Y:S01]  /*0440*/  ISETP.GE.AND P4, PT, R9.reuse, R20, PT ;  /* 0x000000140900720c */ /* 0x040fe20003f86270 */
[----:B------:R-:W3:Y:S01]  /*0450*/  SHFL.IDX PT, R5, R6, RZ, 0x181f ;  /* 0x00181fff06057589 */ /* 0x000ee200000e0000 */
[----:B------:R-:W-:Y:S02]  /*0460*/  LOP3.LUT R0, R0, R2, RZ, 0x3c, !PT ;  /* 0x0000000200007212 */ /* 0x000fe400078e3cff */
[----:B------:R-:W-:Y:S01]  /*0470*/  LEA.HI R2, R22, R136, RZ, 0x6 ;  /* 0x0000008816027211 */ /* 0x000fe200078f30ff */
[----:B------:R-:W4:Y:S01]  /*0480*/  SHFL.IDX PT, R11, R6, 0x1, 0x181f ;  /* 0x00381f00060b7f89 */ /* 0x000f2200000e0000 */
[C---:B------:R-:W-:Y:S02]  /*0490*/  IADD3 R10, R9.reuse, 0x10, RZ ;  /* 0x00000010090a7810 */ /* 0x040fe40007ffe0ff */
[C---:B------:R-:W-:Y:S01]  /*04a0*/  IADD3 R14, R9.reuse, 0x20, RZ ;  /* 0x00000020090e7810 */ /* 0x040fe20007ffe0ff */
[----:B------:R-:W-:Y:S01]  /*04b0*/  IMAD.SHL.U32 R2, R2, 0x8, RZ ;  /* 0x0000000802027824 */ /* 0x000fe200078e00ff */
[----:B------:R-:W-:Y:S01]  /*04c0*/  ISETP.GE.AND P2, PT, R10, R20, PT ;  /* 0x000000140a00720c */ /* 0x000fe20003f46270 */
[----:B------:R-:W-:Y:S01]  /*04d0*/  SHFL.IDX PT, R12, R6, 0x2, 0x181f ;  /* 0x00581f00060c7f89 */ /* 0x000fe200000e0000 */
[----:B------:R-:W-:-:S02]  /*04e0*/  IADD3 R13, R9, 0x30, RZ ;  /* 0x00000030090d7810 */ /* 0x000fc40007ffe0ff */
[----:B------:R-:W-:Y:S01]  /*04f0*/  LOP3.LUT R231, R0, 0xfffffe00, R2, 0xf8, !PT ;  /* 0xfffffe0000e77812 */ /* 0x000fe200078ef802 */
[----:B------:R-:W5:Y:S01]  /*0500*/  SHFL.IDX PT, R10, R7, 0x2, 0x181f ;  /* 0x00581f00070a7f89 */ /* 0x000f6200000e0000 */
[----:B------:R-:W-:Y:S01]  /*0510*/  IMAD.MOV.U32 R2, RZ, RZ, RZ ;  /* 0x000000ffff027224 */ /* 0x000fe200078e00ff */
[----:B------:R-:W-:Y:S02]  /*0520*/  ISETP.GE.AND P1, PT, R13, R20, PT ;  /* 0x000000140d00720c */ /* 0x000fe40003f26270 */
[----:B------:R-:W-:Y:S01]  /*0530*/  @!P4 IMAD.SHL.U32 R0, R231, 0x2, RZ ;  /* 0x00000002e700c824 */ /* 0x000fe200078e00ff */
[----:B------:R-:W-:Y:S01]  /*0540*/  IADD3 R13, R9, 0x40, RZ ;  /* 0x00000040090d7810 */ /* 0x000fe20007ffe0ff */
[----:B------:R-:W-:Y:S01]  /*0550*/  IMAD.HI R19, R3, -0x6db6db6d, R2 ;  /* 0x9249249303137827 */ /* 0x000fe200078e0202 */
[----:B-1----:R-:W-:Y:S01]  /*0560*/  @!P4 LEA R4, P0, R32, R4, 0x1 ;  /* 0x000000042004c211 */ /* 0x002fe200078008ff */
[----:B------:R-:W-:Y:S01]  /*0570*/  SHFL.IDX PT, R18, R6, 0x5, 0x181f ;  /* 0x00b81f0006127f89 */ /* 0x000fe200000e0000 */
[----:B------:R-:W-:-:S02]  /*0580*/  ISETP.GE.AND P5, PT, R13, R20, PT ;  /* 0x000000140d00720c */ /* 0x000fc40003fa6270 */
[----:B---3--:R-:W-:Y:S01]  /*0590*/  @!P4 LEA.HI.X R5, R32, R5, R33, 0x1, P0 ;  /* 0x000000052005c211 */ /* 0x008fe200000f0c21 */
[----:B------:R-:W-:Y:S01]  /*05a0*/  SHFL.IDX PT, R15, R7, 0x6, 0x181f ;  /* 0x00d81f00070f7f89 */ /* 0x000fe200000e0000 */
[----:B------:R-:W-:-:S03]  /*05b0*/  ISETP.GE.AND P0, PT, R14, R20, PT ;  /* 0x000000140e00720c */ /* 0x000fc60003f06270 */
[----:B------:R1:W-:Y:S01]  /*05c0*/  @!P4 LDGSTS.E.BYPASS.LTC128B.128 [R0+0x7100], [R4.64], !P3 ;  /* 0x071000000400cfae */ /* 0x0003e2000d901d48 */
[C---:B------:R-:W-:Y:S02]  /*05d0*/  @!P2 LEA R2, P4, R32.reuse, R8, 0x1 ;  /* 0x000000082002a211 */ /* 0x040fe400078808ff */
[----:B------:R-:W-:Y:S01]  /*05e0*/  IADD3 R8, R9, 0x50, RZ ;  /* 0x0000005009087810 */ /* 0x000fe20007ffe0ff */
[----:B------:R-:W-:Y:S01]  /*05f0*/  SHFL.IDX PT, R16, R6, 0x6, 0x181f ;  /* 0x00d81f0006107f89 */ /* 0x000fe200000e0000 */
[----:B----4-:R-:W-:Y:S02]  /*0600*/  @!P2 LEA.HI.X R3, R32, R11, R33, 0x1, P4 ;  /* 0x0000000b2003a211 */ /* 0x010fe400020f0c21 */
[----:B------:R-:W-:Y:S01]  /*0610*/  ISETP.GE.AND P4, PT, R8, R20, PT ;  /* 0x000000140800720c */ /* 0x000fe20003f86270 */
[----:B------:R-:W-:Y:S04]  /*0620*/  SHFL.IDX PT, R11, R7, 0x5, 0x181f ;  /* 0x00b81f00070b7f89 */ /* 0x000fe800000e0000 */
[----:B------:R-:W-:Y:S04]  /*0630*/  SHFL.IDX PT, R8, R7, 0x4, 0x181f ;  /* 0x00981f0007087f89 */ /* 0x000fe800000e0000 */
[----:B------:R-:W-:Y:S04]  /*0640*/  SHFL.IDX PT, R14, R6, 0x7, 0x181f ;  /* 0x00f81f00060e7f89 */ /* 0x000fe800000e0000 */
[----:B------:R-:W-:Y:S04]  /*0650*/  SHFL.IDX PT, R13, R7, 0x7, 0x181f ;  /* 0x00f81f00070d7f89 */ /* 0x000fe800000e0000 */
[----:B------:R-:W-:Y:S01]  /*0660*/  STL [R1+0x10], R231 ;  /* 0x000010e701007387 */ /* 0x000fe20000100800 */
[----:B-1----:R-:W-:-:S03]  /*0670*/  @!P2 IMAD.SHL.U32 R0, R231, 0x2, RZ ;  /* 0x00000002e700a824 */ /* 0x002fc600078e00ff */
[----:B------:R-:W1:Y:S04]  /*0680*/  SHFL.IDX PT, R4, R7, 0x3, 0x181f ;  /* 0x00781f0007047f89 */ /* 0x000e6800000e0000 */
[----:B------:R-:W3:Y:S04]  /*0690*/  SHFL.IDX PT, R5, R6, 0x3, 0x181f ;  /* 0x00781f0006057f89 */ /* 0x000ee800000e0000 */
[----:B------:R5:W-:Y:S04]  /*06a0*/  @!P2 LDGSTS.E.BYPASS.LTC128B.128 [R0+0x7900], [R2.64], !P3 ;  /* 0x079000000200afae */ /* 0x000be8000d901d48 */
[----:B------:R-:W-:Y:S01]  /*06b0*/  STL.64 [R1+0x18], R32 ;  /* 0x0000182001007387 */ /* 0x000fe20000100a00 */
[----:B-----5:R-:W-:Y:S01]  /*06c0*/  @!P0 LEA R2, P2, R32, R10, 0x1 ;  /* 0x0000000a20028211 */ /* 0x020fe200078408ff */
[----:B------:R-:W-:Y:S01]  /*06d0*/  IMAD R10, R21, c[0x0][0x1e0], RZ ;  /* 0x00007800150a7a24 */ /* 0x000fe200078e02ff */
[----:B------:R-:W-:-:S02]  /*06e0*/  IADD3 R0, R9, 0x60, RZ ;  /* 0x0000006009007810 */ /* 0x000fc40007ffe0ff */
[----:B------:R-:W-:Y:S01]  /*06f0*/  @!P0 LEA.HI.X R3, R32, R12, R33, 0x1, P2 ;  /* 0x0000000c20038211 */ /* 0x000fe200010f0c21 */
[----:B------:R-:W-:Y:S01]  /*0700*/  IMAD R10, R17, c[0x0][0x1e4], R10 ;  /* 0x00007900110a7a24 */ /* 0x000fe200078e020a */
[----:B------:R4:W5:Y:S01]  /*0710*/  SHFL.IDX PT, R12, R6, 0x4, 0x181f ;  /* 0x00981f00060c7f89 */ /* 0x00096200000e0000 */
[----:B------:R-:W-:Y:S01]  /*0720*/  ISETP.GE.AND P2, PT, R0, R20, PT ;  /* 0x000000140000720c */ /* 0x000fe20003f46270 */
[----:B------:R-:W-:-:S05]  /*0730*/  @!P0 IMAD.SHL.U32 R0, R231, 0x2, RZ ;  /* 0x00000002e7008824 */ /* 0x000fca00078e00ff */
[----:B------:R1:W-:Y:S01]  /*0740*/  @!P0 LDGSTS.E.BYPASS.LTC128B.128 [R0+0x8100], [R2.64], !P3 ;  /* 0x0810000002008fae */ /* 0x0003e2000d901d48 */
[----:B----4-:R-:W-:Y:S02]  /*0750*/  IADD3 R6, R9, 0x70, RZ ;  /* 0x0000007009067810 */ /* 0x010fe40007ffe0ff */
[----:B-1----:R-:W-:Y:S01]  /*0760*/  @!P1 LEA R2, P0, R32, R4, 0x1 ;  /* 0x0000000420029211 */ /* 0x002fe200078008ff */
[----:B------:R-:W-:-:S03]  /*0770*/  @!P1 IMAD.SHL.U32 R0, R231, 0x2, RZ ;  /* 0x00000002e7009824 */ /* 0x000fc600078e00ff */
[--C-:B---3--:R-:W-:Y:S01]  /*0780*/  @!P1 LEA.HI.X R3, R32, R5, R33.reuse, 0x1, P0 ;  /* 0x0000000520039211 */ /* 0x108fe200000f0c21 */
[----:B------:R-:W-:Y:S01]  /*0790*/  IMAD.WIDE.U32 R4, R17, c[0x0][0x1e0], R32 ;  /* 0x0000780011047a25 */ /* 0x000fe200078e0020 */
[----:B------:R-:W-:-:S03]  /*07a0*/  ISETP.GE.AND P0, PT, R6, R20, PT ;  /* 0x000000140600720c */ /* 0x000fc60003f06270 */
[----:B------:R1:W-:Y:S01]  /*07b0*/  @!P1 LDGSTS.E.BYPASS.LTC128B.128 [R0+0x8900], [R2.64], !P3 ;  /* 0x0890000002009fae */ /* 0x0003e2000d901d48 */
[----:B------:R-:W-:-:S04]  /*07c0*/  @!P5 LEA R8, P1, R32, R8, 0x1 ;  /* 0x000000082008d211 */ /* 0x000fc800078208ff */
[C---:B-----5:R-:W-:Y:S01]  /*07d0*/  @!P5 LEA.HI.X R9, R32.reuse, R12, R33, 0x1, P1 ;  /* 0x0000000c2009d211 */ /* 0x060fe200008f0c21 */
[----:B------:R-:W-:Y:S01]  /*07e0*/  @!P4 IMAD.SHL.U32 R12, R231, 0x2, RZ ;  /* 0x00000002e70cc824 */ /* 0x000fe200078e00ff */
[C---:B------:R-:W-:Y:S02]  /*07f0*/  @!P4 LEA R6, P1, R32.reuse, R11, 0x1 ;  /* 0x0000000b2006c211 */ /* 0x040fe400078208ff */
[----:B------:R-:W-:Y:S02]  /*0800*/  SHF.R.U32.HI R11, RZ, 0x1f, R19 ;  /* 0x0000001fff0b7819 */ /* 0x000fe40000011613 */
[----:B------:R-:W-:Y:S02]  /*0810*/  @!P4 LEA.HI.X R7, R32, R18, R33, 0x1, P1 ;  /* 0x000000122007c211 */ /* 0x000fe400008f0c21 */
[----:B------:R-:W-:-:S05]  /*0820*/  LEA.HI.SX32 R245, R19, R11, 0x1a ;  /* 0x0000000b13f57211 */ /* 0x000fca00078fd2ff */
[----:B------:R-:W-:Y:S01]  /*0830*/  STL [R1+0x38], R245 ;  /* 0x000038f501007387 */ /* 0x000fe20000100800 */
[----:B-1----:R-:W-:Y:S02]  /*0840*/  IMAD.IADD R3, R5, 0x1, R10 ;  /* 0x0000000105037824 */ /* 0x002fe400078e020a */
[----:B------:R-:W-:Y:S02]  /*0850*/  IMAD R0, R29, c[0x0][0x1e8], RZ ;  /* 0x00007a001d007a24 */ /* 0x000fe400078e02ff */
[----:B------:R-:W-:Y:S01]  /*0860*/  IMAD.MOV.U32 R2, RZ, RZ, R4 ;  /* 0x000000ffff027224 */ /* 0x000fe200078e0004 */
[----:B------:R-:W-:Y:S01]  /*0870*/  @!P2 LEA R4, P1, R32, R15, 0x1 ;  /* 0x0000000f2004a211 */ /* 0x000fe200078208ff */
[C---:B------:R-:W-:Y:S02]  /*0880*/  IMAD R0, R28.reuse, c[0x0][0x1ec], R0 ;  /* 0x00007b001c007a24 */ /* 0x040fe400078e0200 */
[----:B------:R-:W-:Y:S01]  /*0890*/  IMAD.WIDE.U32 R2, R28, c[0x0][0x1e8], R2 ;  /* 0x00007a001c027a25 */ /* 0x000fe200078e0002 */
[----:B------:R-:W-:-:S02]  /*08a0*/  @!P2 LEA.HI.X R5, R32, R16, R33, 0x1, P1 ;  /* 0x000000102005a211 */ /* 0x000fc400008f0c21 */
[----:B------:R-:W-:Y:S01]  /*08b0*/  @!P0 LEA R10, P1, R32, R13, 0x1 ;  /* 0x0000000d200a8211 */ /* 0x000fe200078208ff */
[----:B------:R-:W-:Y:S01]  /*08c0*/  IMAD.IADD R3, R3, 0x1, R0 ;  /* 0x0000000103037824 */ /* 0x000fe200078e0200 */
[----:B------:R-:W-:Y:S01]  /*08d0*/  LEA.HI R13, R22, R136, RZ, 0x4 ;  /* 0x00000088160d7211 */ /* 0x000fe200078f20ff */
[----:B------:R-:W-:Y:S01]  /*08e0*/  @!P5 IMAD.SHL.U32 R0, R231, 0x2, RZ ;  /* 0x00000002e700d824 */ /* 0x000fe200078e00ff */
[----:B------:R-:W-:Y:S01]  /*08f0*/  @!P0 LEA.HI.X R11, R32, R14, R33, 0x1, P1 ;  /* 0x0000000e200b8211 */ /* 0x000fe200008f0c21 */
[----:B------:R-:W-:-:S03]  /*0900*/  IMAD.SHL.U32 R16, R17, 0x8, RZ ;  /* 0x0000000811107824 */ /* 0x000fc600078e00ff */
[----:B------:R1:W-:Y:S04]  /*0910*/  @!P5 LDGSTS.E.BYPASS.LTC128B.128 [R0+0x9100], [R8.64], !P3 ;  /* 0x091000000800dfae */ /* 0x0003e8000d901d48 */
[----:B------:R3:W-:Y:S01]  /*0920*/  @!P4 LDGSTS.E.BYPASS.LTC128B.128 [R12+0x9900], [R6.64], !P3 ;  /* 0x09900000060ccfae */ /* 0x0007e2000d901d48 */
[----:B--2---:R-:W-:Y:S01]  /*0930*/  @P6 SHF.R.S32.HI R25, RZ, 0x1f, R24 ;  /* 0x0000001fff196819 */ /* 0x004fe20000011418 */
[----:B------:R-:W-:Y:S01]  /*0940*/  @!P6 IMAD.MOV.U32 R25, RZ, RZ, R26 ;  /* 0x000000ffff19e224 */ /* 0x000fe200078e001a */
[----:B------:R-:W-:Y:S01]  /*0950*/  IADD3 R26, R245, -0x1, RZ ;  /* 0xfffffffff51a7810 */ /* 0x000fe20007ffe0ff */
[----:B------:R-:W-:-:S03]  /*0960*/  @!P6 IMAD.MOV.U32 R24, RZ, RZ, R23 ;  /* 0x000000ffff18e224 */ /* 0x000fc600078e0017 */
[----:B------:R-:W-:Y:S01]  /*0970*/  SHF.R.S32.HI R27, RZ, 0x1f, R26 ;  /* 0x0000001fff1b7819 */ /* 0x000fe2000001141a */
[----:B------:R-:W-:-:S04]  /*0980*/  IMAD.WIDE.U32 R34, R24, c[0x0][0x1f0], R2 ;  /* 0x00007c0018227a25 */ /* 0x000fc800078e0002 */
[----:B------:R-:W-:Y:S01]  /*0990*/  IMAD.MOV.U32 R246, RZ, RZ, R34 ;  /* 0x000000fffff67224 */ /* 0x000fe200078e0022 */
[----:B------:R2:W-:Y:S01]  /*09a0*/  STL.64 [R1+0x30], R34 ;  /* 0x0000302201007387 */ /* 0x0005e20000100a00 */
[----:B-1----:R-:W-:Y:S02]  /*09b0*/  @!P2 IMAD.SHL.U32 R0, R231, 0x2, RZ ;  /* 0x00000002e700a824 */ /* 0x002fe400078e00ff */
[----:B------:R-:W-:Y:S02]  /*09c0*/  IMAD.MOV.U32 R8, RZ, RZ, 0x70 ;  /* 0x00000070ff087424 */ /* 0x000fe400078e00ff */
[----:B---3--:R-:W-:Y:S01]  /*09d0*/  IMAD.SHL.U32 R7, R227, 0x20, RZ ;  /* 0x00000020e3077824 */ /* 0x008fe200078e00ff */
[----:B------:R1:W-:Y:S01]  /*09e0*/  @!P2 LDGSTS.E.BYPASS.LTC128B.128 [R0+0xa100], [R4.64], !P3 ;  /* 0x0a1000000400afae */ /* 0x0003e2000d901d48 */
[----:B------:R-:W-:-:S04]  /*09f0*/  IMAD.WIDE.U32 R228, R8, c[0x0][0x1e0], RZ ;  /* 0x0000780008e47a25 */ /* 0x000fc800078e00ff */
[----:B------:R-:W-:-:S05]  /*0a00*/  IMAD R224, R245, -0x70, R8 ;  /* 0xffffff90f5e07824 */ /* 0x000fca00078e0208 */
[----:B------:R-:W-:-:S04]  /*0a10*/  IADD3 R30, R224, c[0x0][0x1d0], -R17 ;  /* 0x00007400e01e7a10 */ /* 0x000fc80007ffe811 */
[C---:B------:R-:W-:Y:S02]  /*0a20*/  ISETP.GE.AND P6, PT, R30.reuse, 0x21, PT ;  /* 0x000000211e00780c */ /* 0x040fe40003fc6270 */
[C---:B------:R-:W-:Y:S02]  /*0a30*/  ISETP.GE.AND P2, PT, R30.reuse, 0x1, PT ;  /* 0x000000011e00780c */ /* 0x040fe40003f46270 */
[----:B------:R-:W-:Y:S01]  /*0a40*/  ISETP.GE.AND P1, PT, R30, 0x11, PT ;  /* 0x000000111e00780c */ /* 0x000fe20003f26270 */
[----:B-1----:R-:W-:Y:S02]  /*0a50*/  IMAD R4, R8, c[0x0][0x1e4], RZ ;  /* 0x0000790008047a24 */ /* 0x002fe400078e02ff */
[----:B------:R-:W-:Y:S02]  /*0a60*/  IMAD R0, R25, c[0x0][0x1f0], RZ ;  /* 0x00007c0019007a24 */ /* 0x000fe400078e02ff */
[----:B------:R-:W-:Y:S02]  /*0a70*/  IMAD.IADD R225, R229, 0x1, R4 ;  /* 0x00000001e5e17824 */ /* 0x000fe400078e0204 */
[----:B------:R-:W-:-:S02]  /*0a80*/  IMAD R4, R24, c[0x0][0x1f4], R0 ;  /* 0x00007d0018047a24 */ /* 0x000fc400078e0200 */
[----:B------:R-:W-:Y:S02]  /*0a90*/  IMAD R0, R225, R26, RZ ;  /* 0x0000001ae1007224 */ /* 0x000fe400078e02ff */
[----:B------:R-:W-:Y:S02]  /*0aa0*/  IMAD.IADD R247, R35, 0x1, R4 ;  /* 0x0000000123f77824 */ /* 0x000fe400078e0204 */
[-C--:B------:R-:W-:Y:S02]  /*0ab0*/  IMAD R4, R27, R228.reuse, R0 ;  /* 0x000000e41b047224 */ /* 0x080fe400078e0200 */
[----:B------:R-:W-:Y:S01]  /*0ac0*/  @!P0 IMAD.SHL.U32 R0, R231, 0x2, RZ ;  /* 0x00000002e7008824 */ /* 0x000fe200078e00ff */
[----:B------:R1:W-:Y:S01]  /*0ad0*/  STL.64 [R1+0x28], R246 ;  /* 0x000028f601007387 */ /* 0x0003e20000100a00 */
[----:B------:R-:W-:-:S03]  /*0ae0*/  IMAD.WIDE.U32 R2, R26, R228, R246 ;  /* 0x000000e41a027225 */ /* 0x000fc600078e00f6 */
[----:B------:R3:W-:Y:S01]  /*0af0*/  @!P0 LDGSTS.E.BYPASS.LTC128B.128 [R0+0xa900], [R10.64], !P3 ;  /* 0x0a9000000a008fae */ /* 0x0007e2000d901d48 */
[----:B------:R-:W-:Y:S01]  /*0b00*/  IMAD.IADD R3, R3, 0x1, R4 ;  /* 0x0000000103037824 */ /* 0x000fe200078e0204 */
[----:B------:R-:W-:Y:S01]  /*0b10*/  @P2 LEA R6, P5, R2, c[0x0][0x1c8], 0x1 ;  /* 0x0000720002062a11 */ /* 0x000fe200078a08ff */
[----:B------:R-:W-:Y:S01]  /*0b20*/  @P2 IMAD.SHL.U32 R9, R231, 0x2, RZ ;  /* 0x00000002e7092824 */ /* 0x000fe200078e00ff */
[----:B------:R-:W0:Y:S04]  /*0b30*/  LDGDEPBAR ;  /* 0x00000000000079af */ /* 0x000e280000000000 */
[----:B------:R-:W-:Y:S01]  /*0b40*/  BAR.SYNC.DEFER_BLOCKING 0x0 ;  /* 0x0000000000007b1d */ /* 0x000fe20000010000 */
[----:B------:R-:W-:Y:S01]  /*0b50*/  ISETP.GE.AND P0, PT, R32, c[0x0][0x1d4], PT ;  /* 0x0000750020007a0c */ /* 0x000fe20003f06270 */
[C---:B---3--:R-:W-:Y:S01]  /*0b60*/  IMAD.WIDE.U32 R10, R226.reuse, 0x20, RZ ;  /* 0x00000020e20a7825 */ /* 0x048fe200078e00ff */
[----:B------:R-:W-:-:S04]  /*0b70*/  @P1 LEA R0, P4, R226, R2, 0x4 ;  /* 0x00000002e2001211 */ /* 0x000fc800078820ff */
[----:B------:R-:W-:Y:S02]  /*0b80*/  @P6 IADD3 R8, P3, R2, R10, RZ ;  /* 0x0000000a02086210 */ /* 0x000fe40007f7e0ff */
[----:B------:R-:W-:Y:S02]  /*0b90*/  @P1 LEA.HI.X R5, R226, R3, R227, 0x4, P4 ;  /* 0x00000003e2051211 */ /* 0x000fe400020f24e3 */
[----:B------:R-:W-:Y:S02]  /*0ba0*/  @P6 IADD3.X R10, R3, R11, R7, P3, !PT ;  /* 0x0000000b030a6210 */ /* 0x000fe40001ffe407 */
[----:B------:R-:W-:Y:S02]  /*0bb0*/  @P2 LEA.HI.X R7, R2, c[0x0][0x1cc], R3, 0x1, P5 ;  /* 0x0000730002072a11 */ /* 0x000fe400028f0c03 */
[----:B------:R-:W-:Y:S02]  /*0bc0*/  ISETP.GE.AND P5, PT, R30, 0x31, PT ;  /* 0x000000311e00780c */ /* 0x000fe40003fa6270 */
[----:B------:R-:W-:Y:S01]  /*0bd0*/  @P1 LEA R4, P4, R0, c[0x0][0x1c8], 0x1 ;  /* 0x0000720000041a11 */ /* 0x000fe200078808ff */
[----:B------:R-:W-:Y:S01]  /*0be0*/  @!PT LDS RZ, [RZ] ;  /* 0x00000000fffff984 */ /* 0x000fe20000000800 */
[----:B------:R-:W-:Y:S01]  /*0bf0*/  @!PT LDS RZ, [RZ] ;  /* 0x00000000fffff984 */ /* 0x000fe20000000800 */
[----:B------:R-:W-:Y:S01]  /*0c00*/  @!PT LDS RZ, [RZ] ;  /* 0x00000000fffff984 */ /* 0x000fe20000000800 */
[----:B------:R3:W-:Y:S01]  /*0c10*/  @P2 LDGSTS.E.BYPASS.LTC128B.128 [R9+0x3900], [R6.64], !P0 ;  /* 0x0390000006092fae */ /* 0x0007e2000c101d48 */
[----:B------:R-:W-:-:S02]  /*0c20*/  SHF.R.S32.HI R11, RZ, 0x4, R13 ;  /* 0x00000004ff0b7819 */ /* 0x000fc4000001140d */
[----:B------:R-:W-:Y:S01]  /*0c30*/  @P1 LEA.HI.X R5, R0, c[0x0][0x1cc], R5, 0x1, P4 ;  /* 0x0000730000051a11 */ /* 0x000fe200020f0c05 */
[----:B------:R-:W-:Y:S01]  /*0c40*/  @P1 IMAD.SHL.U32 R0, R231, 0x2, RZ ;  /* 0x00000002e7001824 */ /* 0x000fe200078e00ff */
[C---:B------:R-:W-:Y:S02]  /*0c50*/  ISETP.GE.AND P4, PT, R30.reuse, 0x41, PT ;  /* 0x000000411e00780c */ /* 0x040fe40003f86270 */
[----:B------:R-:W-:Y:S02]  /*0c60*/  ISETP.GE.AND P2, PT, R30, 0x61, PT ;  /* 0x000000611e00780c */ /* 0x000fe40003f46270 */
[----:B------:R4:W-:Y:S01]  /*0c70*/  @P1 LDGSTS.E.BYPASS.LTC128B.128 [R0+0x4100], [R4.64], !P0 ;  /* 0x0410000004001fae */ /* 0x0009e2000c101d48 */
[----:B------:R-:W-:Y:S02]  /*0c80*/  @P6 LEA R14, P1, R8, c[0x0][0x1c8], 0x1 ;  /* 0x00007200080e6a11 */ /* 0x000fe400078208ff */
[----:B------:R-:W-:Y:S02]  /*0c90*/  ISETP.GE.AND P3, PT, R30, 0x51, PT ;  /* 0x000000511e00780c */ /* 0x000fe40003f66270 */
[----:B------:R-:W-:-:S02]  /*0ca0*/  @P6 LEA.HI.X R15, R8, c[0x0][0x1cc], R10, 0x1, P1 ;  /* 0x00007300080f6a11 */ /* 0x000fc400008f0c0a */
[----:B------:R-:W-:-:S04]  /*0cb0*/  LOP3.LUT R10, R13, 0xfffffff0, RZ, 0xc0, !PT ;  /* 0xfffffff00d0a7812 */ /* 0x000fc800078ec0ff */
[----:B------:R-:W-:Y:S02]  /*0cc0*/  @P2 IMAD R19, R227, 0x60, RZ ;  /* 0x00000060e3132824 */ /* 0x000fe400078e02ff */
[----:B------:R-:W-:Y:S01]  /*0cd0*/  IMAD.IADD R10, R136, 0x1, -R10 ;  /* 0x00000001880a7824 */ /* 0x000fe200078e0a0a */
[----:B---3--:R-:W-:Y:S02]  /*0ce0*/  LEA.HI R6, R13, R11, RZ, 0x1 ;  /* 0x0000000b0d067211 */ /* 0x008fe400078f08ff */
[C---:B------:R-:W-:Y:S02]  /*0cf0*/  @P3 IMAD R7, R227.reuse, 0x50, RZ ;  /* 0x00000050e3073824 */ /* 0x040fe400078e02ff */
[----:B------:R-:W-:Y:S02]  /*0d00*/  SHF.R.S32.HI R18, RZ, 0x1f, R10 ;  /* 0x0000001fff127819 */ /* 0x000fe4000001140a */
[----:B------:R-:W-:Y:S02]  /*0d10*/  LOP3.LUT R6, R6, 0xfffffffe, RZ, 0xc0, !PT ;  /* 0xfffffffe06067812 */ /* 0x000fe400078ec0ff */
[----:B------:R-:W-:Y:S01]  /*0d20*/  LEA.HI R18, R18, R10, RZ, 0x3 ;  /* 0x0000000a12127211 */ /* 0x000fe200078f18ff */
[----:B----4-:R-:W-:-:S02]  /*0d30*/  @P5 IMAD R0, R227, 0x30, RZ ;  /* 0x00000030e3005824 */ /* 0x010fc400078e02ff */
[----:B------:R-:W-:-:S04]  /*0d40*/  @P5 IMAD.WIDE.U32 R4, R226, 0x30, R2 ;  /* 0x00000030e2045825 */ /* 0x000fc800078e0002 */
[----:B------:R-:W-:Y:S01]  /*0d50*/  @P5 IMAD.IADD R0, R5, 0x1, R0 ;  /* 0x0000000105005824 */ /* 0x000fe200078e0200 */
[----:B------:R-:W-:Y:S01]  /*0d60*/  @P5 LEA R12, P1, R4, c[0x0][0x1c8], 0x1 ;  /* 0x00007200040c5a11 */ /* 0x000fe200078208ff */
[----:B------:R-:W-:Y:S01]  /*0d70*/  IMAD.IADD R20, R11, 0x1, -R6 ;  /* 0x000000010b147824 */ /* 0x000fe200078e0a06 */
[----:B------:R-:W-:Y:S01]  /*0d80*/  LOP3.LUT R11, R18, 0xfffffff8, RZ, 0xc0, !PT ;  /* 0xfffffff8120b7812 */ /* 0x000fe200078ec0ff */
[----:B------:R-:W-:Y:S01]  /*0d90*/  @P2 IMAD.MOV.U32 R5, RZ, RZ, R3 ;  /* 0x000000ffff052224 */ /* 0x000fe200078e0003 */
[----:B------:R-:W-:Y:S01]  /*0da0*/  @P5 LEA.HI.X R13, R4, c[0x0][0x1cc], R0, 0x1, P1 ;  /* 0x00007300040d5a11 */ /* 0x000fe200008f0c00 */
[----:B------:R-:W-:Y:S01]  /*0db0*/  @P2 IMAD.MOV.U32 R4, RZ, RZ, R2 ;  /* 0x000000ffff042224 */ /* 0x000fe200078e0002 */
[----:B------:R-:W-:Y:S01]  /*0dc0*/  @P4 LEA R0, P1, R226, R2, 0x6 ;  /* 0x00000002e2004211 */ /* 0x000fe200078230ff */
[----:B------:R-:W-:Y:S02]  /*0dd0*/  IMAD.IADD R11, R10, 0x1, -R11 ;  /* 0x000000010a0b7824 */ /* 0x000fe400078e0a0b */
[C---:B------:R-:W-:Y:S01]  /*0de0*/  @P2 IMAD.WIDE.U32 R4, R226.reuse, 0x60, R4 ;  /* 0x00000060e2042825 */ /* 0x040fe200078e0004 */
[----:B------:R-:W-:-:S02]  /*0df0*/  @P4 LEA.HI.X R6, R226, R3, R227, 0x6, P1 ;  /* 0x00000003e2064211 */ /* 0x000fc400008f34e3 */
[----:B------:R-:W-:Y:S01]  /*0e00*/  @P4 LEA R8, P1, R0, c[0x0][0x1c8], 0x1 ;  /* 0x0000720000084a11 */ /* 0x000fe200078208ff */
[----:B------:R-:W-:-:S03]  /*0e10*/  @P3 IMAD.WIDE.U32 R2, R226, 0x50, R2 ;  /* 0x00000050e2023825 */ /* 0x000fc600078e0002 */
[----:B------:R-:W-:Y:S01]  /*0e20*/  @P4 LEA.HI.X R9, R0, c[0x0][0x1cc], R6, 0x1, P1 ;  /* 0x0000730000094a11 */ /* 0x000fe200008f0c06 */
[----:B------:R-:W-:Y:S01]  /*0e30*/  IMAD.SHL.U32 R0, R72, 0x40, RZ ;  /* 0x0000004048007824 */ /* 0x000fe200078e00ff */
[----:B------:R-:W-:Y:S01]  /*0e40*/  @P3 LEA R6, P1, R2, c[0x0][0x1c8], 0x1 ;  /* 0x0000720002063a11 */ /* 0x000fe200078208ff */
[----:B------:R-:W-:-:S03]  /*0e50*/  @P3 IMAD.IADD R3, R3, 0x1, R7 ;  /* 0x0000000103033824 */ /* 0x000fc600078e0207 */
[----:B------:R-:W-:Y:S02]  /*0e60*/  LOP3.LUT R0, R0, 0x1c0, RZ, 0xc0, !PT ;  /* 0x000001c000007812 */ /* 0x000fe400078ec0ff */
[----:B------:R-:W-:Y:S02]  /*0e70*/  @P3 LEA.HI.X R7, R2, c[0x0][0x1cc], R3, 0x1, P1 ;  /* 0x0000730002073a11 */ /* 0x000fe400008f0c03 */
[----:B------:R-:W-:Y:S02]  /*0e80*/  LOP3.LUT R16, R0, 0x8, R16, 0xf8, !PT ;  /* 0x0000000800107812 */ /* 0x000fe400078ef810 */
[----:B------:R-:W-:Y:S01]  /*0e90*/  SHF.R.U32.HI R3, RZ, 0x3, R0 ;  /* 0x00000003ff037819 */ /* 0x000fe20000011600 */
[----:B------:R-:W-:Y:S01]  /*0ea0*/  @P2 IMAD.IADD R0, R5, 0x1, R19 ;  /* 0x0000000105002824 */ /* 0x000fe200078e0213 */
[----:B------:R-:W-:Y:S01]  /*0eb0*/  @P2 LEA R2, P1, R4, c[0x0][0x1c8], 0x1 ;  /* 0x0000720004022a11 */ /* 0x000fe200078208ff */
[----:B------:R-:W-:Y:S01]  /*0ec0*/  @P6 IMAD.SHL.U32 R5, R231, 0x2, RZ ;  /* 0x00000002e7056824 */ /* 0x000fe200078e00ff */
[----:B------:R-:W-:-:S02]  /*0ed0*/  LOP3.LUT R16, R16, R3, RZ, 0x3c, !PT ;  /* 0x0000000310107212 */ /* 0x000fc400078e3cff */
[----:B------:R-:W-:Y:S01]  /*0ee0*/  @P2 LEA.HI.X R3, R4, c[0x0][0x1cc], R0, 0x1, P1 ;  /* 0x0000730004032a11 */ /* 0x000fe200008f0c00 */
[C---:B------:R-:W-:Y:S01]  /*0ef0*/  @P5 IMAD.SHL.U32 R0, R231.reuse, 0x2, RZ ;  /* 0x00000002e7005824 */ /* 0x040fe200078e00ff */
[----:B------:R3:W-:Y:S01]  /*0f00*/  @P6 LDGSTS.E.BYPASS.LTC128B.128 [R5+0x4900], [R14.64], !P0 ;  /* 0x049000000e056fae */ /* 0x0007e2000c101d48 */
[----:B------:R-:W-:-:S03]  /*0f10*/  @P3 IMAD.SHL.U32 R4, R231, 0x2, RZ ;  /* 0x00000002e7043824 */ /* 0x000fc600078e00ff */
[----:B------:R4:W-:Y:S01]  /*0f20*/  @P5 LDGSTS.E.BYPASS.LTC128B.128 [R0+0x5100], [R12.64], !P0 ;  /* 0x051000000c005fae */ /* 0x0009e2000c101d48 */
[C---:B---3--:R-:W-:Y:S02]  /*0f30*/  @P4 IMAD.SHL.U32 R5, R231.reuse, 0x2, RZ ;  /* 0x00000002e7054824 */ /* 0x048fe400078e00ff */
[----:B----4-:R-:W-:-:S03]  /*0f40*/  @P2 IMAD.SHL.U32 R0, R231, 0x2, RZ ;  /* 0x00000002e7002824 */ /* 0x010fc600078e00ff */
[----:B------:R3:W-:Y:S04]  /*0f50*/  @P4 LDGSTS.E.BYPASS.LTC128B.128 [R5+0x5900], [R8.64], !P0 ;  /* 0x0590000008054fae */ /* 0x0007e8000c101d48 */
[----:B------:R4:W-:Y:S04]  /*0f60*/  @P3 LDGSTS.E.BYPASS.LTC128B.128 [R4+0x6100], [R6.64], !P0 ;  /* 0x0610000006043fae */ /* 0x0009e8000c101d48 */
[----:B------:R5:W-:Y:S01]  /*0f70*/  @P2 LDGSTS.E.BYPASS.LTC128B.128 [R0+0x6900], [R2.64], !P0 ;  /* 0x0690000002002fae */ /* 0x000be2000c101d48 */
[C---:B------:R-:W-:Y:S02]  /*0f80*/  R2P PR, R11.reuse, 0x6 ;  /* 0x000000060b007804 */ /* 0x040fe40000000000 */
[----:B------:R-:W-:Y:S01]  /*0f90*/  LOP3.LUT P3, RZ, R72, 0x2, RZ, 0xc0, !PT ;  /* 0x0000000248ff7812 */ /* 0x000fe2000786c0ff */
[----:B------:R-:W0:Y:S01]  /*0fa0*/  LDGDEPBAR ;  /* 0x00000000000079af */ /* 0x000e220000000000 */
[----:B----4-:R-:W-:Y:S01]  /*0fb0*/  IMAD.SHL.U32 R4, R18, 0x40, RZ ;  /* 0x0000004012047824 */ /* 0x010fe200078e00ff */
[----:B------:R-:W-:Y:S01]  /*0fc0*/  LEA.HI R6, R22, R136, RZ, 0x5 ;  /* 0x0000008816067211 */ /* 0x000fe200078f28ff */
[----:B-----5:R-:W-:-:S03]  /*0fd0*/  IMAD.SHL.U32 R2, R11, 0x40, RZ ;  /* 0x000000400b027824 */ /* 0x020fc600078e00ff */
[----:B---3--:R-:W-:Y:S01]  /*0fe0*/  SHF.R.S32.HI R5, RZ, 0x5, R6 ;  /* 0x00000005ff057819 */ /* 0x008fe20000011406 */
[----:B------:R-:W-:Y:S01]  /*0ff0*/  IMAD.SHL.U32 R3, R20, 0x8, RZ ;  /* 0x0000000814037824 */ /* 0x000fe200078e00ff */
[----:B------:R-:W-:Y:S01]  /*1000*/  LOP3.LUT R138, R4, 0xfffffe00, RZ, 0xc0, !PT ;  /* 0xfffffe00048a7812 */ /* 0x000fe200078ec0ff */
[----:B------:R-:W-:Y:S01]  /*1010*/  IMAD R0, R20, 0x200, R16 ;  /* 0x0000020014007824 */ /* 0x000fe200078e0210 */
[----:B------:R-:W-:Y:S01]  /*1020*/  LOP3.LUT R2, R2, 0x1c0, RZ, 0xc0, !PT ;  /* 0x000001c002027812 */ /* 0x000fe200078ec0ff */
[----:B------:R-:W-:Y:S01]  /*1030*/  IMAD R4, R21, c[0x0][0x208], RZ ;  /* 0x0000820015047a24 */ /* 0x000fe200078e02ff */
[----:B------:R-:W-:-:S04]  /*1040*/  DEPBAR.LE SB0, 0x1 ;  /* 0x000080400000791a */ /* 0x000fc80000000000 */
[----:B------:R-:W-:Y:S01]  /*1050*/  LOP3.LUT R3, R2, 0x8, R3, 0xf8, !PT ;  /* 0x0000000802037812 */ /* 0x000fe200078ef803 */
[----:B------:R-:W-:Y:S01]  /*1060*/  IMAD.SHL.U32 R139, R0, 0x2, RZ ;  /* 0x00000002008b7824 */ /* 0x000fe200078e00ff */
[----:B------:R-:W-:Y:S01]  /*1070*/  SHF.R.U32.HI R2, RZ, 0x3, R2 ;  /* 0x00000003ff027819 */ /* 0x000fe20000011602 */
[----:B------:R-:W-:-:S04]  /*1080*/  DEPBAR.LE SB0, 0x0 ;  /* 0x000080000000791a */ /* 0x000fc80000000000 */
[----:B------:R-:W-:Y:S01]  /*1090*/  LOP3.LUT R137, R3, R2, RZ, 0x3c, !PT ;  /* 0x0000000203897212 */ /* 0x000fe200078e3cff */
[----:B------:R-:W-:Y:S01]  /*10a0*/  IMAD R2, R5, 0x400, R138 ;  /* 0x0000040005027824 */ /* 0x000fe200078e028a */
[----:B------:R-:W-:Y:S01]  /*10b0*/  BAR.SYNC.DEFER_BLOCKING 0x0 ;  /* 0x0000000000007b1d */ /* 0x000fe20000010000 */
[----:B------:R-:W-:Y:S01]  /*10c0*/  IMAD.MOV.U32 R3, RZ, RZ, 0x10 ;  /* 0x00000010ff037424 */ /* 0x000fe200078e00ff */
[----:B------:R-:W-:Y:S01]  /*10d0*/  IADD3 R238, R139, 0x3920, RZ ;  /* 0x000039208bee7810 */ /* 0x000fe20007ffe0ff */
[----:B------:R-:W-:Y:S01]  /*10e0*/  IMAD.IADD R0, R137, 0x1, R2 ;  /* 0x0000000189007824 */ /* 0x000fe200078e0202 */
[----:B------:R-:W-:Y:S02]  /*10f0*/  IADD3 R2, R139, 0x3900, RZ ;  /* 0x000039008b027810 */ /* 0x000fe40007ffe0ff */
[----:B------:R-:W-:Y:S01]  /*1100*/  SEL R3, R3, 0xfffffff0, !P1 ;  /* 0xfffffff003037807 */ /* 0x000fe20004800000 */
[----:B------:R-:W-:Y:S01]  /*1110*/  IMAD.SHL.U32 R234, R0, 0x2, RZ ;  /* 0x0000000200ea7824 */ /* 0x000fe200078e00ff */
[----:B------:R-:W-:Y:S01]  /*1120*/  ISETP.GE.AND P1, PT, R230, 0x1, PT ;  /* 0x00000001e600780c */ /* 0x000fe20003f26270 */
[C---:B------:R-:W-:Y:S01]  /*1130*/  IMAD R0, R17.reuse, c[0x0][0x20c], R4 ;  /* 0x0000830011007a24 */ /* 0x040fe200078e0204 */
[----:B------:R-:W-:Y:S01]  /*1140*/  @P3 IADD3 R238, R2, -0x20, RZ ;  /* 0xffffffe002ee3810 */ /* 0x000fe20007ffe0ff */
[----:B------:R-:W-:Y:S01]  /*1150*/  IMAD.WIDE.U32 R4, R17, c[0x0][0x208], R32 ;  /* 0x0000820011047a25 */ /* 0x000fe200078e0020 */
[----:B------:R-:W-:-:S02]  /*1160*/  LOP3.LUT R2, R6, 0xffffffe0, RZ, 0xc0, !PT ;  /* 0xffffffe006027812 */ /* 0x000fc400078ec0ff */
[C---:B------:R-:W-:Y:S01]  /*1170*/  IADD3 R244, R238.reuse, 0x800, RZ ;  /* 0x00000800eef47810 */ /* 0x040fe20007ffe0ff */
[----:B------:R-:W-:Y:S01]  /*1180*/  IMAD.IADD R5, R5, 0x1, R0 ;  /* 0x0000000105057824 */ /* 0x000fe200078e0200 */
[C---:B------:R-:W-:Y:S01]  /*1190*/  IADD3 R243, R238.reuse, 0x1000, RZ ;  /* 0x00001000eef37810 */ /* 0x040fe20007ffe0ff */
[----:B------:R-:W-:Y:S01]  /*11a0*/  IMAD R0, R29, c[0x0][0x210], RZ ;  /* 0x000084001d007a24 */ /* 0x000fe200078e02ff */
[----:B------:R-:W-:Y:S01]  /*11b0*/  IADD3 R242, R238, 0x1800, RZ ;  /* 0x00001800eef27810 */ /* 0x000fe20007ffe0ff */
[----:B------:R-:W-:Y:S01]  /*11c0*/  IMAD.WIDE.U32 R4, R28, c[0x0][0x210], R4 ;  /* 0x000084001c047a25 */ /* 0x000fe200078e0004 */
[C---:B------:R-:W-:Y:S02]  /*11d0*/  IADD3 R241, R238.reuse, 0x2000, RZ ;  /* 0x00002000eef17810 */ /* 0x040fe40007ffe0ff */
[----:B------:R-:W-:Y:S01]  /*11e0*/  IADD3 R240, R238, 0x2800, RZ ;  /* 0x00002800eef07810 */ /* 0x000fe20007ffe0ff */
[----:B------:R-:W-:Y:S01]  /*11f0*/  IMAD R0, R28, c[0x0][0x214], R0 ;  /* 0x000085001c007a24 */ /* 0x000fe200078e0200 */
[----:B------:R1:W3:Y:S01]  /*1200*/  LDSM.16.M88.4 R12, [R234+0x7100] ;  /* 0x00710000ea0c783b */ /* 0x0002e20000000200 */
[----:B------:R-:W-:Y:S01]  /*1210*/  IMAD R237, R3, 0x2, R234 ;  /* 0x0000000203ed7824 */ /* 0x000fe200078e02ea */
[----:B------:R-:W-:Y:S01]  /*1220*/  IADD3 R239, R238, 0x3000, RZ ;  /* 0x00003000eeef7810 */ /* 0x000fe20007ffe0ff */
[----:B------:R-:W-:Y:S01]  /*1230*/  IMAD.IADD R5, R5, 0x1, R0 ;  /* 0x0000000105057824 */ /* 0x000fe200078e0200 */
[----:B------:R1:W4:Y:S01]  /*1240*/  LDSM.16.M88.4 R8, [R234+0x9100] ;  /* 0x00910000ea08783b */ /* 0x0003220000000200 */
[----:B------:R-:W-:-:S02]  /*1250*/  IMAD R0, R25, c[0x0][0x218], RZ ;  /* 0x0000860019007a24 */ /* 0x000fc400078e02ff */
[C---:B--2---:R-:W-:Y:S01]  /*1260*/  IMAD.WIDE.U32 R34, R24.reuse, c[0x0][0x218], R4 ;  /* 0x0000860018227a25 */ /* 0x044fe200078e0004 */
[----:B------:R1:W2:Y:S03]  /*1270*/  LDSM.16.M88.4 R60, [R139+0x3900] ;  /* 0x003900008b3c783b */ /* 0x0002a60000000200 */
[----:B------:R-:W-:Y:S01]  /*1280*/  IMAD R0, R24, c[0x0][0x21c], R0 ;  /* 0x0000870018007a24 */ /* 0x000fe200078e0200 */
[----:B------:R1:W-:Y:S01]  /*1290*/  STL.64 [R1+0x48], R34 ;  /* 0x0000482201007387 */ /* 0x0003e20000100a00 */
[----:B------:R-:W-:Y:S02]  /*12a0*/  IMAD.IADD R136, R136, 0x1, -R2 ;  /* 0x0000000188887824 */ /* 0x000fe400078e0a02 */
[----:B------:R-:W-:Y:S01]  /*12b0*/  IMAD.IADD R65, R35, 0x1, R0 ;  /* 0x0000000123417824 */ /* 0x000fe200078e0200 */
[----:B------:R1:W1:Y:S01]  /*12c0*/  LDSM.16.M88.4 R56, [R139+0x4100] ;  /* 0x004100008b38783b */ /* 0x0002620000000200 */
[----:B------:R-:W-:-:S03]  /*12d0*/  IMAD.MOV.U32 R2, RZ, RZ, 0x20 ;  /* 0x00000020ff027424 */ /* 0x000fc600078e00ff */
[----:B------:R1:W-:Y:S02]  /*12e0*/  STL [R1+0x44], R65 ;  /* 0x0000444101007387 */ /* 0x0003e40000100800 */
[----:B------:R-:W-:Y:S02]  /*12f0*/  SEL R4, R2, 0xffffffe0, !P2 ;  /* 0xffffffe002047807 */ /* 0x000fe40005000000 */
[----:B------:R1:W1:Y:S04]  /*1300*/  LDSM.16.M88.4 R52, [R139+0x4900] ;  /* 0x004900008b34783b */ /* 0x0002680000000200 */
[----:B------:R1:W1:Y:S04]  /*1310*/  LDSM.16.M88.4 R48, [R139+0x5100] ;  /* 0x005100008b30783b */ /* 0x0002680000000200 */
[----:B------:R1:W1:Y:S04]  /*1320*/  LDSM.16.M88.4 R44, [R139+0x5900] ;  /* 0x005900008b2c783b */ /* 0x0002680000000200 */
[----:B------:R1:W1:Y:S04]  /*1330*/  LDSM.16.M88.4 R40, [R139+0x6100] ;  /* 0x006100008b28783b */ /* 0x0002680000000200 */
[----:B------:R1:W1:Y:S04]  /*1340*/  LDSM.16.M88.4 R36, [R139+0x6900] ;  /* 0x006900008b24783b */ /* 0x0002680000000200 */
[----:B------:R1:W1:Y:S04]  /*1350*/  LDSM.16.M88.4 R20, [R237+0x7100] ;  /* 0x00710000ed14783b */ /* 0x0002680000000200 */
[----:B------:R1:W1:Y:S04]  /*1360*/  LDSM.16.M88.4 R16, [R237+0x9100] ;  /* 0x00910000ed10783b */ /* 0x0002680000000200 */
[----:B------:R1:W1:Y:S04]  /*1370*/  LDSM.16.M88.4 R112, [R238] ;  /* 0x00000000ee70783b */ /* 0x0002680000000200 */
[----:B------:R1:W1:Y:S04]  /*1380*/  LDSM.16.M88.4 R108, [R238+0x800] ;  /* 0x00080000ee6c783b */ /* 0x0002680000000200 */
[----:B------:R1:W1:Y:S04]  /*1390*/  LDSM.16.M88.4 R104, [R238+0x1000] ;  /* 0x00100000ee68783b */ /* 0x0002680000000200 */
[----:B------:R1:W1:Y:S04]  /*13a0*/  LDSM.16.M88.4 R100, [R238+0x1800] ;  /* 0x00180000ee64783b */ /* 0x0002680000000200 */
[----:B------:R1:W1:Y:S04]  /*13b0*/  LDSM.16.M88.4 R96, [R238+0x2000] ;  /* 0x00200000ee60783b */ /* 0x0002680000000200 */
[----:B------:R1:W1:Y:S04]  /*13c0*/  LDSM.16.M88.4 R92, [R238+0x2800] ;  /* 0x00280000ee5c783b */ /* 0x0002680000000200 */
[----:B------:R1:W1:Y:S01]  /*13d0*/  LDSM.16.M88.4 R88, [R238+0x3000] ;  /* 0x00300000ee58783b */ /* 0x0002620000000200 */
[----:B------:R-:W-:Y:S05]  /*13e0*/  @!P1 BRA `(.L_x_0) ;  /* 0x000002f000009947 */ /* 0x000fea0003800000 */
[----:B--234-:R-:W-:Y:S01]  /*13f0*/  IMAD R0, R27, c[0x0][0x208], RZ ;  /* 0x000082001b007a24 */ /* 0x01cfe200078e02ff */
[----:B------:R-:W-:Y:S01]  /*1400*/  ISETP.GE.AND P3, PT, R32, c[0x0][0x1d4], PT ;  /* 0x0000750020007a0c */ /* 0x000fe20003f66270 */
[----:B------:R-:W-:-:S03]  /*1410*/  IMAD.WIDE.U32 R6, R26, c[0x0][0x208], RZ ;  /* 0x000082001a067a25 */ /* 0x000fc600078e00ff */
[----:B------:R-:W-:Y:S01]  /*1420*/  ISETP.LT.OR P6, PT, R30, 0x1, P3 ;  /* 0x000000011e00780c */ /* 0x000fe20001fc1670 */
[----:B------:R-:W-:Y:S01]  /*1430*/  IMAD R0, R26, c[0x0][0x20c], R0 ;  /* 0x000083001a007a24 */ /* 0x000fe200078e0200 */
[C---:B------:R-:W-:Y:S01]  /*1440*/  ISETP.LT.OR P5, PT, R30.reuse, 0x11, P3 ;  /* 0x000000111e00780c */ /* 0x040fe20001fa1670 */
[----:B------:R-:W-:Y:S01]  /*1450*/  IMAD.MOV.U32 R24, RZ, RZ, R64 ;  /* 0x000000ffff187224 */ /* 0x000fe200078e0040 */
[----:B------:R-:W-:Y:S01]  /*1460*/  ISETP.LT.OR P4, PT, R30, 0x21, P3 ;  /* 0x000000211e00780c */ /* 0x000fe20001f81670 */
[----:B------:R-:W-:Y:S02]  /*1470*/  IMAD.MOV.U32 R25, RZ, RZ, R65 ;  /* 0x000000ffff197224 */ /* 0x000fe400078e0041 */
[----:B------:R-:W-:Y:S02]  /*1480*/  IMAD.IADD R0, R7, 0x1, R0 ;  /* 0x0000000107007824 */ /* 0x000fe400078e0200 */
[----:B------:R-:W-:Y:S02]  /*1490*/  IMAD.MOV.U32 R24, RZ, RZ, R34 ;  /* 0x000000ffff187224 */ /* 0x000fe400078e0022 */
[----:B------:R-:W-:-:S02]  /*14a0*/  IMAD R0, R0, 0x70, RZ ;  /* 0x0000007000007824 */ /* 0x000fc400078e02ff */
[----:B------:R-:W-:Y:S01]  /*14b0*/  IMAD.WIDE.U32 R6, R6, 0x70, R24 ;  /* 0x0000007006067825 */ /* 0x000fe200078e0018 */
[----:B------:R2:W-:Y:S03]  /*14c0*/  STL.64 [R1+0x40], R24 ;  /* 0x0000401801007387 */ /* 0x0005e60000100a00 */
[----:B------:R-:W-:Y:S01]  /*14d0*/  IMAD.WIDE.U32 R32, R2, c[0x0][0x208], RZ ;  /* 0x0000820002207a25 */ /* 0x000fe200078e00ff */
[----:B------:R-:W-:-:S03]  /*14e0*/  IADD3 R0, R7, R0, RZ ;  /* 0x0000000007007210 */ /* 0x000fc60007ffe0ff */
[----:B------:R-:W-:Y:S02]  /*14f0*/  IMAD R5, R2, c[0x0][0x20c], RZ ;  /* 0x0000830002057a24 */ /* 0x000fe400078e02ff */
[----:B------:R-:W-:Y:S01]  /*1500*/  IMAD.SHL.U32 R2, R231, 0x2, RZ ;  /* 0x00000002e7027824 */ /* 0x000fe200078e00ff */
[----:B--2---:R-:W-:-:S04]  /*1510*/  LEA R24, P1, R6, c[0x0][0x1f8], 0x1 ;  /* 0x00007e0006187a11 */ /* 0x004fc800078208ff */
[----:B------:R-:W-:Y:S01]  /*1520*/  LEA.HI.X R25, R6, c[0x0][0x1fc], R0, 0x1, P1 ;  /* 0x00007f0006197a11 */ /* 0x000fe200008f0c00 */
[----:B------:R-:W-:Y:S01]  /*1530*/  IMAD.IADD R0, R33, 0x1, R5 ;  /* 0x0000000121007824 */ /* 0x000fe200078e0205 */
[----:B------:R-:W-:-:S03]  /*1540*/  IADD3 R6, P2, R24, R32, RZ ;  /* 0x0000002018067210 */ /* 0x000fc60007f5e0ff */
[----:B------:R-:W-:Y:S01]  /*1550*/  @!PT LDS RZ, [RZ] ;  /* 0x00000000fffff984 */ /* 0x000fe20000000800 */
[----:B------:R-:W-:Y:S01]  /*1560*/  @!PT LDS RZ, [RZ] ;  /* 0x00000000fffff984 */ /* 0x000fe20000000800 */
[----:B------:R-:W-:Y:S01]  /*1570*/  @!PT LDS RZ, [RZ] ;  /* 0x00000000fffff984 */ /* 0x000fe20000000800 */
[----:B------:R2:W-:Y:S01]  /*1580*/  LDGSTS.E.BYPASS.LTC128B.128 [R2+0x100], [R24.64], !P6 ;  /* 0x0010000018027fae */ /* 0x0005e2000f101d48 */
[-C--:B------:R-:W-:Y:S01]  /*1590*/  IADD3 R28, P1, R6, R32.reuse, RZ ;  /* 0x00000020061c7210 */ /* 0x080fe20007f3e0ff */
[----:B------:R-:W-:Y:S01]  /*15a0*/  IMAD.X R7, R0, 0x1, R25, P2 ;  /* 0x0000000100077824 */ /* 0x000fe200010e0619 */
[----:B------:R-:W-:Y:S02]  /*15b0*/  ISETP.LT.OR P6, PT, R30, 0x31, P3 ;  /* 0x000000311e00780c */ /* 0x000fe40001fc1670 */
[----:B------:R-:W-:Y:S02]  /*15c0*/  IADD3 R26, P2, R28, R32, RZ ;  /* 0x000000201c1a7210 */ /* 0x000fe40007f5e0ff */
[----:B------:R-:W-:Y:S01]  /*15d0*/  IADD3.X R29, R7, R0, RZ, P1, !PT ;  /* 0x00000000071d7210 */ /* 0x000fe20000ffe4ff */
[----:B------:R3:W-:Y:S01]  /*15e0*/  LDGSTS.E.BYPASS.LTC128B.128 [R2+0x900], [R6.64], !P5 ;  /* 0x0090000006027fae */ /* 0x0007e2000e901d48 */
[----:B------:R-:W-:-:S03]  /*15f0*/  ISETP.LT.OR P5, PT, R30, 0x41, P3 ;  /* 0x000000411e00780c */ /* 0x000fc60001fa1670 */
[----:B------:R-:W-:Y:S01]  /*1600*/  IMAD.X R27, R29, 0x1, R0, P2 ;  /* 0x000000011d1b7824 */ /* 0x000fe200010e0600 */
[----:B------:R4:W-:Y:S01]  /*1610*/  LDGSTS.E.BYPASS.LTC128B.128 [R2+0x1100], [R28.64], !P4 ;  /* 0x011000001c027fae */ /* 0x0009e2000e101d48 */
[C---:B------:R-:W-:Y:S02]  /*1620*/  ISETP.LT.OR P4, PT, R30.reuse, 0x51, P3 ;  /* 0x000000511e00780c */ /* 0x040fe40001f81670 */
[----:B------:R-:W-:Y:S01]  /*1630*/  ISETP.LT.OR P3, PT, R30, 0x61, P3 ;  /* 0x000000611e00780c */ /* 0x000fe20001f61670 */
[----:B------:R1:W-:Y:S01]  /*1640*/  LDGSTS.E.BYPASS.LTC128B.128 [R2+0x1900], [R26.64], !P6 ;  /* 0x019000001a027fae */ /* 0x0003e2000f101d48 */
[----:B--2---:R-:W-:-:S05]  /*1650*/  IADD3 R24, P1, R26, R32, RZ ;  /* 0x000000201a187210 */ /* 0x004fca0007f3e0ff */
[----:B------:R-:W-:Y:S01]  /*1660*/  IMAD.X R25, R27, 0x1, R0, P1 ;  /* 0x000000011b197824 */ /* 0x000fe200008e0600 */
[----:B---3--:R-:W-:-:S04]  /*1670*/  IADD3 R6, P2, R24, R32, RZ ;  /* 0x0000002018067210 */ /* 0x008fc80007f5e0ff */
[----:B------:R1:W-:Y:S01]  /*1680*/  LDGSTS.E.BYPASS.LTC128B.128 [R2+0x2100], [R24.64], !P5 ;  /* 0x0210000018027fae */ /* 0x0003e2000e901d48 */
[----:B------:R-:W-:Y:S02]  /*1690*/  IADD3.X R7, R25, R0, RZ, P2, !PT ;  /* 0x0000000019077210 */ /* 0x000fe400017fe4ff */
[----:B----4-:R-:W-:-:S03]  /*16a0*/  IADD3 R28, P1, R6, R32, RZ ;  /* 0x00000020061c7210 */ /* 0x010fc60007f3e0ff */
[----:B------:R1:W-:Y:S02]  /*16b0*/  LDGSTS.E.BYPASS.LTC128B.128 [R2+0x2900], [R6.64], !P4 ;  /* 0x0290000006027fae */ /* 0x0003e4000e101d48 */
[----:B------:R-:W-:-:S05]  /*16c0*/  IMAD.X R29, R7, 0x1, R0, P1 ;  /* 0x00000001071d7824 */ /* 0x000fca00008e0600 */
[----:B------:R1:W-:Y:S03]  /*16d0*/  LDGSTS.E.BYPASS.LTC128B.128 [R2+0x3100], [R28.64], !P3 ;  /* 0x031000001c027fae */ /* 0x0003e6000d901d48 */
.L_x_0:
[C---:B-1234-:R-:W-:Y:S01]  /*16e0*/  HMMA.16816.F32 R32, R8.reuse, R60, RZ ;  /* 0x0000003c0820723c */ /* 0x05efe200000018ff */
[----:B------:R-:W-:Y:S01]  /*16f0*/  IMAD.MOV.U32 R0, RZ, RZ, 0x40 ;  /* 0x00000040ff007424 */ /* 0x000fe200078e00ff */
[----:B------:R-:W-:Y:S01]  /*1700*/  LOP3.LUT P1, RZ, R72, 0x4, RZ, 0xc0, !PT ;  /* 0x0000000448ff7812 */ /* 0x000fe2000782c0ff */
[----:B------:R-:W-:Y:S01]  /*1710*/  IMAD R235, R4, 0x2, R234 ;  /* 0x0000000204eb7824 */ /* 0x000fe200078e02ea */
[----:B------:R-:W0:Y:S02]  /*1720*/  LDGDEPBAR ;  /* 0x00000000000079af */ /* 0x000e240000000000 */
[----:B------:R-:W-:Y:S01]  /*1730*/  SEL R0, R0, 0xffffffc0, !P1 ;  /* 0xffffffc000007807 */ /* 0x000fe20004800000 */
[----:B------:R-:W-:Y:S01]  /*1740*/  IMAD R236, R3, 0x2, R235 ;  /* 0x0000000203ec7824 */ /* 0x000fe200078e02eb */
[----:B------:R-:W-:Y:S01]  /*1750*/  HMMA.16816.F32 R28, R8, R56, RZ ;  /* 0x00000038081c723c */ /* 0x000fe200000018ff */
[----:B------:R-:W-:Y:S02]  /*1760*/  ISETP.GE.AND P1, PT, R230, 0x71, PT ;  /* 0x00000071e600780c */ /* 0x000fe40003f26270 */
[----:B------:R-:W-:-:S02]  /*1770*/  IADD3 R233, R139, R0, RZ ;  /* 0x000000008be97210 */ /* 0x000fc40007ffe0ff */
[----:B------:R-:W-:Y:S01]  /*1780*/  IADD3 R232, R238, R0, RZ ;  /* 0x00000000eee87210 */ /* 0x000fe20007ffe0ff */
[----:B------:R-:W-:Y:S02]  /*1790*/  IMAD.IADD R0, R138, 0x1, R137 ;  /* 0x000000018a007824 */ /* 0x000fe400078e0289 */
[C---:B------:R-:W-:Y:S01]  /*17a0*/  HMMA.16816.F32 R24, R8.reuse, R52, RZ ;  /* 0x000000340818723c */ /* 0x040fe200000018ff */
[----:B------:R-:W-:Y:S07]  /*17b0*/  LDSM.16.M88.4 R72, [R233+0x4100] ;  /* 0x00410000e948783b */ /* 0x000fee0000000200 */
[C---:B------:R-:W-:Y:S08]  /*17c0*/  HMMA.16816.F32 R64, R8.reuse, R48, RZ ;  /* 0x000000300840723c */ /* 0x040ff000000018ff */
        /* <DEDUP_REMOVED lines=9> */
[----:B------:R-:W-:Y:S08]  /*1860*/  HMMA.16816.F32 R188, R8, R38, RZ ;  /* 0x0000002608bc723c */ /* 0x000ff000000018ff */
        /* <DEDUP_REMOVED lines=10> */
[C---:B------:R-:W-:Y:S01]  /*1910*/  HMMA.16816.F32 R152, R12.reuse, R62, RZ ;  /* 0x0000003e0c98723c */ /* 0x040fe200000018ff */
[----:B------:R-:W-:Y:S07]  /*1920*/  LDSM.16.M88.4 R60, [R233+0x5900] ;  /* 0x00590000e93c783b */ /* 0x000fee0000000200 */
[C---:B------:R-:W-:Y:S01]  /*1930*/  HMMA.16816.F32 R148, R12.reuse, R58, RZ ;  /* 0x0000003a0c94723c */ /* 0x040fe200000018ff */
[----:B------:R-:W-:Y:S07]  /*1940*/  LDSM.16.M88.4 R56, [R233+0x6100] ;  /* 0x00610000e938783b */ /* 0x000fee0000000200 */
[C---:B------:R-:W-:Y:S01]  /*1950*/  HMMA.16816.F32 R144, R12.reuse, R54, RZ ;  /* 0x000000360c90723c */ /* 0x040fe200000018ff */
[----:B------:R-:W-:Y:S07]  /*1960*/  LDSM.16.M88.4 R52, [R233+0x6900] ;  /* 0x00690000e934783b */ /* 0x000fee0000000200 */
[----:B------:R-:W-:Y:S08]  /*1970*/  HMMA.16816.F32 R48, R12, R38, RZ ;  /* 0x000000260c30723c */ /* 0x000ff000000018ff */
[C---:B------:R-:W-:Y:S08]  /*1980*/  HMMA.16816.F32 R44, R16.reuse, R112, R32 ;  /* 0x00000070102c723c */ /* 0x040ff00000001820 */
[C---:B------:R-:W-:Y:S08]  /*1990*/  HMMA.16816.F32 R40, R16.reuse, R108, R28 ;  /* 0x0000006c1028723c */ /* 0x040ff0000000181c */
[C---:B------:R-:W-:Y:S01]  /*19a0*/  HMMA.16816.F32 R28, R16.reuse, R104, R24 ;  /* 0x00000068101c723c */ /* 0x040fe20000001818 */
[----:B------:R-:W-:Y:S07]  /*19b0*/  LDSM.16.M88.4 R24, [R235+0x9100] ;  /* 0x00910000eb18783b */ /* 0x000fee0000000200 */
[C---:B------:R-:W-:Y:S01]  /*19c0*/  HMMA.16816.F32 R12, R16.reuse, R100, R64 ;  /* 0x00000064100c723c */ /* 0x040fe20000001840 */
[----:B------:R-:W-:Y:S07]  /*19d0*/  LDSM.16.M88.4 R64, [R233+0x5100] ;  /* 0x00510000e940783b */ /* 0x000fee0000000200 */
[C---:B------:R-:W-:Y:S01]  /*19e0*/  HMMA.16816.F32 R32, R16.reuse, R92, R76 ;  /* 0x0000005c1020723c */ /* 0x040fe2000000184c */
[----:B------:R-:W1:Y:S07]  /*19f0*/  LDSM.16.M88.4 R76, [R233+0x3900] ;  /* 0x00390000e94c783b */ /* 0x000e6e0000000200 */
[C---:B------:R-:W-:Y:S01]  /*1a00*/  HMMA.16816.F32 R8, R16.reuse, R96, R68 ;  /* 0x000000601008723c */ /* 0x040fe20000001844 */
[----:B------:R-:W2:Y:S07]  /*1a10*/  LDSM.16.M88.4 R68, [R233+0x4900] ;  /* 0x00490000e944783b */ /* 0x000eae0000000200 */
[C---:B------:R-:W-:Y:S08]  /*1a20*/  HMMA.16816.F32 R36, R16.reuse, R88, R80 ;  /* 0x000000581024723c */ /* 0x040ff00000001850 */
[C---:B------:R-:W-:Y:S08]  /*1a30*/  HMMA.16816.F32 R208, R16.reuse, R106, R84 ;  /* 0x0000006a10d0723c */ /* 0x040ff00000001854 */
[C---:B------:R-:W-:Y:S08]  /*1a40*/  HMMA.16816.F32 R80, R16.reuse, R114, R120 ;  /* 0x000000721050723c */ /* 0x040ff00000001878 */
[C---:B------:R-:W-:Y:S08]  /*1a50*/  HMMA.16816.F32 R196, R16.reuse, R110, R116 ;  /* 0x0000006e10c4723c */ /* 0x040ff00000001874 */
[C---:B------:R-:W-:Y:S08]  /*1a60*/  HMMA.16816.F32 R204, R16.reuse, R102, R124 ;  /* 0x0000006610cc723c */ /* 0x040ff0000000187c */
[C---:B------:R-:W-:Y:S08]  /*1a70*/  HMMA.16816.F32 R200, R16.reuse, R98, R176 ;  /* 0x0000006210c8723c */ /* 0x040ff000000018b0 */
[C---:B------:R-:W-:Y:S08]  /*1a80*/  HMMA.16816.F32 R192, R16.reuse, R94, R192 ;  /* 0x0000005e10c0723c */ /* 0x040ff000000018c0 */
[----:B------:R-:W-:Y:S01]  /*1a90*/  HMMA.16816.F32 R84, R16, R90, R188 ;  /* 0x0000005a1054723c */ /* 0x000fe200000018bc */
[----:B------:R-:W3:Y:S07]  /*1aa0*/  LDSM.16.M88.4 R16, [R235+0x7100] ;  /* 0x00710000eb10783b */ /* 0x000eee0000000200 */
[C---:B------:R-:W-:Y:S08]  /*1ab0*/  HMMA.16816.F32 R184, R20.reuse, R112, R184 ;  /* 0x0000007014b8723c */ /* 0x040ff000000018b8 */
        /* <DEDUP_REMOVED lines=13> */
[----:B------:R-:W-:Y:S04]  /*1b90*/  LDSM.16.M88.4 R48, [R232] ;  /* 0x00000000e830783b */ /* 0x000fe80000000200 */
[----:B------:R-:W-:Y:S03]  /*1ba0*/  LDSM.16.M88.4 R20, [R232+0x3000] ;  /* 0x00300000e814783b */ /* 0x000fe60000000200 */
[C---:B-1----:R-:W-:Y:S01]  /*1bb0*/  HMMA.16816.F32 R164, R24.reuse, R76, R44 ;  /* 0x0000004c18a4723c */ /* 0x042fe2000000182c */
[----:B------:R-:W-:Y:S07]  /*1bc0*/  LDSM.16.M88.4 R44, [R232+0x800] ;  /* 0x00080000e82c783b */ /* 0x000fee0000000200 */
[C---:B------:R-:W-:Y:S01]  /*1bd0*/  HMMA.16816.F32 R160, R24.reuse, R72, R40 ;  /* 0x0000004818a0723c */ /* 0x040fe20000001828 */
[----:B------:R-:W-:Y:S07]  /*1be0*/  LDSM.16.M88.4 R40, [R232+0x1000] ;  /* 0x00100000e828783b */ /* 0x000fee0000000200 */
[C---:B------:R-:W-:Y:S01]  /*1bf0*/  HMMA.16816.F32 R144, R24.reuse, R64, R12 ;  /* 0x000000401890723c */ /* 0x040fe2000000180c */
[----:B------:R-:W-:Y:S07]  /*1c00*/  LDSM.16.M88.4 R12, [R236+0x7100] ;  /* 0x00710000ec0c783b */ /* 0x000fee0000000200 */
[C---:B------:R-:W-:Y:S01]  /*1c10*/  HMMA.16816.F32 R128, R24.reuse, R60, R8 ;  /* 0x0000003c1880723c */ /* 0x040fe20000001808 */
[----:B------:R-:W1:Y:S07]  /*1c20*/  LDSM.16.M88.4 R8, [R236+0x9100] ;  /* 0x00910000ec08783b */ /* 0x000e6e0000000200 */
[C---:B------:R-:W-:Y:S01]  /*1c30*/  HMMA.16816.F32 R120, R24.reuse, R56, R32 ;  /* 0x000000381878723c */ /* 0x040fe20000001820 */
[----:B------:R-:W-:Y:S07]  /*1c40*/  LDSM.16.M88.4 R32, [R232+0x2000] ;  /* 0x00200000e820783b */ /* 0x000fee0000000200 */
[C---:B------:R-:W-:Y:S01]  /*1c50*/  HMMA.16816.F32 R88, R24.reuse, R52, R36 ;  /* 0x000000341858723c */ /* 0x040fe20000001824 */
[----:B------:R-:W4:Y:S07]  /*1c60*/  LDSM.16.M88.4 R36, [R232+0x1800] ;  /* 0x00180000e824783b */ /* 0x000f2e0000000200 */
[----:B--2---:R-:W-:Y:S01]  /*1c70*/  HMMA.16816.F32 R152, R24, R68, R28 ;  /* 0x000000441898723c */ /* 0x004fe2000000181c */
[----:B------:R-:W2:Y:S01]  /*1c80*/  LDSM.16.M88.4 R28, [R232+0x2800] ;  /* 0x00280000e81c783b */ /* 0x000ea20000000200 */
[----:B------:R-:W-:-:S06]  /*1c90*/  DEPBAR.LE SB0, 0x0 ;  /* 0x000080000000791a */ /* 0x000fcc0000000000 */
[----:B------:R-:W-:Y:S08]  /*1ca0*/  HMMA.16816.F32 R112, R24, R78, R80 ;  /* 0x0000004e1870723c */ /* 0x000ff00000001850 */
[C---:B---3--:R-:W-:Y:S08]  /*1cb0*/  HMMA.16816.F32 R80, R16.reuse, R76, R184 ;  /* 0x0000004c1050723c */ /* 0x048ff000000018b8 */
[----:B------:R-:W-:Y:S08]  /*1cc0*/  HMMA.16816.F32 R76, R16, R78, R116 ;  /* 0x0000004e104c723c */ /* 0x000ff00000001874 */
[C---:B------:R-:W-:Y:S08]  /*1cd0*/  HMMA.16816.F32 R108, R24.reuse, R74, R196 ;  /* 0x0000004a186c723c */ /* 0x040ff000000018c4 */
[C---:B------:R-:W-:Y:S08]  /*1ce0*/  HMMA.16816.F32 R104, R24.reuse, R70, R208 ;  /* 0x000000461868723c */ /* 0x040ff000000018d0 */
[C---:B------:R-:W-:Y:S08]  /*1cf0*/  HMMA.16816.F32 R100, R24.reuse, R66, R204 ;  /* 0x000000421864723c */ /* 0x040ff000000018cc */
[C---:B------:R-:W-:Y:S08]  /*1d00*/  HMMA.16816.F32 R96, R24.reuse, R62, R200 ;  /* 0x0000003e1860723c */ /* 0x040ff000000018c8 */
[C---:B------:R-:W-:Y:S08]  /*1d10*/  HMMA.16816.F32 R92, R24.reuse, R58, R192 ;  /* 0x0000003a185c723c */ /* 0x040ff000000018c0 */
[----:B------:R-:W-:Y:S08]  /*1d20*/  HMMA.16816.F32 R84, R24, R54, R84 ;  /* 0x000000361854723c */ /* 0x000ff00000001854 */
        /* <DEDUP_REMOVED lines=11> */
[----:B------:R-:W-:Y:S08]  /*1de0*/  HMMA.16816.F32 R60, R16, R54, R168 ;  /* 0x00000036103c723c */ /* 0x000ff000000018a8 */
[C---:B-1----:R-:W-:Y:S08]  /*1df0*/  HMMA.16816.F32 R164, R8.reuse, R48, R164 ;  /* 0x0000003008a4723c */ /* 0x042ff000000018a4 */
[C---:B------:R-:W-:Y:S08]  /*1e00*/  HMMA.16816.F32 R112, R8.reuse, R50, R112 ;  /* 0x000000320870723c */ /* 0x040ff00000001870 */
[C---:B------:R-:W-:Y:S08]  /*1e10*/  HMMA.16816.F32 R160, R8.reuse, R44, R160 ;  /* 0x0000002c08a0723c */ /* 0x040ff000000018a0 */
[C---:B------:R-:W-:Y:S08]  /*1e20*/  HMMA.16816.F32 R168, R8.reuse, R46, R108 ;  /* 0x0000002e08a8723c */ /* 0x040ff0000000186c */
[----:B------:R-:W-:Y:S08]  /*1e30*/  HMMA.16816.F32 R172, R8, R40, R152 ;  /* 0x0000002808ac723c */ /* 0x000ff00000001898 */
[C---:B------:R-:W-:Y:S08]  /*1e40*/  HMMA.16816.F32 R80, R12.reuse, R48, R80 ;  /* 0x000000300c50723c */ /* 0x040ff00000001850 */
[C---:B------:R-:W-:Y:S08]  /*1e50*/  HMMA.16816.F32 R76, R12.reuse, R50, R76 ;  /* 0x000000320c4c723c */ /* 0x040ff0000000184c */
[C---:B------:R-:W-:Y:S08]  /*1e60*/  HMMA.16816.F32 R52, R12.reuse, R44, R24 ;  /* 0x0000002c0c34723c */ /* 0x040ff00000001818 */
[----:B------:R-:W-:Y:S08]  /*1e70*/  HMMA.16816.F32 R72, R12, R46, R72 ;  /* 0x0000002e0c48723c */ /* 0x000ff00000001848 */
[----:B------:R-:W-:Y:S08]  /*1e80*/  HMMA.16816.F32 R152, R8, R42, R104 ;  /* 0x0000002a0898723c */ /* 0x000ff00000001868 */
[C---:B------:R-:W-:Y:S08]  /*1e90*/  HMMA.16816.F32 R48, R12.reuse, R40, R116 ;  /* 0x000000280c30723c */ /* 0x040ff00000001874 */
[----:B------:R-:W-:Y:S08]  /*1ea0*/  HMMA.16816.F32 R44, R12, R42, R68 ;  /* 0x0000002a0c2c723c */ /* 0x000ff00000001844 */
[C---:B----4-:R-:W-:Y:S08]  /*1eb0*/  HMMA.16816.F32 R144, R8.reuse, R36, R144 ;  /* 0x000000240890723c */ /* 0x050ff00000001890 */
[C---:B------:R-:W-:Y:S08]  /*1ec0*/  HMMA.16816.F32 R108, R8.reuse, R38, R100 ;  /* 0x00000026086c723c */ /* 0x040ff00000001864 */
[C---:B------:R-:W-:Y:S08]  /*1ed0*/  HMMA.16816.F32 R128, R8.reuse, R32, R128 ;  /* 0x000000200880723c */ /* 0x040ff00000001880 */
[C---:B------:R-:W-:Y:S08]  /*1ee0*/  HMMA.16816.F32 R104, R8.reuse, R34, R96 ;  /* 0x000000220868723c */ /* 0x040ff00000001860 */
[----:B------:R-:W-:Y:S08]  /*1ef0*/  HMMA.16816.F32 R180, R8, R22, R84 ;  /* 0x0000001608b4723c */ /* 0x000ff00000001854 */
[C---:B------:R-:W-:Y:S08]  /*1f00*/  HMMA.16816.F32 R40, R12.reuse, R36, R124 ;  /* 0x000000240c28723c */ /* 0x040ff0000000187c */
[----:B------:R-:W-:Y:S08]  /*1f10*/  HMMA.16816.F32 R24, R12, R32, R132 ;  /* 0x000000200c18723c */ /* 0x000ff00000001884 */
[C---:B--2---:R-:W-:Y:S08]  /*1f20*/  HMMA.16816.F32 R120, R8.reuse, R28, R120 ;  /* 0x0000001c0878723c */ /* 0x044ff00000001878 */
[C---:B------:R-:W-:Y:S08]  /*1f30*/  HMMA.16816.F32 R92, R8.reuse, R30, R92 ;  /* 0x0000001e085c723c */ /* 0x040ff0000000185c */
[----:B------:R-:W-:Y:S08]  /*1f40*/  HMMA.16816.F32 R176, R8, R20, R88 ;  /* 0x0000001408b0723c */ /* 0x000ff00000001858 */
[C---:B------:R-:W-:Y:S08]  /*1f50*/  HMMA.16816.F32 R36, R12.reuse, R38, R64 ;  /* 0x000000260c24723c */ /* 0x040ff00000001840 */
[C---:B------:R-:W-:Y:S08]  /*1f60*/  HMMA.16816.F32 R32, R12.reuse, R34, R140 ;  /* 0x000000220c20723c */ /* 0x040ff0000000188c */
[C---:B------:R-:W-:Y:S08]  /*1f70*/  HMMA.16816.F32 R16, R12.reuse, R28, R148 ;  /* 0x0000001c0c10723c */ /* 0x040ff00000001894 */
[C---:B------:R-:W-:Y:S08]  /*1f80*/  HMMA.16816.F32 R56, R12.reuse, R30, R56 ;  /* 0x0000001e0c38723c */ /* 0x040ff00000001838 */
[C---:B------:R-:W-:Y:S08]  /*1f90*/  HMMA.16816.F32 R84, R12.reuse, R20, R156 ;  /* 0x000000140c54723c */ /* 0x040ff0000000189c */
[----:B------:R-:W-:Y:S01]  /*1fa0*/  HMMA.16816.F32 R68, R12, R22, R60 ;  /* 0x000000160c44723c */ /* 0x000fe2000000183c */
[----:B------:R-:W-:Y:S06]  /*1fb0*/  BAR.SYNC.DEFER_BLOCKING 0x0 ;  /* 0x0000000000007b1d */ /* 0x000fec0000010000 */
[----:B------:R-:W-:Y:S05]  /*1fc0*/  @!P1 BRA `(.L_x_1) ;  /* 0x0000021000009947 */ /* 0x000fea0003800000 */
[----:B------:R-:W-:Y:S01]  /*1fd0*/  IADD3 R2, R245, -0x2, RZ ;  /* 0xfffffffef5027810 */ /* 0x000fe20007ffe0ff */
[----:B------:R-:W-:-:S03]  /*1fe0*/  IMAD.SHL.U32 R20, R226, 0x20, RZ ;  /* 0x00000020e2147824 */ /* 0x000fc600078e00ff */
[----:B------:R-:W-:Y:S01]  /*1ff0*/  SHF.R.S32.HI R6, RZ, 0x1f, R2 ;  /* 0x0000001fff067819 */ /* 0x000fe20000011402 */
[----:B------:R-:W-:Y:S02]  /*2000*/  IMAD R5, R225, R2, RZ ;  /* 0x00000002e1057224 */ /* 0x000fe400078e02ff */
[----:B------:R-:W-:-:S04]  /*2010*/  IMAD.WIDE.U32 R8, R2, R228, R246 ;  /* 0x000000e402087225 */ /* 0x000fc800078e00f6 */
[----:B------:R-:W-:Y:S01]  /*2020*/  IMAD R2, R6, R228, R5 ;  /* 0x000000e406027224 */ /* 0x000fe200078e0205 */
[----:B------:R-:W-:Y:S02]  /*2030*/  LEA R6, P2, R8, c[0x0][0x1c8], 0x1 ;  /* 0x0000720008067a11 */ /* 0x000fe400078408ff */
[----:B------:R-:W-:Y:S01]  /*2040*/  SHF.L.U64.HI R5, R226, 0x5, R227 ;  /* 0x00000005e2057819 */ /* 0x000fe200000102e3 */
[----:B------:R-:W-:Y:S01]  /*2050*/  IMAD.IADD R2, R9, 0x1, R2 ;  /* 0x0000000109027824 */ /* 0x000fe200078e0202 */
[----:B------:R-:W-:-:S04]  /*2060*/  IADD3 R14, P3, R20, R6, RZ ;  /* 0x00000006140e7210 */ /* 0x000fc80007f7e0ff */
[----:B------:R-:W-:Y:S01]  /*2070*/  LEA.HI.X R7, R8, c[0x0][0x1cc], R2, 0x1, P2 ;  /* 0x0000730008077a11 */ /* 0x000fe200010f0c02 */
[----:B------:R-:W-:Y:S01]  /*2080*/  IMAD.SHL.U32 R2, R231, 0x2, RZ ;  /* 0x00000002e7027824 */ /* 0x000fe200078e00ff */
[----:B------:R-:W-:-:S03]  /*2090*/  IADD3 R12, P2, R14, R20, RZ ;  /* 0x000000140e0c7210 */ /* 0x000fc60007f5e0ff */
[----:B------:R-:W-:Y:S01]  /*20a0*/  IMAD.X R15, R5, 0x1, R7, P3 ;  /* 0x00000001050f7824 */ /* 0x000fe200018e0607 */
[-C--:B------:R-:W-:Y:S01]  /*20b0*/  IADD3 R10, P3, R12, R20.reuse, RZ ;  /* 0x000000140c0a7210 */ /* 0x080fe20007f7e0ff */
[----:B------:R-:W-:Y:S01]  /*20c0*/  @!PT LDS RZ, [RZ] ;  /* 0x00000000fffff984 */ /* 0x000fe20000000800 */
[----:B------:R-:W-:Y:S01]  /*20d0*/  @!PT LDS RZ, [RZ] ;  /* 0x00000000fffff984 */ /* 0x000fe20000000800 */
[----:B------:R-:W-:Y:S01]  /*20e0*/  @!PT LDS RZ, [RZ] ;  /* 0x00000000fffff984 */ /* 0x000fe20000000800 */
[----:B------:R1:W-:Y:S03]  /*20f0*/  LDGSTS.E.BYPASS.LTC128B.128 [R2+0x3900], [R6.64], !P0 ;  /* 0x0390000006027fae */ /* 0x0003e6000c101d48 */
[----:B------:R-:W-:Y:S01]  /*2100*/  IADD3.X R13, R15, R5, RZ, P2, !PT ;  /* 0x000000050f0d7210 */ /* 0x000fe200017fe4ff */
[----:B------:R2:W-:Y:S01]  /*2110*/  LDGSTS.E.BYPASS.LTC128B.128 [R2+0x4100], [R14.64], !P0 ;  /* 0x041000000e027fae */ /* 0x0005e2000c101d48 */
[----:B------:R-:W-:-:S03]  /*2120*/  IADD3 R8, P2, R10, R20, RZ ;  /* 0x000000140a087210 */ /* 0x000fc60007f5e0ff */
[--C-:B------:R-:W-:Y:S01]  /*2130*/  IMAD.X R11, R13, 0x1, R5.reuse, P3 ;  /* 0x000000010d0b7824 */ /* 0x100fe200018e0605 */
[----:B------:R3:W-:Y:S03]  /*2140*/  LDGSTS.E.BYPASS.LTC128B.128 [R2+0x4900], [R12.64], !P0 ;  /* 0x049000000c027fae */ /* 0x0007e6000c101d48 */
[----:B------:R-:W-:Y:S01]  /*2150*/  IMAD.X R9, R11, 0x1, R5, P2 ;  /* 0x000000010b097824 */ /* 0x000fe200010e0605 */
[----:B------:R3:W-:Y:S04]  /*2160*/  LDGSTS.E.BYPASS.LTC128B.128 [R2+0x5100], [R10.64], !P0 ;  /* 0x051000000a027fae */ /* 0x0007e8000c101d48 */
[----:B------:R3:W-:Y:S01]  /*2170*/  LDGSTS.E.BYPASS.LTC128B.128 [R2+0x5900], [R8.64], !P0 ;  /* 0x0590000008027fae */ /* 0x0007e2000c101d48 */
[----:B-1----:R-:W-:-:S04]  /*2180*/  IADD3 R6, P3, R8, R20, RZ ;  /* 0x0000001408067210 */ /* 0x002fc80007f7e0ff */
[----:B--2---:R-:W-:Y:S02]  /*2190*/  IADD3 R14, P2, R6, R20, RZ ;  /* 0x00000014060e7210 */ /* 0x004fe40007f5e0ff */
[----:B------:R-:W-:-:S05]  /*21a0*/  IADD3.X R7, R9, R5, RZ, P3, !PT ;  /* 0x0000000509077210 */ /* 0x000fca0001ffe4ff */
[----:B------:R-:W-:Y:S01]  /*21b0*/  IMAD.X R15, R7, 0x1, R5, P2 ;  /* 0x00000001070f7824 */ /* 0x000fe200010e0605 */
[----:B------:R3:W-:Y:S04]  /*21c0*/  LDGSTS.E.BYPASS.LTC128B.128 [R2+0x6100], [R6.64], !P0 ;  /* 0x0610000006027fae */ /* 0x0007e8000c101d48 */
[----:B------:R3:W-:Y:S02]  /*21d0*/  LDGSTS.E.BYPASS.LTC128B.128 [R2+0x6900], [R14.64], !P0 ;  /* 0x069000000e027fae */ /* 0x0007e4000c101d48 */
.L_x_1:
[----:B------:R-:W-:Y:S01]  /*21e0*/  STL [R1+0x84], R242 ;  /* 0x000084f201007387 */ /* 0x000fe20000100800 */
[----:B---3--:R-:W-:Y:S01]  /*21f0*/  SHF.R.S32.HI R2, RZ, 0x1f, R136 ;  /* 0x0000001fff027819 */ /* 0x008fe20000011488 */
[----:B------:R-:W-:Y:S02]  /*2200*/  IMAD.SHL.U32 R228, R0, 0x2, RZ ;  /* 0x0000000200e47824 */ /* 0x000fe400078e00ff */
[----:B------:R-:W-:Y:S01]  /*2210*/  STL [R1+0x80], R241 ;  /* 0x000080f101007387 */ /* 0x000fe20000100800 */
[----:B------:R-:W-:Y:S01]  /*2220*/  LEA.HI R5, R2, R136, RZ, 0x2 ;  /* 0x0000008802057211 */ /* 0x000fe200078f10ff */
[----:B------:R-:W-:Y:S01]  /*2230*/  IMAD R231, R3, 0x2, R228 ;  /* 0x0000000203e77824 */ /* 0x000fe200078e02e4 */
[----:B------:R-:W-:Y:S01]  /*2240*/  LEA R229, R4, R228, 0x1 ;  /* 0x000000e404e57211 */ /* 0x000fe200078e08ff */
[----:B------:R-:W-:Y:S01]  /*2250*/  STL [R1+0x7c], R240 ;  /* 0x00007cf001007387 */ /* 0x000fe20000100800 */
[----:B------:R-:W-:-:S03]  /*2260*/  LOP3.LUT R2, R5, 0x7ffffffc, RZ, 0xc0, !PT ;  /* 0x7ffffffc05027812 */ /* 0x000fc600078ec0ff */
[----:B------:R-:W-:Y:S01]  /*2270*/  STL [R1+0x78], R239 ;  /* 0x000078ef01007387 */ /* 0x000fe20000100800 */
[----:B------:R-:W-:Y:S02]  /*2280*/  IMAD R230, R3, 0x2, R229 ;  /* 0x0000000203e67824 */ /* 0x000fe400078e02e5 */
[----:B------:R-:W-:Y:S01]  /*2290*/  IMAD.IADD R2, R136, 0x1, -R2 ;  /* 0x0000000188027824 */ /* 0x000fe200078e0a02 */
[----:B------:R-:W-:Y:S04]  /*22a0*/  STL [R1+0x74], R238 ;  /* 0x000074ee01007387 */ /* 0x000fe80000100800 */
[----:B------:R-:W-:Y:S04]  /*22b0*/  STL [R1+0x70], R237 ;  /* 0x000070ed01007387 */ /* 0x000fe80000100800 */
[----:B------:R-:W-:Y:S04]  /*22c0*/  STL [R1+0x6c], R236 ;  /* 0x00006cec01007387 */ /* 0x000fe80000100800 */
[----:B------:R-:W-:Y:S04]  /*22d0*/  STL [R1+0x68], R235 ;  /* 0x000068eb01007387 */ /* 0x000fe80000100800 */
[----:B------:R-:W-:Y:S04]  /*22e0*/  STL [R1+0x64], R234 ;  /* 0x000064ea01007387 */ /* 0x000fe80000100800 */
[----:B------:R-:W-:Y:S04]  /*22f0*/  STL [R1+0x60], R233 ;  /* 0x000060e901007387 */ /* 0x000fe80000100800 */
[----:B------:R-:W-:Y:S04]  /*2300*/  STL [R1+0x5c], R232 ;  /* 0x00005ce801007387 */ /* 0x000fe80000100800 */
[----:B------:R-:W-:Y:S04]  /*2310*/  STL [R1+0x58], R139 ;  /* 0x0000588b01007387 */ /* 0x000fe80000100800 */
[----:B------:R1:W-:Y:S04]  /*2320*/  STL [R1+0x54], R5 ;  /* 0x0000540501007387 */ /* 0x0003e80000100800 */
[----:B------:R-:W0:Y:S01]  /*2330*/  LDGDEPBAR ;  /* 0x00000000000079af */ /* 0x000e220000000000 */
[----:B-1----:R-:W-:-:S05]  /*2340*/  IADD3 R5, R224, c[0x0][0x1d0], RZ ;  /* 0x00007400e0057a10 */ /* 0x002fca0007ffe0ff */
[----:B------:R-:W-:-:S05]  /*2350*/  IMAD R2, R2, -0x2, R5 ;  /* 0xfffffffe02027824 */ /* 0x000fca00078e0205 */
[C---:B------:R-:W-:Y:S02]  /*2360*/  ISETP.GT.AND P5, PT, R2.reuse, RZ, PT ;  /* 0x000000ff0200720c */ /* 0x040fe40003fa4270 */
[C---:B------:R-:W-:Y:S02]  /*2370*/  ISETP.GT.AND P4, PT, R2.reuse, 0x1, PT ;  /* 0x000000010200780c */ /* 0x040fe40003f84270 */
[----:B------:R-:W-:Y:S02]  /*2380*/  ISETP.GT.AND P3, PT, R2, 0x8, PT ;  /* 0x000000080200780c */ /* 0x000fe40003f64270 */
[----:B------:R-:W-:Y:S02]  /*2390*/  FSEL R10, R80, -INF , P5 ;  /* 0xff800000500a7808 */ /* 0x000fe40002800000 */
[----:B------:R-:W-:Y:S02]  /*23a0*/  FSEL R12, R81, -INF , P4 ;  /* 0xff800000510c7808 */ /* 0x000fe40002000000 */
[----:B------:R-:W-:-:S02]  /*23b0*/  ISETP.GT.AND P2, PT, R2, 0x9, PT ;  /* 0x000000090200780c */ /* 0x000fc40003f44270 */
[----:B------:R-:W-:Y:S02]  /*23c0*/  FSEL R30, R76, -INF , P3 ;  /* 0xff8000004c1e7808 */ /* 0x000fe40001800000 */
[----:B------:R-:W-:Y:S02]  /*23d0*/  FMNMX.FTZ R5, R10, R12, !PT ;  /* 0x0000000c0a057209 */ /* 0x000fe40007810000 */
[----:B------:R-:W-:Y:S02]  /*23e0*/  FSEL R21, R166, -INF , P5 ;  /* 0xff800000a6157808 */ /* 0x000fe40002800000 */
        /* <DEDUP_REMOVED lines=17> */
[----:B------:R-:W-:Y:S02]  /*2500*/  FMNMX.FTZ R6, R13, R14, !PT ;  /* 0x0000000e0d067209 */ /* 0x000fe40007810000 */
[----:B------:R-:W-:Y:S02]  /*2510*/  FSEL R28, R115, -INF , P2 ;  /* 0xff800000731c7808 */ /* 0x000fe40001000000 */
[----:B------:R-:W-:Y:S02]  /*2520*/  FSEL R20, R113, -INF , P2 ;  /* 0xff80000071147808 */ /* 0x000fe40001000000 */
[----:B------:R-:W-:-:S02]  /*2530*/  FSEL R64, R79, -INF , P2 ;  /* 0xff8000004f407808 */ /* 0x000fc40001000000 */
[----:B------:R-:W-:Y:S02]  /*2540*/  ISETP.GT.AND P2, PT, R2, 0x19, PT ;  /* 0x000000190200780c */ /* 0x000fe40003f44270 */
[----:B------:R-:W-:Y:S02]  /*2550*/  FSEL R101, R72, -INF , P3 ;  /* 0xff80000048657808 */ /* 0x000fe40001800000 */
[----:B------:R-:W-:Y:S02]  /*2560*/  FMNMX.FTZ R5, R100, R5, !PT ;  /* 0x0000000564057209 */ /* 0x000fe40007810000 */
[----:B------:R-:W-:Y:S02]  /*2570*/  FMNMX.FTZ R6, R15, R6, !PT ;  /* 0x000000060f067209 */ /* 0x000fe40007810000 */
[----:B------:R-:W-:Y:S02]  /*2580*/  FSEL R90, R162, -INF , P5 ;  /* 0xff800000a25a7808 */ /* 0x000fe40002800000 */
[----:B------:R-:W-:-:S02]  /*2590*/  FSEL R65, R160, -INF , P5 ;  /* 0xff800000a0417808 */ /* 0x000fc40002800000 */
[----:B------:R-:W-:Y:S02]  /*25a0*/  FSEL R116, R54, -INF , P5 ;  /* 0xff80000036747808 */ /* 0x000fe40002800000 */
[----:B------:R-:W-:Y:S02]  /*25b0*/  FSEL R91, R163, -INF , P4 ;  /* 0xff800000a35b7808 */ /* 0x000fe40002000000 */
[----:B------:R-:W-:Y:S02]  /*25c0*/  FSEL R66, R161, -INF , P4 ;  /* 0xff800000a1427808 */ /* 0x000fe40002000000 */
[----:B------:R-:W-:Y:S02]  /*25d0*/  FSEL R117, R55, -INF , P4 ;  /* 0xff80000037757808 */ /* 0x000fe40002000000 */
[----:B------:R-:W-:Y:S02]  /*25e0*/  ISETP.GT.AND P5, PT, R2, 0x20, PT ;  /* 0x000000200200780c */ /* 0x000fe40003fa4270 */
[----:B------:R-:W-:-:S02]  /*25f0*/  FSEL R102, R73, -INF , P2 ;  /* 0xff80000049667808 */ /* 0x000fc40001000000 */
[----:B------:R-:W-:Y:S02]  /*2600*/  FMNMX.FTZ R5, R101, R5, !PT ;  /* 0x0000000565057209 */ /* 0x000fe40007810000 */
[----:B------:R-:W-:Y:S02]  /*2610*/  ISETP.GT.AND P4, PT, R2, 0x21, PT ;  /* 0x000000210200780c */ /* 0x000fe40003f84270 */
[----:B------:R-:W-:Y:S02]  /*2620*/  FMNMX.FTZ R6, R20, R6, !PT ;  /* 0x0000000614067209 */ /* 0x000fe40007810000 */
[----:B------:R-:W-:Y:S02]  /*2630*/  FSEL R96, R170, -INF , P3 ;  /* 0xff800000aa607808 */ /* 0x000fe40001800000 */
[----:B------:R-:W-:Y:S02]  /*2640*/  FSEL R88, R168, -INF , P3 ;  /* 0xff800000a8587808 */ /* 0x000fe40001800000 */
[----:B------:R-:W-:-:S02]  /*2650*/  FSEL R97, R171, -INF , P2 ;  /* 0xff800000ab617808 */ /* 0x000fc40001000000 */
[----:B------:R-:W-:Y:S02]  /*2660*/  FSEL R89, R169, -INF , P2 ;  /* 0xff800000a9597808 */ /* 0x000fe40001000000 */
[----:B------:R-:W-:Y:S02]  /*2670*/  FSEL R118, R74, -INF , P3 ;  /* 0xff8000004a767808 */ /* 0x000fe40001800000 */
[----:B------:R-:W-:Y:S02]  /*2680*/  FSEL R124, R75, -INF , P2 ;  /* 0xff8000004b7c7808 */ /* 0x000fe40001000000 */
[C---:B------:R-:W-:Y:S02]  /*2690*/  ISETP.GT.AND P3, PT, R2.reuse, 0x28, PT ;  /* 0x000000280200780c */ /* 0x040fe40003f64270 */
[----:B------:R-:W-:Y:S02]  /*26a0*/  ISETP.GT.AND P2, PT, R2, 0x29, PT ;  /* 0x000000290200780c */ /* 0x000fe40003f44270 */
[----:B------:R-:W-:-:S02]  /*26b0*/  FSEL R138, R174, -INF , P5 ;  /* 0xff800000ae8a7808 */ /* 0x000fc40002800000 */
[----:B------:R-:W-:Y:S02]  /*26c0*/  FSEL R127, R172, -INF , P5 ;  /* 0xff800000ac7f7808 */ /* 0x000fe40002800000 */
[----:B------:R-:W-:Y:S02]  /*26d0*/  FSEL R149, R50, -INF , P5 ;  /* 0xff80000032957808 */ /* 0x000fe40002800000 */
[----:B------:R-:W-:Y:S02]  /*26e0*/  FSEL R103, R48, -INF , P5 ;  /* 0xff80000030677808 */ /* 0x000fe40002800000 */
[----:B------:R-:W-:Y:S02]  /*26f0*/  FMNMX.FTZ R5, R102, R5, !PT ;  /* 0x0000000566057209 */ /* 0x000fe40007810000 */
[----:B------:R-:W-:Y:S02]  /*2700*/  FSEL R140, R175, -INF , P4 ;  /* 0xff800000af8c7808 */ /* 0x000fe40002000000 */
[----:B------:R-:W-:-:S02]  /*2710*/  FSEL R133, R173, -INF , P4 ;  /* 0xff800000ad857808 */ /* 0x000fc40002000000 */
[----:B------:R-:W-:Y:S02]  /*2720*/  FSEL R148, R51, -INF , P4 ;  /* 0xff80000033947808 */ /* 0x000fe40002000000 */
[----:B------:R-:W-:Y:S02]  /*2730*/  FSEL R119, R49, -INF , P4 ;  /* 0xff80000031777808 */ /* 0x000fe40002000000 */
[C---:B------:R-:W-:Y:S02]  /*2740*/  ISETP.GT.AND P5, PT, R2.reuse, 0x30, PT ;  /* 0x000000300200780c */ /* 0x040fe40003fa4270 */
[----:B------:R-:W-:Y:S02]  /*2750*/  FMNMX.FTZ R6, R65, R6, !PT ;  /* 0x0000000641067209 */ /* 0x000fe40007810000 */
[----:B------:R-:W-:Y:S02]  /*2760*/  ISETP.GT.AND P4, PT, R2, 0x31, PT ;  /* 0x000000310200780c */ /* 0x000fe40003f84270 */
[----:B------:R-:W-:-:S02]  /*2770*/  FSEL R141, R154, -INF , P3 ;  /* 0xff8000009a8d7808 */ /* 0x000fc40001800000 */
[----:B------:R-:W-:Y:S02]  /*2780*/  FSEL R136, R152, -INF , P3 ;  /* 0xff80000098887808 */ /* 0x000fe40001800000 */
[----:B------:R-:W-:Y:S02]  /*2790*/  FSEL R142, R155, -INF , P2 ;  /* 0xff8000009b8e7808 */ /* 0x000fe40001000000 */
[----:B------:R-:W-:Y:S02]  /*27a0*/  FSEL R137, R153, -INF , P2 ;  /* 0xff80000099897808 */ /* 0x000fe40001000000 */
[----:B------:R-:W-:Y:S02]  /*27b0*/  FSEL R143, R46, -INF , P3 ;  /* 0xff8000002e8f7808 */ /* 0x000fe40001800000 */
[----:B------:R-:W-:Y:S02]  /*27c0*/  FSEL R125, R44, -INF , P3 ;  /* 0xff8000002c7d7808 */ /* 0x000fe40001800000 */
[----:B------:R-:W-:-:S02]  /*27d0*/  FSEL R150, R47, -INF , P2 ;  /* 0xff8000002f967808 */ /* 0x000fc40001000000 */
[----:B------:R-:W-:Y:S02]  /*27e0*/  FSEL R126, R45, -INF , P2 ;  /* 0xff8000002d7e7808 */ /* 0x000fe40001000000 */
[C---:B------:R-:W-:Y:S02]  /*27f0*/  ISETP.GT.AND P3, PT, R2.reuse, 0x38, PT ;  /* 0x000000380200780c */ /* 0x040fe40003f64270 */
[----:B------:R-:W-:Y:S02]  /*2800*/  ISETP.GT.AND P2, PT, R2, 0x39, PT ;  /* 0x000000390200780c */ /* 0x000fe40003f44270 */
[----:B------:R-:W-:Y:S02]  /*2810*/  FMNMX.FTZ R5, R103, R5, !PT ;  /* 0x0000000567057209 */ /* 0x000fe40007810000 */
[----:B------:R-:W-:Y:S02]  /*2820*/  FSEL R151, R146, -INF , P5 ;  /* 0xff80000092977808 */ /* 0x000fe40002800000 */
[----:B------:R-:W-:-:S02]  /*2830*/  FMNMX.FTZ R6, R66, R6, !PT ;  /* 0x0000000642067209 */ /* 0x000fc40007810000 */
[----:B------:R-:W-:Y:S02]  /*2840*/  FSEL R153, R147, -INF , P4 ;  /* 0xff80000093997808 */ /* 0x000fe40002000000 */
[----:B------:R-:W-:Y:S02]  /*2850*/  FSEL R146, R145, -INF , P4 ;  /* 0xff80000091927808 */ /* 0x000fe40002000000 */
[----:B------:R-:W-:Y:S02]  /*2860*/  FSEL R161, R43, -INF , P4 ;  /* 0xff8000002ba17808 */ /* 0x000fe40002000000 */
[----:B------:R-:W-:Y:S02]  /*2870*/  FSEL R155, R41, -INF , P4 ;  /* 0xff800000299b7808 */ /* 0x000fe40002000000 */
        /* <DEDUP_REMOVED lines=9> */
[----:B------:R-:W-:Y:S01]  /*2910*/  FMNMX.FTZ R5, R119, R5, !PT ;  /* 0x0000000577057209 */ /* 0x000fe20007810000 */
[----:B------:R-:W-:Y:S01]  /*2920*/  LDSM.16.MT88.4 R36, [R230+0x900] ;  /* 0x00090000e624783b */ /* 0x000fe20000004200 */
[C---:B------:R-:W-:Y:S02]  /*2930*/  ISETP.GT.AND P3, PT, R2.reuse, 0x48, PT ;  /* 0x000000480200780c */ /* 0x040fe40003f64270 */
[----:B------:R-:W-:Y:S02]  /*2940*/  ISETP.GT.AND P2, PT, R2, 0x49, PT ;  /* 0x000000490200780c */ /* 0x000fe40003f44270 */
[----:B------:R-:W-:Y:S02]  /*2950*/  FMNMX.FTZ R7, R21, R22, !PT ;  /* 0x0000001615077209 */ /* 0x000fe40007810000 */
[----:B------:R-:W-:-:S02]  /*2960*/  FMNMX.FTZ R6, R88, R6, !PT ;  /* 0x0000000658067209 */ /* 0x000fc40007810000 */
[----:B------:R-:W-:Y:S02]  /*2970*/  FSEL R144, R144, -INF , P5 ;  /* 0xff80000090907808 */ /* 0x000fe40002800000 */
[----:B------:R-:W-:Y:S02]  /*2980*/  FSEL R159, R42, -INF , P5 ;  /* 0xff8000002a9f7808 */ /* 0x000fe40002800000 */
[----:B------:R-:W-:Y:S02]  /*2990*/  FSEL R156, R40, -INF , P5 ;  /* 0xff800000289c7808 */ /* 0x000fe40002800000 */
[----:B------:R-:W-:Y:S01]  /*29a0*/  FSEL R166, R131, -INF , P4 ;  /* 0xff80000083a67808 */ /* 0x000fe20002000000 */
[----:B------:R-:W-:Y:S01]  /*29b0*/  LDSM.16.MT88.4 R40, [R230+0x100] ;  /* 0x00010000e628783b */ /* 0x000fe20000004200 */
[----:B------:R-:W-:Y:S02]  /*29c0*/  ISETP.GT.AND P5, PT, R2, 0x40, PT ;  /* 0x000000400200780c */ /* 0x000fe40003fa4270 */
[----:B------:R-:W-:-:S02]  /*29d0*/  FSEL R131, R129, -INF , P4 ;  /* 0xff80000081837808 */ /* 0x000fc40002000000 */
[----:B------:R-:W-:Y:S02]  /*29e0*/  FMNMX.FTZ R5, R125, R5, !PT ;  /* 0x000000057d057209 */ /* 0x000fe40007810000 */
[----:B------:R-:W-:Y:S02]  /*29f0*/  FSEL R187, R27, -INF , P4 ;  /* 0xff8000001bbb7808 */ /* 0x000fe40002000000 */
[----:B------:R-:W-:Y:S02]  /*2a00*/  FSEL R169, R25, -INF , P4 ;  /* 0xff80000019a97808 */ /* 0x000fe40002000000 */
[----:B------:R-:W-:Y:S02]  /*2a10*/  FSEL R165, R106, -INF , P3 ;  /* 0xff8000006aa57808 */ /* 0x000fe40001800000 */
[----:B------:R-:W-:Y:S02]  /*2a20*/  FSEL R129, R104, -INF , P3 ;  /* 0xff80000068817808 */ /* 0x000fe40001800000 */
[----:B------:R-:W-:-:S02]  /*2a30*/  FSEL R167, R107, -INF , P2 ;  /* 0xff8000006ba77808 */ /* 0x000fc40001000000 */
[----:B------:R-:W-:Y:S02]  /*2a40*/  FSEL R163, R105, -INF , P2 ;  /* 0xff80000069a37808 */ /* 0x000fe40001000000 */
[----:B------:R-:W-:Y:S02]  /*2a50*/  FSEL R186, R34, -INF , P3 ;  /* 0xff80000022ba7808 */ /* 0x000fe40001800000 */
[----:B------:R-:W-:Y:S02]  /*2a60*/  FSEL R168, R32, -INF , P3 ;  /* 0xff80000020a87808 */ /* 0x000fe40001800000 */
[----:B------:R-:W-:Y:S02]  /*2a70*/  FSEL R221, R35, -INF , P2 ;  /* 0xff80000023dd7808 */ /* 0x000fe40001000000 */
[----:B------:R-:W-:Y:S02]  /*2a80*/  FSEL R173, R33, -INF , P2 ;  /* 0xff80000021ad7808 */ /* 0x000fe40001000000 */
[----:B------:R-:W-:Y:S01]  /*2a90*/  FMNMX.FTZ R7, R23, R7, !PT ;  /* 0x0000000717077209 */ /* 0x000fe20007810000 */
[----:B------:R-:W-:Y:S01]  /*2aa0*/  LDSM.16.MT88.4 R32, [R229+0x100] ;  /* 0x00010000e520783b */ /* 0x000fe20000004200 */
[----:B------:R-:W-:-:S02]  /*2ab0*/  FMNMX.FTZ R6, R89, R6, !PT ;  /* 0x0000000659067209 */ /* 0x000fc40007810000 */
[C---:B------:R-:W-:Y:S02]  /*2ac0*/  ISETP.GT.AND P4, PT, R2.reuse, 0x50, PT ;  /* 0x000000500200780c */ /* 0x040fe40003f84270 */
[C---:B------:R-:W-:Y:S02]  /*2ad0*/  ISETP.GT.AND P2, PT, R2.reuse, 0x51, PT ;  /* 0x000000510200780c */ /* 0x040fe40003f44270 */
[----:B------:R-:W-:Y:S02]  /*2ae0*/  ISETP.GT.AND P3, PT, R2, 0x58, PT ;  /* 0x000000580200780c */ /* 0x000fe40003f64270 */
[----:B------:R-:W-:Y:S02]  /*2af0*/  FSEL R164, R130, -INF , P5 ;  /* 0xff80000082a47808 */ /* 0x000fe40002800000 */
[----:B------:R-:W-:Y:S02]  /*2b00*/  FMNMX.FTZ R5, R126, R5, !PT ;  /* 0x000000057e057209 */ /* 0x000fe40007810000 */
[----:B------:R-:W-:-:S02]  /*2b10*/  FSEL R130, R128, -INF , P5 ;  /* 0xff80000080827808 */ /* 0x000fc40002800000 */
[----:B------:R-:W-:Y:S02]  /*2b20*/  FMNMX.FTZ R7, R28, R7, !PT ;  /* 0x000000071c077209 */ /* 0x000fe40007810000 */
[----:B------:R-:W-:Y:S02]  /*2b30*/  FMNMX.FTZ R6, R127, R6, !PT ;  /* 0x000000067f067209 */ /* 0x000fe40007810000 */
[----:B------:R-:W-:Y:S02]  /*2b40*/  FSEL R184, R26, -INF , P5 ;  /* 0xff8000001ab87808 */ /* 0x000fe40002800000 */
[----:B------:R-:W-:Y:S02]  /*2b50*/  FSEL R128, R24, -INF , P5 ;  /* 0xff80000018807808 */ /* 0x000fe40002800000 */
[----:B------:R-:W-:Y:S01]  /*2b60*/  FSEL R188, R122, -INF , P4 ;  /* 0xff8000007abc7808 */ /* 0x000fe20002000000 */
[----:B------:R-:W-:Y:S01]  /*2b70*/  LDSM.16.MT88.4 R24, [R229+0x900] ;  /* 0x00090000e518783b */ /* 0x000fe20000004200 */
[----:B------:R-:W-:-:S02]  /*2b80*/  FSEL R245, R120, -INF , P4 ;  /* 0xff80000078f57808 */ /* 0x000fc40002000000 */
[----:B------:R-:W-:Y:S02]  /*2b90*/  FSEL R192, R123, -INF , P2 ;  /* 0xff8000007bc07808 */ /* 0x000fe40001000000 */
[----:B------:R-:W-:Y:S02]  /*2ba0*/  FSEL R246, R121, -INF , P2 ;  /* 0xff80000079f67808 */ /* 0x000fe40001000000 */
[----:B------:R-:W-:Y:S02]  /*2bb0*/  FSEL R202, R18, -INF , P4 ;  /* 0xff80000012ca7808 */ /* 0x000fe40002000000 */
[----:B------:R-:W-:Y:S02]  /*2bc0*/  FSEL R171, R16, -INF , P4 ;  /* 0xff80000010ab7808 */ /* 0x000fe40002000000 */
[----:B------:R-:W-:Y:S02]  /*2bd0*/  FSEL R198, R19, -INF , P2 ;  /* 0xff80000013c67808 */ /* 0x000fe40001000000 */
[----:B------:R-:W-:-:S02]  /*2be0*/  FSEL R185, R17, -INF , P2 ;  /* 0xff80000011b97808 */ /* 0x000fc40001000000 */
[----:B------:R-:W-:Y:S01]  /*2bf0*/  FSEL R252, R94, -INF , P3 ;  /* 0xff8000005efc7808 */ /* 0x000fe20001800000 */
[----:B------:R-:W-:Y:S01]  /*2c00*/  LDSM.16.MT88.4 R16, [R228+0x100] ;  /* 0x00010000e410783b */ /* 0x000fe20000004200 */
[----:B------:R-:W-:Y:S02]  /*2c10*/  FSEL R227, R92, -INF , P3 ;  /* 0xff8000005ce37808 */ /* 0x000fe40001800000 */
[----:B------:R-:W-:Y:S02]  /*2c20*/  FSEL R203, R58, -INF , P3 ;  /* 0xff8000003acb7808 */ /* 0x000fe40001800000 */
[----:B------:R-:W-:Y:S02]  /*2c30*/  FSEL R175, R56, -INF , P3 ;  /* 0xff80000038af7808 */ /* 0x000fe40001800000 */
[C---:B------:R-:W-:Y:S02]  /*2c40*/  ISETP.GT.AND P2, PT, R2.reuse, 0x59, PT ;  /* 0x000000590200780c */ /* 0x040fe40003f44270 */
[----:B------:R-:W-:-:S02]  /*2c50*/  ISETP.GT.AND P6, PT, R2, 0x60, PT ;  /* 0x000000600200780c */ /* 0x000fc40003fc4270 */
[C---:B------:R-:W-:Y:S02]  /*2c60*/  ISETP.GT.AND P5, PT, R2.reuse, 0x61, PT ;  /* 0x000000610200780c */ /* 0x040fe40003fa4270 */
[C---:B------:R-:W-:Y:S02]  /*2c70*/  ISETP.GT.AND P4, PT, R2.reuse, 0x68, PT ;  /* 0x000000680200780c */ /* 0x040fe40003f84270 */
[----:B------:R-:W-:Y:S02]  /*2c80*/  ISETP.GT.AND P3, PT, R2, 0x69, PT ;  /* 0x000000690200780c */ /* 0x000fe40003f64270 */
[----:B------:R-:W-:Y:S02]  /*2c90*/  FMNMX.FTZ R2, R156, R5, !PT ;  /* 0x000000059c027209 */ /* 0x000fe40007810000 */
[----:B------:R-:W-:Y:S02]  /*2ca0*/  FMNMX.FTZ R7, R90, R7, !PT ;  /* 0x000000075a077209 */ /* 0x000fe40007810000 */
[----:B------:R-:W-:-:S02]  /*2cb0*/  FMNMX.FTZ R5, R133, R6, !PT ;  /* 0x0000000685057209 */ /* 0x000fc40007810000 */
[----:B------:R-:W-:Y:S02]  /*2cc0*/  FMNMX.FTZ R2, R155, R2, !PT ;  /* 0x000000029b027209 */ /* 0x000fe40007810000 */
[----:B------:R-:W-:Y:S02]  /*2cd0*/  FMNMX.FTZ R6, R91, R7, !PT ;  /* 0x000000075b067209 */ /* 0x000fe40007810000 */
[----:B------:R-:W-:Y:S02]  /*2ce0*/  FMNMX.FTZ R5, R136, R5, !PT ;  /* 0x0000000588057209 */ /* 0x000fe40007810000 */
        /* <DEDUP_REMOVED lines=25> */
[----:B------:R-:W-:Y:S02]  /*2e80*/  FSEL R174, R57, -INF , P2 ;  /* 0xff80000039ae7808 */ /* 0x000fe40001000000 */
[----:B------:R-:W-:-:S02]  /*2e90*/  FMNMX.FTZ R2, R175, R2, !PT ;  /* 0x00000002af027209 */ /* 0x000fc40007810000 */
[----:B------:R-:W-:Y:S02]  /*2ea0*/  FMNMX.FTZ R6, R152, R6, !PT ;  /* 0x0000000698067209 */ /* 0x000fe40007810000 */
[----:B------:R-:W-:Y:S02]  /*2eb0*/  FMNMX.FTZ R5, R163, R5, !PT ;  /* 0x00000005a3057209 */ /* 0x000fe40007810000 */
[----:B------:R-:W-:Y:S02]  /*2ec0*/  FMNMX.FTZ R7, R62, R7, !PT ;  /* 0x000000073e077209 */ /* 0x000fe40007810000 */
[----:B------:R-:W-:Y:S02]  /*2ed0*/  FSEL R216, R84, -INF , P6 ;  /* 0xff80000054d87808 */ /* 0x000fe40003000000 */
[----:B------:R-:W-:Y:S02]  /*2ee0*/  FMNMX.FTZ R2, R174, R2, !PT ;  /* 0x00000002ae027209 */ /* 0x000fe40007810000 */
[----:B------:R-:W-:Y:S01]  /*2ef0*/  FMNMX.FTZ R6, R154, R6, !PT ;  /* 0x000000069a067209 */ /* 0x000fe20007810000 */
[----:B------:R-:W-:Y:S01]  /*2f00*/  IMAD.MOV.U32 R4, RZ, RZ, R216 ;  /* 0x000000ffff047224 */ /* 0x000fe200078e00d8 */
[----:B------:R-:W-:-:S02]  /*2f10*/  FMNMX.FTZ R5, R245, R5, !PT ;  /* 0x00000005f5057209 */ /* 0x000fc40007810000 */
[----:B------:R-:W-:Y:S02]  /*2f20*/  FMNMX.FTZ R7, R64, R7, !PT ;  /* 0x0000000740077209 */ /* 0x000fe40007810000 */
[----:B------:R-:W-:Y:S02]  /*2f30*/  FSEL R210, R85, -INF , P5 ;  /* 0xff80000055d27808 */ /* 0x000fe40002800000 */
[----:B------:R-:W-:Y:S02]  /*2f40*/  FMNMX.FTZ R2, R216, R2, !PT ;  /* 0x00000002d8027209 */ /* 0x000fe40007810000 */
[----:B------:R-:W-:Y:S02]  /*2f50*/  FMNMX.FTZ R6, R164, R6, !PT ;  /* 0x00000006a4067209 */ /* 0x000fe40007810000 */
[----:B------:R-:W-:Y:S02]  /*2f60*/  FMNMX.FTZ R5, R246, R5, !PT ;  /* 0x00000005f6057209 */ /* 0x000fe40007810000 */
[----:B------:R-:W-:-:S02]  /*2f70*/  FMNMX.FTZ R7, R116, R7, !PT ;  /* 0x0000000774077209 */ /* 0x000fc40007810000 */
[----:B------:R-:W-:Y:S02]  /*2f80*/  FSEL R211, R68, -INF , P4 ;  /* 0xff80000044d37808 */ /* 0x000fe40002000000 */
[----:B------:R-:W-:Y:S02]  /*2f90*/  FMNMX.FTZ R2, R210, R2, !PT ;  /* 0x00000002d2027209 */ /* 0x000fe40007810000 */
[----:B------:R-:W-:Y:S02]  /*2fa0*/  FSEL R224, R93, -INF , P2 ;  /* 0xff8000005de07808 */ /* 0x000fe40001000000 */
        /* <DEDUP_REMOVED lines=9> */
[----:B------:R-:W-:Y:S02]  /*3040*/  FMNMX.FTZ R8, R212, R2, !PT ;  /* 0x00000002d4087209 */ /* 0x000fe40007810000 */
[----:B------:R-:W-:Y:S02]  /*3050*/  FSEL R196, R177, -INF , P5 ;  /* 0xff800000b1c47808 */ /* 0x000fe40002800000 */
[----:B------:R-:W-:Y:S01]  /*3060*/  FMNMX.FTZ R6, R167, R6, !PT ;  /* 0x00000006a7067209 */ /* 0x000fe20007810000 */
[----:B------:R-:W1:Y:S01]  /*3070*/  SHFL.BFLY PT, R135, R8, 0x2, 0x1f ;  /* 0x0c401f0008877f89 */ /* 0x000e6200000e0000 */
[----:B------:R-:W-:Y:S02]  /*3080*/  FMNMX.FTZ R2, R209, R5, !PT ;  /* 0x00000005d1027209 */ /* 0x000fe40007810000 */
[----:B------:R-:W-:Y:S02]  /*3090*/  FMNMX.FTZ R7, R124, R7, !PT ;  /* 0x000000077c077209 */ /* 0x000fe40007810000 */
[----:B------:R-:W-:-:S02]  /*30a0*/  FSEL R193, R180, -INF , P4 ;  /* 0xff800000b4c17808 */ /* 0x000fc40002000000 */
[----:B------:R-:W-:Y:S02]  /*30b0*/  FMNMX.FTZ R5, R188, R6, !PT ;  /* 0x00000006bc057209 */ /* 0x000fe40007810000 */
[----:B------:R-:W-:Y:S02]  /*30c0*/  FMNMX.FTZ R2, R196, R2, !PT ;  /* 0x00000002c4027209 */ /* 0x000fe40007810000 */
[----:B------:R-:W-:Y:S02]  /*30d0*/  FMNMX.FTZ R7, R149, R7, !PT ;  /* 0x0000000795077209 */ /* 0x000fe40007810000 */
[----:B------:R-:W-:Y:S02]  /*30e0*/  FSEL R239, R181, -INF , P3 ;  /* 0xff800000b5ef7808 */ /* 0x000fe40001800000 */
[----:B------:R-:W-:Y:S02]  /*30f0*/  FMNMX.FTZ R5, R192, R5, !PT ;  /* 0x00000005c0057209 */ /* 0x000fe40007810000 */
[----:B------:R-:W-:-:S02]  /*3100*/  FMNMX.FTZ R2, R193, R2, !PT ;  /* 0x00000002c1027209 */ /* 0x000fc40007810000 */
[----:B------:R-:W-:Y:S02]  /*3110*/  FMNMX.FTZ R6, R148, R7, !PT ;  /* 0x0000000794067209 */ /* 0x000fe40007810000 */
[----:B------:R-:W-:Y:S02]  /*3120*/  FSEL R170, R95, -INF , P2 ;  /* 0xff8000005faa7808 */ /* 0x000fe40001000000 */
[----:B------:R-:W-:Y:S02]  /*3130*/  FMNMX.FTZ R5, R252, R5, !PT ;  /* 0x00000005fc057209 */ /* 0x000fe40007810000 */
[----:B------:R-:W-:Y:S02]  /*3140*/  FMNMX.FTZ R2, R239, R2, !PT ;  /* 0x00000002ef027209 */ /* 0x000fe40007810000 */
[----:B------:R-:W-:Y:S02]  /*3150*/  FMNMX.FTZ R6, R143, R6, !PT ;  /* 0x000000068f067209 */ /* 0x000fe40007810000 */
[----:B------:R-:W-:Y:S01]  /*3160*/  FSEL R201, R178, -INF , P6 ;  /* 0xff800000b2c97808 */ /* 0x000fe20003000000 */
[----:B------:R-:W2:Y:S01]  /*3170*/  SHFL.BFLY PT, R132, R2, 0x2, 0x1f ;  /* 0x0c401f0002847f89 */ /* 0x000ea200000e0000 */
[----:B------:R-:W-:-:S02]  /*3180*/  FMNMX.FTZ R5, R170, R5, !PT ;  /* 0x00000005aa057209 */ /* 0x000fc40007810000 */
[----:B------:R-:W-:Y:S02]  /*3190*/  FMNMX.FTZ R6, R150, R6, !PT ;  /* 0x0000000696067209 */ /* 0x000fe40007810000 */
[----:B------:R-:W-:Y:S02]  /*31a0*/  FSEL R238, R179, -INF , P5 ;  /* 0xff800000b3ee7808 */ /* 0x000fe40002800000 */
[----:B------:R-:W-:Y:S02]  /*31b0*/  FMNMX.FTZ R5, R201, R5, !PT ;  /* 0x00000005c9057209 */ /* 0x000fe40007810000 */
[----:B------:R-:W-:Y:S02]  /*31c0*/  FMNMX.FTZ R6, R159, R6, !PT ;  /* 0x000000069f067209 */ /* 0x000fe40007810000 */
[----:B------:R-:W-:Y:S02]  /*31d0*/  FSEL R241, R182, -INF , P4 ;  /* 0xff800000b6f17808 */ /* 0x000fe40002000000 */
[----:B------:R-:W-:-:S02]  /*31e0*/  FMNMX.FTZ R5, R238, R5, !PT ;  /* 0x00000005ee057209 */ /* 0x000fc40007810000 */
[----:B------:R-:W-:Y:S02]  /*31f0*/  FMNMX.FTZ R6, R161, R6, !PT ;  /* 0x00000006a1067209 */ /* 0x000fe40007810000 */
[----:B------:R-:W-:Y:S02]  /*3200*/  FSEL R242, R183, -INF , P3 ;  /* 0xff800000b7f27808 */ /* 0x000fe40001800000 */
[----:B------:R-:W-:Y:S02]  /*3210*/  FMNMX.FTZ R5, R241, R5, !PT ;  /* 0x00000005f1057209 */ /* 0x000fe40007810000 */
[----:B------:R-:W-:Y:S02]  /*3220*/  FMNMX.FTZ R6, R160, R6, !PT ;  /* 0x00000006a0067209 */ /* 0x000fe40007810000 */
[----:B------:R-:W-:Y:S02]  /*3230*/  FMNMX.FTZ R5, R242, R5, !PT ;  /* 0x00000005f2057209 */ /* 0x000fe40007810000 */
[----:B------:R-:W-:-:S02]  /*3240*/  FMNMX.FTZ R6, R162, R6, !PT ;  /* 0x00000006a2067209 */ /* 0x000fc40007810000 */
[----:B-1----:R-:W-:Y:S02]  /*3250*/  FMNMX.FTZ R135, R8, R135, !PT ;  /* 0x0000008708877209 */ /* 0x002fe40007810000 */
[----:B------:R-:W1:Y:S01]  /*3260*/  SHFL.BFLY PT, R8, R5, 0x2, 0x1f ;  /* 0x0c401f0005087f89 */ /* 0x000e6200000e0000 */
[----:B------:R-:W-:Y:S02]  /*3270*/  FMNMX.FTZ R6, R184, R6, !PT ;  /* 0x00000006b8067209 */ /* 0x000fe40007810000 */
[----:B--2---:R-:W-:Y:S01]  /*3280*/  FMNMX.FTZ R132, R2, R132, !PT ;  /* 0x0000008402847209 */ /* 0x004fe20007810000 */
[----:B------:R-:W2:Y:S01]  /*3290*/  SHFL.BFLY PT, R7, R135, 0x1, 0x1f ;  /* 0x0c201f0087077f89 */ /* 0x000ea200000e0000 */
[----:B------:R-:W-:Y:S02]  /*32a0*/  FMNMX.FTZ R2, R187, R6, !PT ;  /* 0x00000006bb027209 */ /* 0x000fe40007810000 */
[----:B------:R-:W-:Y:S01]  /*32b0*/  FSEL R172, R59, -INF , P2 ;  /* 0xff8000003bac7808 */ /* 0x000fe20001000000 */
[----:B------:R-:W3:Y:S01]  /*32c0*/  SHFL.BFLY PT, R9, R132, 0x1, 0x1f ;  /* 0x0c201f0084097f89 */ /* 0x000ee200000e0000 */
[----:B------:R-:W-:-:S02]  /*32d0*/  FMNMX.FTZ R2, R186, R2, !PT ;  /* 0x00000002ba027209 */ /* 0x000fc40007810000 */
[----:B------:R-:W-:Y:S02]  /*32e0*/  FSEL R213, R86, -INF , P6 ;  /* 0xff80000056d57808 */ /* 0x000fe40003000000 */
[----:B------:R-:W-:Y:S02]  /*32f0*/  FMNMX.FTZ R2, R221, R2, !PT ;  /* 0x00000002dd027209 */ /* 0x000fe40007810000 */
[----:B------:R-:W-:Y:S02]  /*3300*/  FSEL R237, R87, -INF , P5 ;  /* 0xff80000057ed7808 */ /* 0x000fe40002800000 */
[----:B------:R-:W-:Y:S02]  /*3310*/  FMNMX.FTZ R2, R202, R2, !PT ;  /* 0x00000002ca027209 */ /* 0x000fe40007810000 */
[----:B------:R-:W-:Y:S02]  /*3320*/  FSEL R215, R70, -INF , P4 ;  /* 0xff80000046d77808 */ /* 0x000fe40002000000 */
[----:B------:R-:W-:-:S02]  /*3330*/  FMNMX.FTZ R6, R198, R2, !PT ;  /* 0x00000002c6067209 */ /* 0x000fc40007810000 */
[----:B------:R-:W-:Y:S02]  /*3340*/  FSEL R236, R71, -INF , P3 ;  /* 0xff80000047ec7808 */ /* 0x000fe40001800000 */
[----:B-1----:R-:W-:Y:S02]  /*3350*/  FMNMX.FTZ R2, R5, R8, !PT ;  /* 0x0000000805027209 */ /* 0x002fe40007810000 */
[----:B------:R-:W-:Y:S02]  /*3360*/  FMNMX.FTZ R5, R203, R6, !PT ;  /* 0x00000006cb057209 */ /* 0x000fe40007810000 */
[----:B--2---:R-:W-:Y:S01]  /*3370*/  FMNMX.FTZ R135, R135, R7, !PT ;  /* 0x0000000787877209 */ /* 0x004fe20007810000 */
[----:B------:R-:W1:Y:S01]  /*3380*/  SHFL.BFLY PT, R11, R2, 0x1, 0x1f ;  /* 0x0c201f00020b7f89 */ /* 0x000e6200000e0000 */
[----:B------:R-:W-:Y:S02]  /*3390*/  FMNMX.FTZ R5, R172, R5, !PT ;  /* 0x00000005ac057209 */ /* 0x000fe40007810000 */
[C---:B------:R-:W-:Y:S01]  /*33a0*/  FSETP.NEU.FTZ.AND P2, PT, R135.reuse, -INF , PT ;  /* 0xff8000008700780b */ /* 0x040fe20003f5d000 */
[----:B------:R-:W-:Y:S01]  /*33b0*/  FMUL.FTZ R7, R135, c[0x0][0x2d0] ;  /* 0x0000b40087077a20 */ /* 0x000fe20000410000 */
[----:B------:R-:W-:-:S02]  /*33c0*/  FMNMX.FTZ R5, R213, R5, !PT ;  /* 0x00000005d5057209 */ /* 0x000fc40007810000 */
[----:B---3--:R-:W-:Y:S02]  /*33d0*/  FMNMX.FTZ R132, R132, R9, !PT ;  /* 0x0000000984847209 */ /* 0x008fe40007810000 */
[----:B------:R-:W-:Y:S02]  /*33e0*/  FMNMX.FTZ R5, R237, R5, !PT ;  /* 0x00000005ed057209 */ /* 0x000fe40007810000 */
[----:B------:R-:W-:Y:S01]  /*33f0*/  FSEL R7, R7, RZ, P2 ;  /* 0x000000ff07077208 */ /* 0x000fe20001000000 */
[C---:B------:R-:W-:Y:S01]  /*3400*/  FMUL.FTZ R9, R132.reuse, c[0x0][0x2d0] ;  /* 0x0000b40084097a20 */ /* 0x040fe20000410000 */
[----:B------:R-:W-:Y:S02]  /*3410*/  FMNMX.FTZ R8, R215, R5, !PT ;  /* 0x00000005d7087209 */ /* 0x000fe40007810000 */
[----:B------:R-:W-:Y:S01]  /*3420*/  FSETP.NEU.FTZ.AND P2, PT, R132, -INF , PT ;  /* 0xff8000008400780b */ /* 0x000fe20003f5d000 */
[--C-:B------:R-:W-:Y:S01]  /*3430*/  FFMA.FTZ R6, R10, c[0x0][0x2d0], -R7.reuse ;  /* 0x0000b4000a067a23 */ /* 0x100fe20000010807 */
[----:B------:R-:W-:Y:S01]  /*3440*/  FMNMX.FTZ R8, R236, R8, !PT ;  /* 0x00000008ec087209 */ /* 0x000fe20007810000 */
[----:B------:R-:W-:-:S02]  /*3450*/  FFMA.FTZ R5, R12, c[0x0][0x2d0], -R7 ;  /* 0x0000b4000c057a23 */ /* 0x000fc40000010807 */
[----:B------:R2:W-:Y:S02]  /*3460*/  MUFU.EX2 R214, R6 ;  /* 0x0000000600d67308 */ /* 0x0005e40000000800 */
[----:B------:R-:W3:Y:S01]  /*3470*/  SHFL.BFLY PT, R10, R8, 0x2, 0x1f ;  /* 0x0c401f00080a7f89 */ /* 0x000ee200000e0000 */
[----:B-1----:R-:W-:-:S05]  /*3480*/  FMNMX.FTZ R2, R2, R11, !PT ;  /* 0x0000000b02027209 */ /* 0x002fca0007810000 */
[----:B------:R1:W4:Y:S01]  /*3490*/  MUFU.EX2 R194, R5 ;  /* 0x0000000500c27308 */ /* 0x0003220000000800 */
[----:B--2---:R-:W-:Y:S02]  /*34a0*/  FSEL R6, R9, RZ, P2 ;  /* 0x000000ff09067208 */ /* 0x004fe40001000000 */
[----:B------:R-:W-:-:S03]  /*34b0*/  FSETP.NEU.FTZ.AND P2, PT, R2, -INF , PT ;  /* 0xff8000000200780b */ /* 0x000fc60003f5d000 */
[--C-:B------:R-:W-:Y:S02]  /*34c0*/  FFMA.FTZ R9, R15, c[0x0][0x2d0], -R6.reuse ;  /* 0x0000b4000f097a23 */ /* 0x100fe40000010806 */
[----:B-1----:R-:W-:Y:S02]  /*34d0*/  FFMA.FTZ R5, R13, c[0x0][0x2d0], -R6 ;  /* 0x0000b4000d057a23 */ /* 0x002fe40000010806 */
[----:B------:R1:W-:Y:S01]  /*34e0*/  MUFU.EX2 R189, R9 ;  /* 0x0000000900bd7308 */ /* 0x0003e20000000800 */
[----:B---3--:R-:W-:Y:S02]  /*34f0*/  FMNMX.FTZ R8, R8, R10, !PT ;  /* 0x0000000a08087209 */ /* 0x008fe40007810000 */
[----:B----4-:R-:W-:-:S05]  /*3500*/  F2FP.PACK_AB R12, R194, R214 ;  /* 0x000000d6c20c723e */ /* 0x010fca00000000ff */
[----:B------:R2:W-:Y:S01]  /*3510*/  MUFU.EX2 R183, R5 ;  /* 0x0000000500b77308 */ /* 0x0005e20000000800 */
[----:B-1----:R-:W-:-:S07]  /*3520*/  FFMA.FTZ R9, R20, c[0x0][0x2d0], -R6 ;  /* 0x0000b40014097a23 */ /* 0x002fce0000010806 */
[----:B------:R-:W1:Y:S01]  /*3530*/  MUFU.EX2 R197, R9 ;  /* 0x0000000900c57308 */ /* 0x000e620000000800 */
[----:B--2---:R-:W-:-:S07]  /*3540*/  FFMA.FTZ R5, R14, c[0x0][0x2d0], -R6 ;  /* 0x0000b4000e057a23 */ /* 0x004fce0000010806 */
[----:B------:R2:W3:Y:S01]  /*3550*/  MUFU.EX2 R182, R5 ;  /* 0x0000000500b67308 */ /* 0x0004e20000000800 */
[----:B-1----:R-:W-:Y:S01]  /*3560*/  F2FP.PACK_AB R10, R197, R189 ;  /* 0x000000bdc50a723e */ /* 0x002fe200000000ff */
[----:B--2---:R-:W-:-:S05]  /*3570*/  FMUL.FTZ R5, R2, c[0x0][0x2d0] ;  /* 0x0000b40002057a20 */ /* 0x004fca0000410000 */
[----:B------:R-:W-:-:S05]  /*3580*/  FSEL R5, R5, RZ, P2 ;  /* 0x000000ff05057208 */ /* 0x000fca0001000000 */
[--C-:B------:R-:W-:Y:S02]  /*3590*/  FFMA.FTZ R9, R21, c[0x0][0x2d0], -R5.reuse ;  /* 0x0000b40015097a23 */ /* 0x100fe40000010805 */
[--C-:B------:R-:W-:Y:S02]  /*35a0*/  FFMA.FTZ R0, R22, c[0x0][0x2d0], -R5.reuse ;  /* 0x0000b40016007a23 */ /* 0x100fe40000010805 */
[----:B------:R1:W-:Y:S08]  /*35b0*/  MUFU.EX2 R179, R9 ;  /* 0x0000000900b37308 */ /* 0x0003f00000000800 */
[----:B------:R2:W4:Y:S01]  /*35c0*/  MUFU.EX2 R178, R0 ;  /* 0x0000000000b27308 */ /* 0x0005220000000800 */
[----:B-1----:R-:W1:Y:S01]  /*35d0*/  SHFL.BFLY PT, R9, R8, 0x1, 0x1f ;  /* 0x0c201f0008097f89 */ /* 0x002e6200000e0000 */
[----:B--2---:R-:W-:-:S03]  /*35e0*/  FFMA.FTZ R0, R23, c[0x0][0x2d0], -R5 ;  /* 0x0000b40017007a23 */ /* 0x004fc60000010805 */
[----:B------:R-:W2:Y:S03]  /*35f0*/  LDSM.16.MT88.4 R20, [R231+0x100] ;  /* 0x00010000e714783b */ /* 0x000ea60000004200 */
[----:B------:R4:W-:Y:S01]  /*3600*/  MUFU.EX2 R206, R0 ;  /* 0x0000000000ce7308 */ /* 0x0009e20000000800 */
[----:B-1----:R-:W-:Y:S02]  /*3610*/  FMNMX.FTZ R134, R8, R9, !PT ;  /* 0x0000000908867209 */ /* 0x002fe40007810000 */
[----:B---3--:R-:W-:Y:S01]  /*3620*/  F2FP.PACK_AB R8, R182, R183 ;  /* 0x000000b7b608723e */ /* 0x008fe200000000ff */
[----:B----4-:R-:W-:Y:S01]  /*3630*/  FFMA.FTZ R0, R28, c[0x0][0x2d0], -R5 ;  /* 0x0000b4001c007a23 */ /* 0x010fe20000010805 */
[C---:B------:R-:W-:Y:S01]  /*3640*/  FSETP.NEU.FTZ.AND P2, PT, R134.reuse, -INF , PT ;  /* 0xff8000008600780b */ /* 0x040fe20003f5d000 */
[----:B------:R-:W-:Y:S01]  /*3650*/  FMUL.FTZ R3, R134, c[0x0][0x2d0] ;  /* 0x0000b40086037a20 */ /* 0x000fe20000410000 */
[----:B------:R-:W-:Y:S01]  /*3660*/  F2FP.PACK_AB R9, R178, R179 ;  /* 0x000000b3b209723e */ /* 0x000fe200000000ff */
[----:B------:R1:W3:Y:S02]  /*3670*/  MUFU.EX2 R195, R0 ;  /* 0x0000000000c37308 */ /* 0x0002e40000000800 */
[----:B-1----:R-:W-:Y:S01]  /*3680*/  FFMA.FTZ R0, R30, c[0x0][0x2d0], -R7 ;  /* 0x0000b4001e007a23 */ /* 0x002fe20000010807 */
[----:B---3--:R-:W-:-:S05]  /*3690*/  F2FP.PACK_AB R11, R195, R206 ;  /* 0x000000cec30b723e */ /* 0x008fca00000000ff */
[----:B------:R1:W-:Y:S02]  /*36a0*/  MUFU.EX2 R232, R0 ;  /* 0x0000000000e87308 */ /* 0x0003e40000000800 */
[C---:B------:R-:W-:Y:S08]  /*36b0*/  HMMA.16816.F32 R84, R8.reuse, R16, RZ ;  /* 0x000000100854723c */ /* 0x040ff000000018ff */
[----:B------:R-:W-:Y:S01]  /*36c0*/  HMMA.16816.F32 R80, R8, R18, RZ ;  /* 0x000000120850723c */ /* 0x000fe200000018ff */
[----:B-1----:R-:W-:-:S04]  /*36d0*/  FFMA.FTZ R0, R29, c[0x0][0x2d0], -R7 ;  /* 0x0000b4001d007a23 */ /* 0x002fc80000010807 */
[----:B------:R1:W3:Y:S03]  /*36e0*/  MUFU.EX2 R200, R0 ;  /* 0x0000000000c87308 */ /* 0x0002e60000000800 */
[C---:B--2---:R-:W-:Y:S08]  /*36f0*/  HMMA.16816.F32 R76, R8.reuse, R20, RZ ;  /* 0x00000014084c723c */ /* 0x044ff000000018ff */
[C---:B------:R-:W-:Y:S01]  /*3700*/  HMMA.16816.F32 R72, R8.reuse, R22, RZ ;  /* 0x000000160848723c */ /* 0x040fe200000018ff */
[----:B-1----:R-:W-:Y:S01]  /*3710*/  FSEL R0, R3, RZ, P2 ;  /* 0x000000ff03007208 */ /* 0x002fe20001000000 */
[----:B------:R-:W-:Y:S01]  /*3720*/  FFMA.FTZ R3, R31, c[0x0][0x2d0], -R7 ;  /* 0x0000b4001f037a23 */ /* 0x000fe20000010807 */
[----:B---3--:R-:W-:Y:S01]  /*3730*/  F2FP.PACK_AB R14, R200, R232 ;  /* 0x000000e8c80e723e */ /* 0x008fe200000000ff */
[----:B------:R-:W1:Y:S04]  /*3740*/  LDSM.16.MT88.4 R28, [R228+0x900] ;  /* 0x00090000e41c783b */ /* 0x000e680000004200 */
[C---:B------:R-:W-:Y:S01]  /*3750*/  HMMA.16816.F32 R68, R8.reuse, R32, RZ ;  /* 0x000000200844723c */ /* 0x040fe200000018ff */
[----:B------:R2:W-:Y:S07]  /*3760*/  MUFU.EX2 R219, R3 ;  /* 0x0000000300db7308 */ /* 0x0005ee0000000800 */
[----:B------:R-:W-:Y:S01]  /*3770*/  HMMA.16816.F32 R52, R8, R42, RZ ;  /* 0x0000002a0834723c */ /* 0x000fe200000018ff */
[----:B--2---:R-:W-:-:S04]  /*3780*/  FFMA.FTZ R3, R60, c[0x0][0x2d0], -R0 ;  /* 0x0000b4003c037a23 */ /* 0x004fc80000010800 */
[----:B------:R2:W-:Y:S02]  /*3790*/  MUFU.EX2 R177, R3 ;  /* 0x0000000300b17308 */ /* 0x0005e40000000800 */
[----:B--2---:R-:W-:-:S06]  /*37a0*/  FFMA.FTZ R3, R61, c[0x0][0x2d0], -R0 ;  /* 0x0000b4003d037a23 */ /* 0x004fcc0000010800 */
[----:B------:R2:W3:Y:S02]  /*37b0*/  MUFU.EX2 R176, R3 ;  /* 0x0000000300b07308 */ /* 0x0004e40000000800 */
[--C-:B--2---:R-:W-:Y:S01]  /*37c0*/  FFMA.FTZ R3, R62, c[0x0][0x2d0], -R0.reuse ;  /* 0x0000b4003e037a23 */ /* 0x104fe20000010800 */
[----:B---3--:R-:W-:Y:S01]  /*37d0*/  F2FP.PACK_AB R13, R176, R177 ;  /* 0x000000b1b00d723e */ /* 0x008fe200000000ff */
[----:B------:R-:W-:Y:S04]  /*37e0*/  HMMA.16816.F32 R60, R8, R40, RZ ;  /* 0x00000028083c723c */ /* 0x000fe800000018ff */
[----:B------:R2:W-:Y:S02]  /*37f0*/  MUFU.EX2 R208, R3 ;  /* 0x0000000300d07308 */ /* 0x0005e40000000800 */
[----:B--2---:R-:W-:-:S06]  /*3800*/  FFMA.FTZ R3, R64, c[0x0][0x2d0], -R0 ;  /* 0x0000b40040037a23 */ /* 0x004fcc0000010800 */
[----:B------:R2:W3:Y:S02]  /*3810*/  MUFU.EX2 R205, R3 ;  /* 0x0000000300cd7308 */ /* 0x0004e40000000800 */
[----:B--2---:R-:W-:Y:S01]  /*3820*/  FFMA.FTZ R3, R65, c[0x0][0x2d0], -R6 ;  /* 0x0000b40041037a23 */ /* 0x004fe20000010806 */
[----:B---3--:R-:W-:-:S05]  /*3830*/  F2FP.PACK_AB R15, R205, R208 ;  /* 0x000000d0cd0f723e */ /* 0x008fca00000000ff */
[----:B------:R2:W-:Y:S02]  /*3840*/  MUFU.EX2 R139, R3 ;  /* 0x00000003008b7308 */ /* 0x0005e40000000800 */
[C---:B------:R-:W-:Y:S08]  /*3850*/  HMMA.16816.F32 R56, R12.reuse, R16, RZ ;  /* 0x000000100c38723c */ /* 0x040ff000000018ff */
[----:B------:R-:W-:Y:S01]  /*3860*/  HMMA.16816.F32 R92, R12, R18, RZ ;  /* 0x000000120c5c723c */ /* 0x000fe200000018ff */
[----:B------:R-:W3:Y:S01]  /*3870*/  LDSM.16.MT88.4 R16, [R231+0x900] ;  /* 0x00090000e710783b */ /* 0x000ee20000004200 */
[----:B--2---:R-:W-:-:S04]  /*3880*/  FFMA.FTZ R3, R66, c[0x0][0x2d0], -R6 ;  /* 0x0000b40042037a23 */ /* 0x004fc80000010806 */
[----:B------:R2:W4:Y:S02]  /*3890*/  MUFU.EX2 R217, R3 ;  /* 0x0000000300d97308 */ /* 0x0005240000000800 */
[----:B------:R-:W-:Y:S08]  /*38a0*/  HMMA.16816.F32 R64, R8, R34, RZ ;  /* 0x000000220840723c */ /* 0x000ff000000018ff */
[----:B------:R-:W-:Y:S01]  /*38b0*/  HMMA.16816.F32 R48, R12, R20, RZ ;  /* 0x000000140c30723c */ /* 0x000fe200000018ff */
[----:B--2---:R-:W-:-:S07]  /*38c0*/  FFMA.FTZ R3, R88, c[0x0][0x2d0], -R6 ;  /* 0x0000b40058037a23 */ /* 0x004fce0000010806 */
[----:B------:R-:W-:Y:S01]  /*38d0*/  HMMA.16816.F32 R44, R12, R32, RZ ;  /* 0x000000200c2c723c */ /* 0x000fe200000018ff */
[----:B----4-:R-:W-:Y:S01]  /*38e0*/  F2FP.PACK_AB R8, R217, R139 ;  /* 0x0000008bd908723e */ /* 0x010fe200000000ff */
[----:B------:R2:W-:Y:S02]  /*38f0*/  MUFU.EX2 R199, R3 ;  /* 0x0000000300c77308 */ /* 0x0005e40000000800 */
[----:B--2---:R-:W-:-:S06]  /*3900*/  FFMA.FTZ R3, R89, c[0x0][0x2d0], -R6 ;  /* 0x0000b40059037a23 */ /* 0x004fcc0000010806 */
[----:B------:R2:W4:Y:S02]  /*3910*/  MUFU.EX2 R234, R3 ;  /* 0x0000000300ea7308 */ /* 0x0005240000000800 */
[----:B--2---:R-:W-:Y:S01]  /*3920*/  FFMA.FTZ R3, R90, c[0x0][0x2d0], -R5 ;  /* 0x0000b4005a037a23 */ /* 0x004fe20000010805 */
[----:B----4-:R-:W-:-:S05]  /*3930*/  F2FP.PACK_AB R10, R234, R199 ;  /* 0x000000c7ea0a723e */ /* 0x010fca00000000ff */
[----:B------:R2:W-:Y:S02]  /*3940*/  MUFU.EX2 R191, R3 ;  /* 0x0000000300bf7308 */ /* 0x0005e40000000800 */
[--C-:B--2---:R-:W-:Y:S02]  /*3950*/  FFMA.FTZ R3, R91, c[0x0][0x2d0], -R5.reuse ;  /* 0x0000b4005b037a23 */ /* 0x104fe40000010805 */
[C---:B------:R-:W-:Y:S04]  /*3960*/  HMMA.16816.F32 R88, R12.reuse, R22, RZ ;  /* 0x000000160c58723c */ /* 0x040fe800000018ff */
[----:B------:R2:W4:Y:S04]  /*3970*/  MUFU.EX2 R218, R3 ;  /* 0x0000000300da7308 */ /* 0x0005280000000800 */
[----:B------:R-:W-:Y:S01]  /*3980*/  HMMA.16816.F32 R20, R12, R40, RZ ;  /* 0x000000280c14723c */ /* 0x000fe200000018ff */
[----:B--2---:R-:W-:Y:S01]  /*3990*/  FFMA.FTZ R3, R96, c[0x0][0x2d0], -R5 ;  /* 0x0000b40060037a23 */ /* 0x004fe20000010805 */
[----:B----4-:R-:W-:-:S03]  /*39a0*/  F2FP.PACK_AB R9, R218, R191 ;  /* 0x000000bfda09723e */ /* 0x010fc600000000ff */
[----:B------:R2:W-:Y:S02]  /*39b0*/  MUFU.EX2 R233, R3 ;  /* 0x0000000300e97308 */ /* 0x0005e40000000800 */
[----:B--2---:R-:W-:Y:S02]  /*39c0*/  FFMA.FTZ R3, R97, c[0x0][0x2d0], -R5 ;  /* 0x0000b40061037a23 */ /* 0x004fe40000010805 */
[C---:B------:R-:W-:Y:S04]  /*39d0*/  HMMA.16816.F32 R96, R12.reuse, R34, RZ ;  /* 0x000000220c60723c */ /* 0x040fe800000018ff */
[----:B------:R2:W4:Y:S04]  /*39e0*/  MUFU.EX2 R240, R3 ;  /* 0x0000000300f07308 */ /* 0x0005280000000800 */
[----:B------:R-:W-:Y:S01]  /*39f0*/  HMMA.16816.F32 R12, R12, R42, RZ ;  /* 0x0000002a0c0c723c */ /* 0x000fe200000018ff */
[----:B--2---:R-:W-:Y:S01]  /*3a00*/  FFMA.FTZ R3, R100, c[0x0][0x2d0], -R7 ;  /* 0x0000b40064037a23 */ /* 0x004fe20000010807 */
[----:B----4-:R-:W-:-:S03]  /*3a10*/  F2FP.PACK_AB R11, R240, R233 ;  /* 0x000000e9f00b723e */ /* 0x010fc600000000ff */
[----:B------:R2:W-:Y:S04]  /*3a20*/  MUFU.EX2 R190, R3 ;  /* 0x0000000300be7308 */ /* 0x0005e80000000800 */
[C---:B-1----:R-:W-:Y:S08]  /*3a30*/  HMMA.16816.F32 R112, R8.reuse, R28, R84 ;  /* 0x0000001c0870723c */ /* 0x042ff00000001854 */
[----:B------:R-:W-:Y:S01]  /*3a40*/  HMMA.16816.F32 R84, R8, R30, R80 ;  /* 0x0000001e0854723c */ /* 0x000fe20000001850 */
[----:B--2---:R-:W-:-:S04]  /*3a50*/  FFMA.FTZ R3, R101, c[0x0][0x2d0], -R7 ;  /* 0x0000b40065037a23 */ /* 0x004fc80000010807 */
[----:B------:R1:W-:Y:S03]  /*3a60*/  MUFU.EX2 R207, R3 ;  /* 0x0000000300cf7308 */ /* 0x0003e60000000800 */
[C---:B---3--:R-:W-:Y:S08]  /*3a70*/  HMMA.16816.F32 R108, R8.reuse, R16, R76 ;  /* 0x00000010086c723c */ /* 0x048ff0000000184c */
[----:B------:R-:W-:Y:S01]  /*3a80*/  HMMA.16816.F32 R80, R8, R18, R72 ;  /* 0x000000120850723c */ /* 0x000fe20000001848 */
[----:B-1----:R-:W-:-:S07]  /*3a90*/  FFMA.FTZ R3, R102, c[0x0][0x2d0], -R7 ;  /* 0x0000b40066037a23 */ /* 0x002fce0000010807 */
[C---:B------:R-:W-:Y:S01]  /*3aa0*/  HMMA.16816.F32 R104, R8.reuse, R24, R68 ;  /* 0x000000180868723c */ /* 0x040fe20000001844 */
[----:B------:R1:W2:Y:S07]  /*3ab0*/  MUFU.EX2 R204, R3 ;  /* 0x0000000300cc7308 */ /* 0x0002ae0000000800 */
[C---:B------:R-:W-:Y:S08]  /*3ac0*/  HMMA.16816.F32 R76, R8.reuse, R26, R64 ;  /* 0x0000001a084c723c */ /* 0x040ff00000001840 */
[----:B------:R-:W-:Y:S01]  /*3ad0*/  HMMA.16816.F32 R72, R8, R38, R52 ;  /* 0x000000260848723c */ /* 0x000fe20000001834 */
[----:B-1----:R-:W-:-:S04]  /*3ae0*/  FFMA.FTZ R3, R103, c[0x0][0x2d0], -R7 ;  /* 0x0000b40067037a23 */ /* 0x002fc80000010807 */
[----:B------:R1:W-:Y:S03]  /*3af0*/  MUFU.EX2 R235, R3 ;  /* 0x0000000300eb7308 */ /* 0x0003e60000000800 */
[----:B------:R-:W-:Y:S07]  /*3b00*/  HMMA.16816.F32 R100, R8, R36, R60 ;  /* 0x000000240864723c */ /* 0x000fee000000183c */
[----:B--2---:R-:W-:Y:S01]  /*3b10*/  F2FP.PACK_AB R10, R204, R207 ;  /* 0x000000cfcc0a723e */ /* 0x004fe200000000ff */
[----:B-1----:R-:W-:-:S04]  /*3b20*/  FFMA.FTZ R3, R116, c[0x0][0x2d0], -R0 ;  /* 0x0000b40074037a23 */ /* 0x002fc80000010800 */
[----:B------:R1:W-:Y:S02]  /*3b30*/  MUFU.EX2 R180, R3 ;  /* 0x0000000300b47308 */ /* 0x0003e40000000800 */
[----:B-1----:R-:W-:-:S06]  /*3b40*/  FFMA.FTZ R3, R117, c[0x0][0x2d0], -R0 ;  /* 0x0000b40075037a23 */ /* 0x002fcc0000010800 */
[----:B------:R1:W2:Y:S02]  /*3b50*/  MUFU.EX2 R181, R3 ;  /* 0x0000000300b57308 */ /* 0x0002a40000000800 */
[----:B-1----:R-:W-:Y:S01]  /*3b60*/  FFMA.FTZ R3, R118, c[0x0][0x2d0], -R0 ;  /* 0x0000b40076037a23 */ /* 0x002fe20000010800 */
[----:B--2---:R-:W-:-:S05]  /*3b70*/  F2FP.PACK_AB R9, R181, R180 ;  /* 0x000000b4b509723e */ /* 0x004fca00000000ff */
[----:B------:R1:W-:Y:S02]  /*3b80*/  MUFU.EX2 R250, R3 ;  /* 0x0000000300fa7308 */ /* 0x0003e40000000800 */
[----:B-1----:R-:W-:Y:S02]  /*3b90*/  FFMA.FTZ R3, R124, c[0x0][0x2d0], -R0 ;  /* 0x0000b4007c037a23 */ /* 0x002fe40000010800 */
[----:B------:R-:W-:-:S04]  /*3ba0*/  IMAD.MOV.U32 R124, RZ, RZ, R219 ;  /* 0x000000ffff7c7224 */ /* 0x000fc800078e00db */
[----:B------:R1:W2:Y:S01]  /*3bb0*/  MUFU.EX2 R248, R3 ;  /* 0x0000000300f87308 */ /* 0x0002a20000000800 */
[----:B------:R-:W-:Y:S01]  /*3bc0*/  F2FP.PACK_AB R8, R190, R124 ;  /* 0x0000007cbe08723e */ /* 0x000fe200000000ff */
[----:B-1----:R-:W-:Y:S01]  /*3bd0*/  FFMA.FTZ R3, R119, c[0x0][0x2d0], -R7 ;  /* 0x0000b40077037a23 */ /* 0x002fe20000010807 */
[----:B--2---:R-:W-:-:S05]  /*3be0*/  F2FP.PACK_AB R11, R248, R250 ;  /* 0x000000faf80b723e */ /* 0x004fca00000000ff */
[----:B------:R1:W-:Y:S02]  /*3bf0*/  MUFU.EX2 R251, R3 ;  /* 0x0000000300fb7308 */ /* 0x0003e40000000800 */
[C---:B------:R-:W-:Y:S08]  /*3c00*/  HMMA.16816.F32 R68, R8.reuse, R28, R56 ;  /* 0x0000001c0844723c */ /* 0x040ff00000001838 */
[----:B------:R-:W-:Y:S01]  /*3c10*/  HMMA.16816.F32 R32, R8, R30, R92 ;  /* 0x0000001e0820723c */ /* 0x000fe2000000185c */
[----:B-1----:R-:W-:-:S02]  /*3c20*/  FFMA.FTZ R3, R125, c[0x0][0x2d0], -R7 ;  /* 0x0000b4007d037a23 */ /* 0x002fc40000010807 */
[----:B------:R-:W-:Y:S02]  /*3c30*/  IMAD.MOV.U32 R125, RZ, RZ, R215 ;  /* 0x000000ffff7d7224 */ /* 0x000fe400078e00d7 */
[----:B------:R1:W-:Y:S03]  /*3c40*/  MUFU.EX2 R247, R3 ;  /* 0x0000000300f77308 */ /* 0x0003e60000000800 */
[----:B------:R-:W-:Y:S01]  /*3c50*/  HMMA.16816.F32 R64, R8, R16, R48 ;  /* 0x000000100840723c */ /* 0x000fe20000001830 */
[----:B------:R-:W-:Y:S02]  /*3c60*/  IMAD.MOV.U32 R95, RZ, RZ, R211 ;  /* 0x000000ffff5f7224 */ /* 0x000fe400078e00d3 */
[----:B------:R-:W-:-:S05]  /*3c70*/  IMAD.MOV.U32 R94, RZ, RZ, R210 ;  /* 0x000000ffff5e7224 */ /* 0x000fca00078e00d2 */
[----:B------:R-:W-:Y:S01]  /*3c80*/  HMMA.16816.F32 R120, R8, R36, R20 ;  /* 0x000000240878723c */ /* 0x000fe20000001814 */
[----:B------:R-:W2:Y:S01]  /*3c90*/  LDSM.16.MT88.4 R20, [R228+0x1100] ;  /* 0x00110000e414783b */ /* 0x000ea20000004200 */
[----:B-1----:R-:W-:-:S06]  /*3ca0*/  FFMA.FTZ R3, R126, c[0x0][0x2d0], -R7 ;  /* 0x0000b4007e037a23 */ /* 0x002fcc0000010807 */
[C---:B------:R-:W-:Y:S01]  /*3cb0*/  HMMA.16816.F32 R28, R8.reuse, R18, R88 ;  /* 0x00000012081c723c */ /* 0x040fe20000001858 */
[----:B------:R-:W-:Y:S01]  /*3cc0*/  IMAD.MOV.U32 R126, RZ, RZ, R218 ;  /* 0x000000ffff7e7224 */ /* 0x000fe200078e00da */
[----:B------:R-:W1:Y:S01]  /*3cd0*/  LDSM.16.MT88.4 R16, [R231+0x1100] ;  /* 0x00110000e710783b */ /* 0x000e620000004200 */
[----:B------:R3:W-:Y:S04]  /*3ce0*/  MUFU.EX2 R249, R3 ;  /* 0x0000000300f97308 */ /* 0x0007e80000000800 */
[----:B------:R-:W-:Y:S01]  /*3cf0*/  IMAD.MOV.U32 R91, RZ, RZ, R204 ;  /* 0x000000ffff5b7224 */ /* 0x000fe200078e00cc */
[----:B------:R-:W-:Y:S01]  /*3d00*/  HMMA.16816.F32 R52, R8, R24, R44 ;  /* 0x000000180834723c */ /* 0x000fe2000000182c */
[----:B------:R-:W-:-:S07]  /*3d10*/  IMAD.MOV.U32 R90, RZ, RZ, R203 ;  /* 0x000000ffff5a7224 */ /* 0x000fce00078e00cb */
[----:B------:R-:W-:Y:S01]  /*3d20*/  HMMA.16816.F32 R40, R8, R26, R96 ;  /* 0x0000001a0828723c */ /* 0x000fe20000001860 */
[----:B------:R-:W-:Y:S01]  /*3d30*/  LDSM.16.MT88.4 R24, [R230+0x1100] ;  /* 0x00110000e618783b */ /* 0x000fe20000004200 */
[----:B---3--:R-:W-:Y:S01]  /*3d40*/  FFMA.FTZ R3, R127, c[0x0][0x2d0], -R6 ;  /* 0x0000b4007f037a23 */ /* 0x008fe20000010806 */
[----:B------:R-:W-:-:S03]  /*3d50*/  MOV R127, R217 ;  /* 0x000000d9007f7202 */ /* 0x000fc60000000f00 */
[----:B------:R3:W-:Y:S02]  /*3d60*/  MUFU.EX2 R226, R3 ;  /* 0x0000000300e27308 */ /* 0x0007e40000000800 */
[----:B------:R-:W-:Y:S01]  /*3d70*/  HMMA.16816.F32 R36, R8, R38, R12 ;  /* 0x000000260824723c */ /* 0x000fe2000000180c */
[----:B------:R-:W4:Y:S01]  /*3d80*/  LDSM.16.MT88.4 R12, [R229+0x1100] ;  /* 0x00110000e50c783b */ /* 0x000f220000004200 */
[----:B---3--:R-:W-:Y:S02]  /*3d90*/  FFMA.FTZ R3, R133, c[0x0][0x2d0], -R6 ;  /* 0x0000b40085037a23 */ /* 0x008fe40000010806 */
[----:B------:R-:W-:Y:S02]  /*3da0*/  IMAD.MOV.U32 R133, RZ, RZ, R214 ;  /* 0x000000ffff857224 */ /* 0x000fe400078e00d6 */
[----:B------:R3:W1:Y:S02]  /*3db0*/  MUFU.EX2 R225, R3 ;  /* 0x0000000300e17308 */ /* 0x0006640000000800 */
[----:B---3--:R-:W-:Y:S01]  /*3dc0*/  FFMA.FTZ R3, R136, c[0x0][0x2d0], -R6 ;  /* 0x0000b40088037a23 */ /* 0x008fe20000010806 */
[----:B------:R-:W-:-:S02]  /*3dd0*/  MOV R136, R213 ;  /* 0x000000d500887202 */ /* 0x000fc40000000f00 */
[----:B-1----:R-:W-:-:S03]  /*3de0*/  F2FP.PACK_AB R8, R225, R226 ;  /* 0x000000e2e108723e */ /* 0x002fc600000000ff */
[----:B------:R1:W-:Y:S02]  /*3df0*/  MUFU.EX2 R223, R3 ;  /* 0x0000000300df7308 */ /* 0x0003e40000000800 */
[----:B-1----:R-:W-:Y:S02]  /*3e00*/  FFMA.FTZ R3, R137, c[0x0][0x2d0], -R6 ;  /* 0x0000b40089037a23 */ /* 0x002fe40000010806 */
[----:B------:R-:W-:-:S04]  /*3e10*/  IMAD.MOV.U32 R137, RZ, RZ, R212 ;  /* 0x000000ffff897224 */ /* 0x000fc800078e00d4 */
[----:B------:R1:W3:Y:S02]  /*3e20*/  MUFU.EX2 R222, R3 ;  /* 0x0000000300de7308 */ /* 0x0002e40000000800 */
[----:B-1----:R-:W-:Y:S01]  /*3e30*/  FFMA.FTZ R3, R138, c[0x0][0x2d0], -R5 ;  /* 0x0000b4008a037a23 */ /* 0x002fe20000010805 */
[----:B---3--:R-:W-:Y:S01]  /*3e40*/  F2FP.PACK_AB R10, R222, R223 ;  /* 0x000000dfde0a723e */ /* 0x008fe200000000ff */
[----:B------:R-:W-:-:S04]  /*3e50*/  IMAD.MOV.U32 R138, RZ, RZ, R208 ;  /* 0x000000ffff8a7224 */ /* 0x000fc800078e00d0 */
[----:B------:R1:W-:Y:S02]  /*3e60*/  MUFU.EX2 R220, R3 ;  /* 0x0000000300dc7308 */ /* 0x0003e40000000800 */
[----:B-1----:R-:W-:Y:S02]  /*3e70*/  FFMA.FTZ R3, R140, c[0x0][0x2d0], -R5 ;  /* 0x0000b4008c037a23 */ /* 0x002fe40000010805 */
[----:B------:R-:W-:-:S04]  /*3e80*/  IMAD.MOV.U32 R140, RZ, RZ, R199 ;  /* 0x000000ffff8c7224 */ /* 0x000fc800078e00c7 */
[----:B------:R1:W3:Y:S02]  /*3e90*/  MUFU.EX2 R219, R3 ;  /* 0x0000000300db7308 */ /* 0x0002e40000000800 */
[----:B-1----:R-:W-:Y:S01]  /*3ea0*/  FFMA.FTZ R3, R141, c[0x0][0x2d0], -R5 ;  /* 0x0000b4008d037a23 */ /* 0x002fe20000010805 */
[----:B---3--:R-:W-:Y:S02]  /*3eb0*/  F2FP.PACK_AB R9, R219, R220 ;  /* 0x000000dcdb09723e */ /* 0x008fe400000000ff */
[----:B------:R-:W-:-:S03]  /*3ec0*/  MOV R141, R201 ;  /* 0x000000c9008d7202 */ /* 0x000fc60000000f00 */
[----:B------:R1:W-:Y:S02]  /*3ed0*/  MUFU.EX2 R218, R3 ;  /* 0x0000000300da7308 */ /* 0x0003e40000000800 */
[----:B-1----:R-:W-:-:S06]  /*3ee0*/  FFMA.FTZ R3, R142, c[0x0][0x2d0], -R5 ;  /* 0x0000b4008e037a23 */ /* 0x002fcc0000010805 */
[----:B------:R1:W3:Y:S02]  /*3ef0*/  MUFU.EX2 R217, R3 ;  /* 0x0000000300d97308 */ /* 0x0002e40000000800 */
[----:B-1----:R-:W-:Y:S01]  /*3f00*/  FFMA.FTZ R3, R149, c[0x0][0x2d0], -R0 ;  /* 0x0000b40095037a23 */ /* 0x002fe20000010800 */
[----:B---3--:R-:W-:Y:S01]  /*3f10*/  F2FP.PACK_AB R11, R217, R218 ;  /* 0x000000dad90b723e */ /* 0x008fe200000000ff */
[----:B------:R-:W-:-:S04]  /*3f20*/  IMAD.MOV.U32 R149, RZ, RZ, R91 ;  /* 0x000000ffff957224 */ /* 0x000fc800078e005b */
[----:B------:R1:W-:Y:S02]  /*3f30*/  MUFU.EX2 R215, R3 ;  /* 0x0000000300d77308 */ /* 0x0003e40000000800 */
[C---:B--2---:R-:W-:Y:S08]  /*3f40*/  HMMA.16816.F32 R48, R8.reuse, R20, R112 ;  /* 0x000000140830723c */ /* 0x044ff00000001870 */
[----:B------:R-:W-:Y:S01]  /*3f50*/  HMMA.16816.F32 R56, R8, R18, R80 ;  /* 0x000000120838723c */ /* 0x000fe20000001850 */
[----:B-1----:R-:W-:Y:S01]  /*3f60*/  FFMA.FTZ R3, R148, c[0x0][0x2d0], -R0 ;  /* 0x0000b40094037a23 */ /* 0x002fe20000010800 */
[----:B------:R-:W-:-:S03]  /*3f70*/  MOV R148, R197 ;  /* 0x000000c500947202 */ /* 0x000fc60000000f00 */
[----:B------:R1:W2:Y:S03]  /*3f80*/  MUFU.EX2 R216, R3 ;  /* 0x0000000300d87308 */ /* 0x0002a60000000800 */
[C---:B------:R-:W-:Y:S08]  /*3f90*/  HMMA.16816.F32 R60, R8.reuse, R16, R108 ;  /* 0x00000010083c723c */ /* 0x040ff0000000186c */
[----:B----4-:R-:W-:Y:S01]  /*3fa0*/  HMMA.16816.F32 R112, R8, R12, R104 ;  /* 0x0000000c0870723c */ /* 0x010fe20000001868 */
[----:B-1----:R-:W-:-:S07]  /*3fb0*/  FFMA.FTZ R3, R143, c[0x0][0x2d0], -R0 ;  /* 0x0000b4008f037a23 */ /* 0x002fce0000010800 */
[C---:B------:R-:W-:Y:S01]  /*3fc0*/  HMMA.16816.F32 R116, R8.reuse, R24, R100 ;  /* 0x000000180874723c */ /* 0x040fe20000001864 */
[----:B------:R-:W-:Y:S01]  /*3fd0*/  IMAD.MOV.U32 R143, RZ, RZ, R207 ;  /* 0x000000ffff8f7224 */ /* 0x000fe200078e00cf */
[----:B------:R1:W-:Y:S06]  /*3fe0*/  MUFU.EX2 R214, R3 ;  /* 0x0000000300d67308 */ /* 0x0003ec0000000800 */
[C---:B------:R-:W-:Y:S08]  /*3ff0*/  HMMA.16816.F32 R44, R8.reuse, R22, R84 ;  /* 0x00000016082c723c */ /* 0x040ff00000001854 */
[----:B------:R-:W-:Y:S01]  /*4000*/  HMMA.16816.F32 R76, R8, R14, R76 ;  /* 0x0000000e084c723c */ /* 0x000fe2000000184c */
[----:B-1----:R-:W-:Y:S01]  /*4010*/  FFMA.FTZ R3, R150, c[0x0][0x2d0], -R0 ;  /* 0x0000b40096037a23 */ /* 0x002fe20000010800 */
[----:B------:R-:W-:-:S03]  /*4020*/  MOV R150, R206 ;  /* 0x000000ce00967202 */ /* 0x000fc60000000f00 */
[----:B------:R1:W3:Y:S03]  /*4030*/  MUFU.EX2 R213, R3 ;  /* 0x0000000300d57308 */ /* 0x0002e60000000800 */
[----:B------:R-:W-:Y:S07]  /*4040*/  HMMA.16816.F32 R80, R8, R26, R72 ;  /* 0x0000001a0850723c */ /* 0x000fee0000001848 */
[----:B------:R-:W-:-:S02]  /*4050*/  F2FP.PACK_AB R8, R251, R235 ;  /* 0x000000ebfb08723e */ /* 0x000fc400000000ff */
[----:B--2---:R-:W-:Y:S02]  /*4060*/  F2FP.PACK_AB R9, R216, R215 ;  /* 0x000000d7d809723e */ /* 0x004fe400000000ff */
[----:B------:R-:W-:Y:S01]  /*4070*/  F2FP.PACK_AB R10, R249, R247 ;  /* 0x000000f7f90a723e */ /* 0x000fe200000000ff */
[----:B-1----:R-:W-:Y:S01]  /*4080*/  FFMA.FTZ R3, R144, c[0x0][0x2d0], -R6 ;  /* 0x0000b40090037a23 */ /* 0x002fe20000010806 */
[----:B---3--:R-:W-:Y:S01]  /*4090*/  F2FP.PACK_AB R11, R213, R214 ;  /* 0x000000d6d50b723e */ /* 0x008fe200000000ff */
[----:B------:R-:W-:Y:S01]  /*40a0*/  IMAD.MOV.U32 R144, RZ, RZ, R136 ;  /* 0x000000ffff907224 */ /* 0x000fe200078e0088 */
[----:B------:R-:W-:Y:S01]  /*40b0*/  MOV R136, R125 ;  /* 0x0000007d00887202 */ /* 0x000fe20000000f00 */
[----:B------:R1:W-:Y:S01]  /*40c0*/  MUFU.EX2 R212, R3 ;  /* 0x0000000300d47308 */ /* 0x0003e20000000800 */
[----:B------:R-:W-:-:S03]  /*40d0*/  IMAD.MOV.U32 R125, RZ, RZ, R205 ;  /* 0x000000ffff7d7224 */ /* 0x000fc600078e00cd */
[----:B------:R-:W-:Y:S01]  /*40e0*/  HMMA.16816.F32 R84, R8, R22, R32 ;  /* 0x000000160854723c */ /* 0x000fe20000001820 */
[----:B------:R-:W-:Y:S02]  /*40f0*/  IMAD.MOV.U32 R142, RZ, RZ, R125 ;  /* 0x000000ffff8e7224 */ /* 0x000fe400078e007d */
[----:B------:R-:W-:-:S05]  /*4100*/  IMAD.MOV.U32 R125, RZ, RZ, R200 ;  /* 0x000000ffff7d7224 */ /* 0x000fca00078e00c8 */
[C---:B------:R-:W-:Y:S01]  /*4110*/  HMMA.16816.F32 R32, R8.reuse, R16, R64 ;  /* 0x000000100820723c */ /* 0x040fe20000001840 */
[--C-:B-1----:R-:W-:Y:S02]  /*4120*/  FFMA.FTZ R3, R146, c[0x0][0x2d0], -R6.reuse ;  /* 0x0000b40092037a23 */ /* 0x102fe40000010806 */
[----:B------:R-:W-:Y:S02]  /*4130*/  IMAD.MOV.U32 R146, RZ, RZ, R137 ;  /* 0x000000ffff927224 */ /* 0x000fe400078e0089 */
[----:B------:R1:W2:Y:S01]  /*4140*/  MUFU.EX2 R211, R3 ;  /* 0x0000000300d37308 */ /* 0x0002a20000000800 */
[----:B------:R-:W-:Y:S02]  /*4150*/  IMAD.MOV.U32 R137, RZ, RZ, R209 ;  /* 0x000000ffff897224 */ /* 0x000fe400078e00d1 */
[C---:B------:R-:W-:Y:S01]  /*4160*/  HMMA.16816.F32 R28, R8.reuse, R18, R28 ;  /* 0x00000012081c723c */ /* 0x040fe2000000181c */
[----:B------:R-:W3:Y:S07]  /*4170*/  LDSM.16.MT88.4 R16, [R228+0x1900] ;  /* 0x00190000e410783b */ /* 0x000eee0000004200 */
[----:B------:R-:W-:Y:S01]  /*4180*/  HMMA.16816.F32 R96, R8, R24, R120 ;  /* 0x000000180860723c */ /* 0x000fe20000001878 */
[----:B-1----:R-:W-:-:S06]  /*4190*/  FFMA.FTZ R3, R145, c[0x0][0x2d0], -R6 ;  /* 0x0000b40091037a23 */ /* 0x002fcc0000010806 */
[----:B------:R-:W-:Y:S01]  /*41a0*/  MOV R123, R138 ;  /* 0x0000008a007b7202 */ /* 0x000fe20000000f00 */
[----:B------:R-:W-:Y:S01]  /*41b0*/  IMAD.MOV.U32 R145, RZ, RZ, R95 ;  /* 0x000000ffff917224 */ /* 0x000fe200078e005f */
[C---:B------:R-:W-:Y:S01]  /*41c0*/  HMMA.16816.F32 R100, R8.reuse, R20, R68 ;  /* 0x000000140864723c */ /* 0x040fe20000001844 */
[----:B------:R1:W-:Y:S01]  /*41d0*/  MUFU.EX2 R210, R3 ;  /* 0x0000000300d27308 */ /* 0x0003e20000000800 */
[----:B------:R-:W-:Y:S01]  /*41e0*/  IMAD.MOV.U32 R121, RZ, RZ, R150 ;  /* 0x000000ffff797224 */ /* 0x000fe200078e0096 */
[----:B------:R-:W-:Y:S01]  /*41f0*/  LDSM.16.MT88.4 R20, [R229+0x1900] ;  /* 0x00190000e514783b */ /* 0x000fe20000004200 */
[----:B------:R-:W-:Y:S02]  /*4200*/  IMAD.MOV.U32 R150, RZ, RZ, R194 ;  /* 0x000000ffff967224 */ /* 0x000fe400078e00c2 */
[----:B------:R-:W-:Y:S01]  /*4210*/  IMAD.MOV.U32 R122, RZ, RZ, R143 ;  /* 0x000000ffff7a7224 */ /* 0x000fe200078e008f */
[----:B------:R-:W-:Y:S01]  /*4220*/  MOV R143, R193 ;  /* 0x000000c1008f7202 */ /* 0x000fe20000000f00 */
[----:B------:R-:W-:Y:S01]  /*4230*/  HMMA.16816.F32 R68, R8, R12, R52 ;  /* 0x0000000c0844723c */ /* 0x000fe20000001834 */
[----:B------:R-:W-:-:S07]  /*4240*/  IMAD.MOV.U32 R120, RZ, RZ, R137 ;  /* 0x000000ffff787224 */ /* 0x000fce00078e0089 */
[C---:B------:R-:W-:Y:S01]  /*4250*/  HMMA.16816.F32 R72, R8.reuse, R14, R40 ;  /* 0x0000000e0848723c */ /* 0x040fe20000001828 */
[----:B-1----:R-:W-:Y:S01]  /*4260*/  FFMA.FTZ R3, R147, c[0x0][0x2d0], -R6 ;  /* 0x0000b40093037a23 */ /* 0x002fe20000010806 */
[----:B------:R-:W-:Y:S01]  /*4270*/  MOV R147, R94 ;  /* 0x0000005e00937202 */ /* 0x000fe20000000f00 */
[----:B------:R-:W-:Y:S02]  /*4280*/  LDSM.16.MT88.4 R12, [R231+0x1900] ;  /* 0x00190000e70c783b */ /* 0x000fe40000004200 */
[----:B------:R1:W4:Y:S03]  /*4290*/  MUFU.EX2 R209, R3 ;  /* 0x0000000300d17308 */ /* 0x0003260000000800 */
[----:B------:R-:W-:Y:S01]  /*42a0*/  HMMA.16816.F32 R92, R8, R26, R36 ;  /* 0x0000001a085c723c */ /* 0x000fe20000001824 */
[----:B------:R-:W3:Y:S06]  /*42b0*/  LDSM.16.MT88.4 R24, [R230+0x1900] ;  /* 0x00190000e618783b */ /* 0x000eec0000004200 */
[----:B--2---:R-:W-:Y:S01]  /*42c0*/  F2FP.PACK_AB R8, R211, R212 ;  /* 0x000000d4d308723e */ /* 0x004fe200000000ff */
[----:B-1----:R-:W-:Y:S01]  /*42d0*/  FFMA.FTZ R3, R151, c[0x0][0x2d0], -R5 ;  /* 0x0000b40097037a23 */ /* 0x002fe20000010805 */
[----:B------:R-:W-:-:S02]  /*42e0*/  MOV R151, R202 ;  /* 0x000000ca00977202 */ /* 0x000fc40000000f00 */
[----:B----4-:R-:W-:Y:S01]  /*42f0*/  F2FP.PACK_AB R10, R209, R210 ;  /* 0x000000d2d10a723e */ /* 0x010fe200000000ff */
[----:B------:R1:W-:Y:S02]  /*4300*/  MUFU.EX2 R208, R3 ;  /* 0x0000000300d07308 */ /* 0x0003e40000000800 */
[----:B-1----:R-:W-:Y:S01]  /*4310*/  FFMA.FTZ R3, R153, c[0x0][0x2d0], -R5 ;  /* 0x0000b40099037a23 */ /* 0x002fe20000010805 */
[----:B------:R-:W-:-:S05]  /*4320*/  MOV R153, R196 ;  /* 0x000000c400997202 */ /* 0x000fca0000000f00 */
[----:B------:R1:W2:Y:S02]  /*4330*/  MUFU.EX2 R207, R3 ;  /* 0x0000000300cf7308 */ /* 0x0002a40000000800 */
[----:B-1----:R-:W-:Y:S01]  /*4340*/  FFMA.FTZ R3, R152, c[0x0][0x2d0], -R5 ;  /* 0x0000b40098037a23 */ /* 0x002fe20000010805 */
[----:B--2---:R-:W-:Y:S01]  /*4350*/  F2FP.PACK_AB R9, R207, R208 ;  /* 0x000000d0cf09723e */ /* 0x004fe200000000ff */
[----:B------:R-:W-:-:S04]  /*4360*/  IMAD.MOV.U32 R152, RZ, RZ, R133 ;  /* 0x000000ffff987224 */ /* 0x000fc800078e0085 */
[----:B------:R1:W-:Y:S02]  /*4370*/  MUFU.EX2 R205, R3 ;  /* 0x0000000300cd7308 */ /* 0x0003e40000000800 */
[----:B-1----:R-:W-:Y:S02]  /*4380*/  FFMA.FTZ R3, R154, c[0x0][0x2d0], -R5 ;  /* 0x0000b4009a037a23 */ /* 0x002fe40000010805 */
[----:B------:R-:W-:-:S04]  /*4390*/  IMAD.MOV.U32 R154, RZ, RZ, R136 ;  /* 0x000000ffff9a7224 */ /* 0x000fc800078e0088 */
[----:B------:R1:W2:Y:S02]  /*43a0*/  MUFU.EX2 R206, R3 ;  /* 0x0000000300ce7308 */ /* 0x0002a40000000800 */
[----:B-1----:R-:W-:Y:S01]  /*43b0*/  FFMA.FTZ R3, R156, c[0x0][0x2d0], -R7 ;  /* 0x0000b4009c037a23 */ /* 0x002fe20000010807 */
[----:B--2---:R-:W-:Y:S01]  /*43c0*/  F2FP.PACK_AB R11, R206, R205 ;  /* 0x000000cdce0b723e */ /* 0x004fe200000000ff */
[----:B------:R-:W-:-:S04]  /*43d0*/  IMAD.MOV.U32 R156, RZ, RZ, R189 ;  /* 0x000000ffff9c7224 */ /* 0x000fc800078e00bd */
[----:B------:R1:W-:Y:S02]  /*43e0*/  MUFU.EX2 R204, R3 ;  /* 0x0000000300cc7308 */ /* 0x0003e40000000800 */
[C---:B---3--:R-:W-:Y:S08]  /*43f0*/  HMMA.16816.F32 R108, R8.reuse, R16, R48 ;  /* 0x00000010086c723c */ /* 0x048ff00000001830 */
[----:B------:R-:W-:Y:S01]  /*4400*/  HMMA.16816.F32 R48, R8, R24, R116 ;  /* 0x000000180830723c */ /* 0x000fe20000001874 */
[----:B-1----:R-:W-:Y:S01]  /*4410*/  FFMA.FTZ R3, R155, c[0x0][0x2d0], -R7 ;  /* 0x0000b4009b037a23 */ /* 0x002fe20000010807 */
[----:B------:R-:W-:-:S05]  /*4420*/  MOV R155, R190 ;  /* 0x000000be009b7202 */ /* 0x000fca0000000f00 */
[----:B------:R-:W-:Y:S01]  /*4430*/  IMAD.MOV.U32 R119, RZ, RZ, R151 ;  /* 0x000000ffff777224 */ /* 0x000fe200078e0097 */
[----:B------:R1:W2:Y:S01]  /*4440*/  MUFU.EX2 R203, R3 ;  /* 0x0000000300cb7308 */ /* 0x0002a20000000800 */
[----:B------:R-:W-:Y:S01]  /*4450*/  IMAD.MOV.U32 R151, RZ, RZ, R195 ;  /* 0x000000ffff977224 */ /* 0x000fe200078e00c3 */
[----:B------:R-:W-:Y:S01]  /*4460*/  HMMA.16816.F32 R64, R8, R14, R56 ;  /* 0x0000000e0840723c */ /* 0x000fe20000001838 */
[----:B------:R-:W-:Y:S02]  /*4470*/  IMAD.MOV.U32 R118, RZ, RZ, R192 ;  /* 0x000000ffff767224 */ /* 0x000fe400078e00c0 */
[----:B------:R-:W-:-:S05]  /*4480*/  IMAD.MOV.U32 R117, RZ, RZ, R188 ;  /* 0x000000ffff757224 */ /* 0x000fca00078e00bc */
[----:B------:R-:W-:Y:S01]  /*4490*/  HMMA.16816.F32 R56, R8, R20, R112 ;  /* 0x000000140838723c */ /* 0x000fe20000001870 */
[----:B-1----:R-:W-:Y:S02]  /*44a0*/  FFMA.FTZ R3, R157, c[0x0][0x2d0], -R7 ;  /* 0x0000b4009d037a23 */ /* 0x002fe40000010807 */
[----:B------:R-:W-:-:S05]  /*44b0*/  IMAD.MOV.U32 R157, RZ, RZ, R191 ;  /* 0x000000ffff9d7224 */ /* 0x000fca00078e00bf */
[C---:B------:R-:W-:Y:S01]  /*44c0*/  HMMA.16816.F32 R104, R8.reuse, R18, R44 ;  /* 0x000000120868723c */ /* 0x040fe2000000182c */
[----:B------:R1:W-:Y:S07]  /*44d0*/  MUFU.EX2 R202, R3 ;  /* 0x0000000300ca7308 */ /* 0x0003ee0000000800 */
[C---:B------:R-:W-:Y:S08]  /*44e0*/  HMMA.16816.F32 R52, R8.reuse, R22, R76 ;  /* 0x000000160834723c */ /* 0x040ff0000000184c */
[----:B------:R-:W-:Y:S01]  /*44f0*/  HMMA.16816.F32 R40, R8, R26, R80 ;  /* 0x0000001a0828723c */ /* 0x000fe20000001850 */
[----:B-1----:R-:W-:-:S02]  /*4500*/  FFMA.FTZ R3, R158, c[0x0][0x2d0], -R7 ;  /* 0x0000b4009e037a23 */ /* 0x002fc40000010807 */
[----:B------:R-:W-:Y:S02]  /*4510*/  IMAD.MOV.U32 R158, RZ, RZ, R90 ;  /* 0x000000ffff9e7224 */ /* 0x000fe400078e005a */
[----:B------:R1:W3:Y:S03]  /*4520*/  MUFU.EX2 R201, R3 ;  /* 0x0000000300c97308 */ /* 0x0002e60000000800 */
[----:B------:R-:W-:Y:S07]  /*4530*/  HMMA.16816.F32 R88, R8, R12, R60 ;  /* 0x0000000c0858723c */ /* 0x000fee000000183c */
[----:B--2---:R-:W-:Y:S01]  /*4540*/  F2FP.PACK_AB R8, R203, R204 ;  /* 0x000000cccb08723e */ /* 0x004fe200000000ff */
[----:B-1----:R-:W-:Y:S01]  /*4550*/  FFMA.FTZ R3, R159, c[0x0][0x2d0], -R0 ;  /* 0x0000b4009f037a23 */ /* 0x002fe20000010800 */
[----:B---3--:R-:W-:Y:S01]  /*4560*/  F2FP.PACK_AB R10, R201, R202 ;  /* 0x000000cac90a723e */ /* 0x008fe200000000ff */
[----:B------:R-:W-:-:S02]  /*4570*/  IMAD.MOV.U32 R159, RZ, RZ, R198 ;  /* 0x000000ffff9f7224 */ /* 0x000fc400078e00c6 */
[----:B------:R1:W-:Y:S02]  /*4580*/  MUFU.EX2 R200, R3 ;  /* 0x0000000300c87308 */ /* 0x0003e40000000800 */
[----:B-1----:R-:W-:-:S06]  /*4590*/  FFMA.FTZ R3, R161, c[0x0][0x2d0], -R0 ;  /* 0x0000b400a1037a23 */ /* 0x002fcc0000010800 */
[----:B------:R1:W2:Y:S02]  /*45a0*/  MUFU.EX2 R199, R3 ;  /* 0x0000000300c77308 */ /* 0x0002a40000000800 */
[----:B-1----:R-:W-:Y:S01]  /*45b0*/  FFMA.FTZ R3, R160, c[0x0][0x2d0], -R0 ;  /* 0x0000b400a0037a23 */ /* 0x002fe20000010800 */
[----:B--2---:R-:W-:-:S05]  /*45c0*/  F2FP.PACK_AB R9, R199, R200 ;  /* 0x000000c8c709723e */ /* 0x004fca00000000ff */
[----:B------:R1:W-:Y:S02]  /*45d0*/  MUFU.EX2 R198, R3 ;  /* 0x0000000300c67308 */ /* 0x0003e40000000800 */
[----:B-1----:R-:W-:-:S06]  /*45e0*/  FFMA.FTZ R3, R162, c[0x0][0x2d0], -R0 ;  /* 0x0000b400a2037a23 */ /* 0x002fcc0000010800 */
[----:B------:R1:W2:Y:S02]  /*45f0*/  MUFU.EX2 R197, R3 ;  /* 0x0000000300c57308 */ /* 0x0002a40000000800 */
[----:B-1----:R-:W-:Y:S01]  /*4600*/  FFMA.FTZ R3, R128, c[0x0][0x2d0], -R7 ;  /* 0x0000b40080037a23 */ /* 0x002fe20000010807 */
[----:B--2---:R-:W-:-:S05]  /*4610*/  F2FP.PACK_AB R11, R197, R198 ;  /* 0x000000c6c50b723e */ /* 0x004fca00000000ff */
[----:B------:R1:W-:Y:S02]  /*4620*/  MUFU.EX2 R195, R3 ;  /* 0x0000000300c37308 */ /* 0x0003e40000000800 */
[C---:B------:R-:W-:Y:S08]  /*4630*/  HMMA.16816.F32 R32, R8.reuse, R12, R32 ;  /* 0x0000000c0820723c */ /* 0x040ff00000001820 */
[----:B------:R-:W-:Y:S01]  /*4640*/  HMMA.16816.F32 R60, R8, R14, R28 ;  /* 0x0000000e083c723c */ /* 0x000fe2000000181c */
[----:B------:R-:W2:Y:S01]  /*4650*/  LDSM.16.MT88.4 R12, [R231+0x2100] ;  /* 0x00210000e70c783b */ /* 0x000ea20000004200 */
[----:B-1----:R-:W-:-:S03]  /*4660*/  FFMA.FTZ R3, R130, c[0x0][0x2d0], -R6 ;  /* 0x0000b40082037a23 */ /* 0x002fc60000010806 */
[----:B------:R-:W-:Y:S01]  /*4670*/  LDSM.16.MT88.4 R28, [R230+0x2100] ;  /* 0x00210000e61c783b */ /* 0x000fe20000004200 */
[----:B------:R1:W-:Y:S02]  /*4680*/  MUFU.EX2 R196, R3 ;  /* 0x0000000300c47308 */ /* 0x0003e40000000800 */
[C---:B------:R-:W-:Y:S08]  /*4690*/  HMMA.16816.F32 R44, R8.reuse, R16, R100 ;  /* 0x00000010082c723c */ /* 0x040ff00000001864 */
[----:B------:R-:W-:Y:S01]  /*46a0*/  HMMA.16816.F32 R36, R8, R18, R84 ;  /* 0x000000120824723c */ /* 0x000fe20000001854 */
[----:B------:R-:W3:Y:S01]  /*46b0*/  LDSM.16.MT88.4 R16, [R228+0x2100] ;  /* 0x00210000e410783b */ /* 0x000ee20000004200 */
[----:B-1----:R-:W-:-:S06]  /*46c0*/  FFMA.FTZ R3, R131, c[0x0][0x2d0], -R6 ;  /* 0x0000b40083037a23 */ /* 0x002fcc0000010806 */
[C---:B------:R-:W-:Y:S01]  /*46d0*/  HMMA.16816.F32 R68, R8.reuse, R20, R68 ;  /* 0x000000140844723c */ /* 0x040fe20000001844 */
[----:B------:R1:W4:Y:S07]  /*46e0*/  MUFU.EX2 R194, R3 ;  /* 0x0000000300c27308 */ /* 0x00032e0000000800 */
[C---:B------:R-:W-:Y:S01]  /*46f0*/  HMMA.16816.F32 R72, R8.reuse, R22, R72 ;  /* 0x000000160848723c */ /* 0x040fe20000001848 */
[----:B------:R-:W2:Y:S07]  /*4700*/  LDSM.16.MT88.4 R20, [R229+0x2100] ;  /* 0x00210000e514783b */ /* 0x000eae0000004200 */
[----:B------:R-:W-:Y:S01]  /*4710*/  HMMA.16816.F32 R76, R8, R24, R96 ;  /* 0x00000018084c723c */ /* 0x000fe20000001860 */
[----:B-1----:R-:W-:-:S04]  /*4720*/  FFMA.FTZ R3, R129, c[0x0][0x2d0], -R6 ;  /* 0x0000b40081037a23 */ /* 0x002fc80000010806 */
[----:B------:R1:W-:Y:S03]  /*4730*/  MUFU.EX2 R193, R3 ;  /* 0x0000000300c17308 */ /* 0x0003e60000000800 */
[----:B------:R-:W-:Y:S01]  /*4740*/  HMMA.16816.F32 R80, R8, R26, R92 ;  /* 0x0000001a0850723c */ /* 0x000fe2000000185c */
[----:B------:R-:W-:Y:S06]  /*4750*/  LDSM.16.MT88.4 R24, [R228+0x2900] ;  /* 0x00290000e418783b */ /* 0x000fec0000004200 */
[----:B----4-:R-:W-:Y:S01]  /*4760*/  F2FP.PACK_AB R8, R194, R196 ;  /* 0x000000c4c208723e */ /* 0x010fe200000000ff */
[----:B-1----:R-:W-:-:S04]  /*4770*/  FFMA.FTZ R3, R163, c[0x0][0x2d0], -R6 ;  /* 0x0000b400a3037a23 */ /* 0x002fc80000010806 */
[----:B------:R1:W4:Y:S02]  /*4780*/  MUFU.EX2 R192, R3 ;  /* 0x0000000300c07308 */ /* 0x0003240000000800 */
[----:B-1----:R-:W-:Y:S01]  /*4790*/  FFMA.FTZ R3, R164, c[0x0][0x2d0], -R5 ;  /* 0x0000b400a4037a23 */ /* 0x002fe20000010805 */
[----:B----4-:R-:W-:-:S05]  /*47a0*/  F2FP.PACK_AB R10, R192, R193 ;  /* 0x000000c1c00a723e */ /* 0x010fca00000000ff */
[----:B------:R1:W-:Y:S02]  /*47b0*/  MUFU.EX2 R191, R3 ;  /* 0x0000000300bf7308 */ /* 0x0003e40000000800 */
[----:B-1----:R-:W-:-:S06]  /*47c0*/  FFMA.FTZ R3, R166, c[0x0][0x2d0], -R5 ;  /* 0x0000b400a6037a23 */ /* 0x002fcc0000010805 */
        /* <DEDUP_REMOVED lines=8> */
[----:B------:R1:W4:Y:S02]  /*4850*/  MUFU.EX2 R138, R3 ;  /* 0x00000003008a7308 */ /* 0x0003240000000800 */
[C---:B--2---:R-:W-:Y:S08]  /*4860*/  HMMA.16816.F32 R160, R8.reuse, R12, R88 ;  /* 0x0000000c08a0723c */ /* 0x044ff00000001858 */
[----:B------:R-:W-:Y:S01]  /*4870*/  HMMA.16816.F32 R164, R8, R14, R64 ;  /* 0x0000000e08a4723c */ /* 0x000fe20000001840 */
[----:B-1----:R-:W-:-:S04]  /*4880*/  FFMA.FTZ R3, R168, c[0x0][0x2d0], -R7 ;  /* 0x0000b400a8037a23 */ /* 0x002fc80000010807 */
        /* <DEDUP_REMOVED lines=11> */
[----:B----4-:R-:W-:-:S02]  /*4940*/  F2FP.PACK_AB R8, R138, R195 ;  /* 0x000000c38a08723e */ /* 0x010fc400000000ff */
        /* <DEDUP_REMOVED lines=15> */
[----:B-1----:R-:W-:-:S04]  /*4a40*/  FFMA.FTZ R3, R175, c[0x0][0x2d0], -R7 ;  /* 0x0000b400af037a23 */ /* 0x002fc80000010807 */
[----:B------:R1:W-:Y:S03]  /*4a50*/  MUFU.EX2 R101, R3 ;  /* 0x0000000300657308 */ /* 0x0003e60000000800 */
[C---:B------:R-:W-:Y:S08]  /*4a60*/  HMMA.16816.F32 R32, R8.reuse, R20, R68 ;  /* 0x000000140820723c */ /* 0x040ff00000001844 */
[----:B------:R-:W-:Y:S01]  /*4a70*/  HMMA.16816.F32 R52, R8, R18, R36 ;  /* 0x000000120834723c */ /* 0x000fe20000001824 */
[----:B------:R-:W-:Y:S01]  /*4a80*/  LDSM.16.MT88.4 R16, [R229+0x2900] ;  /* 0x00290000e510783b */ /* 0x000fe20000004200 */
[----:B-1----:R-:W-:-:S06]  /*4a90*/  FFMA.FTZ R3, R174, c[0x0][0x2d0], -R7 ;  /* 0x0000b400ae037a23 */ /* 0x002fcc0000010807 */
[----:B------:R-:W-:Y:S01]  /*4aa0*/  HMMA.16816.F32 R40, R8, R14, R60 ;  /* 0x0000000e0828723c */ /* 0x000fe2000000183c */
[----:B------:R-:W-:Y:S01]  /*4ab0*/  LDSM.16.MT88.4 R12, [R230+0x2900] ;  /* 0x00290000e60c783b */ /* 0x000fe20000004200 */
[----:B------:R1:W-:Y:S02]  /*4ac0*/  MUFU.EX2 R103, R3 ;  /* 0x0000000300677308 */ /* 0x0003e40000000800 */
[----:B-1----:R-:W-:-:S06]  /*4ad0*/  FFMA.FTZ R3, R245, c[0x0][0x2d0], -R6 ;  /* 0x0000b400f5037a23 */ /* 0x002fcc0000010806 */
[----:B------:R1:W-:Y:S02]  /*4ae0*/  MUFU.EX2 R100, R3 ;  /* 0x0000000300647308 */ /* 0x0003e40000000800 */
[----:B-1----:R-:W-:-:S06]  /*4af0*/  FFMA.FTZ R3, R246, c[0x0][0x2d0], -R6 ;  /* 0x0000b400f6037a23 */ /* 0x002fcc0000010806 */
[----:B------:R1:W2:Y:S02]  /*4b00*/  MUFU.EX2 R99, R3 ;  /* 0x0000000300637308 */ /* 0x0002a40000000800 */
[----:B-1----:R-:W-:-:S06]  /*4b10*/  FFMA.FTZ R3, R227, c[0x0][0x2d0], -R6 ;  /* 0x0000b400e3037a23 */ /* 0x002fcc0000010806 */
[----:B------:R1:W-:Y:S02]  /*4b20*/  MUFU.EX2 R98, R3 ;  /* 0x0000000300627308 */ /* 0x0003e40000000800 */
[----:B-1----:R-:W-:-:S06]  /*4b30*/  FFMA.FTZ R3, R224, c[0x0][0x2d0], -R6 ;  /* 0x0000b400e0037a23 */ /* 0x002fcc0000010806 */
[----:B------:R1:W-:Y:S01]  /*4b40*/  MUFU.EX2 R97, R3 ;  /* 0x0000000300617308 */ /* 0x0003e20000000800 */
[----:B------:R-:W-:Y:S01]  /*4b50*/  HMMA.16816.F32 R36, R8, R22, R72 ;  /* 0x000000160824723c */ /* 0x000fe20000001848 */
[----:B------:R-:W3:Y:S01]  /*4b60*/  LDSM.16.MT88.4 R20, [R231+0x2900] ;  /* 0x00290000e714783b */ /* 0x000ee20000004200 */
[----:B-1----:R-:W-:Y:S01]  /*4b70*/  FFMA.FTZ R3, R117, c[0x0][0x2d0], -R5 ;  /* 0x0000b40075037a23 */ /* 0x002fe20000010805 */
[----:B------:R-:W-:Y:S01]  /*4b80*/  MOV R117, R118 ;  /* 0x0000007600757202 */ /* 0x000fe20000000f00 */
[----:B------:R-:W-:-:S03]  /*4b90*/  IMAD.MOV.U32 R118, RZ, RZ, R119 ;  /* 0x000000ffff767224 */ /* 0x000fc600078e0077 */
[----:B------:R1:W-:Y:S01]  /*4ba0*/  MUFU.EX2 R96, R3 ;  /* 0x0000000300607308 */ /* 0x0003e20000000800 */
[----:B------:R-:W-:Y:S01]  /*4bb0*/  IMAD.MOV.U32 R119, RZ, RZ, R159 ;  /* 0x000000ffff777224 */ /* 0x000fe200078e009f */
[----:B------:R-:W-:Y:S01]  /*4bc0*/  MOV R159, R158 ;  /* 0x0000009e009f7202 */ /* 0x000fe20000000f00 */
[----:B------:R-:W-:Y:S01]  /*4bd0*/  IMAD.MOV.U32 R158, RZ, RZ, R242 ;  /* 0x000000ffff9e7224 */ /* 0x000fe200078e00f2 */
[----:B------:R-:W-:Y:S01]  /*4be0*/  HMMA.16816.F32 R48, R8, R28, R76 ;  /* 0x0000001c0830723c */ /* 0x000fe2000000184c */
[----:B------:R-:W-:Y:S01]  /*4bf0*/  IMAD.MOV.U32 R131, RZ, RZ, R141 ;  /* 0x000000ffff837224 */ /* 0x000fe200078e008d */
[----:B------:R-:W-:Y:S01]  /*4c00*/  MOV R130, R238 ;  /* 0x000000ee00827202 */ /* 0x000fe20000000f00 */
[----:B------:R-:W-:Y:S01]  /*4c10*/  FFMA.FTZ R4, R4, c[0x0][0x2d0], -R7 ;  /* 0x0000b40004047a23 */ /* 0x000fe20000010807 */
[----:B------:R4:W5:Y:S01]  /*4c20*/  LDL.LU R242, [R1+0x84] ;  /* 0x0000840001f27983 */ /* 0x0009620000300800 */
[----:B-1----:R-:W-:Y:S02]  /*4c30*/  FFMA.FTZ R3, R117, c[0x0][0x2d0], -R5 ;  /* 0x0000b40075037a23 */ /* 0x002fe40000010805 */
[----:B------:R-:W-:Y:S01]  /*4c40*/  IMAD.MOV.U32 R117, RZ, RZ, R118 ;  /* 0x000000ffff757224 */ /* 0x000fe200078e0076 */
[----:B------:R-:W-:Y:S01]  /*4c50*/  MOV R118, R119 ;  /* 0x0000007700767202 */ /* 0x000fe20000000f00 */
[----:B------:R1:W1:Y:S01]  /*4c60*/  MUFU.EX2 R71, R3 ;  /* 0x0000000300477308 */ /* 0x0002620000000800 */
[----:B------:R-:W-:-:S02]  /*4c70*/  IMAD.MOV.U32 R119, RZ, RZ, R159 ;  /* 0x000000ffff777224 */ /* 0x000fc400078e009f */
[----:B------:R-:W-:Y:S01]  /*4c80*/  IMAD.MOV.U32 R159, RZ, RZ, R158 ;  /* 0x000000ffff9f7224 */ /* 0x000fe200078e009e */
[----:B------:R-:W-:Y:S01]  /*4c90*/  MOV R158, R157 ;  /* 0x0000009d009e7202 */ /* 0x000fe20000000f00 */
[----:B------:R-:W-:Y:S02]  /*4ca0*/  IMAD.MOV.U32 R157, RZ, RZ, R155 ;  /* 0x000000ffff9d7224 */ /* 0x000fe400078e009b */
[----:B------:R-:W-:Y:S01]  /*4cb0*/  IMAD.MOV.U32 R155, RZ, RZ, R156 ;  /* 0x000000ffff9b7224 */ /* 0x000fe200078e009c */
[----:B------:R-:W-:Y:S01]  /*4cc0*/  MOV R156, R241 ;  /* 0x000000f1009c7202 */ /* 0x000fe20000000f00 */
[----:B------:R-:W-:Y:S01]  /*4cd0*/  HMMA.16816.F32 R28, R8, R30, R80 ;  /* 0x0000001e081c723c */ /* 0x000fe20000001850 */
[----:B------:R-:W-:Y:S01]  /*4ce0*/  IMAD.MOV.U32 R171, RZ, RZ, R131 ;  /* 0x000000ffffab7224 */ /* 0x000fe200078e0083 */
[----:B------:R4:W5:Y:S01]  /*4cf0*/  LDL.LU R241, [R1+0x80] ;  /* 0x0000800001f17983 */ /* 0x0009620000300800 */
[----:B-1----:R-:W-:-:S04]  /*4d00*/  FFMA.FTZ R3, R252, c[0x0][0x2d0], -R5 ;  /* 0x0000b400fc037a23 */ /* 0x002fc80000010805 */
[----:B------:R1:W-:Y:S02]  /*4d10*/  MUFU.EX2 R70, R3 ;  /* 0x0000000300467308 */ /* 0x0003e40000000800 */
[----:B-1----:R-:W-:-:S06]  /*4d20*/  FFMA.FTZ R3, R170, c[0x0][0x2d0], -R5 ;  /* 0x0000b400aa037a23 */ /* 0x002fcc0000010805 */
[----:B------:R1:W1:Y:S02]  /*4d30*/  MUFU.EX2 R69, R3 ;  /* 0x0000000300457308 */ /* 0x0002640000000800 */
[----:B-1----:R-:W-:Y:S02]  /*4d40*/  FFMA.FTZ R3, R117, c[0x0][0x2d0], -R0 ;  /* 0x0000b40075037a23 */ /* 0x002fe40000010800 */
[----:B------:R-:W-:Y:S02]  /*4d50*/  IMAD.MOV.U32 R117, RZ, RZ, R118 ;  /* 0x000000ffff757224 */ /* 0x000fe400078e0076 */
[----:B------:R-:W-:Y:S01]  /*4d60*/  IMAD.MOV.U32 R118, RZ, RZ, R119 ;  /* 0x000000ffff767224 */ /* 0x000fe200078e0077 */
[----:B------:R-:W-:Y:S01]  /*4d70*/  MOV R119, R159 ;  /* 0x0000009f00777202 */ /* 0x000fe20000000f00 */
[----:B------:R-:W-:Y:S01]  /*4d80*/  IMAD.MOV.U32 R159, RZ, RZ, R158 ;  /* 0x000000ffff9f7224 */ /* 0x000fe200078e009e */
[----:B------:R1:W-:Y:S01]  /*4d90*/  MUFU.EX2 R61, R3 ;  /* 0x00000003003d7308 */ /* 0x0003e20000000800 */
[----:B------:R-:W-:Y:S01]  /*4da0*/  IMAD.MOV.U32 R158, RZ, RZ, R157 ;  /* 0x000000ffff9e7224 */ /* 0x000fe200078e009d */
[----:B------:R-:W-:Y:S01]  /*4db0*/  MOV R157, R155 ;  /* 0x0000009b009d7202 */ /* 0x000fe20000000f00 */
[----:B------:R-:W-:-:S02]  /*4dc0*/  IMAD.MOV.U32 R155, RZ, RZ, R156 ;  /* 0x000000ffff9b7224 */ /* 0x000fc400078e009c */
[----:B------:R-:W-:Y:S01]  /*4dd0*/  IMAD.MOV.U32 R156, RZ, RZ, R120 ;  /* 0x000000ffff9c7224 */ /* 0x000fe200078e0078 */
[----:B------:R-:W-:Y:S01]  /*4de0*/  MOV R120, R154 ;  /* 0x0000009a00787202 */ /* 0x000fe20000000f00 */
[----:B------:R-:W-:Y:S02]  /*4df0*/  IMAD.MOV.U32 R154, RZ, RZ, R152 ;  /* 0x000000ffff9a7224 */ /* 0x000fe400078e0098 */
[----:B------:R-:W-:Y:S01]  /*4e00*/  IMAD.MOV.U32 R152, RZ, RZ, R153 ;  /* 0x000000ffff987224 */ /* 0x000fe200078e0099 */
[----:B------:R-:W-:Y:S01]  /*4e10*/  MOV R153, R151 ;  /* 0x0000009700997202 */ /* 0x000fe20000000f00 */
[----:B------:R-:W-:Y:S02]  /*4e20*/  IMAD.MOV.U32 R151, RZ, RZ, R150 ;  /* 0x000000ffff977224 */ /* 0x000fe400078e0096 */
[----:B------:R-:W-:Y:S01]  /*4e30*/  IMAD.MOV.U32 R150, RZ, RZ, R143 ;  /* 0x000000ffff967224 */ /* 0x000fe200078e008f */
[----:B------:R-:W-:Y:S01]  /*4e40*/  MOV R143, R240 ;  /* 0x000000f0008f7202 */ /* 0x000fe20000000f00 */
[----:B-1----:R-:W-:Y:S01]  /*4e50*/  FFMA.FTZ R3, R117, c[0x0][0x2d0], -R0 ;  /* 0x0000b40075037a23 */ /* 0x002fe20000010800 */
[----:B--2---:R-:W-:Y:S01]  /*4e60*/  F2FP.PACK_AB R8, R99, R100 ;  /* 0x000000646308723e */ /* 0x004fe200000000ff */
[----:B------:R-:W-:Y:S01]  /*4e70*/  IMAD.MOV.U32 R117, RZ, RZ, R118 ;  /* 0x000000ffff757224 */ /* 0x000fe200078e0076 */
[----:B------:R-:W-:Y:S01]  /*4e80*/  F2FP.PACK_AB R9, R71, R96 ;  /* 0x000000604709723e */ /* 0x000fe200000000ff */
[----:B------:R-:W-:Y:S01]  /*4e90*/  IMAD.MOV.U32 R118, RZ, RZ, R119 ;  /* 0x000000ffff767224 */ /* 0x000fe200078e0077 */
[----:B------:R-:W-:Y:S01]  /*4ea0*/  MOV R119, R159 ;  /* 0x0000009f00777202 */ /* 0x000fe20000000f00 */
[----:B------:R-:W-:Y:S01]  /*4eb0*/  IMAD.MOV.U32 R159, RZ, RZ, R158 ;  /* 0x000000ffff9f7224 */ /* 0x000fe200078e009e */
[----:B------:R1:W2:Y:S01]  /*4ec0*/  MUFU.EX2 R68, R3 ;  /* 0x0000000300447308 */ /* 0x0002a20000000800 */
[----:B------:R-:W-:Y:S01]  /*4ed0*/  IMAD.MOV.U32 R158, RZ, RZ, R157 ;  /* 0x000000ffff9e7224 */ /* 0x000fe200078e009d */
[----:B------:R-:W-:Y:S01]  /*4ee0*/  MOV R157, R155 ;  /* 0x0000009b009d7202 */ /* 0x000fe20000000f00 */
[----:B------:R-:W-:Y:S01]  /*4ef0*/  IMAD.MOV.U32 R155, RZ, RZ, R156 ;  /* 0x000000ffff9b7224 */ /* 0x000fe200078e009c */
[----:B------:R-:W-:Y:S01]  /*4f00*/  F2FP.PACK_AB R10, R97, R98 ;  /* 0x00000062610a723e */ /* 0x000fe200000000ff */
[----:B------:R-:W-:Y:S01]  /*4f10*/  IMAD.MOV.U32 R156, RZ, RZ, R120 ;  /* 0x000000ffff9c7224 */ /* 0x000fe200078e0078 */
[----:B------:R-:W-:Y:S01]  /*4f20*/  MOV R120, R154 ;  /* 0x0000009a00787202 */ /* 0x000fe20000000f00 */
[----:B------:R-:W-:Y:S01]  /*4f30*/  IMAD.MOV.U32 R154, RZ, RZ, R152 ;  /* 0x000000ffff9a7224 */ /* 0x000fe200078e0098 */
[----:B------:R-:W-:Y:S01]  /*4f40*/  F2FP.PACK_AB R11, R69, R70 ;  /* 0x00000046450b723e */ /* 0x000fe200000000ff */
[----:B------:R-:W-:Y:S01]  /*4f50*/  IMAD.MOV.U32 R152, RZ, RZ, R153 ;  /* 0x000000ffff987224 */ /* 0x000fe200078e0099 */
[----:B------:R-:W-:Y:S01]  /*4f60*/  MOV R131, R145 ;  /* 0x0000009100837202 */ /* 0x000fe20000000f00 */
[----:B------:R-:W-:Y:S01]  /*4f70*/  IMAD.MOV.U32 R76, RZ, RZ, R124 ;  /* 0x000000ffff4c7224 */ /* 0x000fe200078e007c */
[----:B------:R4:W5:Y:S01]  /*4f80*/  LDL.LU R240, [R1+0x7c] ;  /* 0x00007c0001f07983 */ /* 0x0009620000300800 */
[----:B------:R-:W-:Y:S01]  /*4f90*/  MOV R153, R151 ;  /* 0x0000009700997202 */ /* 0x000fe20000000f00 */
[----:B------:R-:W-:-:S02]  /*4fa0*/  IMAD.MOV.U32 R151, RZ, RZ, R150 ;  /* 0x000000ffff977224 */ /* 0x000fc400078e0096 */
[----:B-1----:R-:W-:Y:S02]  /*4fb0*/  FFMA.FTZ R3, R117, c[0x0][0x2d0], -R0 ;  /* 0x0000b40075037a23 */ /* 0x002fe40000010800 */
[----:B------:R-:W-:Y:S01]  /*4fc0*/  IMAD.MOV.U32 R150, RZ, RZ, R143 ;  /* 0x000000ffff967224 */ /* 0x000fe200078e008f */
[----:B------:R-:W-:Y:S01]  /*4fd0*/  MOV R143, R148 ;  /* 0x00000094008f7202 */ /* 0x000fe20000000f00 */
[----:B------:R1:W-:Y:S01]  /*4fe0*/  MUFU.EX2 R63, R3 ;  /* 0x00000003003f7308 */ /* 0x0003e20000000800 */
[----:B------:R-:W-:Y:S02]  /*4ff0*/  IMAD.MOV.U32 R148, RZ, RZ, R239 ;  /* 0x000000ffff947224 */ /* 0x000fe400078e00ef */
[----:B------:R-:W-:Y:S02]  /*5000*/  IMAD.MOV.U32 R173, RZ, RZ, R155 ;  /* 0x000000ffffad7224 */ /* 0x000fe400078e009b */
[----:B------:R-:W-:Y:S02]  /*5010*/  IMAD.MOV.U32 R168, RZ, RZ, R154 ;  /* 0x000000ffffa87224 */ /* 0x000fe400078e009a */
[----:B------:R-:W-:Y:S01]  /*5020*/  IMAD.MOV.U32 R169, RZ, RZ, R151 ;  /* 0x000000ffffa97224 */ /* 0x000fe200078e0097 */
[----:B------:R-:W-:Y:S01]  /*5030*/  MOV R117, R119 ;  /* 0x0000007700757202 */ /* 0x000fe20000000f00 */
[----:B-1----:R-:W-:Y:S01]  /*5040*/  FFMA.FTZ R3, R172, c[0x0][0x2d0], -R0 ;  /* 0x0000b400ac037a23 */ /* 0x002fe20000010800 */
[----:B------:R-:W-:Y:S01]  /*5050*/  MOV R128, R157 ;  /* 0x0000009d00807202 */ /* 0x000fe20000000f00 */
[----:B------:R-:W-:Y:S01]  /*5060*/  IMAD.MOV.U32 R116, RZ, RZ, R118 ;  /* 0x000000ffff747224 */ /* 0x000fe200078e0076 */
[----:B---3--:R-:W-:Y:S01]  /*5070*/  HMMA.16816.F32 R160, R8, R20, R160 ;  /* 0x0000001408a0723c */ /* 0x008fe200000018a0 */
[----:B------:R1:W3:Y:S01]  /*5080*/  MUFU.EX2 R62, R3 ;  /* 0x00000003003e7308 */ /* 0x0002e20000000800 */
[----:B------:R-:W-:Y:S01]  /*5090*/  IMAD.MOV.U32 R129, RZ, RZ, R148 ;  /* 0x000000ffff817224 */ /* 0x000fe200078e0094 */
[----:B------:R4:W5:Y:S01]  /*50a0*/  LDL.LU R239, [R1+0x78] ;  /* 0x0000780001ef7983 */ /* 0x0009620000300800 */
[----:B------:R-:W-:Y:S01]  /*50b0*/  IMAD.MOV.U32 R186, RZ, RZ, R168 ;  /* 0x000000ffffba7224 */ /* 0x000fe200078e00a8 */
[----:B------:R-:W-:Y:S01]  /*50c0*/  MOV R157, R153 ;  /* 0x00000099009d7202 */ /* 0x000fe20000000f00 */
        /* <DEDUP_REMOVED lines=8> */
[----:B------:R-:W-:-:S02]  /*5150*/  IMAD.MOV.U32 R156, RZ, RZ, R152 ;  /* 0x000000ffff9c7224 */ /* 0x000fc400078e0098 */
[----:B-1----:R-:W-:Y:S01]  /*5160*/  FFMA.FTZ R3, R173, c[0x0][0x2d0], -R6 ;  /* 0x0000b400ad037a23 */ /* 0x002fe20000010806 */
[----:B------:R-:W-:Y:S01]  /*5170*/  MOV R168, R128 ;  /* 0x0000008000a87202 */ /* 0x000fe20000000f00 */
[----:B------:R-:W-:Y:S01]  /*5180*/  IMAD.MOV.U32 R120, RZ, RZ, R150 ;  /* 0x000000ffff787224 */ /* 0x000fe200078e0096 */
[C---:B------:R-:W-:Y:S01]  /*5190*/  HMMA.16816.F32 R164, R8.reuse, R22, R164 ;  /* 0x0000001608a4723c */ /* 0x040fe200000018a4 */
[----:B------:R1:W-:Y:S01]  /*51a0*/  MUFU.EX2 R60, R3 ;  /* 0x00000003003c7308 */ /* 0x0003e20000000800 */
[----:B------:R-:W-:Y:S01]  /*51b0*/  IMAD.MOV.U32 R152, RZ, RZ, R149 ;  /* 0x000000ffff987224 */ /* 0x000fe200078e0095 */
[----:B------:R4:W5:Y:S01]  /*51c0*/  LDL.LU R238, [R1+0x74] ;  /* 0x0000740001ee7983 */ /* 0x0009620000300800 */
[----:B------:R-:W-:Y:S02]  /*51d0*/  IMAD.MOV.U32 R153, RZ, RZ, R140 ;  /* 0x000000ffff997224 */ /* 0x000fe400078e008c */
[----:B------:R-:W-:Y:S02]  /*51e0*/  IMAD.MOV.U32 R173, RZ, RZ, R130 ;  /* 0x000000ffffad7224 */ /* 0x000fe400078e0082 */
[----:B------:R-:W-:Y:S01]  /*51f0*/  HMMA.16816.F32 R140, R8, R24, R108 ;  /* 0x00000018088c723c */ /* 0x000fe2000000186c */
[----:B------:R-:W-:-:S02]  /*5200*/  IMAD.MOV.U32 R169, RZ, RZ, R116 ;  /* 0x000000ffffa97224 */ /* 0x000fc400078e0074 */
[----:B------:R-:W-:Y:S02]  /*5210*/  IMAD.MOV.U32 R129, RZ, RZ, R147 ;  /* 0x000000ffff817224 */ /* 0x000fe400078e0093 */
[----:B------:R-:W-:-:S03]  /*5220*/  IMAD.MOV.U32 R130, RZ, RZ, R146 ;  /* 0x000000ffff827224 */ /* 0x000fc600078e0092 */
[C---:B------:R-:W-:Y:S01]  /*5230*/  HMMA.16816.F32 R148, R8.reuse, R26, R104 ;  /* 0x0000001a0894723c */ /* 0x040fe20000001868 */
[----:B-1----:R-:W-:Y:S02]  /*5240*/  FFMA.FTZ R3, R186, c[0x0][0x2d0], -R6 ;  /* 0x0000b400ba037a23 */ /* 0x002fe40000010806 */
[----:B------:R-:W-:Y:S02]  /*5250*/  IMAD.MOV.U32 R186, RZ, RZ, R187 ;  /* 0x000000ffffba7224 */ /* 0x000fe400078e00bb */
[----:B------:R-:W-:Y:S01]  /*5260*/  IMAD.MOV.U32 R187, RZ, RZ, R184 ;  /* 0x000000ffffbb7224 */ /* 0x000fe200078e00b8 */
[----:B------:R-:W-:Y:S02]  /*5270*/  MOV R184, R171 ;  /* 0x000000ab00b87202 */ /* 0x000fe40000000f00 */
[----:B------:R-:W-:Y:S01]  /*5280*/  HMMA.16816.F32 R92, R8, R16, R92 ;  /* 0x00000010085c723c */ /* 0x000fe2000000185c */
[----:B------:R-:W-:Y:S01]  /*5290*/  IMAD.MOV.U32 R171, RZ, RZ, R173 ;  /* 0x000000ffffab7224 */ /* 0x000fe200078e00ad */
[----:B------:R-:W-:Y:S01]  /*52a0*/  MOV R116, R237 ;  /* 0x000000ed00747202 */ /* 0x000fe20000000f00 */
[----:B------:R-:W-:-:S05]  /*52b0*/  IMAD.MOV.U32 R173, RZ, RZ, R168 ;  /* 0x000000ffffad7224 */ /* 0x000fca00078e00a8 */
[----:B------:R-:W-:Y:S01]  /*52c0*/  HMMA.16816.F32 R88, R8, R18, R88 ;  /* 0x000000120858723c */ /* 0x000fe20000001858 */
[----:B------:R-:W-:Y:S01]  /*52d0*/  IMAD.MOV.U32 R128, RZ, RZ, R144 ;  /* 0x000000ffff807224 */ /* 0x000fe200078e0090 */
[----:B------:R-:W-:-:S06]  /*52e0*/  MOV R168, R169 ;  /* 0x000000a900a87202 */ /* 0x000fcc0000000f00 */
[----:B------:R-:W-:Y:S01]  /*52f0*/  HMMA.16816.F32 R84, R8, R12, R84 ;  /* 0x0000000c0854723c */ /* 0x000fe20000001854 */
[----:B------:R-:W-:-:S07]  /*5300*/  IMAD.MOV.U32 R169, RZ, RZ, R129 ;  /* 0x000000ffffa97224 */ /* 0x000fce00078e0081 */
[----:B------:R-:W-:Y:S01]  /*5310*/  HMMA.16816.F32 R64, R8, R14, R64 ;  /* 0x0000000e0840723c */ /* 0x000fe20000001840 */
[----:B------:R-:W-:Y:S01]  /*5320*/  IMAD.MOV.U32 R129, RZ, RZ, R131 ;  /* 0x000000ffff817224 */ /* 0x000fe200078e0083 */
[----:B------:R-:W-:Y:S01]  /*5330*/  MOV R174, R187 ;  /* 0x000000bb00ae7202 */ /* 0x000fe20000000f00 */
[----:B------:R-:W-:Y:S01]  /*5340*/  IMAD.MOV.U32 R175, RZ, RZ, R184 ;  /* 0x000000ffffaf7224 */ /* 0x000fe200078e00b8 */
[----:B------:R4:W5:Y:S03]  /*5350*/  LDL.LU R237, [R1+0x70] ;  /* 0x0000700001ed7983 */ /* 0x0009660000300800 */
[----:B------:R-:W-:Y:S02]  /*5360*/  F2FP.PACK_AB R8, R114, R133 ;  /* 0x000000857208723e */ /* 0x000fe400000000ff */
[----:B--2---:R-:W-:Y:S02]  /*5370*/  F2FP.PACK_AB R9, R68, R61 ;  /* 0x0000003d4409723e */ /* 0x004fe400000000ff */
[----:B------:R-:W-:-:S02]  /*5380*/  F2FP.PACK_AB R10, R103, R101 ;  /* 0x00000065670a723e */ /* 0x000fc400000000ff */
[----:B---3--:R-:W-:Y:S02]  /*5390*/  F2FP.PACK_AB R11, R62, R63 ;  /* 0x0000003f3e0b723e */ /* 0x008fe400000000ff */
[----:B------:R-:W-:Y:S01]  /*53a0*/  MOV R131, R130 ;  /* 0x0000008200837202 */ /* 0x000fe20000000f00 */
[----:B------:R-:W-:Y:S02]  /*53b0*/  IMAD.MOV.U32 R130, RZ, RZ, R128 ;  /* 0x000000ffff827224 */ /* 0x000fe400078e0080 */
[----:B------:R-:W-:Y:S02]  /*53c0*/  IMAD.MOV.U32 R128, RZ, RZ, R116 ;  /* 0x000000ffff807224 */ /* 0x000fe400078e0074 */
[----:B------:R-:W-:Y:S01]  /*53d0*/  HMMA.16816.F32 R144, R8, R24, R56 ;  /* 0x000000180890723c */ /* 0x000fe20000001838 */
[----:B------:R1:W-:Y:S01]  /*53e0*/  MUFU.EX2 R57, R3 ;  /* 0x0000000300397308 */ /* 0x0003e20000000800 */
[----:B------:R-:W-:Y:S01]  /*53f0*/  MOV R116, R159 ;  /* 0x0000009f00747202 */ /* 0x000fe20000000f00 */
[----:B------:R-:W-:Y:S01]  /*5400*/  IMAD.MOV.U32 R159, RZ, RZ, R158 ;  /* 0x000000ffff9f7224 */ /* 0x000fe200078e009e */
[----:B------:R-:W-:Y:S01]  /*5410*/  MOV R221, R173 ;  /* 0x000000ad00dd7202 */ /* 0x000fe20000000f00 */
[----:B------:R-:W-:-:S02]  /*5420*/  IMAD.MOV.U32 R158, RZ, RZ, R236 ;  /* 0x000000ffff9e7224 */ /* 0x000fc400078e00ec */
[----:B------:R-:W-:Y:S01]  /*5430*/  IMAD.MOV.U32 R185, RZ, RZ, R171 ;  /* 0x000000ffffb97224 */ /* 0x000fe200078e00ab */
[----:B------:R-:W-:Y:S01]  /*5440*/  MOV R184, R129 ;  /* 0x0000008100b87202 */ /* 0x000fe20000000f00 */
[----:B------:R-:W-:Y:S01]  /*5450*/  IMAD.MOV.U32 R187, RZ, RZ, R169 ;  /* 0x000000ffffbb7224 */ /* 0x000fe200078e00a9 */
[----:B------:R-:W-:Y:S01]  /*5460*/  HMMA.16816.F32 R52, R8, R26, R52 ;  /* 0x0000001a0834723c */ /* 0x000fe20000001834 */
[----:B-1----:R-:W-:-:S07]  /*5470*/  FFMA.FTZ R3, R186, c[0x0][0x2d0], -R6 ;  /* 0x0000b400ba037a23 */ /* 0x002fce0000010806 */
[----:B------:R-:W-:Y:S01]  /*5480*/  HMMA.16816.F32 R48, R8, R12, R48 ;  /* 0x0000000c0830723c */ /* 0x000fe20000001830 */
[----:B------:R-:W-:Y:S01]  /*5490*/  IMAD.MOV.U32 R186, RZ, RZ, R168 ;  /* 0x000000ffffba7224 */ /* 0x000fe200078e00a8 */
[----:B------:R-:W1:Y:S01]  /*54a0*/  MUFU.EX2 R24, R4 ;  /* 0x0000000400187308 */ /* 0x000e620000000800 */
[----:B------:R-:W-:Y:S01]  /*54b0*/  IMAD.MOV.U32 R171, RZ, RZ, R131 ;  /* 0x000000ffffab7224 */ /* 0x000fe200078e0083 */
[----:B------:R-:W-:Y:S01]  /*54c0*/  MOV R168, R128 ;  /* 0x0000008000a87202 */ /* 0x000fe20000000f00 */
[----:B------:R-:W-:Y:S01]  /*54d0*/  IMAD.MOV.U32 R173, RZ, RZ, R130 ;  /* 0x000000ffffad7224 */ /* 0x000fe200078e0082 */
[----:B------:R-:W-:Y:S01]  /*54e0*/  MOV R131, R158 ;  /* 0x0000009e00837202 */ /* 0x000fe20000000f00 */
[----:B------:R4:W5:Y:S03]  /*54f0*/  LDL.LU R236, [R1+0x6c] ;  /* 0x00006c0001ec7983 */ /* 0x0009660000300800 */
[----:B------:R2:W-:Y:S01]  /*5500*/  MUFU.EX2 R56, R3 ;  /* 0x0000000300387308 */ /* 0x0005e20000000800 */
[----:B------:R-:W-:-:S02]  /*5510*/  IMAD.MOV.U32 R129, RZ, RZ, R159 ;  /* 0x000000ffff817224 */ /* 0x000fc400078e009f */
[----:B------:R-:W-:Y:S02]  /*5520*/  IMAD.MOV.U32 R130, RZ, RZ, R157 ;  /* 0x000000ffff827224 */ /* 0x000fe400078e009d */
[----:B------:R-:W-:Y:S02]  /*5530*/  IMAD.MOV.U32 R128, RZ, RZ, R156 ;  /* 0x000000ffff807224 */ /* 0x000fe400078e009c */
[----:B------:R-:W-:Y:S01]  /*5540*/  HMMA.16816.F32 R156, R8, R20, R44 ;  /* 0x00000014089c723c */ /* 0x000fe2000000182c */
[----:B------:R-:W-:Y:S02]  /*5550*/  IMAD.MOV.U32 R169, RZ, RZ, R116 ;  /* 0x000000ffffa97224 */ /* 0x000fe400078e0074 */
[----:B--2---:R-:W-:Y:S02]  /*5560*/  FFMA.FTZ R3, R174, c[0x0][0x2d0], -R6 ;  /* 0x0000b400ae037a23 */ /* 0x004fe40000010806 */
        /* <DEDUP_REMOVED lines=10> */
[----:B------:R-:W-:Y:S01]  /*5610*/  IMAD.MOV.U32 R168, RZ, RZ, R169 ;  /* 0x000000ffffa87224 */ /* 0x000fe200078e00a9 */
[----:B------:R-:W-:Y:S01]  /*5620*/  MOV R116, R235 ;  /* 0x000000eb00747202 */ /* 0x000fe20000000f00 */
[----:B------:R-:W-:Y:S01]  /*5630*/  IMAD.MOV.U32 R169, RZ, RZ, R129 ;  /* 0x000000ffffa97224 */ /* 0x000fe200078e0081 */
[----:B------:R-:W-:Y:S01]  /*5640*/  MOV R129, R131 ;  /* 0x0000008300817202 */ /* 0x000fe20000000f00 */
[----:B--2---:R-:W-:Y:S01]  /*5650*/  FFMA.FTZ R3, R174, c[0x0][0x2d0], -R5 ;  /* 0x0000b400ae037a23 */ /* 0x004fe20000010805 */
[----:B------:R-:W-:Y:S01]  /*5660*/  HMMA.16816.F32 R40, R8, R22, R40 ;  /* 0x000000160828723c */ /* 0x000fe20000001828 */
[----:B------:R-:W-:Y:S01]  /*5670*/  IMAD.MOV.U32 R174, RZ, RZ, R175 ;  /* 0x000000ffffae7224 */ /* 0x000fe200078e00af */
[----:B------:R4:W5:Y:S01]  /*5680*/  LDL.LU R235, [R1+0x68] ;  /* 0x0000680001eb7983 */ /* 0x0009620000300800 */
[----:B------:R-:W-:Y:S01]  /*5690*/  IMAD.MOV.U32 R175, RZ, RZ, R185 ;  /* 0x000000ffffaf7224 */ /* 0x000fe200078e00b9 */
[----:B------:R-:W-:Y:S01]  /*56a0*/  MOV R185, R221 ;  /* 0x000000dd00b97202 */ /* 0x000fe20000000f00 */
[----:B------:R-:W-:-:S02]  /*56b0*/  IMAD.MOV.U32 R221, RZ, RZ, R186 ;  /* 0x000000ffffdd7224 */ /* 0x000fc400078e00ba */
[----:B------:R-:W-:Y:S01]  /*56c0*/  IMAD.MOV.U32 R186, RZ, RZ, R187 ;  /* 0x000000ffffba7224 */ /* 0x000fe200078e00bb */
[----:B------:R-:W-:Y:S01]  /*56d0*/  MOV R187, R184 ;  /* 0x000000b800bb7202 */ /* 0x000fe20000000f00 */
[----:B------:R-:W-:Y:S02]  /*56e0*/  IMAD.MOV.U32 R131, RZ, RZ, R130 ;  /* 0x000000ffff837224 */ /* 0x000fe400078e0082 */
[----:B------:R-:W-:Y:S02]  /*56f0*/  IMAD.MOV.U32 R184, RZ, RZ, R171 ;  /* 0x000000ffffb87224 */ /* 0x000fe400078e00ab */
[----:B------:R-:W-:Y:S01]  /*5700*/  IMAD.MOV.U32 R130, RZ, RZ, R128 ;  /* 0x000000ffff827224 */ /* 0x000fe200078e0080 */
[----:B------:R-:W-:Y:S01]  /*5710*/  MOV R128, R116 ;  /* 0x0000007400807202 */ /* 0x000fe20000000f00 */
[----:B------:R-:W-:Y:S01]  /*5720*/  IMAD.MOV.U32 R171, RZ, RZ, R173 ;  /* 0x000000ffffab7224 */ /* 0x000fe200078e00ad */
[----:B------:R-:W-:Y:S01]  /*5730*/  MOV R173, R168 ;  /* 0x000000a800ad7202 */ /* 0x000fe20000000f00 */
[----:B------:R-:W-:-:S02]  /*5740*/  IMAD.MOV.U32 R116, RZ, RZ, R155 ;  /* 0x000000ffff747224 */ /* 0x000fc400078e009b */
[----:B------:R-:W-:Y:S02]  /*5750*/  IMAD.MOV.U32 R168, RZ, RZ, R169 ;  /* 0x000000ffffa87224 */ /* 0x000fe400078e00a9 */
[----:B------:R-:W-:Y:S01]  /*5760*/  IMAD.MOV.U32 R155, RZ, RZ, R120 ;  /* 0x000000ffff9b7224 */ /* 0x000fe200078e0078 */
[----:B------:R-:W-:Y:S01]  /*5770*/  MOV R120, R234 ;  /* 0x000000ea00787202 */ /* 0x000fe20000000f00 */
[----:B------:R-:W-:Y:S01]  /*5780*/  IMAD.MOV.U32 R169, RZ, RZ, R129 ;  /* 0x000000ffffa97224 */ /* 0x000fe200078e0081 */
[----:B------:R-:W-:Y:S01]  /*5790*/  MOV R129, R131 ;  /* 0x0000008300817202 */ /* 0x000fe20000000f00 */
[----:B------:R-:W-:Y:S01]  /*57a0*/  IMAD.MOV.U32 R131, RZ, RZ, R130 ;  /* 0x000000ffff837224 */ /* 0x000fe200078e0082 */
[----:B------:R2:W-:Y:S01]  /*57b0*/  MUFU.EX2 R44, R3 ;  /* 0x00000003002c7308 */ /* 0x0005e20000000800 */
        /* <DEDUP_REMOVED lines=9> */
[----:B------:R-:W-:Y:S01]  /*5850*/  HMMA.16816.F32 R28, R8, R14, R28 ;  /* 0x0000000e081c723c */ /* 0x000fe2000000181c */
[----:B------:R-:W-:Y:S01]  /*5860*/  IMAD.MOV.U32 R186, RZ, RZ, R168 ;  /* 0x000000ffffba7224 */ /* 0x000fe200078e00a8 */
[----:B------:R4:W5:Y:S01]  /*5870*/  LDL.LU R234, [R1+0x64] ;  /* 0x0000640001ea7983 */ /* 0x0009620000300800 */
[----:B------:R-:W-:-:S02]  /*5880*/  IMAD.MOV.U32 R227, RZ, RZ, R185 ;  /* 0x000000ffffe37224 */ /* 0x000fc400078e00b9 */
[----:B--2---:R-:W-:Y:S02]  /*5890*/  FFMA.FTZ R3, R174, c[0x0][0x2d0], -R5 ;  /* 0x0000b400ae037a23 */ /* 0x004fe40000010805 */
[----:B------:R-:W-:Y:S01]  /*58a0*/  IMAD.MOV.U32 R168, RZ, RZ, R128 ;  /* 0x000000ffffa87224 */ /* 0x000fe200078e0080 */
[----:B------:R-:W-:Y:S01]  /*58b0*/  MOV R128, R152 ;  /* 0x0000009800807202 */ /* 0x000fe20000000f00 */
        /* <DEDUP_REMOVED lines=11> */
[----:B------:R-:W-:Y:S01]  /*5970*/  HMMA.16816.F32 R32, R8, R16, R32 ;  /* 0x000000100820723c */ /* 0x000fe20000001820 */
[----:B------:R-:W-:Y:S01]  /*5980*/  IMAD.MOV.U32 R77, RZ, RZ, R227 ;  /* 0x000000ffff4d7224 */ /* 0x000fe200078e00e3 */
[----:B------:R-:W-:Y:S01]  /*5990*/  MOV R74, R185 ;  /* 0x000000b9004a7202 */ /* 0x000fe20000000f00 */
[----:B------:R-:W-:Y:S01]  /*59a0*/  IMAD.MOV.U32 R131, RZ, RZ, R120 ;  /* 0x000000ffff837224 */ /* 0x000fe200078e0078 */
[----:B------:R4:W5:Y:S01]  /*59b0*/  LDL.LU R233, [R1+0x60] ;  /* 0x0000600001e97983 */ /* 0x0009620000300800 */
[----:B------:R-:W-:-:S02]  /*59c0*/  IMAD.MOV.U32 R72, RZ, RZ, R174 ;  /* 0x000000ffff487224 */ /* 0x000fc400078e00ae */
[----:B------:R-:W-:Y:S02]  /*59d0*/  IMAD.MOV.U32 R169, RZ, RZ, R116 ;  /* 0x000000ffffa97224 */ /* 0x000fe400078e0074 */
[----:B--2---:R-:W-:Y:S01]  /*59e0*/  FFMA.FTZ R3, R224, c[0x0][0x2d0], -R5 ;  /* 0x0000b400e0037a23 */ /* 0x004fe20000010805 */
[----:B------:R-:W-:Y:S01]  /*59f0*/  MOV R224, R187 ;  /* 0x000000bb00e07202 */ /* 0x000fe20000000f00 */
[----:B------:R-:W-:Y:S02]  /*5a00*/  IMAD.MOV.U32 R120, RZ, RZ, R125 ;  /* 0x000000ffff787224 */ /* 0x000fe400078e007d */
[----:B------:R-:W-:Y:S01]  /*5a10*/  IMAD.MOV.U32 R174, RZ, RZ, R128 ;  /* 0x000000ffffae7224 */ /* 0x000fe200078e0080 */
[----:B------:R2:W-:Y:S01]  /*5a20*/  MUFU.EX2 R26, R3 ;  /* 0x00000003001a7308 */ /* 0x0005e20000000800 */
[----:B------:R-:W-:Y:S02]  /*5a30*/  IMAD.MOV.U32 R116, RZ, RZ, R153 ;  /* 0x000000ffff747224 */ /* 0x000fe400078e0099 */
[----:B------:R-:W-:-:S02]  /*5a40*/  IMAD.MOV.U32 R78, RZ, RZ, R246 ;  /* 0x000000ffff4e7224 */ /* 0x000fc400078e00f6 */
[----:B------:R-:W-:Y:S02]  /*5a50*/  IMAD.MOV.U32 R73, RZ, RZ, R175 ;  /* 0x000000ffff497224 */ /* 0x000fe400078e00af */
[----:B------:R-:W-:Y:S02]  /*5a60*/  IMAD.MOV.U32 R75, RZ, RZ, R186 ;  /* 0x000000ffff4b7224 */ /* 0x000fe400078e00ba */
[----:B------:R-:W-:Y:S02]  /*5a70*/  IMAD.MOV.U32 R128, RZ, RZ, R123 ;  /* 0x000000ffff807224 */ /* 0x000fe400078e007b */
[----:B------:R-:W-:Y:S02]  /*5a80*/  IMAD.MOV.U32 R246, RZ, RZ, R221 ;  /* 0x000000fffff67224 */ /* 0x000fe400078e00dd */
[----:B------:R-:W-:Y:S01]  /*5a90*/  IMAD.MOV.U32 R227, RZ, RZ, R184 ;  /* 0x000000ffffe37224 */ /* 0x000fe200078e00b8 */
[----:B------:R-:W-:Y:S01]  /*5aa0*/  MOV R185, R131 ;  /* 0x0000008300b97202 */ /* 0x000fe20000000f00 */
[----:B------:R-:W-:-:S02]  /*5ab0*/  IMAD.MOV.U32 R221, RZ, RZ, R129 ;  /* 0x000000ffffdd7224 */ /* 0x000fc400078e0081 */
[----:B--2---:R-:W-:Y:S01]  /*5ac0*/  FFMA.FTZ R3, R77, c[0x0][0x2d0], -R5 ;  /* 0x0000b4004d037a23 */ /* 0x004fe20000010805 */
[----:B------:R-:W-:Y:S01]  /*5ad0*/  MOV R125, R232 ;  /* 0x000000e8007d7202 */ /* 0x000fe20000000f00 */
[----:B------:R-:W-:Y:S01]  /*5ae0*/  IMAD.MOV.U32 R129, RZ, RZ, R120 ;  /* 0x000000ffff817224 */ /* 0x000fe200078e0078 */
[----:B------:R-:W-:Y:S01]  /*5af0*/  MOV R245, R116 ;  /* 0x0000007400f57202 */ /* 0x000fe20000000f00 */
[----:B------:R-:W-:Y:S01]  /*5b00*/  IMAD.MOV.U32 R131, RZ, RZ, R121 ;  /* 0x000000ffff837224 */ /* 0x000fe200078e0079 */
[----:B------:R2:W-:Y:S01]  /*5b10*/  MUFU.EX2 R25, R3 ;  /* 0x0000000300197308 */ /* 0x0005e20000000800 */
[----:B------:R-:W-:Y:S01]  /*5b20*/  FFMA.FTZ R5, R79, c[0x0][0x2d0], -R7 ;  /* 0x0000b4004f057a23 */ /* 0x000fe20000010807 */
[----:B------:R-:W-:Y:S01]  /*5b30*/  MOV R77, R128 ;  /* 0x00000080004d7202 */ /* 0x000fe20000000f00 */
[--C-:B------:R-:W-:Y:S02]  /*5b40*/  FFMA.FTZ R6, R73, c[0x0][0x2d0], -R0.reuse ;  /* 0x0000b40049067a23 */ /* 0x100fe40000010800 */
[--C-:B------:R-:W-:Y:S01]  /*5b50*/  FFMA.FTZ R12, R74, c[0x0][0x2d0], -R0.reuse ;  /* 0x0000b4004a0c7a23 */ /* 0x100fe20000010800 */
[----:B------:R-:W-:Y:S01]  /*5b60*/  MOV R171, R130 ;  /* 0x0000008200ab7202 */ /* 0x000fe20000000f00 */
[----:B------:R-:W-:-:S02]  /*5b70*/  FFMA.FTZ R4, R75, c[0x0][0x2d0], -R0 ;  /* 0x0000b4004b047a23 */ /* 0x000fc40000010800 */
[----:B------:R-:W-:Y:S01]  /*5b80*/  FADD.FTZ R20, R177, R176 ;  /* 0x000000b0b1147221 */ /* 0x000fe20000010000 */
[----:B------:R-:W-:Y:S01]  /*5b90*/  HMMA.16816.F32 R36, R8, R18, R36 ;  /* 0x000000120824723c */ /* 0x000fe20000001824 */
[----:B------:R-:W-:Y:S02]  /*5ba0*/  FFMA.FTZ R13, R224, c[0x0][0x2d0], -R0 ;  /* 0x0000b400e00d7a23 */ /* 0x000fe40000010800 */
[----:B------:R-:W-:Y:S02]  /*5bb0*/  FADD.FTZ R21, R183, R182 ;  /* 0x000000b6b7157221 */ /* 0x000fe40000010000 */
[----:B------:R-:W-:Y:S01]  /*5bc0*/  FADD.FTZ R22, R179, R178 ;  /* 0x000000b2b3167221 */ /* 0x000fe20000010000 */
[----:B------:R-:W-:Y:S01]  /*5bd0*/  MOV R187, R168 ;  /* 0x000000a800bb7202 */ /* 0x000fe20000000f00 */
[----:B------:R-:W-:Y:S01]  /*5be0*/  FADD.FTZ R0, R246, R227 ;  /* 0x000000e3f6007221 */ /* 0x000fe20000010000 */
[----:B------:R4:W5:Y:S01]  /*5bf0*/  LDL.LU R232, [R1+0x5c] ;  /* 0x00005c0001e87983 */ /* 0x0009620000300800 */
[----:B------:R-:W-:-:S02]  /*5c00*/  IMAD.MOV.U32 R116, RZ, RZ, R139 ;  /* 0x000000ffff747224 */ /* 0x000fc400078e008b */
[----:B--2---:R-:W-:Y:S01]  /*5c10*/  FFMA.FTZ R3, R78, c[0x0][0x2d0], -R7 ;  /* 0x0000b4004e037a23 */ /* 0x004fe20000010807 */
[----:B------:R-:W-:Y:S01]  /*5c20*/  MOV R246, R129 ;  /* 0x0000008100f67202 */ /* 0x000fe20000000f00 */
[----:B------:R-:W-:Y:S01]  /*5c30*/  IMAD.MOV.U32 R130, RZ, RZ, R154 ;  /* 0x000000ffff827224 */ /* 0x000fe200078e009a */
[----:B------:R2:W-:Y:S01]  /*5c40*/  MUFU.EX2 R15, R5 ;  /* 0x00000005000f7308 */ /* 0x0005e20000000800 */
[----:B------:R-:W-:Y:S02]  /*5c50*/  IMAD.MOV.U32 R73, RZ, RZ, R119 ;  /* 0x000000ffff497224 */ /* 0x000fe400078e0077 */
[----:B------:R-:W-:Y:S01]  /*5c60*/  IMAD.MOV.U32 R79, RZ, RZ, R117 ;  /* 0x000000ffff4f7224 */ /* 0x000fe200078e0075 */
[----:B------:R-:W-:Y:S01]  /*5c70*/  MOV R75, R126 ;  /* 0x0000007e004b7202 */ /* 0x000fe20000000f00 */
[----:B------:R-:W-:Y:S01]  /*5c80*/  IMAD.MOV.U32 R227, RZ, RZ, R131 ;  /* 0x000000ffffe37224 */ /* 0x000fe200078e0083 */
[----:B------:R-:W3:Y:S01]  /*5c90*/  LDSM.16.MT88.4 R152, [R228+0x3100] ;  /* 0x00310000e498783b */ /* 0x000ee20000004200 */
[----:B------:R-:W-:Y:S01]  /*5ca0*/  IMAD.MOV.U32 R78, RZ, RZ, R116 ;  /* 0x000000ffff4e7224 */ /* 0x000fe200078e0074 */
[----:B------:R1:W-:Y:S01]  /*5cb0*/  MUFU.EX2 R11, R4 ;  /* 0x00000004000b7308 */ /* 0x0003e20000000800 */
[----:B------:R-:W-:Y:S01]  /*5cc0*/  IMAD.MOV.U32 R175, RZ, RZ, R130 ;  /* 0x000000ffffaf7224 */ /* 0x000fe200078e0082 */
[----:B------:R-:W-:Y:S01]  /*5cd0*/  MOV R130, R122 ;  /* 0x0000007a00827202 */ /* 0x000fe20000000f00 */
[----:B------:R-:W-:Y:S01]  /*5ce0*/  FFMA.FTZ R7, R72, c[0x0][0x2d0], -R7 ;  /* 0x0000b40048077a23 */ /* 0x000fe20000010807 */
[----:B------:R-:W-:Y:S01]  /*5cf0*/  MOV R72, R118 ;  /* 0x0000007600487202 */ /* 0x000fe20000000f00 */
[----:B------:R-:W-:Y:S01]  /*5d00*/  IMAD.MOV.U32 R74, RZ, RZ, R127 ;  /* 0x000000ffff4a7224 */ /* 0x000fe200078e007f */
[----:B------:R-:W-:Y:S01]  /*5d10*/  LDSM.16.MT88.4 R120, [R229+0x3100] ;  /* 0x00310000e578783b */ /* 0x000fe20000004200 */
[----:B--2---:R-:W-:Y:S01]  /*5d20*/  FADD.FTZ R5, R125, R0 ;  /* 0x000000007d057221 */ /* 0x004fe20000010000 */
[----:B------:R2:W-:Y:S01]  /*5d30*/  MUFU.EX2 R23, R3 ;  /* 0x0000000300177308 */ /* 0x0005e20000000800 */
[----:B------:R-:W-:Y:S01]  /*5d40*/  FADD.FTZ R0, R227, R22 ;  /* 0x00000016e3007221 */ /* 0x000fe20000010000 */
[----:B------:R-:W-:Y:S01]  /*5d50*/  LDSM.16.MT88.4 R16, [R230+0x3100] ;  /* 0x00310000e610783b */ /* 0x000fe20000004200 */
[----:B------:R-:W-:-:S02]  /*5d60*/  FADD.FTZ R5, R246, R5 ;  /* 0x00000005f6057221 */ /* 0x000fc40000010000 */
[----:B------:R-:W-:Y:S01]  /*5d70*/  IMAD.MOV.U32 R186, RZ, RZ, R169 ;  /* 0x000000ffffba7224 */ /* 0x000fe200078e00a9 */
[----:B------:R4:W5:Y:S01]  /*5d80*/  LDL.LU R139, [R1+0x58] ;  /* 0x00005800018b7983 */ /* 0x0009620000300800 */
[----:B-1----:R-:W-:Y:S01]  /*5d90*/  FADD.FTZ R4, R77, R20 ;  /* 0x000000144d047221 */ /* 0x002fe20000010000 */
[----:B------:R1:W1:Y:S01]  /*5da0*/  MUFU.EX2 R9, R6 ;  /* 0x0000000600097308 */ /* 0x0002620000000800 */
[----:B------:R-:W-:Y:S01]  /*5db0*/  IMAD.MOV.U32 R77, RZ, RZ, R78 ;  /* 0x000000ffff4d7224 */ /* 0x000fe200078e004e */
[----:B------:R-:W-:Y:S01]  /*5dc0*/  MOV R78, R79 ;  /* 0x0000004f004e7202 */ /* 0x000fe20000000f00 */
[----:B------:R-:W-:Y:S02]  /*5dd0*/  FADD.FTZ R4, R185, R4 ;  /* 0x00000004b9047221 */ /* 0x000fe40000010000 */
[----:B--2---:R-:W-:Y:S02]  /*5de0*/  FADD.FTZ R3, R73, R21 ;  /* 0x0000001549037221 */ /* 0x004fe40000010000 */
[----:B------:R-:W-:-:S02]  /*5df0*/  IMAD.MOV.U32 R224, RZ, RZ, R130 ;  /* 0x000000ffffe07224 */ /* 0x000fc400078e0082 */
[----:B------:R-:W-:Y:S02]  /*5e00*/  IMAD.MOV.U32 R79, RZ, RZ, R72 ;  /* 0x000000ffff4f7224 */ /* 0x000fe400078e0048 */
[----:B-1----:R-:W-:Y:S02]  /*5e10*/  FADD.FTZ R6, R187, R3 ;  /* 0x00000003bb067221 */ /* 0x002fe40000010000 */
[----:B------:R-:W-:Y:S02]  /*5e20*/  FADD.FTZ R3, R173, R0 ;  /* 0x00000000ad037221 */ /* 0x000fe40000010000 */
[----:B------:R-:W-:Y:S01]  /*5e30*/  FADD.FTZ R0, R76, R5 ;  /* 0x000000054c007221 */ /* 0x000fe20000010000 */
[----:B------:R-:W-:Y:S01]  /*5e40*/  MOV R73, R75 ;  /* 0x0000004b00497202 */ /* 0x000fe20000000f00 */
[----:B------:R-:W-:Y:S02]  /*5e50*/  FADD.FTZ R5, R180, R4 ;  /* 0x00000004b4057221 */ /* 0x000fe40000010000 */
[----:B------:R-:W-:-:S02]  /*5e60*/  IMAD.MOV.U32 R72, RZ, RZ, R74 ;  /* 0x000000ffff487224 */ /* 0x000fc400078e004a */
[----:B------:R-:W-:Y:S02]  /*5e70*/  FADD.FTZ R4, R77, R6 ;  /* 0x000000064d047221 */ /* 0x000fe40000010000 */
[----:B------:R-:W-:Y:S01]  /*5e80*/  FADD.FTZ R3, R78, R3 ;  /* 0x000000034e037221 */ /* 0x000fe20000010000 */
[----:B------:R1:W-:Y:S01]  /*5e90*/  MUFU.EX2 R14, R7 ;  /* 0x00000007000e7308 */ /* 0x0003e20000000800 */
[----:B------:R-:W-:Y:S02]  /*5ea0*/  IMAD.MOV.U32 R74, RZ, RZ, R224 ;  /* 0x000000ffff4a7224 */ /* 0x000fe400078e00e0 */
[----:B------:R-:W-:Y:S01]  /*5eb0*/  FADD.FTZ R0, R79, R0 ;  /* 0x000000004f007221 */ /* 0x000fe20000010000 */
[----:B------:R-:W-:Y:S01]  /*5ec0*/  MOV R224, R174 ;  /* 0x000000ae00e07202 */ /* 0x000fe20000000f00 */
[----:B------:R-:W-:Y:S02]  /*5ed0*/  FADD.FTZ R8, R181, R5 ;  /* 0x00000005b5087221 */ /* 0x000fe40000010000 */
[----:B------:R-:W-:-:S02]  /*5ee0*/  IMAD.MOV.U32 R75, RZ, RZ, R245 ;  /* 0x000000ffff4b7224 */ /* 0x000fc400078e00f5 */
[----:B------:R-:W-:Y:S02]  /*5ef0*/  FADD.FTZ R6, R73, R3 ;  /* 0x0000000349067221 */ /* 0x000fe40000010000 */
[----:B------:R-:W-:Y:S02]  /*5f00*/  IMAD.MOV.U32 R184, RZ, RZ, R171 ;  /* 0x000000ffffb87224 */ /* 0x000fe400078e00ab */
[----:B------:R-:W-:Y:S02]  /*5f10*/  IMAD.MOV.U32 R227, RZ, RZ, R175 ;  /* 0x000000ffffe37224 */ /* 0x000fe400078e00af */
[----:B-1----:R-:W-:Y:S02]  /*5f20*/  FADD.FTZ R7, R72, R4 ;  /* 0x0000000448077221 */ /* 0x002fe40000010000 */
[----:B------:R-:W-:Y:S01]  /*5f30*/  FADD.FTZ R5, R74, R0 ;  /* 0x000000004a057221 */ /* 0x000fe20000010000 */
[----:B------:R-:W-:Y:S01]  /*5f40*/  MOV R245, R186 ;  /* 0x000000ba00f57202 */ /* 0x000fe20000000f00 */
[----:B------:R-:W-:Y:S01]  /*5f50*/  FADD.FTZ R4, R250, R8 ;  /* 0x00000008fa047221 */ /* 0x000fe20000010000 */
[----:B------:R-:W1:Y:S01]  /*5f60*/  MUFU.EX2 R10, R12 ;  /* 0x0000000c000a7308 */ /* 0x000e620000000800 */
[----:B------:R-:W-:Y:S01]  /*5f70*/  IMAD.MOV.U32 R246, RZ, RZ, R221 ;  /* 0x000000fffff67224 */ /* 0x000fe200078e00dd */
[----:B------:R-:W2:Y:S01]  /*5f80*/  LDSM.16.MT88.4 R168, [R231+0x3100] ;  /* 0x00310000e7a8783b */ /* 0x000ea20000004200 */
[----:B------:R-:W-:-:S02]  /*5f90*/  FADD.FTZ R3, R75, R7 ;  /* 0x000000074b037221 */ /* 0x000fc40000010000 */
[----:B------:R-:W-:Y:S02]  /*5fa0*/  FADD.FTZ R0, R224, R6 ;  /* 0x00000006e0007221 */ /* 0x000fe40000010000 */
[----:B------:R-:W-:Y:S02]  /*5fb0*/  IMAD.MOV.U32 R221, RZ, RZ, R184 ;  /* 0x000000ffffdd7224 */ /* 0x000fe400078e00b8 */
[----:B------:R-:W-:Y:S02]  /*5fc0*/  FADD.FTZ R6, R227, R5 ;  /* 0x00000005e3067221 */ /* 0x000fe40000010000 */
[----:B------:R-:W-:Y:S02]  /*5fd0*/  FADD.FTZ R4, R248, R4 ;  /* 0x00000004f8047221 */ /* 0x000fe40000010000 */
[----:B------:R-:W-:Y:S02]  /*5fe0*/  FADD.FTZ R5, R246, R3 ;  /* 0x00000003f6057221 */ /* 0x000fe40000010000 */
[----:B------:R-:W-:-:S02]  /*5ff0*/  FADD.FTZ R3, R245, R0 ;  /* 0x00000000f5037221 */ /* 0x000fc40000010000 */
[----:B------:R-:W-:Y:S02]  /*6000*/  FADD.FTZ R0, R221, R6 ;  /* 0x00000006dd007221 */ /* 0x000fe40000010000 */
[----:B------:R-:W-:Y:S02]  /*6010*/  FADD.FTZ R4, R215, R4 ;  /* 0x00000004d7047221 */ /* 0x000fe40000010000 */
        /* <DEDUP_REMOVED lines=57> */
[----:B------:R-:W-:Y:S01]  /*63b0*/  FADD.FTZ R6, R70, R6 ;  /* 0x0000000646067221 */ /* 0x000fe20000010000 */
[----:B------:R-:W1:Y:S01]  /*63c0*/  MUFU.EX2 R13, R13 ;  /* 0x0000000d000d7308 */ /* 0x000e620000000800 */
        /* <DEDUP_REMOVED lines=9> */
[----:B-1----:R-:W-:Y:S02]  /*6460*/  FADD.FTZ R0, R10, R4 ;  /* 0x000000040a007221 */ /* 0x002fe40000010000 */
        /* <DEDUP_REMOVED lines=9> */
[----:B------:R-:W-:Y:S01]  /*6500*/  FADD.FTZ R0, R25, R5 ;  /* 0x0000000519007221 */ /* 0x000fe20000010000 */
[----:B------:R4:W-:Y:S04]  /*6510*/  STL [R1+0x4], R6 ;  /* 0x0000040601007387 */ /* 0x0009e80000100800 */
[----:B------:R4:W-:Y:S04]  /*6520*/  STL [R1], R4 ;  /* 0x0000000401007387 */ /* 0x0009e80000100800 */
[----:B------:R4:W-:Y:S04]  /*6530*/  STL [R1+0xc], R0 ;  /* 0x00000c0001007387 */ /* 0x0009e80000100800 */
[----:B------:R4:W-:Y:S01]  /*6540*/  STL [R1+0x8], R3 ;  /* 0x0000080301007387 */ /* 0x0009e20000100800 */
[----:B------:R-:W-:-:S02]  /*6550*/  F2FP.PACK_AB R128, R57, R60 ;  /* 0x0000003c3980723e */ /* 0x000fc400000000ff */
[----:B------:R-:W-:Y:S02]  /*6560*/  F2FP.PACK_AB R129, R27, R44 ;  /* 0x0000002c1b81723e */ /* 0x000fe400000000ff */
[----:B------:R-:W-:Y:S02]  /*6570*/  F2FP.PACK_AB R130, R45, R56 ;  /* 0x000000382d82723e */ /* 0x000fe400000000ff */
[----:B------:R-:W-:Y:S02]  /*6580*/  F2FP.PACK_AB R131, R25, R26 ;  /* 0x0000001a1983723e */ /* 0x000fe400000000ff */
[----:B------:R-:W-:Y:S02]  /*6590*/  F2FP.PACK_AB R184, R23, R24 ;  /* 0x0000001817b8723e */ /* 0x000fe400000000ff */
[----:B------:R-:W-:Y:S02]  /*65a0*/  F2FP.PACK_AB R185, R10, R9 ;  /* 0x000000090ab9723e */ /* 0x000fe400000000ff */
[----:B------:R-:W-:-:S02]  /*65b0*/  F2FP.PACK_AB R186, R14, R15 ;  /* 0x0000000f0eba723e */ /* 0x000fc400000000ff */
[----:B------:R-:W-:Y:S01]  /*65c0*/  F2FP.PACK_AB R187, R13, R11 ;  /* 0x0000000b0dbb723e */ /* 0x000fe200000000ff */
[C---:B---3--:R-:W-:Y:S08]  /*65d0*/  HMMA.16816.F32 R140, R128.reuse, R152, R140 ;  /* 0x00000098808c723c */ /* 0x048ff0000000188c */
[C---:B------:R-:W-:Y:S08]  /*65e0*/  HMMA.16816.F32 R148, R128.reuse, R154, R148 ;  /* 0x0000009a8094723c */ /* 0x040ff00000001894 */
[C---:B--2---:R-:W-:Y:S08]  /*65f0*/  HMMA.16816.F32 R160, R128.reuse, R168, R160 ;  /* 0x000000a880a0723c */ /* 0x044ff000000018a0 */
[C---:B------:R-:W-:Y:S08]  /*6600*/  HMMA.16816.F32 R164, R128.reuse, R170, R164 ;  /* 0x000000aa80a4723c */ /* 0x040ff000000018a4 */
[C---:B------:R-:W-:Y:S08]  /*6610*/  HMMA.16816.F32 R176, R128.reuse, R120, R92 ;  /* 0x0000007880b0723c */ /* 0x040ff0000000185c */
[----:B------:R-:W-:Y:S08]  /*6620*/  HMMA.16816.F32 R116, R128, R122, R88 ;  /* 0x0000007a8074723c */ /* 0x000ff00000001858 */
[C---:B------:R-:W-:Y:S08]  /*6630*/  HMMA.16816.F32 R144, R184.reuse, R152, R144 ;  /* 0x00000098b890723c */ /* 0x040ff00000001890 */
[C---:B------:R-:W-:Y:S08]  /*6640*/  HMMA.16816.F32 R156, R184.reuse, R168, R156 ;  /* 0x000000a8b89c723c */ /* 0x040ff0000000189c */
[----:B------:R-:W-:Y:S08]  /*6650*/  HMMA.16816.F32 R172, R184, R120, R32 ;  /* 0x00000078b8ac723c */ /* 0x000ff00000001820 */
[----:B------:R-:W-:Y:S08]  /*6660*/  HMMA.16816.F32 R124, R128, R16, R84 ;  /* 0x00000010807c723c */ /* 0x000ff00000001854 */
[C---:B------:R-:W-:Y:S08]  /*6670*/  HMMA.16816.F32 R152, R184.reuse, R154, R52 ;  /* 0x0000009ab898723c */ /* 0x040ff00000001834 */
[C---:B------:R-:W-:Y:S08]  /*6680*/  HMMA.16816.F32 R168, R184.reuse, R170, R40 ;  /* 0x000000aab8a8723c */ /* 0x040ff00000001828 */
[C---:B------:R-:W-:Y:S08]  /*6690*/  HMMA.16816.F32 R120, R184.reuse, R122, R36 ;  /* 0x0000007ab878723c */ /* 0x040ff00000001824 */
[----:B------:R-:W-:Y:S08]  /*66a0*/  HMMA.16816.F32 R180, R184, R16, R48 ;  /* 0x00000010b8b4723c */ /* 0x000ff00000001830 */
[-C--:B------:R-:W-:Y:S08]  /*66b0*/  HMMA.16816.F32 R128, R128, R18.reuse, R64 ;  /* 0x000000128080723c */ /* 0x080ff00000001840 */
[----:B------:R-:W-:Y:S01]  /*66c0*/  HMMA.16816.F32 R184, R184, R18, R28 ;  /* 0x00000012b8b8723c */ /* 0x000fe2000000181c */
[----:B------:R-:W-:Y:S07]  /*66d0*/  @!P1 BRA `(.L_x_2) ;  /* 0x00003f7000009947 */ /* 0x000fee0003800000 */
[----:B----4-:R-:W2:Y:S01]  /*66e0*/  LDL.LU R221, [R1+0x38] ;  /* 0x0000380001dd7983 */ /* 0x010ea20000300800 */
[----:B------:R-:W-:Y:S01]  /*66f0*/  UMOV UR6, 0x5 ;  /* 0x0000000500067882 */ /* 0x000fe20000000000 */
[----:B------:R-:W-:Y:S01]  /*6700*/  IMAD.MOV.U32 R3, RZ, RZ, R134 ;  /* 0x000000ffff037224 */ /* 0x000fe200078e0086 */
[----:B------:R-:W-:Y:S01]  /*6710*/  ULDC.64 UR4, c[0x0][0x208] ;  /* 0x0000820000047ab9 */ /* 0x000fe20000000a00 */
[----:B------:R-:W-:Y:S01]  /*6720*/  IMAD.MOV.U32 R0, RZ, RZ, R135 ;  /* 0x000000ffff007224 */ /* 0x000fe200078e0087 */
[----:B------:R-:W-:Y:S01]  /*6730*/  MOV R138, R2 ;  /* 0x00000002008a7202 */ /* 0x000fe20000000f00 */
[----:B------:R-:W-:Y:S01]  /*6740*/  USHF.L.U64.HI UR5, UR4, UR6, UR5 ;  /* 0x0000000604057299 */ /* 0x000fe20008010205 */
[----:B------:R-:W-:Y:S01]  /*6750*/  MOV R133, R132 ;  /* 0x0000008400857202 */ /* 0x000fe20000000f00 */
[----:B------:R-:W-:Y:S01]  /*6760*/  USHF.L.U32 UR4, UR4, 0x5, URZ ;  /* 0x0000000504047899 */ /* 0x000fe2000800063f */
[----:B--2---:R-:W-:-:S07]  /*6770*/  IADD3 R246, R221, -0x2, RZ ;  /* 0xfffffffeddf67810 */ /* 0x004fce0007ffe0ff */
[----:B------:R-:W2:Y:S04]  /*6780*/  LDL.LU.64 R72, [R1+0x40] ;  /* 0x0000400001487983 */ /* 0x000ea80000300a00 */
[----:B------:R-:W3:Y:S04]  /*6790*/  LDL.LU.64 R74, [R1+0x48] ;  /* 0x00004800014a7983 */ /* 0x000ee80000300a00 */
[----:B------:R-:W4:Y:S01]  /*67a0*/  LDL R221, [R1+0x10] ;  /* 0x0000100001dd7983 */ /* 0x000f220000100800 */
[----:B--2---:R-:W-:-:S02]  /*67b0*/  MOV R5, R73 ;  /* 0x0000004900057202 */ /* 0x004fc40000000f00 */
[----:B---3--:R-:W-:Y:S02]  /*67c0*/  MOV R4, R74 ;  /* 0x0000004a00047202 */ /* 0x008fe40000000f00 */
[----:B----4-:R-:W-:-:S03]  /*67d0*/  SHF.L.U32 R245, R221, 0x1, RZ ;  /* 0x00000001ddf57819 */ /* 0x010fc600000006ff */
[----:B------:R1:W-:Y:S04]  /*67e0*/  STL.64 [R1+0x20], R4 ;  /* 0x0000200401007387 */ /* 0x0003e80000100a00 */
.L_x_3:
[----:B------:R-:W2:Y:S01]  /*67f0*/  LDL.64 R72, [R1+0x20] ;  /* 0x0000200001487983 */ /* 0x000ea20000100a00 */
[----:B------:R-:W-:Y:S04]  /*6800*/  DEPBAR.LE SB0, 0x0 ;  /* 0x000080000000791a */ /* 0x000fe80000000000 */
[----:B------:R-:W-:Y:S01]  /*6810*/  SHF.R.S32.HI R2, RZ, 0x1f, R246 ;  /* 0x0000001fff027819 */ /* 0x000fe200000114f6 */
[----:B------:R-:W-:Y:S01]  /*6820*/  BAR.SYNC.DEFER_BLOCKING 0x0 ;  /* 0x0000000000007b1d */ /* 0x000fe20000010000 */
[----:B------:R-:W-:Y:S01]  /*6830*/  IMAD.WIDE.U32 R84, R246, c[0x0][0x208], RZ ;  /* 0x00008200f6547a25 */ /* 0x000fe200078e00ff */
[----:B------:R-:W-:Y:S03]  /*6840*/  MOV R247, c[0x0][0x1e0] ;  /* 0x0000780000f77a02 */ /* 0x000fe60000000f00 */
[----:B------:R-:W-:Y:S04]  /*6850*/  IMAD R2, R2, c[0x0][0x208], RZ ;  /* 0x0000820002027a24 */ /* 0x000fe800078e02ff */
[----:B------:R-:W-:Y:S05]  /*6860*/  IMAD R2, R246, c[0x0][0x20c], R2 ;  /* 0x00008300f6027a24 */ /* 0x000fea00078e0202 */
[----:B------:R-:W-:Y:S05]  /*6870*/  IADD3 R2, R85, R2, RZ ;  /* 0x0000000255027210 */ /* 0x000fea0007ffe0ff */
[----:B------:R-:W-:Y:S01]  /*6880*/  IMAD R2, R2, 0x70, RZ ;  /* 0x0000007002027824 */ /* 0x000fe200078e02ff */
[----:B-----5:R-:W-:Y:S08]  /*6890*/  LDSM.16.M88.4 R112, [R234+0x7100] ;  /* 0x00710000ea70783b */ /* 0x020ff00000000200 */
[----:B------:R-:W3:Y:S08]  /*68a0*/  LDSM.16.M88.4 R16, [R139+0x3900] ;  /* 0x003900008b10783b */ /* 0x000ef00000000200 */
[----:B------:R-:W4:Y:S08]  /*68b0*/  LDSM.16.M88.4 R108, [R234+0x9100] ;  /* 0x00910000ea6c783b */ /* 0x000f300000000200 */
[----:B------:R-:W1:Y:S08]  /*68c0*/  LDSM.16.M88.4 R32, [R139+0x4100] ;  /* 0x004100008b20783b */ /* 0x000e700000000200 */
[----:B------:R-:W1:Y:S08]  /*68d0*/  LDSM.16.M88.4 R48, [R139+0x4900] ;  /* 0x004900008b30783b */ /* 0x000e700000000200 */
[----:B------:R-:W1:Y:S02]  /*68e0*/  LDSM.16.M88.4 R64, [R139+0x5100] ;  /* 0x005100008b40783b */ /* 0x000e640000000200 */
[-C--:B-1-3--:R-:W-:Y:S06]  /*68f0*/  HMMA.16816.F32 R4, R112, R16.reuse, RZ ;  /* 0x000000107004723c */ /* 0x08afec00000018ff */
[----:B------:R-:W1:Y:S02]  /*6900*/  LDSM.16.M88.4 R80, [R139+0x5900] ;  /* 0x005900008b50783b */ /* 0x000e640000000200 */
[C---:B----4-:R-:W-:Y:S06]  /*6910*/  HMMA.16816.F32 R8, R108.reuse, R16, RZ ;  /* 0x000000106c08723c */ /* 0x050fec00000018ff */
[----:B------:R-:W3:Y:S02]  /*6920*/  LDSM.16.M88.4 R96, [R139+0x6100] ;  /* 0x006100008b60783b */ /* 0x000ee40000000200 */
[-C--:B------:R-:W-:Y:S06]  /*6930*/  HMMA.16816.F32 R12, R108, R18.reuse, RZ ;  /* 0x000000126c0c723c */ /* 0x080fec00000018ff */
[----:B------:R-:W4:Y:S02]  /*6940*/  LDSM.16.M88.4 R188, [R139+0x6900] ;  /* 0x006900008bbc783b */ /* 0x000f240000000200 */
[C---:B------:R-:W-:Y:S06]  /*6950*/  HMMA.16816.F32 R16, R112.reuse, R18, RZ ;  /* 0x000000127010723c */ /* 0x040fec00000018ff */
[----:B------:R-:W-:Y:S02]  /*6960*/  LDSM.16.M88.4 R192, [R237+0x7100] ;  /* 0x00710000edc0783b */ /* 0x000fe40000000200 */
[-C--:B------:R-:W-:Y:S06]  /*6970*/  HMMA.16816.F32 R20, R112, R32.reuse, RZ ;  /* 0x000000207014723c */ /* 0x080fec00000018ff */
[----:B------:R-:W1:Y:S02]  /*6980*/  LDSM.16.M88.4 R196, [R238] ;  /* 0x00000000eec4783b */ /* 0x000e640000000200 */
[C---:B------:R-:W-:Y:S06]  /*6990*/  HMMA.16816.F32 R24, R108.reuse, R32, RZ ;  /* 0x000000206c18723c */ /* 0x040fec00000018ff */
[----:B------:R-:W1:Y:S02]  /*69a0*/  LDSM.16.M88.4 R200, [R237+0x9100] ;  /* 0x00910000edc8783b */ /* 0x000e640000000200 */
[-C--:B------:R-:W-:Y:S06]  /*69b0*/  HMMA.16816.F32 R28, R108, R34.reuse, RZ ;  /* 0x000000226c1c723c */ /* 0x080fec00000018ff */
[----:B------:R-:W1:Y:S02]  /*69c0*/  LDSM.16.M88.4 R204, [R244] ;  /* 0x00000000f4cc783b */ /* 0x000e640000000200 */
[C---:B------:R-:W-:Y:S06]  /*69d0*/  HMMA.16816.F32 R32, R112.reuse, R34, RZ ;  /* 0x000000227020723c */ /* 0x040fec00000018ff */
[----:B------:R-:W1:Y:S02]  /*69e0*/  LDSM.16.M88.4 R208, [R243] ;  /* 0x00000000f3d0783b */ /* 0x000e640000000200 */
[-C--:B------:R-:W-:Y:S06]  /*69f0*/  HMMA.16816.F32 R36, R112, R48.reuse, RZ ;  /* 0x000000307024723c */ /* 0x080fec00000018ff */
[----:B------:R-:W1:Y:S02]  /*6a00*/  LDSM.16.M88.4 R212, [R242] ;  /* 0x00000000f2d4783b */ /* 0x000e640000000200 */
[C---:B------:R-:W-:Y:S06]  /*6a10*/  HMMA.16816.F32 R40, R108.reuse, R48, RZ ;  /* 0x000000306c28723c */ /* 0x040fec00000018ff */
[----:B------:R-:W1:Y:S02]  /*6a20*/  LDSM.16.M88.4 R216, [R241] ;  /* 0x00000000f1d8783b */ /* 0x000e640000000200 */
[-C--:B------:R-:W-:Y:S06]  /*6a30*/  HMMA.16816.F32 R44, R108, R50.reuse, RZ ;  /* 0x000000326c2c723c */ /* 0x080fec00000018ff */
[----:B------:R-:W1:Y:S02]  /*6a40*/  LDSM.16.M88.4 R220, [R240] ;  /* 0x00000000f0dc783b */ /* 0x000e640000000200 */
[C---:B------:R-:W-:Y:S06]  /*6a50*/  HMMA.16816.F32 R48, R112.reuse, R50, RZ ;  /* 0x000000327030723c */ /* 0x040fec00000018ff */
[----:B------:R-:W2:Y:S02]  /*6a60*/  LDSM.16.M88.4 R224, [R239] ;  /* 0x00000000efe0783b */ /* 0x000ea40000000200 */
[-C--:B------:R-:W-:Y:S06]  /*6a70*/  HMMA.16816.F32 R52, R112, R64.reuse, RZ ;  /* 0x000000407034723c */ /* 0x080fec00000018ff */
[----:B------:R-:W4:Y:S06]  /*6a80*/  LDL.64 R250, [R1+0x28] ;  /* 0x0000280001fa7983 */ /* 0x000f2c0000100a00 */
[----:B------:R-:W4:Y:S01]  /*6a90*/  LDL.64 R248, [R1+0x30] ;  /* 0x0000300001f87983 */ /* 0x000f220000100a00 */
[C---:B------:R-:W-:Y:S08]  /*6aa0*/  HMMA.16816.F32 R56, R108.reuse, R64, RZ ;  /* 0x000000406c38723c */ /* 0x040ff000000018ff */
[-C--:B------:R-:W-:Y:S08]  /*6ab0*/  HMMA.16816.F32 R60, R108, R66.reuse, RZ ;  /* 0x000000426c3c723c */ /* 0x080ff000000018ff */
[C---:B------:R-:W-:Y:S08]  /*6ac0*/  HMMA.16816.F32 R64, R112.reuse, R66, RZ ;  /* 0x000000427040723c */ /* 0x040ff000000018ff */
[-C--:B-1----:R-:W-:Y:S01]  /*6ad0*/  HMMA.16816.F32 R68, R112, R80.reuse, RZ ;  /* 0x000000507044723c */ /* 0x082fe200000018ff */
[----:B--2---:R-:W-:Y:S07]  /*6ae0*/  IMAD.WIDE.U32 R84, R84, 0x70, R72 ;  /* 0x0000007054547825 */ /* 0x004fee00078e0048 */
[C---:B------:R-:W-:Y:S04]  /*6af0*/  HMMA.16816.F32 R72, R108.reuse, R80, RZ ;  /* 0x000000506c48723c */ /* 0x040fe800000018ff */
[C---:B------:R-:W-:Y:S02]  /*6b00*/  LEA R90, P1, R84.reuse, c[0x0][0x1f8], 0x1 ;  /* 0x00007e00545a7a11 */ /* 0x040fe400078208ff */
[----:B------:R-:W-:Y:S02]  /*6b10*/  IADD3 R2, R85, R2, RZ ;  /* 0x0000000255027210 */ /* 0x000fe40007ffe0ff */
[-C--:B------:R-:W-:Y:S04]  /*6b20*/  HMMA.16816.F32 R76, R108, R82.reuse, RZ ;  /* 0x000000526c4c723c */ /* 0x080fe800000018ff */
[----:B------:R-:W-:Y:S02]  /*6b30*/  LEA.HI.X R91, R84, c[0x0][0x1fc], R2, 0x1, P1 ;  /* 0x00007f00545b7a11 */ /* 0x000fe400008f0c02 */
[----:B------:R-:W-:Y:S03]  /*6b40*/  IADD3 R88, P1, R90, UR4, RZ ;  /* 0x000000045a587c10 */ /* 0x000fe6000ff3e0ff */
[----:B------:R-:W-:Y:S01]  /*6b50*/  @!PT LDS RZ, [RZ] ;  /* 0x00000000fffff984 */ /* 0x000fe20000000800 */
[----:B------:R-:W-:Y:S01]  /*6b60*/  @!PT LDS RZ, [RZ] ;  /* 0x00000000fffff984 */ /* 0x000fe20000000800 */
[----:B------:R-:W-:Y:S01]  /*6b70*/  @!PT LDS RZ, [RZ] ;  /* 0x00000000fffff984 */ /* 0x000fe20000000800 */
[----:B------:R1:W-:Y:S01]  /*6b80*/  LDGSTS.E.BYPASS.LTC128B.128 [R245+0x100], [R90.64], !P0 ;  /* 0x001000005af57fae */ /* 0x0003e2000c101d48 */
[C---:B------:R-:W-:Y:S02]  /*6b90*/  HMMA.16816.F32 R80, R112.reuse, R82, RZ ;  /* 0x000000527050723c */ /* 0x040fe400000018ff */
[----:B------:R-:W-:Y:S02]  /*6ba0*/  IADD3.X R89, R91, UR5, RZ, P1, !PT ;  /* 0x000000055b597c10 */ /* 0x000fe40008ffe4ff */
[----:B------:R-:W-:Y:S04]  /*6bb0*/  IADD3 R94, P2, R88, UR4, RZ ;  /* 0x00000004585e7c10 */ /* 0x000fe8000ff5e0ff */
[-C--:B---3--:R-:W-:Y:S01]  /*6bc0*/  HMMA.16816.F32 R84, R112, R96.reuse, RZ ;  /* 0x000000607054723c */ /* 0x088fe200000018ff */
[----:B------:R1:W-:Y:S03]  /*6bd0*/  LDGSTS.E.BYPASS.LTC128B.128 [R245+0x900], [R88.64], !P0 ;  /* 0x0090000058f57fae */ /* 0x0003e6000c101d48 */
[----:B------:R-:W-:Y:S02]  /*6be0*/  IADD3.X R95, R89, UR5, RZ, P2, !PT ;  /* 0x00000005595f7c10 */ /* 0x000fe400097fe4ff */
[----:B------:R-:W-:Y:S03]  /*6bf0*/  IADD3 R92, P1, R94, UR4, RZ ;  /* 0x000000045e5c7c10 */ /* 0x000fe6000ff3e0ff */
[----:B------:R2:W-:Y:S03]  /*6c00*/  LDGSTS.E.BYPASS.LTC128B.128 [R245+0x1100], [R94.64], !P0 ;  /* 0x011000005ef57fae */ /* 0x0005e6000c101d48 */
[----:B------:R-:W-:Y:S02]  /*6c10*/  IADD3.X R93, R95, UR5, RZ, P1, !PT ;  /* 0x000000055f5d7c10 */ /* 0x000fe40008ffe4ff */
[----:B------:R-:W-:Y:S03]  /*6c20*/  IADD3 R100, P2, R92, UR4, RZ ;  /* 0x000000045c647c10 */ /* 0x000fe6000ff5e0ff */
[----:B------:R2:W-:Y:S01]  /*6c30*/  LDGSTS.E.BYPASS.LTC128B.128 [R245+0x1900], [R92.64], !P0 ;  /* 0x019000005cf57fae */ /* 0x0005e2000c101d48 */
[----:B------:R-:W-:Y:S02]  /*6c40*/  IADD3.X R101, R93, UR5, RZ, P2, !PT ;  /* 0x000000055d657c10 */ /* 0x000fe400097fe4ff */
[----:B------:R-:W-:Y:S04]  /*6c50*/  IADD3 R102, P1, R100, UR4, RZ ;  /* 0x0000000464667c10 */ /* 0x000fe8000ff3e0ff */
[----:B------:R-:W-:Y:S01]  /*6c60*/  IADD3.X R103, R101, UR5, RZ, P1, !PT ;  /* 0x0000000565677c10 */ /* 0x000fe20008ffe4ff */
[----:B------:R3:W-:Y:S01]  /*6c70*/  LDGSTS.E.BYPASS.LTC128B.128 [R245+0x2100], [R100.64], !P0 ;  /* 0x0210000064f57fae */ /* 0x0007e2000c101d48 */
[C---:B-1----:R-:W-:Y:S07]  /*6c80*/  HMMA.16816.F32 R88, R108.reuse, R96, RZ ;  /* 0x000000606c58723c */ /* 0x042fee00000018ff */
[----:B------:R4:W-:Y:S01]  /*6c90*/  LDGSTS.E.BYPASS.LTC128B.128 [R245+0x2900], [R102.64], !P0 ;  /* 0x0290000066f57fae */ /* 0x0009e2000c101d48 */
[-C--:B--2---:R-:W-:Y:S08]  /*6ca0*/  HMMA.16816.F32 R92, R108, R98.reuse, RZ ;  /* 0x000000626c5c723c */ /* 0x084ff000000018ff */
[C---:B------:R-:W-:Y:S04]  /*6cb0*/  HMMA.16816.F32 R96, R112.reuse, R98, RZ ;  /* 0x000000627060723c */ /* 0x040fe800000018ff */
[----:B---3--:R-:W-:Y:S04]  /*6cc0*/  IADD3 R100, P1, R102, UR4, RZ ;  /* 0x0000000466647c10 */ /* 0x008fe8000ff3e0ff */
[----:B------:R-:W-:Y:S02]  /*6cd0*/  IADD3.X R101, R103, UR5, RZ, P1, !PT ;  /* 0x0000000567657c10 */ /* 0x000fe40008ffe4ff */
[C---:B------:R-:W-:Y:S02]  /*6ce0*/  ISETP.GT.AND P1, PT, R246.reuse, RZ, PT ;  /* 0x000000fff600720c */ /* 0x040fe40003f24270 */
[----:B------:R-:W-:Y:S01]  /*6cf0*/  IADD3 R246, R246, -0x1, RZ ;  /* 0xfffffffff6f67810 */ /* 0x000fe20007ffe0ff */
[----:B------:R4:W-:Y:S08]  /*6d00*/  LDGSTS.E.BYPASS.LTC128B.128 [R245+0x3100], [R100.64], !P0 ;  /* 0x0310000064f57fae */ /* 0x0009f0000c101d48 */
[----:B------:R-:W0:Y:S01]  /*6d10*/  LDGDEPBAR ;  /* 0x00000000000079af */ /* 0x000e220000000000 */
[-C--:B----4-:R-:W-:Y:S08]  /*6d20*/  HMMA.16816.F32 R100, R112, R188.reuse, RZ ;  /* 0x000000bc7064723c */ /* 0x090ff000000018ff */
[C---:B------:R-:W-:Y:S08]  /*6d30*/  HMMA.16816.F32 R104, R108.reuse, R188, RZ ;  /* 0x000000bc6c68723c */ /* 0x040ff000000018ff */
[-C--:B------:R-:W-:Y:S08]  /*6d40*/  HMMA.16816.F32 R108, R108, R190.reuse, RZ ;  /* 0x000000be6c6c723c */ /* 0x080ff000000018ff */
[----:B------:R-:W-:Y:S01]  /*6d50*/  HMMA.16816.F32 R112, R112, R190, RZ ;  /* 0x000000be7070723c */ /* 0x000fe200000018ff */
[----:B------:R-:W-:Y:S07]  /*6d60*/  LDSM.16.M88.4 R188, [R235+0x7100] ;  /* 0x00710000ebbc783b */ /* 0x000fee0000000200 */
[-C--:B------:R-:W-:Y:S08]  /*6d70*/  HMMA.16816.F32 R4, R192, R196.reuse, R4 ;  /* 0x000000c4c004723c */ /* 0x080ff00000001804 */
[C---:B------:R-:W-:Y:S08]  /*6d80*/  HMMA.16816.F32 R8, R200.reuse, R196, R8 ;  /* 0x000000c4c808723c */ /* 0x040ff00000001808 */
[-C--:B------:R-:W-:Y:S08]  /*6d90*/  HMMA.16816.F32 R12, R200, R198.reuse, R12 ;  /* 0x000000c6c80c723c */ /* 0x080ff0000000180c */
[C---:B------:R-:W-:Y:S01]  /*6da0*/  HMMA.16816.F32 R16, R192.reuse, R198, R16 ;  /* 0x000000c6c010723c */ /* 0x040fe20000001810 */
[----:B------:R-:W1:Y:S07]  /*6db0*/  LDSM.16.M88.4 R196, [R233+0x3900] ;  /* 0x00390000e9c4783b */ /* 0x000e6e0000000200 */
[-C--:B------:R-:W-:Y:S08]  /*6dc0*/  HMMA.16816.F32 R20, R192, R204.reuse, R20 ;  /* 0x000000ccc014723c */ /* 0x080ff00000001814 */
[C---:B------:R-:W-:Y:S08]  /*6dd0*/  HMMA.16816.F32 R24, R200.reuse, R204, R24 ;  /* 0x000000ccc818723c */ /* 0x040ff00000001818 */
[-C--:B------:R-:W-:Y:S08]  /*6de0*/  HMMA.16816.F32 R28, R200, R206.reuse, R28 ;  /* 0x000000cec81c723c */ /* 0x080ff0000000181c */
[C---:B------:R-:W-:Y:S01]  /*6df0*/  HMMA.16816.F32 R32, R192.reuse, R206, R32 ;  /* 0x000000cec020723c */ /* 0x040fe20000001820 */
[----:B------:R-:W2:Y:S07]  /*6e00*/  LDSM.16.M88.4 R204, [R235+0x9100] ;  /* 0x00910000ebcc783b */ /* 0x000eae0000000200 */
[-C--:B------:R-:W-:Y:S08]  /*6e10*/  HMMA.16816.F32 R36, R192, R208.reuse, R36 ;  /* 0x000000d0c024723c */ /* 0x080ff00000001824 */
[C---:B------:R-:W-:Y:S08]  /*6e20*/  HMMA.16816.F32 R40, R200.reuse, R208, R40 ;  /* 0x000000d0c828723c */ /* 0x040ff00000001828 */
[-C--:B------:R-:W-:Y:S08]  /*6e30*/  HMMA.16816.F32 R44, R200, R210.reuse, R44 ;  /* 0x000000d2c82c723c */ /* 0x080ff0000000182c */
[C---:B------:R-:W-:Y:S01]  /*6e40*/  HMMA.16816.F32 R48, R192.reuse, R210, R48 ;  /* 0x000000d2c030723c */ /* 0x040fe20000001830 */
[----:B------:R-:W3:Y:S07]  /*6e50*/  LDSM.16.M88.4 R208, [R233+0x4100] ;  /* 0x00410000e9d0783b */ /* 0x000eee0000000200 */
[-C--:B------:R-:W-:Y:S08]  /*6e60*/  HMMA.16816.F32 R52, R192, R212.reuse, R52 ;  /* 0x000000d4c034723c */ /* 0x080ff00000001834 */
[C---:B------:R-:W-:Y:S08]  /*6e70*/  HMMA.16816.F32 R56, R200.reuse, R212, R56 ;  /* 0x000000d4c838723c */ /* 0x040ff00000001838 */
[-C--:B------:R-:W-:Y:S08]  /*6e80*/  HMMA.16816.F32 R60, R200, R214.reuse, R60 ;  /* 0x000000d6c83c723c */ /* 0x080ff0000000183c */
[C---:B------:R-:W-:Y:S01]  /*6e90*/  HMMA.16816.F32 R64, R192.reuse, R214, R64 ;  /* 0x000000d6c040723c */ /* 0x040fe20000001840 */
[----:B------:R-:W4:Y:S07]  /*6ea0*/  LDSM.16.M88.4 R212, [R233+0x4900] ;  /* 0x00490000e9d4783b */ /* 0x000f2e0000000200 */
[-C--:B------:R-:W-:Y:S08]  /*6eb0*/  HMMA.16816.F32 R68, R192, R216.reuse, R68 ;  /* 0x000000d8c044723c */ /* 0x080ff00000001844 */
[C---:B------:R-:W-:Y:S08]  /*6ec0*/  HMMA.16816.F32 R72, R200.reuse, R216, R72 ;  /* 0x000000d8c848723c */ /* 0x040ff00000001848 */
[-C--:B------:R-:W-:Y:S08]  /*6ed0*/  HMMA.16816.F32 R76, R200, R218.reuse, R76 ;  /* 0x000000dac84c723c */ /* 0x080ff0000000184c */
[C---:B------:R-:W-:Y:S01]  /*6ee0*/  HMMA.16816.F32 R80, R192.reuse, R218, R80 ;  /* 0x000000dac050723c */ /* 0x040fe20000001850 */
[----:B------:R-:W-:Y:S07]  /*6ef0*/  LDSM.16.M88.4 R216, [R233+0x5900] ;  /* 0x00590000e9d8783b */ /* 0x000fee0000000200 */
[-C--:B------:R-:W-:Y:S08]  /*6f00*/  HMMA.16816.F32 R84, R192, R220.reuse, R84 ;  /* 0x000000dcc054723c */ /* 0x080ff00000001854 */
[C---:B------:R-:W-:Y:S08]  /*6f10*/  HMMA.16816.F32 R88, R200.reuse, R220, R88 ;  /* 0x000000dcc858723c */ /* 0x040ff00000001858 */
[-C--:B------:R-:W-:Y:S08]  /*6f20*/  HMMA.16816.F32 R92, R200, R222.reuse, R92 ;  /* 0x000000dec85c723c */ /* 0x080ff0000000185c */
[C---:B------:R-:W-:Y:S01]  /*6f30*/  HMMA.16816.F32 R96, R192.reuse, R222, R96 ;  /* 0x000000dec060723c */ /* 0x040fe20000001860 */
[----:B------:R-:W-:Y:S07]  /*6f40*/  LDSM.16.M88.4 R220, [R233+0x6900] ;  /* 0x00690000e9dc783b */ /* 0x000fee0000000200 */
[-C--:B------:R-:W-:Y:S08]  /*6f50*/  HMMA.16816.F32 R100, R192, R224.reuse, R100 ;  /* 0x000000e0c064723c */ /* 0x080ff00000001864 */
[C---:B------:R-:W-:Y:S08]  /*6f60*/  HMMA.16816.F32 R104, R200.reuse, R224, R104 ;  /* 0x000000e0c868723c */ /* 0x040ff00000001868 */
[-C--:B------:R-:W-:Y:S01]  /*6f70*/  HMMA.16816.F32 R108, R200, R226.reuse, R108 ;  /* 0x000000e2c86c723c */ /* 0x080fe2000000186c */
[----:B------:R-:W3:Y:S07]  /*6f80*/  LDSM.16.M88.4 R200, [R233+0x5100] ;  /* 0x00510000e9c8783b */ /* 0x000eee0000000200 */
[----:B------:R-:W-:Y:S01]  /*6f90*/  HMMA.16816.F32 R112, R192, R226, R112 ;  /* 0x000000e2c070723c */ /* 0x000fe20000001870 */
[----:B------:R-:W4:Y:S07]  /*6fa0*/  LDSM.16.M88.4 R192, [R233+0x6100] ;  /* 0x00610000e9c0783b */ /* 0x000f2e0000000200 */
[-C--:B-1----:R-:W-:Y:S08]  /*6fb0*/  HMMA.16816.F32 R4, R188, R196.reuse, R4 ;  /* 0x000000c4bc04723c */ /* 0x082ff00000001804 */
[C---:B--2---:R-:W-:Y:S08]  /*6fc0*/  HMMA.16816.F32 R8, R204.reuse, R196, R8 ;  /* 0x000000c4cc08723c */ /* 0x044ff00000001808 */
[-C--:B------:R-:W-:Y:S08]  /*6fd0*/  HMMA.16816.F32 R12, R204, R198.reuse, R12 ;  /* 0x000000c6cc0c723c */ /* 0x080ff0000000180c */
[C---:B------:R-:W-:Y:S01]  /*6fe0*/  HMMA.16816.F32 R16, R188.reuse, R198, R16 ;  /* 0x000000c6bc10723c */ /* 0x040fe20000001810 */
[----:B------:R-:W-:Y:S07]  /*6ff0*/  LDSM.16.M88.4 R196, [R232] ;  /* 0x00000000e8c4783b */ /* 0x000fee0000000200 */
[-C--:B---3--:R-:W-:Y:S08]  /*7000*/  HMMA.16816.F32 R20, R188, R208.reuse, R20 ;  /* 0x000000d0bc14723c */ /* 0x088ff00000001814 */
[C---:B------:R-:W-:Y:S08]  /*7010*/  HMMA.16816.F32 R24, R204.reuse, R208, R24 ;  /* 0x000000d0cc18723c */ /* 0x040ff00000001818 */
[-C--:B------:R-:W-:Y:S08]  /*7020*/  HMMA.16816.F32 R28, R204, R210.reuse, R28 ;  /* 0x000000d2cc1c723c */ /* 0x080ff0000000181c */
[C---:B------:R-:W-:Y:S01]  /*7030*/  HMMA.16816.F32 R32, R188.reuse, R210, R32 ;  /* 0x000000d2bc20723c */ /* 0x040fe20000001820 */
[----:B------:R-:W-:Y:S07]  /*7040*/  LDSM.16.M88.4 R208, [R232+0x800] ;  /* 0x00080000e8d0783b */ /* 0x000fee0000000200 */
[-C--:B----4-:R-:W-:Y:S08]  /*7050*/  HMMA.16816.F32 R36, R188, R212.reuse, R36 ;  /* 0x000000d4bc24723c */ /* 0x090ff00000001824 */
        /* <DEDUP_REMOVED lines=21> */
[-C--:B------:R-:W-:Y:S01]  /*71b0*/  HMMA.16816.F32 R108, R204, R222.reuse, R108 ;  /* 0x000000decc6c723c */ /* 0x080fe2000000186c */
[----:B------:R-:W2:Y:S07]  /*71c0*/  LDSM.16.M88.4 R204, [R232+0x2000] ;  /* 0x00200000e8cc783b */ /* 0x000eae0000000200 */
[----:B------:R-:W-:Y:S01]  /*71d0*/  HMMA.16816.F32 R112, R188, R222, R112 ;  /* 0x000000debc70723c */ /* 0x000fe20000001870 */
[----:B------:R-:W3:Y:S07]  /*71e0*/  LDSM.16.M88.4 R188, [R232+0x2800] ;  /* 0x00280000e8bc783b */ /* 0x000eee0000000200 */
[-C--:B-1----:R-:W-:Y:S08]  /*71f0*/  HMMA.16816.F32 R4, R192, R196.reuse, R4 ;  /* 0x000000c4c004723c */ /* 0x082ff00000001804 */
[C---:B------:R-:W-:Y:S08]  /*7200*/  HMMA.16816.F32 R8, R200.reuse, R196, R8 ;  /* 0x000000c4c808723c */ /* 0x040ff00000001808 */
[-C--:B------:R-:W-:Y:S08]  /*7210*/  HMMA.16816.F32 R12, R200, R198.reuse, R12 ;  /* 0x000000c6c80c723c */ /* 0x080ff0000000180c */
[C---:B------:R-:W-:Y:S01]  /*7220*/  HMMA.16816.F32 R16, R192.reuse, R198, R16 ;  /* 0x000000c6c010723c */ /* 0x040fe20000001810 */
[----:B------:R-:W1:Y:S01]  /*7230*/  LDSM.16.M88.4 R196, [R232+0x3000] ;  /* 0x00300000e8c4783b */ /* 0x000e620000000200 */
[----:B------:R-:W-:Y:S04]  /*7240*/  DEPBAR.LE SB0, 0x0 ;  /* 0x000080000000791a */ /* 0x000fe80000000000 */
[----:B------:R-:W-:Y:S02]  /*7250*/  FMNMX.FTZ R2, R4, R0, !PT ;  /* 0x0000000004027209 */ /* 0x000fe40007810000 */
[-C--:B------:R-:W-:Y:S01]  /*7260*/  HMMA.16816.F32 R20, R192, R208.reuse, R20 ;  /* 0x000000d0c014723c */ /* 0x080fe20000001814 */
[----:B------:R-:W-:Y:S04]  /*7270*/  BAR.SYNC.DEFER_BLOCKING 0x0 ;  /* 0x0000000000007b1d */ /* 0x000fe80000010000 */
[----:B------:R-:W-:Y:S02]  /*7280*/  FMNMX.FTZ R2, R5, R2, !PT ;  /* 0x0000000205027209 */ /* 0x000fe40007810000 */
[----:B------:R-:W-:Y:S01]  /*7290*/  FMNMX.FTZ R132, R6, R3, !PT ;  /* 0x0000000306847209 */ /* 0x000fe20007810000 */
[C---:B------:R-:W-:Y:S04]  /*72a0*/  HMMA.16816.F32 R24, R200.reuse, R208, R24 ;  /* 0x000000d0c818723c */ /* 0x040fe80000001818 */
[----:B------:R-:W-:Y:S02]  /*72b0*/  FMNMX.FTZ R132, R7, R132, !PT ;  /* 0x0000008407847209 */ /* 0x000fe40007810000 */
[----:B------:R-:W-:Y:S02]  /*72c0*/  FMNMX.FTZ R134, R8, R133, !PT ;  /* 0x0000008508867209 */ /* 0x000fe40007810000 */
[-C--:B------:R-:W-:Y:S04]  /*72d0*/  HMMA.16816.F32 R28, R200, R210.reuse, R28 ;  /* 0x000000d2c81c723c */ /* 0x080fe8000000181c */
[----:B------:R-:W-:Y:S02]  /*72e0*/  FMNMX.FTZ R2, R16, R2, !PT ;  /* 0x0000000210027209 */ /* 0x000fe40007810000 */
[----:B------:R-:W-:Y:S02]  /*72f0*/  FMNMX.FTZ R132, R18, R132, !PT ;  /* 0x0000008412847209 */ /* 0x000fe40007810000 */
        /* <DEDUP_REMOVED lines=27> */
[-C--:B--2---:R-:W-:Y:S04]  /*74b0*/  HMMA.16816.F32 R68, R192, R204.reuse, R68 ;  /* 0x000000ccc044723c */ /* 0x084fe80000001844 */
        /* <DEDUP_REMOVED lines=11> */
[-C--:B---3--:R-:W-:Y:S04]  /*7570*/  HMMA.16816.F32 R84, R192, R188.reuse, R84 ;  /* 0x000000bcc054723c */ /* 0x088fe80000001854 */
        /* <DEDUP_REMOVED lines=11> */
[-C--:B-1----:R-:W-:Y:S04]  /*7630*/  HMMA.16816.F32 R100, R192, R196.reuse, R100 ;  /* 0x000000c4c064723c */ /* 0x082fe80000001864 */
[----:B------:R-:W-:Y:S02]  /*7640*/  FMNMX.FTZ R2, R68, R2, !PT ;  /* 0x0000000244027209 */ /* 0x000fe40007810000 */
[----:B------:R-:W-:Y:S02]  /*7650*/  FMNMX.FTZ R132, R66, R132, !PT ;  /* 0x0000008442847209 */ /* 0x000fe40007810000 */
[C---:B------:R-:W-:Y:S04]  /*7660*/  HMMA.16816.F32 R104, R200.reuse, R196, R104 ;  /* 0x000000c4c868723c */ /* 0x040fe80000001868 */
[----:B------:R-:W-:Y:S02]  /*7670*/  FMNMX.FTZ R134, R45, R134, !PT ;  /* 0x000000862d867209 */ /* 0x000fe40007810000 */
[----:B------:R-:W-:Y:S02]  /*7680*/  FMNMX.FTZ R135, R69, R2, !PT ;  /* 0x0000000245877209 */ /* 0x000fe40007810000 */
[----:B------:R-:W-:Y:S01]  /*7690*/  FMNMX.FTZ R136, R56, R134, !PT ;  /* 0x0000008638887209 */ /* 0x000fe20007810000 */
[-C--:B------:R-:W-:Y:S03]  /*76a0*/  HMMA.16816.F32 R108, R200, R198.reuse, R108 ;  /* 0x000000c6c86c723c */ /* 0x080fe6000000186c */
[----:B------:R-:W-:Y:S02]  /*76b0*/  FMNMX.FTZ R134, R67, R132, !PT ;  /* 0x0000008443867209 */ /* 0x000fe40007810000 */
[----:B------:R-:W-:Y:S02]  /*76c0*/  FMNMX.FTZ R135, R80, R135, !PT ;  /* 0x0000008750877209 */ /* 0x000fe40007810000 */
[----:B------:R-:W-:Y:S01]  /*76d0*/  FMNMX.FTZ R2, R70, R134, !PT ;  /* 0x0000008646027209 */ /* 0x000fe20007810000 */
[----:B------:R-:W-:Y:S04]  /*76e0*/  HMMA.16816.F32 R112, R192, R198, R112 ;  /* 0x000000c6c070723c */ /* 0x000fe80000001870 */
[----:B------:R-:W-:Y:S02]  /*76f0*/  FMNMX.FTZ R135, R81, R135, !PT ;  /* 0x0000008751877209 */ /* 0x000fe40007810000 */
[----:B------:R-:W-:Y:S02]  /*7700*/  FMNMX.FTZ R2, R71, R2, !PT ;  /* 0x0000000247027209 */ /* 0x000fe40007810000 */
[----:B------:R-:W-:Y:S04]  /*7710*/  FMNMX.FTZ R134, R10, R138, !PT ;  /* 0x0000008a0a867209 */ /* 0x000fe80007810000 */
[----:B------:R-:W-:Y:S02]  /*7720*/  FMNMX.FTZ R135, R84, R135, !PT ;  /* 0x0000008754877209 */ /* 0x000fe40007810000 */
        /* <DEDUP_REMOVED lines=27> */
[----:B------:R-:W-:Y:S01]  /*78e0*/  FMNMX.FTZ R132, R76, R132, !PT ;  /* 0x000000844c847209 */ /* 0x000fe20007810000 */
[----:B------:R-:W1:Y:S01]  /*78f0*/  SHFL.BFLY PT, R188, R135, 0x2, 0x1f ;  /* 0x0c401f0087bc7f89 */ /* 0x000e6200000e0000 */
[----:B------:R-:W-:Y:S02]  /*7900*/  FMNMX.FTZ R134, R42, R134, !PT ;  /* 0x000000862a867209 */ /* 0x000fe40007810000 */
[----:B------:R-:W-:Y:S02]  /*7910*/  FMNMX.FTZ R2, R114, R2, !PT ;  /* 0x0000000272027209 */ /* 0x000fe40007810000 */
[----:B------:R-:W-:Y:S02]  /*7920*/  FMNMX.FTZ R132, R77, R132, !PT ;  /* 0x000000844d847209 */ /* 0x000fe40007810000 */
[----:B------:R-:W-:Y:S02]  /*7930*/  FMNMX.FTZ R134, R43, R134, !PT ;  /* 0x000000862b867209 */ /* 0x000fe40007810000 */
[----:B------:R-:W-:Y:S02]  /*7940*/  FMNMX.FTZ R2, R115, R2, !PT ;  /* 0x0000000273027209 */ /* 0x000fe40007810000 */
[----:B------:R-:W-:Y:S02]  /*7950*/  FMNMX.FTZ R132, R88, R132, !PT ;  /* 0x0000008458847209 */ /* 0x000fe40007810000 */
[----:B------:R-:W-:Y:S01]  /*7960*/  FMNMX.FTZ R134, R46, R134, !PT ;  /* 0x000000862e867209 */ /* 0x000fe20007810000 */
[----:B------:R-:W2:Y:S01]  /*7970*/  SHFL.BFLY PT, R137, R2, 0x2, 0x1f ;  /* 0x0c401f0002897f89 */ /* 0x000ea200000e0000 */
        /* <DEDUP_REMOVED lines=8> */
[----:B-1----:R-:W-:Y:S02]  /*7a00*/  FMNMX.FTZ R135, R135, R188, !PT ;  /* 0x000000bc87877209 */ /* 0x002fe40007810000 */
[----:B------:R-:W-:Y:S02]  /*7a10*/  FMNMX.FTZ R132, R105, R132, !PT ;  /* 0x0000008469847209 */ /* 0x000fe40007810000 */
[----:B------:R-:W-:Y:S01]  /*7a20*/  FMNMX.FTZ R134, R63, R134, !PT ;  /* 0x000000863f867209 */ /* 0x000fe20007810000 */
[----:B------:R-:W1:Y:S01]  /*7a30*/  SHFL.BFLY PT, R188, R135, 0x1, 0x1f ;  /* 0x0c201f0087bc7f89 */ /* 0x000e6200000e0000 */
[----:B------:R-:W-:Y:S02]  /*7a40*/  FMNMX.FTZ R132, R108, R132, !PT ;  /* 0x000000846c847209 */ /* 0x000fe40007810000 */
[----:B------:R-:W-:Y:S02]  /*7a50*/  FMNMX.FTZ R134, R74, R134, !PT ;  /* 0x000000864a867209 */ /* 0x000fe40007810000 */
[----:B------:R-:W-:Y:S02]  /*7a60*/  FMNMX.FTZ R132, R109, R132, !PT ;  /* 0x000000846d847209 */ /* 0x000fe40007810000 */
[----:B--2---:R-:W-:Y:S02]  /*7a70*/  FMNMX.FTZ R2, R2, R137, !PT ;  /* 0x0000008902027209 */ /* 0x004fe40007810000 */
[----:B------:R-:W-:Y:S01]  /*7a80*/  FMNMX.FTZ R134, R75, R134, !PT ;  /* 0x000000864b867209 */ /* 0x000fe20007810000 */
[----:B------:R-:W2:Y:S03]  /*7a90*/  SHFL.BFLY PT, R136, R132, 0x2, 0x1f ;  /* 0x0c401f0084887f89 */ /* 0x000ea600000e0000 */
[----:B------:R-:W-:Y:S04]  /*7aa0*/  FMNMX.FTZ R134, R78, R134, !PT ;  /* 0x000000864e867209 */ /* 0x000fe80007810000 */
[----:B------:R-:W-:Y:S01]  /*7ab0*/  FMNMX.FTZ R134, R79, R134, !PT ;  /* 0x000000864f867209 */ /* 0x000fe20007810000 */
[----:B------:R-:W3:Y:S03]  /*7ac0*/  SHFL.BFLY PT, R137, R2, 0x1, 0x1f ;  /* 0x0c201f0002897f89 */ /* 0x000ee600000e0000 */
[----:B------:R-:W-:Y:S02]  /*7ad0*/  FMNMX.FTZ R134, R90, R134, !PT ;  /* 0x000000865a867209 */ /* 0x000fe40007810000 */
[----:B-1----:R-:W-:Y:S02]  /*7ae0*/  FMNMX.FTZ R135, R135, R188, !PT ;  /* 0x000000bc87877209 */ /* 0x002fe40007810000 */
[----:B------:R-:W-:Y:S03]  /*7af0*/  FMNMX.FTZ R134, R91, R134, !PT ;  /* 0x000000865b867209 */ /* 0x000fe60007810000 */
[C---:B------:R-:W-:Y:S01]  /*7b00*/  FADD.FTZ R0, -R135.reuse, R0 ;  /* 0x0000000087007221 */ /* 0x040fe20000010100 */
[----:B------:R-:W-:Y:S01]  /*7b10*/  FMNMX.FTZ R134, R94, R134, !PT ;  /* 0x000000865e867209 */ /* 0x000fe20007810000 */
[----:B------:R-:W-:Y:S03]  /*7b20*/  FMUL.FTZ R192, R135, c[0x0][0x2d0] ;  /* 0x0000b40087c07a20 */ /* 0x000fe60000410000 */
[----:B------:R-:W-:Y:S01]  /*7b30*/  FMNMX.FTZ R134, R95, R134, !PT ;  /* 0x000000865f867209 */ /* 0x000fe20007810000 */
[--C-:B------:R-:W-:Y:S01]  /*7b40*/  FFMA.FTZ R20, R20, c[0x0][0x2d0], -R192.reuse ;  /* 0x0000b40014147a23 */ /* 0x100fe200000108c0 */
[----:B--2---:R-:W-:Y:S01]  /*7b50*/  FMNMX.FTZ R132, R132, R136, !PT ;  /* 0x0000008884847209 */ /* 0x004fe20007810000 */
[--C-:B------:R-:W-:Y:S01]  /*7b60*/  FFMA.FTZ R21, R21, c[0x0][0x2d0], -R192.reuse ;  /* 0x0000b40015157a23 */ /* 0x100fe200000108c0 */
[----:B------:R-:W-:Y:S01]  /*7b70*/  FMNMX.FTZ R136, R106, R134, !PT ;  /* 0x000000866a887209 */ /* 0x000fe20007810000 */
[----:B------:R-:W-:Y:S01]  /*7b80*/  MUFU.EX2 R215, R20 ;  /* 0x0000001400d77308 */ /* 0x000fe20000000800 */
[--C-:B------:R-:W-:Y:S01]  /*7b90*/  FFMA.FTZ R52, R52, c[0x0][0x2d0], -R192.reuse ;  /* 0x0000b40034347a23 */ /* 0x100fe200000108c0 */
[----:B------:R-:W1:Y:S01]  /*7ba0*/  SHFL.BFLY PT, R189, R132, 0x1, 0x1f ;  /* 0x0c201f0084bd7f89 */ /* 0x000e6200000e0000 */
[----:B---3--:R-:W-:Y:S01]  /*7bb0*/  FMNMX.FTZ R134, R2, R137, !PT ;  /* 0x0000008902867209 */ /* 0x008fe20007810000 */
[----:B------:R-:W-:Y:S01]  /*7bc0*/  FMUL.FTZ R2, R0, c[0x0][0x2d0] ;  /* 0x0000b40000027a20 */ /* 0x000fe20000410000 */
[----:B------:R-:W-:Y:S01]  /*7bd0*/  FMNMX.FTZ R0, R107, R136, !PT ;  /* 0x000000886b007209 */ /* 0x000fe20007810000 */
[--C-:B------:R-:W-:Y:S02]  /*7be0*/  FFMA.FTZ R53, R53, c[0x0][0x2d0], -R192.reuse ;  /* 0x0000b40035357a23 */ /* 0x100fe400000108c0 */
[--C-:B------:R-:W-:Y:S01]  /*7bf0*/  FFMA.FTZ R64, R64, c[0x0][0x2d0], -R192.reuse ;  /* 0x0000b40040407a23 */ /* 0x100fe200000108c0 */
[----:B------:R-:W-:Y:S01]  /*7c00*/  FMNMX.FTZ R0, R110, R0, !PT ;  /* 0x000000006e007209 */ /* 0x000fe20007810000 */
[----:B------:R2:W3:Y:S01]  /*7c10*/  MUFU.EX2 R137, R2 ;  /* 0x0000000200897308 */ /* 0x0004e20000000800 */
[--C-:B------:R-:W-:Y:S02]  /*7c20*/  FFMA.FTZ R65, R65, c[0x0][0x2d0], -R192.reuse ;  /* 0x0000b40041417a23 */ /* 0x100fe400000108c0 */
[----:B------:R-:W-:Y:S01]  /*7c30*/  FMNMX.FTZ R0, R111, R0, !PT ;  /* 0x000000006f007209 */ /* 0x000fe20007810000 */
[--C-:B------:R-:W-:Y:S02]  /*7c40*/  FFMA.FTZ R68, R68, c[0x0][0x2d0], -R192.reuse ;  /* 0x0000b40044447a23 */ /* 0x100fe400000108c0 */
[--C-:B------:R-:W-:Y:S02]  /*7c50*/  FFMA.FTZ R69, R69, c[0x0][0x2d0], -R192.reuse ;  /* 0x0000b40045457a23 */ /* 0x100fe400000108c0 */
[----:B------:R-:W-:Y:S02]  /*7c60*/  FMUL.FTZ R193, R134, c[0x0][0x2d0] ;  /* 0x0000b40086c17a20 */ /* 0x000fe40000410000 */
[----:B------:R-:W-:Y:S01]  /*7c70*/  MUFU.EX2 R213, R21 ;  /* 0x0000001500d57308 */ /* 0x000fe20000000800 */
[--C-:B------:R-:W-:Y:S02]  /*7c80*/  FFMA.FTZ R4, R4, c[0x0][0x2d0], -R192.reuse ;  /* 0x0000b40004047a23 */ /* 0x100fe400000108c0 */
[--C-:B------:R-:W-:Y:S02]  /*7c90*/  FFMA.FTZ R22, R22, c[0x0][0x2d0], -R193.reuse ;  /* 0x0000b40016167a23 */ /* 0x100fe400000108c1 */
[--C-:B------:R-:W-:Y:S01]  /*7ca0*/  FFMA.FTZ R23, R23, c[0x0][0x2d0], -R193.reuse ;  /* 0x0000b40017177a23 */ /* 0x100fe200000108c1 */
[----:B-1----:R-:W-:Y:S01]  /*7cb0*/  FMNMX.FTZ R132, R132, R189, !PT ;  /* 0x000000bd84847209 */ /* 0x002fe20007810000 */
[--C-:B------:R-:W-:Y:S02]  /*7cc0*/  FFMA.FTZ R54, R54, c[0x0][0x2d0], -R193.reuse ;  /* 0x0000b40036367a23 */ /* 0x100fe400000108c1 */
[--C-:B------:R-:W-:Y:S01]  /*7cd0*/  FFMA.FTZ R55, R55, c[0x0][0x2d0], -R193.reuse ;  /* 0x0000b40037377a23 */ /* 0x100fe200000108c1 */
[----:B------:R1:W-:Y:S01]  /*7ce0*/  MUFU.EX2 R220, R4 ;  /* 0x0000000400dc7308 */ /* 0x0003e20000000800 */
[--C-:B------:R-:W-:Y:S02]  /*7cf0*/  FFMA.FTZ R6, R6, c[0x0][0x2d0], -R193.reuse ;  /* 0x0000b40006067a23 */ /* 0x100fe400000108c1 */
[----:B------:R-:W-:Y:S02]  /*7d00*/  FFMA.FTZ R66, R66, c[0x0][0x2d0], -R193 ;  /* 0x0000b40042427a23 */ /* 0x000fe400000108c1 */
[----:B--2---:R-:W-:Y:S02]  /*7d10*/  FADD.FTZ R2, -R134, R3 ;  /* 0x0000000386027221 */ /* 0x004fe40000010100 */
[----:B------:R-:W2:Y:S01]  /*7d20*/  SHFL.BFLY PT, R3, R0, 0x2, 0x1f ;  /* 0x0c401f0000037f89 */ /* 0x000ea200000e0000 */
[--C-:B------:R-:W-:Y:S02]  /*7d30*/  FFMA.FTZ R67, R67, c[0x0][0x2d0], -R193.reuse ;  /* 0x0000b40043437a23 */ /* 0x100fe400000108c1 */
[----:B------:R4:W-:Y:S01]  /*7d40*/  MUFU.EX2 R219, R6 ;  /* 0x0000000600db7308 */ /* 0x0009e20000000800 */
[----:B------:R-:W-:Y:S02]  /*7d50*/  FMUL.FTZ R2, R2, c[0x0][0x2d0] ;  /* 0x0000b40002027a20 */ /* 0x000fe40000410000 */
[--C-:B------:R-:W-:Y:S02]  /*7d60*/  FFMA.FTZ R70, R70, c[0x0][0x2d0], -R193.reuse ;  /* 0x0000b40046467a23 */ /* 0x100fe400000108c1 */
[--C-:B------:R-:W-:Y:S02]  /*7d70*/  FFMA.FTZ R71, R71, c[0x0][0x2d0], -R193.reuse ;  /* 0x0000b40047477a23 */ /* 0x100fe400000108c1 */
[--C-:B------:R-:W-:Y:S02]  /*7d80*/  FFMA.FTZ R7, R7, c[0x0][0x2d0], -R193.reuse ;  /* 0x0000b40007077a23 */ /* 0x100fe400000108c1 */
[--C-:B------:R-:W-:Y:S01]  /*7d90*/  FFMA.FTZ R16, R16, c[0x0][0x2d0], -R192.reuse ;  /* 0x0000b40010107a23 */ /* 0x100fe200000108c0 */
[----:B------:R4:W4:Y:S01]  /*7da0*/  MUFU.EX2 R136, R2 ;  /* 0x0000000200887308 */ /* 0x0009220000000800 */
[--C-:B------:R-:W-:Y:S02]  /*7db0*/  FFMA.FTZ R5, R5, c[0x0][0x2d0], -R192.reuse ;  /* 0x0000b40005057a23 */ /* 0x100fe400000108c0 */
[----:B------:R-:W-:Y:S01]  /*7dc0*/  FFMA.FTZ R17, R17, c[0x0][0x2d0], -R192 ;  /* 0x0000b40011117a23 */ /* 0x000fe200000108c0 */
[----:B-1----:R-:W-:Y:S01]  /*7dd0*/  @P1 SHF.R.S32.HI R4, RZ, 0x1f, R246 ;  /* 0x0000001fff041819 */ /* 0x002fe200000114f6 */
[--C-:B------:R-:W-:Y:S02]  /*7de0*/  FFMA.FTZ R18, R18, c[0x0][0x2d0], -R193.reuse ;  /* 0x0000b40012127a23 */ /* 0x100fe400000108c1 */
[--C-:B------:R-:W-:Y:S02]  /*7df0*/  FFMA.FTZ R19, R19, c[0x0][0x2d0], -R193.reuse ;  /* 0x0000b40013137a23 */ /* 0x100fe400000108c1 */
[C---:B---3--:R-:W-:Y:S01]  /*7e00*/  FMUL.FTZ R120, R137.reuse, R120 ;  /* 0x0000007889787220 */ /* 0x048fe20000410000 */
[----:B------:R-:W-:Y:S01]  /*7e10*/  MUFU.EX2 R221, R7 ;  /* 0x0000000700dd7308 */ /* 0x000fe20000000800 */
[----:B--2---:R-:W-:Y:S01]  /*7e20*/  FMNMX.FTZ R0, R0, R3, !PT ;  /* 0x0000000300007209 */ /* 0x004fe20007810000 */
[----:B------:R-:W-:Y:S02]  /*7e30*/  FMUL.FTZ R121, R137, R121 ;  /* 0x0000007989797220 */ /* 0x000fe40000410000 */
[----:B------:R-:W-:Y:S02]  /*7e40*/  FFMA.FTZ R80, R80, c[0x0][0x2d0], -R192 ;  /* 0x0000b40050507a23 */ /* 0x000fe400000108c0 */
[--C-:B------:R-:W-:Y:S02]  /*7e50*/  FFMA.FTZ R83, R83, c[0x0][0x2d0], -R193.reuse ;  /* 0x0000b40053537a23 */ /* 0x100fe400000108c1 */
[--C-:B------:R-:W-:Y:S02]  /*7e60*/  FFMA.FTZ R34, R34, c[0x0][0x2d0], -R193.reuse ;  /* 0x0000b40022227a23 */ /* 0x100fe400000108c1 */
[----:B------:R1:W-:Y:S01]  /*7e70*/  MUFU.EX2 R223, R5 ;  /* 0x0000000500df7308 */ /* 0x0003e20000000800 */
[----:B----4-:R-:W-:Y:S02]  /*7e80*/  @P1 IMAD R6, R4, c[0x0][0x1e0], RZ ;  /* 0x0000780004061a24 */ /* 0x010fe400078e02ff */
[----:B------:R-:W-:Y:S02]  /*7e90*/  FFMA.FTZ R35, R35, c[0x0][0x2d0], -R193 ;  /* 0x0000b40023237a23 */ /* 0x000fe400000108c1 */
[----:B------:R-:W-:Y:S02]  /*7ea0*/  FADD.FTZ R2, -R132, R133 ;  /* 0x0000008584027221 */ /* 0x000fe40000010100 */
[----:B------:R-:W-:Y:S02]  /*7eb0*/  @P1 IMAD R6, R246, c[0x0][0x1e4], R6 ;  /* 0x00007900f6061a24 */ /* 0x000fe400078e0206 */
[----:B------:R-:W-:Y:S01]  /*7ec0*/  FMUL.FTZ R2, R2, c[0x0][0x2d0] ;  /* 0x0000b40002027a20 */ /* 0x000fe20000410000 */
[----:B------:R-:W-:Y:S01]  /*7ed0*/  MUFU.EX2 R209, R22 ;  /* 0x0000001600d17308 */ /* 0x000fe20000000800 */
[C---:B------:R-:W-:Y:S02]  /*7ee0*/  FMUL.FTZ R122, R136.reuse, R122 ;  /* 0x0000007a887a7220 */ /* 0x040fe40000410000 */
[----:B------:R-:W-:Y:S02]  /*7ef0*/  FMUL.FTZ R123, R136, R123 ;  /* 0x0000007b887b7220 */ /* 0x000fe40000410000 */
[--C-:B------:R-:W-:Y:S02]  /*7f00*/  FFMA.FTZ R36, R36, c[0x0][0x2d0], -R192.reuse ;  /* 0x0000b40024247a23 */ /* 0x100fe400000108c0 */
[--C-:B------:R-:W-:Y:S02]  /*7f10*/  FFMA.FTZ R37, R37, c[0x0][0x2d0], -R192.reuse ;  /* 0x0000b40025257a23 */ /* 0x100fe400000108c0 */
[--C-:B------:R-:W-:Y:S01]  /*7f20*/  FFMA.FTZ R38, R38, c[0x0][0x2d0], -R193.reuse ;  /* 0x0000b40026267a23 */ /* 0x100fe200000108c1 */
[----:B------:R2:W3:Y:S01]  /*7f30*/  MUFU.EX2 R133, R2 ;  /* 0x0000000200857308 */ /* 0x0004e20000000800 */
[--C-:B------:R-:W-:Y:S02]  /*7f40*/  FFMA.FTZ R39, R39, c[0x0][0x2d0], -R193.reuse ;  /* 0x0000b40027277a23 */ /* 0x100fe400000108c1 */
[--C-:B------:R-:W-:Y:S02]  /*7f50*/  FFMA.FTZ R48, R48, c[0x0][0x2d0], -R192.reuse ;  /* 0x0000b40030307a23 */ /* 0x100fe400000108c0 */
[----:B-1----:R-:W-:Y:S04]  /*7f60*/  @P1 IMAD.WIDE.U32 R4, R246, c[0x0][0x1e0], RZ ;  /* 0x00007800f6041a25 */ /* 0x002fe800078e00ff */
[--C-:B------:R-:W-:Y:S01]  /*7f70*/  FFMA.FTZ R49, R49, c[0x0][0x2d0], -R192.reuse ;  /* 0x0000b40031317a23 */ /* 0x100fe200000108c0 */
[----:B------:R-:W-:Y:S01]  /*7f80*/  MUFU.EX2 R212, R23 ;  /* 0x0000001700d47308 */ /* 0x000fe20000000800 */
[----:B------:R-:W-:Y:S01]  /*7f90*/  @P1 IADD3 R6, R5, R6, RZ ;  /* 0x0000000605061210 */ /* 0x000fe20007ffe0ff */
[--C-:B------:R-:W-:Y:S02]  /*7fa0*/  FFMA.FTZ R50, R50, c[0x0][0x2d0], -R193.reuse ;  /* 0x0000b40032327a23 */ /* 0x100fe400000108c1 */
[--C-:B------:R-:W-:Y:S02]  /*7fb0*/  FFMA.FTZ R51, R51, c[0x0][0x2d0], -R193.reuse ;  /* 0x0000b40033337a23 */ /* 0x100fe400000108c1 */
[--C-:B------:R-:W-:Y:S02]  /*7fc0*/  FFMA.FTZ R81, R81, c[0x0][0x2d0], -R192.reuse ;  /* 0x0000b40051517a23 */ /* 0x100fe400000108c0 */
[--C-:B------:R-:W-:Y:S02]  /*7fd0*/  FFMA.FTZ R113, R113, c[0x0][0x2d0], -R192.reuse ;  /* 0x0000b40071717a23 */ /* 0x100fe400000108c0 */
[----:B------:R1:W-:Y:S01]  /*7fe0*/  MUFU.EX2 R224, R16 ;  /* 0x0000001000e07308 */ /* 0x0003e20000000800 */
[--C-:B------:R-:W-:Y:S02]  /*7ff0*/  FFMA.FTZ R32, R32, c[0x0][0x2d0], -R192.reuse ;  /* 0x0000b40020207a23 */ /* 0x100fe400000108c0 */
[--C-:B------:R-:W-:Y:S01]  /*8000*/  FFMA.FTZ R33, R33, c[0x0][0x2d0], -R192.reuse ;  /* 0x0000b40021217a23 */ /* 0x100fe200000108c0 */
[----:B--2---:R-:W2:Y:S01]  /*8010*/  SHFL.BFLY PT, R2, R0, 0x1, 0x1f ;  /* 0x0c201f0000027f89 */ /* 0x004ea200000e0000 */
[C---:B---3--:R-:W-:Y:S02]  /*8020*/  FMUL.FTZ R116, R133.reuse, R116 ;  /* 0x0000007485747220 */ /* 0x048fe40000410000 */
[C---:B------:R-:W-:Y:S02]  /*8030*/  FMUL.FTZ R117, R133.reuse, R117 ;  /* 0x0000007585757220 */ /* 0x040fe40000410000 */
[C---:B------:R-:W-:Y:S01]  /*8040*/  FMUL.FTZ R124, R133.reuse, R124 ;  /* 0x0000007c857c7220 */ /* 0x040fe20000410000 */
[----:B------:R3:W-:Y:S01]  /*8050*/  MUFU.EX2 R210, R17 ;  /* 0x0000001100d27308 */ /* 0x0007e20000000800 */
[C---:B------:R-:W-:Y:S02]  /*8060*/  FMUL.FTZ R125, R133.reuse, R125 ;  /* 0x0000007d857d7220 */ /* 0x040fe40000410000 */
[C---:B------:R-:W-:Y:S02]  /*8070*/  FMUL.FTZ R128, R133.reuse, R128 ;  /* 0x0000008085807220 */ /* 0x040fe40000410000 */
[----:B------:R-:W-:Y:S02]  /*8080*/  FMUL.FTZ R129, R133, R129 ;  /* 0x0000008185817220 */ /* 0x000fe40000410000 */
[--C-:B------:R-:W-:Y:S02]  /*8090*/  FFMA.FTZ R82, R82, c[0x0][0x2d0], -R193.reuse ;  /* 0x0000b40052527a23 */ /* 0x100fe400000108c1 */
[--C-:B------:R-:W-:Y:S01]  /*80a0*/  FFMA.FTZ R86, R86, c[0x0][0x2d0], -R193.reuse ;  /* 0x0000b40056567a23 */ /* 0x100fe200000108c1 */
[----:B------:R4:W-:Y:S01]  /*80b0*/  MUFU.EX2 R225, R18 ;  /* 0x0000001200e17308 */ /* 0x0009e20000000800 */
[--C-:B------:R-:W-:Y:S02]  /*80c0*/  FFMA.FTZ R87, R87, c[0x0][0x2d0], -R193.reuse ;  /* 0x0000b40057577a23 */ /* 0x100fe400000108c1 */
[--C-:B------:R-:W-:Y:S02]  /*80d0*/  FFMA.FTZ R98, R98, c[0x0][0x2d0], -R193.reuse ;  /* 0x0000b40062627a23 */ /* 0x100fe400000108c1 */
[----:B-1----:R-:W-:Y:S02]  /*80e0*/  FMUL.FTZ R16, R137, R152 ;  /* 0x0000009889107220 */ /* 0x002fe40000410000 */
[--C-:B------:R-:W-:Y:S01]  /*80f0*/  FFMA.FTZ R99, R99, c[0x0][0x2d0], -R193.reuse ;  /* 0x0000b40063637a23 */ /* 0x100fe200000108c1 */
[----:B--2---:R-:W-:Y:S01]  /*8100*/  FMNMX.FTZ R2, R0, R2, !PT ;  /* 0x0000000200027209 */ /* 0x004fe20007810000 */
[----:B------:R-:W-:Y:S01]  /*8110*/  FFMA.FTZ R112, R112, c[0x0][0x2d0], -R192 ;  /* 0x0000b40070707a23 */ /* 0x000fe200000108c0 */
[----:B------:R1:W-:Y:S01]  /*8120*/  MUFU.EX2 R211, R19 ;  /* 0x0000001300d37308 */ /* 0x0003e20000000800 */
[----:B------:R-:W-:Y:S02]  /*8130*/  FFMA.FTZ R102, R102, c[0x0][0x2d0], -R193 ;  /* 0x0000b40066667a23 */ /* 0x000fe400000108c1 */
[----:B------:R-:W-:Y:S02]  /*8140*/  FADD.FTZ R0, -R2, R138 ;  /* 0x0000008a02007221 */ /* 0x000fe40000010100 */
[----:B------:R-:W-:Y:S02]  /*8150*/  FMUL.FTZ R138, R132, c[0x0][0x2d0] ;  /* 0x0000b400848a7a20 */ /* 0x000fe40000410000 */
[----:B------:R-:W-:Y:S02]  /*8160*/  FMUL.FTZ R3, R2, c[0x0][0x2d0] ;  /* 0x0000b40002037a20 */ /* 0x000fe40000410000 */
[--C-:B------:R-:W-:Y:S01]  /*8170*/  FFMA.FTZ R8, R8, c[0x0][0x2d0], -R138.reuse ;  /* 0x0000b40008087a23 */ /* 0x100fe2000001088a */
[----:B------:R-:W-:Y:S01]  /*8180*/  MUFU.EX2 R226, R32 ;  /* 0x0000002000e27308 */ /* 0x000fe20000000800 */
[--C-:B------:R-:W-:Y:S02]  /*8190*/  FFMA.FTZ R9, R9, c[0x0][0x2d0], -R138.reuse ;  /* 0x0000b40009097a23 */ /* 0x100fe4000001088a */
[----:B---3--:R-:W-:Y:S02]  /*81a0*/  FMUL.FTZ R17, R137, R153 ;  /* 0x0000009989117220 */ /* 0x008fe40000410000 */
[----:B----4-:R-:W-:Y:S02]  /*81b0*/  FMUL.FTZ R18, R136, R154 ;  /* 0x0000009a88127220 */ /* 0x010fe40000410000 */
[--C-:B------:R-:W-:Y:S02]  /*81c0*/  FFMA.FTZ R60, R60, c[0x0][0x2d0], -R138.reuse ;  /* 0x0000b4003c3c7a23 */ /* 0x100fe4000001088a */
[--C-:B------:R-:W-:Y:S01]  /*81d0*/  FFMA.FTZ R61, R61, c[0x0][0x2d0], -R138.reuse ;  /* 0x0000b4003d3d7a23 */ /* 0x100fe2000001088a */
[----:B------:R2:W-:Y:S01]  /*81e0*/  MUFU.EX2 R214, R8 ;  /* 0x0000000800d67308 */ /* 0x0005e20000000800 */
[--C-:B------:R-:W-:Y:S02]  /*81f0*/  FFMA.FTZ R62, R62, c[0x0][0x2d0], -R3.reuse ;  /* 0x0000b4003e3e7a23 */ /* 0x100fe40000010803 */
[--C-:B------:R-:W-:Y:S02]  /*8200*/  FFMA.FTZ R63, R63, c[0x0][0x2d0], -R3.reuse ;  /* 0x0000b4003f3f7a23 */ /* 0x100fe40000010803 */
[----:B-1----:R-:W-:Y:S02]  /*8210*/  FMUL.FTZ R19, R136, R155 ;  /* 0x0000009b88137220 */ /* 0x002fe40000410000 */
[--C-:B------:R-:W-:Y:S02]  /*8220*/  FFMA.FTZ R72, R72, c[0x0][0x2d0], -R138.reuse ;  /* 0x0000b40048487a23 */ /* 0x100fe4000001088a */
[--C-:B------:R-:W-:Y:S01]  /*8230*/  FFMA.FTZ R73, R73, c[0x0][0x2d0], -R138.reuse ;  /* 0x0000b40049497a23 */ /* 0x100fe2000001088a */
[----:B------:R1:W-:Y:S01]  /*8240*/  MUFU.EX2 R217, R9 ;  /* 0x0000000900d97308 */ /* 0x0003e20000000800 */
[--C-:B------:R-:W-:Y:S02]  /*8250*/  FFMA.FTZ R13, R13, c[0x0][0x2d0], -R138.reuse ;  /* 0x0000b4000d0d7a23 */ /* 0x100fe4000001088a */
[--C-:B------:R-:W-:Y:S02]  /*8260*/  FFMA.FTZ R74, R74, c[0x0][0x2d0], -R3.reuse ;  /* 0x0000b4004a4a7a23 */ /* 0x100fe40000010803 */
[--C-:B------:R-:W-:Y:S02]  /*8270*/  FFMA.FTZ R75, R75, c[0x0][0x2d0], -R3.reuse ;  /* 0x0000b4004b4b7a23 */ /* 0x100fe40000010803 */
[--C-:B------:R-:W-:Y:S02]  /*8280*/  FFMA.FTZ R10, R10, c[0x0][0x2d0], -R3.reuse ;  /* 0x0000b4000a0a7a23 */ /* 0x100fe40000010803 */
[--C-:B------:R-:W-:Y:S01]  /*8290*/  FFMA.FTZ R14, R14, c[0x0][0x2d0], -R3.reuse ;  /* 0x0000b4000e0e7a23 */ /* 0x100fe20000010803 */
[----:B------:R3:W-:Y:S01]  /*82a0*/  MUFU.EX2 R208, R13 ;  /* 0x0000000d00d07308 */ /* 0x0007e20000000800 */
[--C-:B------:R-:W-:Y:S02]  /*82b0*/  FFMA.FTZ R12, R12, c[0x0][0x2d0], -R138.reuse ;  /* 0x0000b4000c0c7a23 */ /* 0x100fe4000001088a */
[--C-:B------:R-:W-:Y:S01]  /*82c0*/  FFMA.FTZ R15, R15, c[0x0][0x2d0], -R3.reuse ;  /* 0x0000b4000f0f7a23 */ /* 0x100fe20000010803 */
[----:B--2---:R-:W-:Y:S01]  /*82d0*/  @P1 MOV R8, R248 ;  /* 0x000000f800081202 */ /* 0x004fe20000000f00 */
[--C-:B------:R-:W-:Y:S01]  /*82e0*/  FFMA.FTZ R11, R11, c[0x0][0x2d0], -R3.reuse ;  /* 0x0000b4000b0b7a23 */ /* 0x100fe20000010803 */
[----:B------:R-:W-:Y:S01]  /*82f0*/  MOV R248, c[0x0][0x1e4] ;  /* 0x0000790000f87a02 */ /* 0x000fe20000000f00 */
[--C-:B------:R-:W-:Y:S02]  /*8300*/  FFMA.FTZ R77, R77, c[0x0][0x2d0], -R138.reuse ;  /* 0x0000b4004d4d7a23 */ /* 0x100fe4000001088a */
[----:B------:R-:W-:Y:S01]  /*8310*/  FMUL.FTZ R0, R0, c[0x0][0x2d0] ;  /* 0x0000b40000007a20 */ /* 0x000fe20000410000 */
[----:B------:R2:W-:Y:S01]  /*8320*/  MUFU.EX2 R222, R12 ;  /* 0x0000000c00de7308 */ /* 0x0005e20000000800 */
[--C-:B------:R-:W-:Y:S02]  /*8330*/  FFMA.FTZ R24, R24, c[0x0][0x2d0], -R138.reuse ;  /* 0x0000b40018187a23 */ /* 0x100fe4000001088a */
[--C-:B------:R-:W-:Y:S01]  /*8340*/  FFMA.FTZ R40, R40, c[0x0][0x2d0], -R138.reuse ;  /* 0x0000b40028287a23 */ /* 0x100fe2000001088a */
[----:B-1----:R-:W-:Y:S01]  /*8350*/  @P1 MOV R9, R251 ;  /* 0x000000fb00091202 */ /* 0x002fe20000000f00 */
[----:B------:R-:W-:Y:S02]  /*8360*/  FFMA.FTZ R41, R41, c[0x0][0x2d0], -R138 ;  /* 0x0000b40029297a23 */ /* 0x000fe4000001088a */
[----:B------:R-:W-:Y:S02]  /*8370*/  FFMA.FTZ R42, R42, c[0x0][0x2d0], -R3 ;  /* 0x0000b4002a2a7a23 */ /* 0x000fe40000010803 */
[----:B------:R-:W-:Y:S01]  /*8380*/  @P1 IMAD.WIDE.U32 R8, R4, 0x70, R8 ;  /* 0x0000007004081825 */ /* 0x000fe200078e0008 */
[----:B------:R-:W1:Y:S03]  /*8390*/  MUFU.EX2 R0, R0 ;  /* 0x0000000000007308 */ /* 0x000e660000000800 */
[----:B------:R-:W-:Y:S01]  /*83a0*/  @P1 IMAD R4, R6, 0x70, RZ ;  /* 0x0000007006041824 */ /* 0x000fe200078e02ff */
[----:B------:R-:W-:Y:S01]  /*83b0*/  @P1 LEA R6, P3, R8, c[0x0][0x1c8], 0x1 ;  /* 0x0000720008061a11 */ /* 0x000fe200078608ff */
[--C-:B------:R-:W-:Y:S01]  /*83c0*/  FFMA.FTZ R45, R45, c[0x0][0x2d0], -R138.reuse ;  /* 0x0000b4002d2d7a23 */ /* 0x100fe2000001088a */
[----:B---3--:R-:W-:Y:S01]  /*83d0*/  @P1 SHF.L.U32 R13, R247, 0x5, RZ ;  /* 0x00000005f70d1819 */ /* 0x008fe200000006ff */
[--C-:B------:R-:W-:Y:S01]  /*83e0*/  FFMA.FTZ R46, R46, c[0x0][0x2d0], -R3.reuse ;  /* 0x0000b4002e2e7a23 */ /* 0x100fe20000010803 */
[----:B------:R-:W-:Y:S01]  /*83f0*/  @P1 IADD3 R5, R9, R4, RZ ;  /* 0x0000000409051210 */ /* 0x000fe20007ffe0ff */
[----:B------:R-:W-:Y:S01]  /*8400*/  FFMA.FTZ R47, R47, c[0x0][0x2d0], -R3 ;  /* 0x0000b4002f2f7a23 */ /* 0x000fe20000010803 */
[----:B------:R3:W-:Y:S01]  /*8410*/  MUFU.EX2 R194, R10 ;  /* 0x0000000a00c27308 */ /* 0x0007e20000000800 */
[----:B------:R-:W-:Y:S01]  /*8420*/  @P1 IADD3 R4, P2, R6, R13, RZ ;  /* 0x0000000d06041210 */ /* 0x000fe20007f5e0ff */
[--C-:B------:R-:W-:Y:S01]  /*8430*/  FFMA.FTZ R56, R56, c[0x0][0x2d0], -R138.reuse ;  /* 0x0000b40038387a23 */ /* 0x100fe2000001088a */
[----:B------:R-:W-:Y:S01]  /*8440*/  @P1 LEA.HI.X R7, R8, c[0x0][0x1cc], R5, 0x1, P3 ;  /* 0x0000730008071a11 */ /* 0x000fe200018f0c05 */
[----:B------:R-:W-:Y:S01]  /*8450*/  FFMA.FTZ R57, R57, c[0x0][0x2d0], -R138 ;  /* 0x0000b40039397a23 */ /* 0x000fe2000001088a */
[----:B--2---:R-:W-:Y:S01]  /*8460*/  @P1 SHF.L.U64.HI R12, R247, 0x5, R248 ;  /* 0x00000005f70c1819 */ /* 0x004fe200000102f8 */
[--C-:B------:R-:W-:Y:S02]  /*8470*/  FFMA.FTZ R58, R58, c[0x0][0x2d0], -R3.reuse ;  /* 0x0000b4003a3a7a23 */ /* 0x100fe40000010803 */
[----:B------:R2:W-:Y:S01]  /*8480*/  @P1 LDGSTS.E.BYPASS.LTC128B.128 [R245+0x3900], [R6.64], !P0 ;  /* 0x0390000006f51fae */ /* 0x0005e2000c101d48 */
[----:B------:R-:W-:Y:S01]  /*8490*/  @P1 IADD3.X R5, R7, R12, RZ, P2, !PT ;  /* 0x0000000c07051210 */ /* 0x000fe200017fe4ff */
[----:B------:R4:W-:Y:S01]  /*84a0*/  MUFU.EX2 R200, R14 ;  /* 0x0000000e00c87308 */ /* 0x0009e20000000800 */
[--C-:B------:R-:W-:Y:S02]  /*84b0*/  FFMA.FTZ R59, R59, c[0x0][0x2d0], -R3.reuse ;  /* 0x0000b4003b3b7a23 */ /* 0x100fe40000010803 */
[--C-:B------:R-:W-:Y:S02]  /*84c0*/  FFMA.FTZ R92, R92, c[0x0][0x2d0], -R138.reuse ;  /* 0x0000b4005c5c7a23 */ /* 0x100fe4000001088a */
[C---:B-1----:R-:W-:Y:S01]  /*84d0*/  FMUL.FTZ R118, R0.reuse, R118 ;  /* 0x0000007600767220 */ /* 0x042fe20000410000 */
[----:B------:R1:W-:Y:S01]  /*84e0*/  @P1 LDGSTS.E.BYPASS.LTC128B.128 [R245+0x4100], [R4.64], !P0 ;  /* 0x0410000004f51fae */ /* 0x0003e2000c101d48 */
[C---:B------:R-:W-:Y:S02]  /*84f0*/  FMUL.FTZ R119, R0.reuse, R119 ;  /* 0x0000007700777220 */ /* 0x040fe40000410000 */
[C---:B------:R-:W-:Y:S01]  /*8500*/  FMUL.FTZ R126, R0.reuse, R126 ;  /* 0x0000007e007e7220 */ /* 0x040fe20000410000 */
[----:B------:R1:W1:Y:S01]  /*8510*/  MUFU.EX2 R195, R11 ;  /* 0x0000000b00c37308 */ /* 0x0002620000000800 */
[C---:B------:R-:W-:Y:S02]  /*8520*/  FMUL.FTZ R127, R0.reuse, R127 ;  /* 0x0000007f007f7220 */ /* 0x040fe40000410000 */
[----:B------:R-:W-:Y:S01]  /*8530*/  FMUL.FTZ R130, R0, R130 ;  /* 0x0000008200827220 */ /* 0x000fe20000410000 */
[----:B---3--:R-:W-:Y:S01]  /*8540*/  @P1 IADD3 R10, P4, R4, R13, RZ ;  /* 0x0000000d040a1210 */ /* 0x008fe20007f9e0ff */
[----:B------:R-:W-:Y:S02]  /*8550*/  FMUL.FTZ R131, R0, R131 ;  /* 0x0000008300837220 */ /* 0x000fe40000410000 */
[--C-:B------:R-:W-:Y:S01]  /*8560*/  FFMA.FTZ R93, R93, c[0x0][0x2d0], -R138.reuse ;  /* 0x0000b4005d5d7a23 */ /* 0x100fe2000001088a */
[-C--:B------:R-:W-:Y:S01]  /*8570*/  @P1 IADD3 R8, P3, R10, R13.reuse, RZ ;  /* 0x0000000d0a081210 */ /* 0x080fe20007f7e0ff */
[--C-:B------:R-:W-:Y:S01]  /*8580*/  FFMA.FTZ R90, R90, c[0x0][0x2d0], -R3.reuse ;  /* 0x0000b4005a5a7a23 */ /* 0x100fe20000010803 */
[----:B------:R3:W3:Y:S01]  /*8590*/  MUFU.EX2 R201, R15 ;  /* 0x0000000f00c97308 */ /* 0x0006e20000000800 */
[--C-:B------:R-:W-:Y:S02]  /*85a0*/  FFMA.FTZ R25, R25, c[0x0][0x2d0], -R138.reuse ;  /* 0x0000b40019197a23 */ /* 0x100fe4000001088a */
[--C-:B------:R-:W-:Y:S01]  /*85b0*/  FFMA.FTZ R26, R26, c[0x0][0x2d0], -R3.reuse ;  /* 0x0000b4001a1a7a23 */ /* 0x100fe20000010803 */
[-C--:B--2---:R-:W-:Y:S01]  /*85c0*/  @P1 IADD3 R6, P2, R8, R13.reuse, RZ ;  /* 0x0000000d08061210 */ /* 0x084fe20007f5e0ff */
[----:B----4-:R-:W-:Y:S02]  /*85d0*/  FMUL.FTZ R14, R0, R150 ;  /* 0x00000096000e7220 */ /* 0x010fe40000410000 */
[--C-:B------:R-:W-:Y:S03]  /*85e0*/  FFMA.FTZ R27, R27, c[0x0][0x2d0], -R3.reuse ;  /* 0x0000b4001b1b7a23 */ /* 0x100fe60000010803 */
[----:B------:R2:W-:Y:S01]  /*85f0*/  MUFU.EX2 R202, R24 ;  /* 0x0000001800ca7308 */ /* 0x0005e20000000800 */
[--C-:B------:R-:W-:Y:S02]  /*8600*/  FFMA.FTZ R91, R91, c[0x0][0x2d0], -R3.reuse ;  /* 0x0000b4005b5b7a23 */ /* 0x100fe40000010803 */
[--C-:B------:R-:W-:Y:S01]  /*8610*/  FFMA.FTZ R94, R94, c[0x0][0x2d0], -R3.reuse ;  /* 0x0000b4005e5e7a23 */ /* 0x100fe20000010803 */
[-C--:B-1----:R-:W-:Y:S01]  /*8620*/  @P1 IADD3.X R11, R5, R12.reuse, RZ, P4, !PT ;  /* 0x0000000c050b1210 */ /* 0x082fe200027fe4ff */
[--C-:B------:R-:W-:Y:S02]  /*8630*/  FFMA.FTZ R95, R95, c[0x0][0x2d0], -R3.reuse ;  /* 0x0000b4005f5f7a23 */ /* 0x100fe40000010803 */
[--C-:B------:R-:W-:Y:S01]  /*8640*/  FFMA.FTZ R31, R31, c[0x0][0x2d0], -R3.reuse ;  /* 0x0000b4001f1f7a23 */ /* 0x100fe20000010803 */
[-C--:B------:R-:W-:Y:S01]  /*8650*/  @P1 IADD3.X R9, R11, R12.reuse, RZ, P3, !PT ;  /* 0x0000000c0b091210 */ /* 0x080fe20001ffe4ff */
[----:B------:R1:W-:Y:S01]  /*8660*/  @P1 LDGSTS.E.BYPASS.LTC128B.128 [R245+0x4900], [R10.64], !P0 ;  /* 0x049000000af51fae */ /* 0x0003e2000c101d48 */
[----:B------:R4:W-:Y:S01]  /*8670*/  MUFU.EX2 R203, R25 ;  /* 0x0000001900cb7308 */ /* 0x0009e20000000800 */
[----:B------:R-:W-:Y:S01]  /*8680*/  @P1 IADD3 R4, P3, R6, R13, RZ ;  /* 0x0000000d06041210 */ /* 0x000fe20007f7e0ff */
[--C-:B------:R-:W-:Y:S01]  /*8690*/  FFMA.FTZ R28, R28, c[0x0][0x2d0], -R138.reuse ;  /* 0x0000b4001c1c7a23 */ /* 0x100fe2000001088a */
[-C--:B------:R-:W-:Y:S01]  /*86a0*/  @P1 IADD3.X R7, R9, R12.reuse, RZ, P2, !PT ;  /* 0x0000000c09071210 */ /* 0x080fe200017fe4ff */
[----:B---3--:R-:W-:Y:S02]  /*86b0*/  FMUL.FTZ R15, R0, R151 ;  /* 0x00000097000f7220 */ /* 0x008fe40000410000 */
[--C-:B------:R-:W-:Y:S01]  /*86c0*/  FFMA.FTZ R29, R29, c[0x0][0x2d0], -R138.reuse ;  /* 0x0000b4001d1d7a23 */ /* 0x100fe2000001088a */
[----:B------:R3:W-:Y:S01]  /*86d0*/  @P1 LDGSTS.E.BYPASS.LTC128B.128 [R245+0x5100], [R8.64], !P0 ;  /* 0x0510000008f51fae */ /* 0x0007e2000c101d48 */
[----:B------:R-:W-:Y:S01]  /*86e0*/  @P1 IADD3.X R5, R7, R12, RZ, P3, !PT ;  /* 0x0000000c07051210 */ /* 0x000fe20001ffe4ff */
[--C-:B------:R-:W-:Y:S01]  /*86f0*/  FFMA.FTZ R30, R30, c[0x0][0x2d0], -R3.reuse ;  /* 0x0000b4001e1e7a23 */ /* 0x100fe20000010803 */
[----:B------:R3:W-:Y:S01]  /*8700*/  MUFU.EX2 R197, R26 ;  /* 0x0000001a00c57308 */ /* 0x0007e20000000800 */
[--C-:B------:R-:W-:Y:S02]  /*8710*/  FFMA.FTZ R44, R44, c[0x0][0x2d0], -R138.reuse ;  /* 0x0000b4002c2c7a23 */ /* 0x100fe4000001088a */
[--C-:B------:R-:W-:Y:S02]  /*8720*/  FFMA.FTZ R78, R78, c[0x0][0x2d0], -R3.reuse ;  /* 0x0000b4004e4e7a23 */ /* 0x100fe40000010803 */
[----:B------:R3:W-:Y:S01]  /*8730*/  @P1 LDGSTS.E.BYPASS.LTC128B.128 [R245+0x5900], [R6.64], !P0 ;  /* 0x0590000006f51fae */ /* 0x0007e2000c101d48 */
[----:B--2---:R-:W-:Y:S02]  /*8740*/  FMUL.FTZ R24, R133, R160 ;  /* 0x000000a085187220 */ /* 0x004fe40000410000 */
[----:B------:R-:W-:Y:S02]  /*8750*/  FFMA.FTZ R79, R79, c[0x0][0x2d0], -R3 ;  /* 0x0000b4004f4f7a23 */ /* 0x000fe40000010803 */
[----:B------:R2:W-:Y:S01]  /*8760*/  MUFU.EX2 R196, R27 ;  /* 0x0000001b00c47308 */ /* 0x0005e20000000800 */
[--C-:B------:R-:W-:Y:S02]  /*8770*/  FFMA.FTZ R76, R76, c[0x0][0x2d0], -R138.reuse ;  /* 0x0000b4004c4c7a23 */ /* 0x100fe4000001088a */
[----:B------:R2:W-:Y:S01]  /*8780*/  @P1 LDGSTS.E.BYPASS.LTC128B.128 [R245+0x6100], [R4.64], !P0 ;  /* 0x0610000004f51fae */ /* 0x0005e2000c101d48 */
[C---:B----4-:R-:W-:Y:S01]  /*8790*/  FMUL.FTZ R25, R133.reuse, R161 ;  /* 0x000000a185197220 */ /* 0x050fe20000410000 */
[----:B-1----:R-:W-:Y:S01]  /*87a0*/  @P1 IADD3 R10, P2, R4, R13, RZ ;  /* 0x0000000d040a1210 */ /* 0x002fe20007f5e0ff */
[----:B------:R-:W-:Y:S02]  /*87b0*/  FMUL.FTZ R13, R133, R149 ;  /* 0x00000095850d7220 */ /* 0x000fe40000410000 */
[--C-:B------:R-:W-:Y:S01]  /*87c0*/  FFMA.FTZ R88, R88, c[0x0][0x2d0], -R138.reuse ;  /* 0x0000b40058587a23 */ /* 0x100fe2000001088a */
[----:B------:R-:W-:Y:S01]  /*87d0*/  @P1 IADD3.X R11, R5, R12, RZ, P2, !PT ;  /* 0x0000000c050b1210 */ /* 0x000fe200017fe4ff */
[----:B------:R-:W-:Y:S01]  /*87e0*/  FMUL.FTZ R12, R133, R148 ;  /* 0x00000094850c7220 */ /* 0x000fe20000410000 */
[----:B------:R1:W-:Y:S01]  /*87f0*/  MUFU.EX2 R199, R31 ;  /* 0x0000001f00c77308 */ /* 0x0003e20000000800 */
[--C-:B------:R-:W-:Y:S02]  /*8800*/  FFMA.FTZ R89, R89, c[0x0][0x2d0], -R138.reuse ;  /* 0x0000b40059597a23 */ /* 0x100fe4000001088a */
[----:B------:R4:W-:Y:S01]  /*8810*/  @P1 LDGSTS.E.BYPASS.LTC128B.128 [R245+0x6900], [R10.64], !P0 ;  /* 0x069000000af51fae */ /* 0x0009e2000c101d48 */
[----:B---3--:R-:W-:Y:S01]  /*8820*/  FMUL.FTZ R8, R133, R140 ;  /* 0x0000008c85087220 */ /* 0x008fe20000410000 */
[----:B------:R-:W-:Y:S01]  /*8830*/  F2FP.PACK_AB R140, R217, R214 ;  /* 0x000000d6d98c723e */ /* 0x000fe200000000ff */
[----:B------:R-:W-:Y:S01]  /*8840*/  FMUL.FTZ R9, R133, R141 ;  /* 0x0000008d85097220 */ /* 0x000fe20000410000 */
[----:B------:R-:W-:Y:S01]  /*8850*/  F2FP.PACK_AB R141, R195, R194 ;  /* 0x000000c2c38d723e */ /* 0x000fe200000000ff */
[----:B------:R-:W-:Y:S02]  /*8860*/  FMUL.FTZ R26, R0, R162 ;  /* 0x000000a2001a7220 */ /* 0x000fe40000410000 */
[----:B------:R-:W-:Y:S01]  /*8870*/  FMUL.FTZ R6, R136, R146 ;  /* 0x0000009288067220 */ /* 0x000fe20000410000 */
[----:B------:R-:W3:Y:S01]  /*8880*/  LDSM.16.MT88.4 R20, [R228+0x100] ;  /* 0x00010000e414783b */ /* 0x000ee20000004200 */
[----:B------:R-:W-:Y:S01]  /*8890*/  F2FP.PACK_AB R146, R210, R224 ;  /* 0x000000e0d292723e */ /* 0x000fe200000000ff */
[----:B------:R-:W-:Y:S01]  /*88a0*/  FMUL.FTZ R7, R136, R147 ;  /* 0x0000009388077220 */ /* 0x000fe20000410000 */
[----:B------:R-:W-:Y:S01]  /*88b0*/  F2FP.PACK_AB R147, R211, R225 ;  /* 0x000000e1d393723e */ /* 0x000fe200000000ff */
[----:B------:R-:W4:Y:S01]  /*88c0*/  MUFU.EX2 R218, R33 ;  /* 0x0000002100da7308 */ /* 0x000f220000000800 */
[C---:B--2---:R-:W-:Y:S02]  /*88d0*/  FMUL.FTZ R27, R0.reuse, R163 ;  /* 0x000000a3001b7220 */ /* 0x044fe40000410000 */
[----:B------:R-:W-:Y:S01]  /*88e0*/  FMUL.FTZ R4, R137, R144 ;  /* 0x0000009089047220 */ /* 0x000fe20000410000 */
[----:B------:R-:W-:Y:S01]  /*88f0*/  F2FP.PACK_AB R144, R223, R220 ;  /* 0x000000dcdf90723e */ /* 0x000fe200000000ff */
[----:B------:R-:W-:Y:S01]  /*8900*/  FMUL.FTZ R5, R137, R145 ;  /* 0x0000009189057220 */ /* 0x000fe20000410000 */
[----:B------:R-:W-:Y:S01]  /*8910*/  F2FP.PACK_AB R145, R221, R219 ;  /* 0x000000dbdd91723e */ /* 0x000fe200000000ff */
[----:B------:R-:W2:Y:S01]  /*8920*/  LDSM.16.MT88.4 R188, [R231+0x100] ;  /* 0x00010000e7bc783b */ /* 0x000ea20000004200 */
[--C-:B------:R-:W-:Y:S02]  /*8930*/  FFMA.FTZ R103, R103, c[0x0][0x2d0], -R193.reuse ;  /* 0x0000b40067677a23 */ /* 0x100fe400000108c1 */
[----:B------:R-:W-:Y:S01]  /*8940*/  MUFU.EX2 R207, R67 ;  /* 0x0000004300cf7308 */ /* 0x000fe20000000800 */
[----:B-1----:R-:W-:Y:S01]  /*8950*/  FMUL.FTZ R31, R0, R167 ;  /* 0x000000a7001f7220 */ /* 0x002fe20000410000 */
[----:B------:R-:W-:Y:S01]  /*8960*/  MOV R167, R226 ;  /* 0x000000e200a77202 */ /* 0x000fe20000000f00 */
[--C-:B------:R-:W-:Y:S02]  /*8970*/  FFMA.FTZ R114, R114, c[0x0][0x2d0], -R193.reuse ;  /* 0x0000b40072727a23 */ /* 0x100fe400000108c1 */
[----:B------:R-:W1:Y:S01]  /*8980*/  LDSM.16.MT88.4 R148, [R229+0x100] ;  /* 0x00010000e594783b */ /* 0x000e620000004200 */
[----:B----4-:R-:W-:Y:S01]  /*8990*/  FMUL.FTZ R10, R0, R142 ;  /* 0x0000008e000a7220 */ /* 0x010fe20000410000 */
[----:B------:R-:W-:Y:S01]  /*89a0*/  F2FP.PACK_AB R142, R208, R222 ;  /* 0x000000ded08e723e */ /* 0x000fe200000000ff */
[----:B------:R-:W-:Y:S01]  /*89b0*/  FMUL.FTZ R11, R0, R143 ;  /* 0x0000008f000b7220 */ /* 0x000fe20000410000 */
[----:B------:R-:W-:Y:S01]  /*89c0*/  F2FP.PACK_AB R143, R201, R200 ;  /* 0x000000c8c98f723e */ /* 0x000fe200000000ff */
[----:B------:R-:W-:Y:S01]  /*89d0*/  MUFU.EX2 R206, R60 ;  /* 0x0000003c00ce7308 */ /* 0x000fe20000000800 */
[----:B------:R-:W-:Y:S02]  /*89e0*/  FFMA.FTZ R193, R115, c[0x0][0x2d0], -R193 ;  /* 0x0000b40073c17a23 */ /* 0x000fe400000108c1 */
[----:B------:R-:W4:Y:S01]  /*89f0*/  LDSM.16.MT88.4 R152, [R230+0x100] ;  /* 0x00010000e698783b */ /* 0x000f220000004200 */
[----:B------:R-:W-:Y:S01]  /*8a00*/  MOV R161, R218 ;  /* 0x000000da00a17202 */ /* 0x000fe20000000f00 */
[--C-:B------:R-:W-:Y:S02]  /*8a10*/  FFMA.FTZ R104, R104, c[0x0][0x2d0], -R138.reuse ;  /* 0x0000b40068687a23 */ /* 0x100fe4000001088a */
[--C-:B------:R-:W-:Y:S02]  /*8a20*/  FFMA.FTZ R105, R105, c[0x0][0x2d0], -R138.reuse ;  /* 0x0000b40069697a23 */ /* 0x100fe4000001088a */
[--C-:B------:R-:W-:Y:S01]  /*8a30*/  FFMA.FTZ R108, R108, c[0x0][0x2d0], -R138.reuse ;  /* 0x0000b4006c6c7a23 */ /* 0x100fe2000001088a */
[----:B------:R-:W-:Y:S01]  /*8a40*/  MUFU.EX2 R204, R69 ;  /* 0x0000004500cc7308 */ /* 0x000fe20000000800 */
[----:B------:R-:W0:Y:S01]  /*8a50*/  LDGDEPBAR ;  /* 0x00000000000079af */ /* 0x000e220000000000 */
[----:B------:R-:W-:Y:S02]  /*8a60*/  FFMA.FTZ R138, R109, c[0x0][0x2d0], -R138 ;  /* 0x0000b4006d8a7a23 */ /* 0x000fe4000001088a */
[--C-:B------:R-:W-:Y:S01]  /*8a70*/  FFMA.FTZ R106, R106, c[0x0][0x2d0], -R3.reuse ;  /* 0x0000b4006a6a7a23 */ /* 0x100fe20000010803 */
[-C--:B---3--:R-:W-:Y:S05]  /*8a80*/  HMMA.16816.F32 R4, R144, R20.reuse, R4 ;  /* 0x000000149004723c */ /* 0x088fea0000001804 */
[----:B------:R3:W1:Y:S01]  /*8a90*/  MUFU.EX2 R205, R35 ;  /* 0x0000002300cd7308 */ /* 0x0006620000000800 */
[--C-:B------:R-:W-:Y:S02]  /*8aa0*/  FFMA.FTZ R107, R107, c[0x0][0x2d0], -R3.reuse ;  /* 0x0000b4006b6b7a23 */ /* 0x100fe40000010803 */
[--C-:B------:R-:W-:Y:S01]  /*8ab0*/  FFMA.FTZ R110, R110, c[0x0][0x2d0], -R3.reuse ;  /* 0x0000b4006e6e7a23 */ /* 0x100fe20000010803 */
[C---:B------:R-:W-:Y:S04]  /*8ac0*/  HMMA.16816.F32 R8, R140.reuse, R20, R8 ;  /* 0x000000148c08723c */ /* 0x040fe80000001808 */
[--C-:B------:R-:W-:Y:S02]  /*8ad0*/  FFMA.FTZ R84, R84, c[0x0][0x2d0], -R192.reuse ;  /* 0x0000b40054547a23 */ /* 0x100fe400000108c0 */
[----:B------:R2:W-:Y:S01]  /*8ae0*/  MUFU.EX2 R252, R37 ;  /* 0x0000002500fc7308 */ /* 0x0005e20000000800 */
[C---:B------:R-:W-:Y:S01]  /*8af0*/  FMUL.FTZ R20, R137.reuse, R156 ;  /* 0x0000009c89147220 */ /* 0x040fe20000410000 */
[-C--:B------:R-:W-:Y:S04]  /*8b00*/  HMMA.16816.F32 R12, R140, R22.reuse, R12 ;  /* 0x000000168c0c723c */ /* 0x080fe8000000180c */
[----:B------:R-:W-:Y:S02]  /*8b10*/  FMUL.FTZ R21, R137, R157 ;  /* 0x0000009d89157220 */ /* 0x000fe40000410000 */
[--C-:B------:R-:W-:Y:S02]  /*8b20*/  FFMA.FTZ R85, R85, c[0x0][0x2d0], -R192.reuse ;  /* 0x0000b40055557a23 */ /* 0x100fe400000108c0 */
[C---:B------:R-:W-:Y:S01]  /*8b30*/  HMMA.16816.F32 R16, R144.reuse, R22, R16 ;  /* 0x000000169010723c */ /* 0x040fe20000001810 */
[----:B------:R-:W4:Y:S03]  /*8b40*/  MUFU.EX2 R32, R28 ;  /* 0x0000001c00207308 */ /* 0x000f260000000800 */
[----:B---3--:R-:W-:Y:S01]  /*8b50*/  FMUL.FTZ R35, R136, R171 ;  /* 0x000000ab88237220 */ /* 0x008fe20000410000 */
[----:B------:R-:W-:Y:S01]  /*8b60*/  MOV R171, R215 ;  /* 0x000000d700ab7202 */ /* 0x000fe20000000f00 */
[--C-:B------:R-:W-:Y:S01]  /*8b70*/  FFMA.FTZ R96, R96, c[0x0][0x2d0], -R192.reuse ;  /* 0x0000b40060607a23 */ /* 0x100fe200000108c0 */
[----:B-1----:R-:W-:Y:S01]  /*8b80*/  MOV R160, R205 ;  /* 0x000000cd00a07202 */ /* 0x002fe20000000f00 */
[C---:B------:R-:W-:Y:S03]  /*8b90*/  FMUL.FTZ R22, R136.reuse, R158 ;  /* 0x0000009e88167220 */ /* 0x040fe60000410000 */
[----:B------:R1:W3:Y:S01]  /*8ba0*/  MUFU.EX2 R33, R29 ;  /* 0x0000001d00217308 */ /* 0x0002e20000000800 */
[----:B------:R-:W-:Y:S02]  /*8bb0*/  FMUL.FTZ R23, R136, R159 ;  /* 0x0000009f88177220 */ /* 0x000fe40000410000 */
[----:B------:R-:W-:Y:S01]  /*8bc0*/  LDSM.16.MT88.4 R156, [R229+0x900] ;  /* 0x00090000e59c783b */ /* 0x000fe20000004200 */
[----:B--2---:R-:W-:Y:S02]  /*8bd0*/  FMUL.FTZ R37, R137, R173 ;  /* 0x000000ad89257220 */ /* 0x004fe40000410000 */
[--C-:B------:R-:W-:Y:S02]  /*8be0*/  FFMA.FTZ R97, R97, c[0x0][0x2d0], -R192.reuse ;  /* 0x0000b40061617a23 */ /* 0x100fe400000108c0 */
[-C--:B------:R-:W-:Y:S02]  /*8bf0*/  HMMA.16816.F32 R20, R144, R188.reuse, R20 ;  /* 0x000000bc9014723c */ /* 0x080fe40000001814 */
[----:B------:R2:W-:Y:S01]  /*8c00*/  MUFU.EX2 R198, R30 ;  /* 0x0000001e00c67308 */ /* 0x0005e20000000800 */
[--C-:B------:R-:W-:Y:S02]  /*8c10*/  FFMA.FTZ R100, R100, c[0x0][0x2d0], -R192.reuse ;  /* 0x0000b40064647a23 */ /* 0x100fe400000108c0 */
[----:B------:R-:W-:Y:S01]  /*8c20*/  FFMA.FTZ R101, R101, c[0x0][0x2d0], -R192 ;  /* 0x0000b40065657a23 */ /* 0x000fe200000108c0 */
[----:B----4-:R-:W-:Y:S01]  /*8c30*/  MOV R162, R32 ;  /* 0x0000002000a27202 */ /* 0x010fe20000000f00 */
[----:B------:R-:W-:Y:S01]  /*8c40*/  FMUL.FTZ R32, R137, R168 ;  /* 0x000000a889207220 */ /* 0x000fe20000410000 */
[C---:B------:R-:W-:Y:S04]  /*8c50*/  HMMA.16816.F32 R24, R140.reuse, R188, R24 ;  /* 0x000000bc8c18723c */ /* 0x040fe80000001818 */
[----:B------:R4:W4:Y:S01]  /*8c60*/  MUFU.EX2 R216, R34 ;  /* 0x0000002200d87308 */ /* 0x0009220000000800 */
[C---:B------:R-:W-:Y:S01]  /*8c70*/  FMUL.FTZ R28, R133.reuse, R164 ;  /* 0x000000a4851c7220 */ /* 0x040fe20000410000 */
[----:B------:R-:W-:Y:S01]  /*8c80*/  MOV R168, R210 ;  /* 0x000000d200a87202 */ /* 0x000fe20000000f00 */
[----:B-1----:R-:W-:Y:S07]  /*8c90*/  FMUL.FTZ R29, R133, R165 ;  /* 0x000000a5851d7220 */ /* 0x002fee0000410000 */
[----:B------:R1:W-:Y:S01]  /*8ca0*/  MUFU.EX2 R247, R39 ;  /* 0x0000002700f77308 */ /* 0x0003e20000000800 */
[----:B--2---:R-:W-:Y:S01]  /*8cb0*/  FMUL.FTZ R30, R0, R166 ;  /* 0x000000a6001e7220 */ /* 0x004fe20000410000 */
[----:B---3--:R-:W-:Y:S01]  /*8cc0*/  MOV R166, R33 ;  /* 0x0000002100a67202 */ /* 0x008fe20000000f00 */
[C---:B------:R-:W-:Y:S01]  /*8cd0*/  FMUL.FTZ R33, R137.reuse, R169 ;  /* 0x000000a989217220 */ /* 0x040fe20000410000 */
[----:B------:R-:W-:Y:S06]  /*8ce0*/  MOV R169, R211 ;  /* 0x000000d300a97202 */ /* 0x000fec0000000f00 */
[----:B------:R2:W3:Y:S01]  /*8cf0*/  MUFU.EX2 R251, R36 ;  /* 0x0000002400fb7308 */ /* 0x0004e20000000800 */
[-C--:B------:R-:W-:Y:S03]  /*8d00*/  HMMA.16816.F32 R28, R140, R190.reuse, R28 ;  /* 0x000000be8c1c723c */ /* 0x080fe6000000181c */
[C---:B----4-:R-:W-:Y:S01]  /*8d10*/  FMUL.FTZ R34, R136.reuse, R170 ;  /* 0x000000aa88227220 */ /* 0x050fe20000410000 */
[----:B------:R-:W-:Y:S02]  /*8d20*/  MOV R170, R208 ;  /* 0x000000d000aa7202 */ /* 0x000fe40000000f00 */
[----:B------:R-:W-:Y:S03]  /*8d30*/  MOV R163, R216 ;  /* 0x000000d800a37202 */ /* 0x000fe60000000f00 */
[----:B------:R4:W3:Y:S01]  /*8d40*/  MUFU.EX2 R248, R38 ;  /* 0x0000002600f87308 */ /* 0x0008e20000000800 */
[C---:B------:R-:W-:Y:S04]  /*8d50*/  HMMA.16816.F32 R32, R144.reuse, R190, R32 ;  /* 0x000000be9020723c */ /* 0x040fe80000001820 */
[C---:B-1----:R-:W-:Y:S05]  /*8d60*/  FMUL.FTZ R39, R136.reuse, R175 ;  /* 0x000000af88277220 */ /* 0x042fea0000410000 */
[----:B------:R1:W-:Y:S03]  /*8d70*/  MUFU.EX2 R250, R48 ;  /* 0x0000003000fa7308 */ /* 0x0003e60000000800 */
[----:B--2---:R-:W-:Y:S07]  /*8d80*/  FMUL.FTZ R36, R137, R172 ;  /* 0x000000ac89247220 */ /* 0x004fee0000410000 */
[----:B------:R2:W-:Y:S01]  /*8d90*/  MUFU.EX2 R227, R50 ;  /* 0x0000003200e37308 */ /* 0x0005e20000000800 */
[----:B----4-:R-:W-:Y:S09]  /*8da0*/  FMUL.FTZ R38, R136, R174 ;  /* 0x000000ae88267220 */ /* 0x010ff20000410000 */
[----:B------:R4:W3:Y:S01]  /*8db0*/  MUFU.EX2 R249, R49 ;  /* 0x0000003100f97308 */ /* 0x0008e20000000800 */
[-C--:B------:R-:W-:Y:S03]  /*8dc0*/  HMMA.16816.F32 R36, R144, R148.reuse, R36 ;  /* 0x000000949024723c */ /* 0x080fe60000001824 */
[C---:B-1----:R-:W-:Y:S06]  /*8dd0*/  FMUL.FTZ R48, R133.reuse, R176 ;  /* 0x000000b085307220 */ /* 0x042fec0000410000 */
[----:B------:R1:W1:Y:S03]  /*8de0*/  MUFU.EX2 R226, R51 ;  /* 0x0000003300e27308 */ /* 0x0002660000000800 */
[C---:B--2---:R-:W-:Y:S07]  /*8df0*/  FMUL.FTZ R50, R0.reuse, R178 ;  /* 0x000000b200327220 */ /* 0x044fee0000410000 */
[----:B------:R2:W-:Y:S01]  /*8e00*/  MUFU.EX2 R216, R44 ;  /* 0x0000002c00d87308 */ /* 0x0005e20000000800 */
[----:B----4-:R-:W-:Y:S09]  /*8e10*/  FMUL.FTZ R49, R133, R177 ;  /* 0x000000b185317220 */ /* 0x010ff20000410000 */
[----:B------:R4:W-:Y:S01]  /*8e20*/  MUFU.EX2 R165, R40 ;  /* 0x0000002800a57308 */ /* 0x0009e20000000800 */
[----:B-1----:R-:W-:Y:S09]  /*8e30*/  FMUL.FTZ R51, R0, R179 ;  /* 0x000000b300337220 */ /* 0x002ff20000410000 */
[----:B------:R1:W1:Y:S01]  /*8e40*/  MUFU.EX2 R218, R41 ;  /* 0x0000002900da7308 */ /* 0x0002620000000800 */
[C---:B------:R-:W-:Y:S04]  /*8e50*/  HMMA.16816.F32 R48, R140.reuse, R148, R48 ;  /* 0x000000948c30723c */ /* 0x040fe80000001830 */
[--C-:B--2---:R-:W-:Y:S02]  /*8e60*/  FFMA.FTZ R44, R43, c[0x0][0x2d0], -R3.reuse ;  /* 0x0000b4002b2c7a23 */ /* 0x104fe40000010803 */
[C---:B------:R-:W-:Y:S02]  /*8e70*/  FMUL.FTZ R43, R136.reuse, R183 ;  /* 0x000000b7882b7220 */ /* 0x040fe40000410000 */
[-C--:B------:R-:W-:Y:S01]  /*8e80*/  HMMA.16816.F32 R116, R140, R150.reuse, R116 ;  /* 0x000000968c74723c */ /* 0x080fe20000001874 */
[----:B------:R2:W-:Y:S03]  /*8e90*/  MUFU.EX2 R164, R42 ;  /* 0x0000002a00a47308 */ /* 0x0005e60000000800 */
[----:B------:R-:W-:Y:S02]  /*8ea0*/  FFMA.FTZ R3, R111, c[0x0][0x2d0], -R3 ;  /* 0x0000b4006f037a23 */ /* 0x000fe40000010803 */
[C---:B----4-:R-:W-:Y:S02]  /*8eb0*/  FMUL.FTZ R40, R137.reuse, R180 ;  /* 0x000000b489287220 */ /* 0x050fe40000410000 */
[C---:B------:R-:W-:Y:S01]  /*8ec0*/  HMMA.16816.F32 R120, R144.reuse, R150, R120 ;  /* 0x000000969078723c */ /* 0x040fe20000001878 */
[----:B------:R-:W4:Y:S02]  /*8ed0*/  LDSM.16.MT88.4 R148, [R228+0x900] ;  /* 0x00090000e494783b */ /* 0x000f240000004200 */
[----:B------:R3:W3:Y:S01]  /*8ee0*/  MUFU.EX2 R174, R44 ;  /* 0x0000002c00ae7308 */ /* 0x0006e20000000800 */
[C---:B-1----:R-:W-:Y:S09]  /*8ef0*/  FMUL.FTZ R41, R137.reuse, R181 ;  /* 0x000000b589297220 */ /* 0x042ff20000410000 */
[----:B------:R1:W1:Y:S01]  /*8f00*/  MUFU.EX2 R215, R45 ;  /* 0x0000002d00d77308 */ /* 0x0002620000000800 */
[C---:B--2---:R-:W-:Y:S09]  /*8f10*/  FMUL.FTZ R42, R136.reuse, R182 ;  /* 0x000000b6882a7220 */ /* 0x044ff20000410000 */
[----:B------:R2:W-:Y:S01]  /*8f20*/  MUFU.EX2 R173, R46 ;  /* 0x0000002e00ad7308 */ /* 0x0005e20000000800 */
[-C--:B------:R-:W-:Y:S03]  /*8f30*/  HMMA.16816.F32 R40, R144, R152.reuse, R40 ;  /* 0x000000989028723c */ /* 0x080fe60000001828 */
[C---:B---3--:R-:W-:Y:S01]  /*8f40*/  FMUL.FTZ R44, R137.reuse, R184 ;  /* 0x000000b8892c7220 */ /* 0x048fe20000410000 */
[----:B------:R-:W-:Y:S04]  /*8f50*/  MOV R184, R203 ;  /* 0x000000cb00b87202 */ /* 0x000fe80000000f00 */
[C---:B------:R-:W-:Y:S01]  /*8f60*/  HMMA.16816.F32 R124, R140.reuse, R152, R124 ;  /* 0x000000988c7c723c */ /* 0x040fe2000000187c */
[----:B------:R3:W3:Y:S03]  /*8f70*/  MUFU.EX2 R172, R47 ;  /* 0x0000002f00ac7308 */ /* 0x0006e60000000800 */
[----:B-1----:R-:W-:Y:S01]  /*8f80*/  FMUL.FTZ R45, R137, R185 ;  /* 0x000000b9892d7220 */ /* 0x002fe20000410000 */
[----:B------:R-:W-:Y:S03]  /*8f90*/  MOV R185, R212 ;  /* 0x000000d400b97202 */ /* 0x000fe60000000f00 */
[-C--:B------:R-:W-:Y:S03]  /*8fa0*/  HMMA.16816.F32 R128, R140, R154.reuse, R128 ;  /* 0x0000009a8c80723c */ /* 0x080fe60000001880 */
[----:B------:R-:W-:Y:S01]  /*8fb0*/  MUFU.EX2 R212, R53 ;  /* 0x0000003500d47308 */ /* 0x000fe20000000800 */
[----:B--2---:R-:W-:Y:S01]  /*8fc0*/  FMUL.FTZ R46, R136, R186 ;  /* 0x000000ba882e7220 */ /* 0x004fe20000410000 */
[----:B------:R-:W-:Y:S04]  /*8fd0*/  MOV R186, R213 ;  /* 0x000000d500ba7202 */ /* 0x000fe80000000f00 */
[----:B------:R-:W-:Y:S04]  /*8fe0*/  F2FP.PACK_AB R140, R186, R171 ;  /* 0x000000abba8c723e */ /* 0x000fe800000000ff */
[----:B------:R-:W-:Y:S01]  /*8ff0*/  MUFU.EX2 R213, R52 ;  /* 0x0000003400d57308 */ /* 0x000fe20000000800 */
[----:B------:R-:W-:Y:S02]  /*9000*/  F2FP.PACK_AB R142, R161, R167 ;  /* 0x000000a7a18e723e */ /* 0x000fe400000000ff */
[----:B------:R-:W-:Y:S01]  /*9010*/  F2FP.PACK_AB R141, R185, R209 ;  /* 0x000000d1b98d723e */ /* 0x000fe200000000ff */
[----:B---3--:R-:W-:Y:S01]  /*9020*/  FMUL.FTZ R47, R136, R187 ;  /* 0x000000bb882f7220 */ /* 0x008fe20000410000 */
[----:B------:R-:W-:Y:S02]  /*9030*/  F2FP.PACK_AB R143, R160, R163 ;  /* 0x000000a3a08f723e */ /* 0x000fe400000000ff */
[----:B------:R-:W-:Y:S03]  /*9040*/  MOV R187, R202 ;  /* 0x000000ca00bb7202 */ /* 0x000fe60000000f00 */
[----:B------:R-:W-:Y:S01]  /*9050*/  MUFU.EX2 R208, R55 ;  /* 0x0000003700d07308 */ /* 0x000fe20000000800 */
[----:B------:R-:W-:Y:S01]  /*9060*/  HMMA.16816.F32 R44, R144, R154, R44 ;  /* 0x0000009a902c723c */ /* 0x000fe2000000182c */
[----:B------:R-:W1:Y:S06]  /*9070*/  LDSM.16.MT88.4 R152, [R231+0x900] ;  /* 0x00090000e798783b */ /* 0x000e6c0000004200 */
[----:B------:R-:W-:Y:S01]  /*9080*/  F2FP.PACK_AB R144, R184, R187 ;  /* 0x000000bbb890723e */ /* 0x000fe200000000ff */
[-C--:B----4-:R-:W-:Y:S01]  /*9090*/  HMMA.16816.F32 R4, R140, R148.reuse, R4 ;  /* 0x000000948c04723c */ /* 0x090fe20000001804 */
[----:B------:R-:W-:Y:S04]  /*90a0*/  MUFU.EX2 R211, R64 ;  /* 0x0000004000d37308 */ /* 0x000fe80000000800 */
[----:B------:R-:W-:Y:S02]  /*90b0*/  F2FP.PACK_AB R146, R166, R162 ;  /* 0x000000a2a692723e */ /* 0x000fe400000000ff */
[----:B------:R-:W-:Y:S02]  /*90c0*/  F2FP.PACK_AB R145, R196, R197 ;  /* 0x000000c5c491723e */ /* 0x000fe400000000ff */
[----:B------:R-:W-:Y:S02]  /*90d0*/  F2FP.PACK_AB R147, R199, R198 ;  /* 0x000000c6c793723e */ /* 0x000fe400000000ff */
[----:B------:R-:W-:Y:S05]  /*90e0*/  MUFU.EX2 R210, R65 ;  /* 0x0000004100d27308 */ /* 0x000fea0000000800 */
[C---:B------:R-:W-:Y:S01]  /*90f0*/  HMMA.16816.F32 R8, R144.reuse, R148, R8 ;  /* 0x000000949008723c */ /* 0x040fe20000001808 */
[----:B------:R-:W2:Y:S04]  /*9100*/  LDL.LU R148, [R1+0xc] ;  /* 0x00000c0001947983 */ /* 0x000ea80000300800 */
[----:B------:R3:W-:Y:S02]  /*9110*/  MUFU.EX2 R179, R66 ;  /* 0x0000004200b37308 */ /* 0x0007e40000000800 */
[----:B------:R-:W-:Y:S01]  /*9120*/  MOV R149, R209 ;  /* 0x000000d100957202 */ /* 0x000fe20000000f00 */
[-C--:B------:R-:W-:Y:S07]  /*9130*/  HMMA.16816.F32 R12, R144, R150.reuse, R12 ;  /* 0x00000096900c723c */ /* 0x080fee000000180c */
[----:B------:R4:W-:Y:S01]  /*9140*/  MUFU.EX2 R209, R54 ;  /* 0x0000003600d17308 */ /* 0x0009e20000000800 */
[C---:B------:R-:W-:Y:S01]  /*9150*/  HMMA.16816.F32 R16, R140.reuse, R150, R16 ;  /* 0x000000968c10723c */ /* 0x040fe20000001810 */
[----:B------:R-:W2:Y:S04]  /*9160*/  LDL.LU R150, [R1] ;  /* 0x0000000001967983 */ /* 0x000ea80000300800 */
[----:B------:R-:W2:Y:S03]  /*9170*/  LDL.LU R151, [R1+0x8] ;  /* 0x0000080001977983 */ /* 0x000ea60000300800 */
[-C--:B-1----:R-:W-:Y:S01]  /*9180*/  HMMA.16816.F32 R20, R140, R152.reuse, R20 ;  /* 0x000000988c14723c */ /* 0x082fe20000001814 */
[----:B------:R-:W-:Y:S01]  /*9190*/  MUFU.EX2 R205, R61 ;  /* 0x0000003d00cd7308 */ /* 0x000fe20000000800 */
[----:B---3--:R-:W-:Y:S06]  /*91a0*/  LDSM.16.MT88.4 R64, [R228+0x1100] ;  /* 0x00110000e440783b */ /* 0x008fec0000004200 */
[C---:B------:R-:W-:Y:S03]  /*91b0*/  HMMA.16816.F32 R24, R144.reuse, R152, R24 ;  /* 0x000000989018723c */ /* 0x040fe60000001818 */
[----:B------:R-:W-:Y:S01]  /*91c0*/  MUFU.EX2 R181, R62 ;  /* 0x0000003e00b57308 */ /* 0x000fe20000000800 */
[----:B------:R-:W3:Y:S04]  /*91d0*/  LDL.LU R153, [R1+0x4] ;  /* 0x0000040001997983 */ /* 0x000ee80000300800 */
[-C--:B------:R-:W-:Y:S01]  /*91e0*/  HMMA.16816.F32 R28, R144, R154.reuse, R28 ;  /* 0x0000009a901c723c */ /* 0x080fe2000000181c */
[----:B----4-:R-:W1:Y:S04]  /*91f0*/  LDSM.16.MT88.4 R52, [R230+0x900] ;  /* 0x00090000e634783b */ /* 0x010e680000004200 */
[----:B------:R4:W-:Y:S03]  /*9200*/  MUFU.EX2 R180, R63 ;  /* 0x0000003f00b47308 */ /* 0x0009e60000000800 */
[C---:B------:R-:W-:Y:S07]  /*9210*/  HMMA.16816.F32 R32, R140.reuse, R154, R32 ;  /* 0x0000009a8c20723c */ /* 0x040fee0000001820 */
[----:B------:R-:W-:Y:S01]  /*9220*/  MUFU.EX2 R202, R68 ;  /* 0x0000004400ca7308 */ /* 0x000fe20000000800 */
[-C--:B------:R-:W-:Y:S08]  /*9230*/  HMMA.16816.F32 R36, R140, R156.reuse, R36 ;  /* 0x0000009c8c24723c */ /* 0x080ff00000001824 */
[C---:B------:R-:W-:Y:S01]  /*9240*/  HMMA.16816.F32 R48, R144.reuse, R156, R48 ;  /* 0x0000009c9030723c */ /* 0x040fe20000001830 */
[----:B------:R-:W-:Y:S01]  /*9250*/  MUFU.EX2 R190, R70 ;  /* 0x0000004600be7308 */ /* 0x000fe20000000800 */
[----:B----4-:R-:W4:Y:S05]  /*9260*/  LDSM.16.MT88.4 R60, [R231+0x1100] ;  /* 0x00110000e73c783b */ /* 0x010f2a0000004200 */
[----:B------:R-:W-:Y:S01]  /*9270*/  MOV R157, R168 ;  /* 0x000000a8009d7202 */ /* 0x000fe20000000f00 */
[-C--:B------:R-:W-:Y:S03]  /*9280*/  HMMA.16816.F32 R116, R144, R158.reuse, R116 ;  /* 0x0000009e9074723c */ /* 0x080fe60000001874 */
[----:B------:R4:W-:Y:S05]  /*9290*/  MUFU.EX2 R189, R71 ;  /* 0x0000004700bd7308 */ /* 0x0009ea0000000800 */
[C---:B------:R-:W-:Y:S05]  /*92a0*/  HMMA.16816.F32 R120, R140.reuse, R158, R120 ;  /* 0x0000009e8c78723c */ /* 0x040fea0000001878 */
[----:B------:R-:W-:Y:S03]  /*92b0*/  MUFU.EX2 R182, R72 ;  /* 0x0000004800b67308 */ /* 0x000fe60000000800 */
[-C--:B-1----:R-:W-:Y:S07]  /*92c0*/  HMMA.16816.F32 R40, R140, R52.reuse, R40 ;  /* 0x000000348c28723c */ /* 0x082fee0000001828 */
[----:B------:R-:W-:Y:S01]  /*92d0*/  MUFU.EX2 R203, R80 ;  /* 0x0000005000cb7308 */ /* 0x000fe20000000800 */
[C---:B------:R-:W-:Y:S01]  /*92e0*/  HMMA.16816.F32 R124, R144.reuse, R52, R124 ;  /* 0x00000034907c723c */ /* 0x040fe2000000187c */
[----:B----4-:R-:W-:Y:S06]  /*92f0*/  LDSM.16.MT88.4 R68, [R231+0x1900] ;  /* 0x00190000e744783b */ /* 0x010fec0000004200 */
[----:B------:R-:W-:Y:S01]  /*9300*/  F2FP.PACK_AB R52, R252, R251 ;  /* 0x000000fbfc34723e */ /* 0x000fe200000000ff */
[-C--:B------:R-:W-:Y:S01]  /*9310*/  HMMA.16816.F32 R128, R144, R54.reuse, R128 ;  /* 0x000000369080723c */ /* 0x080fe20000001880 */
[----:B------:R1:W-:Y:S03]  /*9320*/  MUFU.EX2 R175, R56 ;  /* 0x0000003800af7308 */ /* 0x0003e60000000800 */
[----:B------:R-:W-:Y:S04]  /*9330*/  F2FP.PACK_AB R53, R247, R248 ;  /* 0x000000f8f735723e */ /* 0x000fe800000000ff */
[----:B------:R-:W-:Y:S01]  /*9340*/  HMMA.16816.F32 R44, R140, R54, R44 ;  /* 0x000000368c2c723c */ /* 0x000fe2000000182c */
[----:B------:R-:W4:Y:S02]  /*9350*/  LDSM.16.MT88.4 R140, [R229+0x1100] ;  /* 0x00110000e58c783b */ /* 0x000f240000004200 */
[----:B------:R1:W1:Y:S04]  /*9360*/  MUFU.EX2 R178, R57 ;  /* 0x0000003900b27308 */ /* 0x0002680000000800 */
[----:B------:R-:W-:Y:S02]  /*9370*/  F2FP.PACK_AB R54, R249, R250 ;  /* 0x000000faf936723e */ /* 0x000fe400000000ff */
[----:B------:R-:W-:Y:S04]  /*9380*/  F2FP.PACK_AB R55, R226, R227 ;  /* 0x000000e3e237723e */ /* 0x000fe800000000ff */
[----:B------:R4:W-:Y:S03]  /*9390*/  MUFU.EX2 R177, R58 ;  /* 0x0000003a00b17308 */ /* 0x0009e60000000800 */
[-C--:B------:R-:W-:Y:S05]  /*93a0*/  HMMA.16816.F32 R4, R52, R64.reuse, R4 ;  /* 0x000000403404723c */ /* 0x080fea0000001804 */
[----:B-1----:R-:W-:Y:S02]  /*93b0*/  F2FP.PACK_AB R56, R218, R165 ;  /* 0x000000a5da38723e */ /* 0x002fe400000000ff */
[----:B------:R1:W1:Y:S01]  /*93c0*/  MUFU.EX2 R176, R59 ;  /* 0x0000003b00b07308 */ /* 0x0002620000000800 */
[----:B------:R-:W-:Y:S09]  /*93d0*/  F2FP.PACK_AB R57, R174, R164 ;  /* 0x000000a4ae39723e */ /* 0x000ff200000000ff */
[----:B------:R-:W-:Y:S01]  /*93e0*/  MUFU.EX2 R80, R74 ;  /* 0x0000004a00507308 */ /* 0x000fe20000000800 */
[----:B----4-:R-:W-:Y:S09]  /*93f0*/  F2FP.PACK_AB R58, R215, R216 ;  /* 0x000000d8d73a723e */ /* 0x010ff200000000ff */
[----:B------:R-:W-:Y:S01]  /*9400*/  MUFU.EX2 R183, R83 ;  /* 0x0000005300b77308 */ /* 0x000fe20000000800 */
[----:B-1----:R-:W-:Y:S09]  /*9410*/  F2FP.PACK_AB R59, R172, R173 ;  /* 0x000000adac3b723e */ /* 0x002ff200000000ff */
[----:B------:R-:W1:Y:S01]  /*9420*/  MUFU.EX2 R83, R73 ;  /* 0x0000004900537308 */ /* 0x000e620000000800 */
[C---:B------:R-:W-:Y:S08]  /*9430*/  HMMA.16816.F32 R8, R56.reuse, R64, R8 ;  /* 0x000000403808723c */ /* 0x040ff00000001808 */
[-C--:B------:R-:W-:Y:S01]  /*9440*/  HMMA.16816.F32 R12, R56, R66.reuse, R12 ;  /* 0x00000042380c723c */ /* 0x080fe2000000180c */
[----:B------:R-:W-:Y:S07]  /*9450*/  MUFU.EX2 R92, R92 ;  /* 0x0000005c005c7308 */ /* 0x000fee0000000800 */
[C---:B------:R-:W-:Y:S01]  /*9460*/  HMMA.16816.F32 R16, R52.reuse, R66, R16 ;  /* 0x000000423410723c */ /* 0x040fe20000001810 */
[----:B------:R-:W4:Y:S02]  /*9470*/  LDSM.16.MT88.4 R64, [R230+0x1100] ;  /* 0x00110000e640783b */ /* 0x000f240000004200 */
[----:B------:R-:W-:Y:S05]  /*9480*/  MUFU.EX2 R93, R93 ;  /* 0x0000005d005d7308 */ /* 0x000fea0000000800 */
[-C--:B------:R-:W-:Y:S05]  /*9490*/  HMMA.16816.F32 R20, R52, R60.reuse, R20 ;  /* 0x0000003c3414723c */ /* 0x080fea0000001814 */
[----:B------:R-:W-:Y:S03]  /*94a0*/  MUFU.EX2 R90, R90 ;  /* 0x0000005a005a7308 */ /* 0x000fe60000000800 */
[C---:B------:R-:W-:Y:S07]  /*94b0*/  HMMA.16816.F32 R24, R56.reuse, R60, R24 ;  /* 0x0000003c3818723c */ /* 0x040fee0000001818 */
[----:B------:R-:W-:Y:S01]  /*94c0*/  MUFU.EX2 R91, R91 ;  /* 0x0000005b005b7308 */ /* 0x000fe20000000800 */
[-C--:B------:R-:W-:Y:S08]  /*94d0*/  HMMA.16816.F32 R28, R56, R62.reuse, R28 ;  /* 0x0000003e381c723c */ /* 0x080ff0000000181c */
[C---:B------:R-:W-:Y:S01]  /*94e0*/  HMMA.16816.F32 R32, R52.reuse, R62, R32 ;  /* 0x0000003e3420723c */ /* 0x040fe20000001820 */
[----:B------:R-:W1:Y:S01]  /*94f0*/  LDSM.16.MT88.4 R60, [R228+0x1900] ;  /* 0x00190000e43c783b */ /* 0x000e620000004200 */
[----:B------:R-:W-:Y:S06]  /*9500*/  MUFU.EX2 R94, R94 ;  /* 0x0000005e005e7308 */ /* 0x000fec0000000800 */
[-C--:B------:R-:W-:Y:S04]  /*9510*/  HMMA.16816.F32 R36, R52, R140.reuse, R36 ;  /* 0x0000008c3424723c */ /* 0x080fe80000001824 */
[----:B------:R-:W-:Y:S04]  /*9520*/  MUFU.EX2 R95, R95 ;  /* 0x0000005f005f7308 */ /* 0x000fe80000000800 */
[C---:B------:R-:W-:Y:S06]  /*9530*/  HMMA.16816.F32 R48, R56.reuse, R140, R48 ;  /* 0x0000008c3830723c */ /* 0x040fec0000001830 */
[----:B------:R-:W-:Y:S02]  /*9540*/  MUFU.EX2 R113, R113 ;  /* 0x0000007100717308 */ /* 0x000fe40000000800 */
[-C--:B------:R-:W-:Y:S08]  /*9550*/  HMMA.16816.F32 R116, R56, R142.reuse, R116 ;  /* 0x0000008e3874723c */ /* 0x080ff00000001874 */
[C---:B------:R-:W-:Y:S01]  /*9560*/  HMMA.16816.F32 R120, R52.reuse, R142, R120 ;  /* 0x0000008e3478723c */ /* 0x040fe20000001878 */
[----:B------:R-:W-:Y:S07]  /*9570*/  MUFU.EX2 R193, R193 ;  /* 0x000000c100c17308 */ /* 0x000fee0000000800 */
[-C--:B----4-:R-:W-:Y:S03]  /*9580*/  HMMA.16816.F32 R40, R52, R64.reuse, R40 ;  /* 0x000000403428723c */ /* 0x090fe60000001828 */
[----:B------:R-:W-:Y:S05]  /*9590*/  MUFU.EX2 R138, R138 ;  /* 0x0000008a008a7308 */ /* 0x000fea0000000800 */
[C---:B------:R-:W-:Y:S05]  /*95a0*/  HMMA.16816.F32 R124, R56.reuse, R64, R124 ;  /* 0x00000040387c723c */ /* 0x040fea000000187c */
[----:B------:R-:W-:Y:S03]  /*95b0*/  MUFU.EX2 R191, R81 ;  /* 0x0000005100bf7308 */ /* 0x000fe60000000800 */
[-C--:B------:R-:W-:Y:S07]  /*95c0*/  HMMA.16816.F32 R128, R56, R66.reuse, R128 ;  /* 0x000000423880723c */ /* 0x080fee0000001880 */
[----:B------:R-:W-:Y:S01]  /*95d0*/  F2FP.PACK_AB R56, R178, R175 ;  /* 0x000000afb238723e */ /* 0x000fe200000000ff */
[----:B------:R-:W-:Y:S01]  /*95e0*/  HMMA.16816.F32 R44, R52, R66, R44 ;  /* 0x00000042342c723c */ /* 0x000fe2000000182c */
[----:B------:R-:W4:Y:S01]  /*95f0*/  LDSM.16.MT88.4 R64, [R229+0x1900] ;  /* 0x00190000e540783b */ /* 0x000f220000004200 */
[----:B------:R-:W-:Y:S02]  /*9600*/  MUFU.EX2 R81, R77 ;  /* 0x0000004d00517308 */ /* 0x000fe40000000800 */
[----:B------:R-:W-:Y:S02]  /*9610*/  F2FP.PACK_AB R58, R205, R206 ;  /* 0x000000cecd3a723e */ /* 0x000fe400000000ff */
[----:B------:R-:W-:Y:S02]  /*9620*/  F2FP.PACK_AB R57, R176, R177 ;  /* 0x000000b1b039723e */ /* 0x000fe400000000ff */
[----:B------:R-:W-:Y:S04]  /*9630*/  F2FP.PACK_AB R52, R212, R213 ;  /* 0x000000d5d434723e */ /* 0x000fe800000000ff */
[----:B------:R-:W-:Y:S01]  /*9640*/  F2FP.PACK_AB R54, R210, R211 ;  /* 0x000000d3d236723e */ /* 0x000fe200000000ff */
[----:B------:R2:W-:Y:S01]  /*9650*/  MUFU.EX2 R77, R75 ;  /* 0x0000004b004d7308 */ /* 0x0005e20000000800 */
[----:B------:R-:W-:Y:S02]  /*9660*/  F2FP.PACK_AB R53, R208, R209 ;  /* 0x000000d1d035723e */ /* 0x000fe400000000ff */
[----:B------:R-:W-:Y:S02]  /*9670*/  F2FP.PACK_AB R55, R207, R179 ;  /* 0x000000b3cf37723e */ /* 0x000fe400000000ff */
[----:B------:R-:W-:Y:S05]  /*9680*/  F2FP.PACK_AB R59, R180, R181 ;  /* 0x000000b5b43b723e */ /* 0x000fea00000000ff */
[-C--:B-1----:R-:W-:Y:S01]  /*9690*/  HMMA.16816.F32 R4, R52, R60.reuse, R4 ;  /* 0x0000003c3404723c */ /* 0x082fe20000001804 */
[----:B------:R-:W-:Y:S02]  /*96a0*/  MUFU.EX2 R188, R82 ;  /* 0x0000005200bc7308 */ /* 0x000fe40000000800 */
[----:B--2---:R-:W-:Y:S01]  /*96b0*/  FFMA.FTZ R0, R0, R148, R194 ;  /* 0x0000009400007223 */ /* 0x004fe200000100c2 */
[----:B------:R-:W-:Y:S04]  /*96c0*/  MOV R148, R171 ;  /* 0x000000ab00947202 */ /* 0x000fe80000000f00 */
[C---:B------:R-:W-:Y:S03]  /*96d0*/  HMMA.16816.F32 R8, R56.reuse, R60, R8 ;  /* 0x0000003c3808723c */ /* 0x040fe60000001808 */
[----:B------:R1:W2:Y:S01]  /*96e0*/  MUFU.EX2 R82, R76 ;  /* 0x0000004c00527308 */ /* 0x0002a20000000800 */
[----:B------:R-:W-:Y:S04]  /*96f0*/  LDSM.16.MT88.4 R72, [R229+0x2100] ;  /* 0x00210000e548783b */ /* 0x000fe80000004200 */
[-C--:B------:R-:W-:Y:S04]  /*9700*/  HMMA.16816.F32 R12, R56, R62.reuse, R12 ;  /* 0x0000003e380c723c */ /* 0x080fe8000000180c */
[----:B------:R-:W-:Y:S01]  /*9710*/  FFMA.FTZ R136, R136, R150, R219 ;  /* 0x0000009688887223 */ /* 0x000fe200000100db */
[----:B------:R-:W-:Y:S01]  /*9720*/  MOV R150, R169 ;  /* 0x000000a900967202 */ /* 0x000fe20000000f00 */
[----:B------:R-:W-:Y:S01]  /*9730*/  FFMA.FTZ R133, R133, R151, R214 ;  /* 0x0000009785857223 */ /* 0x000fe200000100d6 */
[----:B------:R-:W-:Y:S01]  /*9740*/  MOV R151, R170 ;  /* 0x000000aa00977202 */ /* 0x000fe20000000f00 */
[C---:B------:R-:W-:Y:S01]  /*9750*/  HMMA.16816.F32 R16, R52.reuse, R62, R16 ;  /* 0x0000003e3410723c */ /* 0x040fe20000001810 */
[----:B------:R-:W2:Y:S01]  /*9760*/  LDSM.16.MT88.4 R60, [R230+0x1900] ;  /* 0x00190000e63c783b */ /* 0x000ea20000004200 */
[----:B------:R-:W-:Y:S02]  /*9770*/  MUFU.EX2 R78, R78 ;  /* 0x0000004e004e7308 */ /* 0x000fe40000000800 */
[----:B------:R-:W-:Y:S02]  /*9780*/  FADD.FTZ R136, R221, R136 ;  /* 0x00000088dd887221 */ /* 0x000fe40000010000 */
[----:B------:R-:W-:Y:S02]  /*9790*/  FADD.FTZ R133, R217, R133 ;  /* 0x00000085d9857221 */ /* 0x000fe40000010000 */
[-C--:B------:R-:W-:Y:S01]  /*97a0*/  HMMA.16816.F32 R20, R52, R68.reuse, R20 ;  /* 0x000000443414723c */ /* 0x080fe20000001814 */
[----:B------:R-:W-:Y:S03]  /*97b0*/  LDSM.16.MT88.4 R168, [R231+0x3100] ;  /* 0x00310000e7a8783b */ /* 0x000fe60000004200 */
[----:B---3--:R-:W-:Y:S01]  /*97c0*/  FFMA.FTZ R137, R137, R153, R220 ;  /* 0x0000009989897223 */ /* 0x008fe200000100dc */
[----:B------:R-:W3:Y:S01]  /*97d0*/  MUFU.EX2 R79, R79 ;  /* 0x0000004f004f7308 */ /* 0x000ee20000000800 */
[----:B------:R-:W-:Y:S02]  /*97e0*/  FADD.FTZ R133, R222, R133 ;  /* 0x00000085de857221 */ /* 0x000fe40000010000 */
[C---:B------:R-:W-:Y:S01]  /*97f0*/  HMMA.16816.F32 R24, R56.reuse, R68, R24 ;  /* 0x000000443818723c */ /* 0x040fe20000001818 */
[----:B------:R-:W-:Y:S03]  /*9800*/  LDSM.16.MT88.4 R152, [R228+0x3100] ;  /* 0x00310000e498783b */ /* 0x000fe60000004200 */
[----:B------:R-:W-:Y:S02]  /*9810*/  FADD.FTZ R137, R223, R137 ;  /* 0x00000089df897221 */ /* 0x000fe40000010000 */
[----:B-1----:R-:W-:Y:S01]  /*9820*/  FADD.FTZ R76, R195, R0 ;  /* 0x00000000c34c7221 */ /* 0x002fe20000010000 */
[----:B------:R-:W-:Y:S01]  /*9830*/  MUFU.EX2 R88, R88 ;  /* 0x0000005800587308 */ /* 0x000fe20000000800 */
[-C--:B------:R-:W-:Y:S04]  /*9840*/  HMMA.16816.F32 R28, R56, R70.reuse, R28 ;  /* 0x00000046381c723c */ /* 0x080fe8000000181c */
[----:B------:R-:W-:Y:S02]  /*9850*/  FADD.FTZ R137, R224, R137 ;  /* 0x00000089e0897221 */ /* 0x000fe40000010000 */
[----:B------:R-:W-:Y:S02]  /*9860*/  FADD.FTZ R0, R225, R136 ;  /* 0x00000088e1007221 */ /* 0x000fe40000010000 */
[C---:B------:R-:W-:Y:S01]  /*9870*/  HMMA.16816.F32 R32, R52.reuse, R70, R32 ;  /* 0x000000463420723c */ /* 0x040fe20000001820 */
[----:B------:R-:W-:Y:S01]  /*9880*/  LDSM.16.MT88.4 R68, [R231+0x2100] ;  /* 0x00210000e744783b */ /* 0x000fe20000004200 */
[----:B------:R-:W-:Y:S02]  /*9890*/  MUFU.EX2 R89, R89 ;  /* 0x0000005900597308 */ /* 0x000fe40000000800 */
[----:B------:R-:W-:Y:S04]  /*98a0*/  FADD.FTZ R0, R150, R0 ;  /* 0x0000000096007221 */ /* 0x000fe80000010000 */
[-C--:B----4-:R-:W-:Y:S04]  /*98b0*/  HMMA.16816.F32 R36, R52, R64.reuse, R36 ;  /* 0x000000403424723c */ /* 0x090fe80000001824 */
[----:B------:R-:W-:Y:S04]  /*98c0*/  MUFU.EX2 R112, R112 ;  /* 0x0000007000707308 */ /* 0x000fe80000000800 */
[C---:B------:R-:W-:Y:S06]  /*98d0*/  HMMA.16816.F32 R48, R56.reuse, R64, R48 ;  /* 0x000000403830723c */ /* 0x040fec0000001830 */
[----:B------:R-:W-:Y:S02]  /*98e0*/  MUFU.EX2 R114, R114 ;  /* 0x0000007200727308 */ /* 0x000fe40000000800 */
[-C--:B------:R-:W-:Y:S08]  /*98f0*/  HMMA.16816.F32 R116, R56, R66.reuse, R116 ;  /* 0x000000423874723c */ /* 0x080ff00000001874 */
[C---:B------:R-:W-:Y:S01]  /*9900*/  HMMA.16816.F32 R120, R52.reuse, R66, R120 ;  /* 0x000000423478723c */ /* 0x040fe20000001878 */
[----:B------:R-:W1:Y:S01]  /*9910*/  LDSM.16.MT88.4 R64, [R228+0x2100] ;  /* 0x00210000e440783b */ /* 0x000e620000004200 */
[----:B------:R-:W-:Y:S06]  /*9920*/  MUFU.EX2 R105, R105 ;  /* 0x0000006900697308 */ /* 0x000fec0000000800 */
[-C--:B--2---:R-:W-:Y:S04]  /*9930*/  HMMA.16816.F32 R40, R52, R60.reuse, R40 ;  /* 0x0000003c3428723c */ /* 0x084fe80000001828 */
[----:B------:R-:W-:Y:S04]  /*9940*/  MUFU.EX2 R108, R108 ;  /* 0x0000006c006c7308 */ /* 0x000fe80000000800 */
[C---:B------:R-:W-:Y:S06]  /*9950*/  HMMA.16816.F32 R124, R56.reuse, R60, R124 ;  /* 0x0000003c387c723c */ /* 0x040fec000000187c */
[----:B------:R-:W-:Y:S02]  /*9960*/  MUFU.EX2 R84, R84 ;  /* 0x0000005400547308 */ /* 0x000fe40000000800 */
[-C--:B------:R-:W-:Y:S07]  /*9970*/  HMMA.16816.F32 R128, R56, R62.reuse, R128 ;  /* 0x0000003e3880723c */ /* 0x080fee0000001880 */
[----:B------:R-:W-:Y:S01]  /*9980*/  F2FP.PACK_AB R56, R83, R182 ;  /* 0x000000b65338723e */ /* 0x000fe200000000ff */
[----:B------:R-:W-:Y:S01]  /*9990*/  HMMA.16816.F32 R44, R52, R62, R44 ;  /* 0x0000003e342c723c */ /* 0x000fe2000000182c */
[----:B------:R-:W2:Y:S01]  /*99a0*/  LDSM.16.MT88.4 R60, [R230+0x2100] ;  /* 0x00210000e63c783b */ /* 0x000ea20000004200 */
[----:B------:R-:W4:Y:S02]  /*99b0*/  MUFU.EX2 R85, R85 ;  /* 0x0000005500557308 */ /* 0x000f240000000800 */
[----:B------:R-:W-:Y:S02]  /*99c0*/  F2FP.PACK_AB R58, R81, R82 ;  /* 0x00000052513a723e */ /* 0x000fe400000000ff */
[----:B------:R-:W-:Y:S02]  /*99d0*/  F2FP.PACK_AB R57, R77, R80 ;  /* 0x000000504d39723e */ /* 0x000fe400000000ff */
[----:B------:R-:W-:Y:S04]  /*99e0*/  F2FP.PACK_AB R52, R204, R202 ;  /* 0x000000cacc34723e */ /* 0x000fe800000000ff */
[----:B------:R-:W-:Y:S01]  /*99f0*/  F2FP.PACK_AB R54, R191, R203 ;  /* 0x000000cbbf36723e */ /* 0x000fe200000000ff */
[----:B------:R-:W-:Y:S01]  /*9a00*/  MUFU.EX2 R96, R96 ;  /* 0x0000006000607308 */ /* 0x000fe20000000800 */
[----:B------:R-:W-:Y:S02]  /*9a10*/  F2FP.PACK_AB R53, R189, R190 ;  /* 0x000000bebd35723e */ /* 0x000fe400000000ff */
[----:B------:R-:W-:Y:S02]  /*9a20*/  F2FP.PACK_AB R55, R183, R188 ;  /* 0x000000bcb737723e */ /* 0x000fe400000000ff */
[----:B---3--:R-:W-:Y:S05]  /*9a30*/  F2FP.PACK_AB R59, R79, R78 ;  /* 0x0000004e4f3b723e */ /* 0x008fea00000000ff */
[-C--:B-1----:R-:W-:Y:S01]  /*9a40*/  HMMA.16816.F32 R4, R52, R64.reuse, R4 ;  /* 0x000000403404723c */ /* 0x082fe20000001804 */
[----:B------:R-:W1:Y:S07]  /*9a50*/  MUFU.EX2 R97, R97 ;  /* 0x0000006100617308 */ /* 0x000e6e0000000800 */
[C---:B------:R-:W-:Y:S03]  /*9a60*/  HMMA.16816.F32 R8, R56.reuse, R64, R8 ;  /* 0x000000403808723c */ /* 0x040fe60000001808 */
[----:B------:R-:W-:Y:S05]  /*9a70*/  MUFU.EX2 R86, R86 ;  /* 0x0000005600567308 */ /* 0x000fea0000000800 */
[-C--:B------:R-:W-:Y:S05]  /*9a80*/  HMMA.16816.F32 R12, R56, R66.reuse, R12 ;  /* 0x00000042380c723c */ /* 0x080fea000000180c */
[----:B------:R-:W3:Y:S03]  /*9a90*/  MUFU.EX2 R87, R87 ;  /* 0x0000005700577308 */ /* 0x000ee60000000800 */
[C---:B------:R-:W-:Y:S01]  /*9aa0*/  HMMA.16816.F32 R16, R52.reuse, R66, R16 ;  /* 0x000000423410723c */ /* 0x040fe20000001810 */
[----:B------:R-:W1:Y:S06]  /*9ab0*/  LDSM.16.MT88.4 R64, [R228+0x2900] ;  /* 0x00290000e440783b */ /* 0x000e6c0000004200 */
[----:B------:R-:W-:Y:S01]  /*9ac0*/  MUFU.EX2 R98, R98 ;  /* 0x0000006200627308 */ /* 0x000fe20000000800 */
[-C--:B------:R-:W-:Y:S08]  /*9ad0*/  HMMA.16816.F32 R20, R52, R68.reuse, R20 ;  /* 0x000000443414723c */ /* 0x080ff00000001814 */
[C---:B------:R-:W-:Y:S01]  /*9ae0*/  HMMA.16816.F32 R24, R56.reuse, R68, R24 ;  /* 0x000000443818723c */ /* 0x040fe20000001818 */
[----:B------:R-:W1:Y:S07]  /*9af0*/  MUFU.EX2 R99, R99 ;  /* 0x0000006300637308 */ /* 0x000e6e0000000800 */
[-C--:B------:R-:W-:Y:S03]  /*9b00*/  HMMA.16816.F32 R28, R56, R70.reuse, R28 ;  /* 0x00000046381c723c */ /* 0x080fe6000000181c */
[----:B------:R-:W-:Y:S05]  /*9b10*/  MUFU.EX2 R100, R100 ;  /* 0x0000006400647308 */ /* 0x000fea0000000800 */
[C---:B------:R-:W-:Y:S01]  /*9b20*/  HMMA.16816.F32 R32, R52.reuse, R70, R32 ;  /* 0x000000463420723c */ /* 0x040fe20000001820 */
[----:B------:R-:W1:Y:S04]  /*9b30*/  LDSM.16.MT88.4 R68, [R231+0x2900] ;  /* 0x00290000e744783b */ /* 0x000e680000004200 */
[----:B------:R-:W-:Y:S03]  /*9b40*/  MUFU.EX2 R101, R101 ;  /* 0x0000006500657308 */ /* 0x000fe60000000800 */
[-C--:B------:R-:W-:Y:S07]  /*9b50*/  HMMA.16816.F32 R36, R52, R72.reuse, R36 ;  /* 0x000000483424723c */ /* 0x080fee0000001824 */
[----:B------:R-:W-:Y:S01]  /*9b60*/  MUFU.EX2 R102, R102 ;  /* 0x0000006600667308 */ /* 0x000fe20000000800 */
[C---:B------:R-:W-:Y:S08]  /*9b70*/  HMMA.16816.F32 R48, R56.reuse, R72, R48 ;  /* 0x000000483830723c */ /* 0x040ff00000001830 */
[-C--:B------:R-:W-:Y:S01]  /*9b80*/  HMMA.16816.F32 R116, R56, R74.reuse, R116 ;  /* 0x0000004a3874723c */ /* 0x080fe20000001874 */
[----:B------:R-:W1:Y:S07]  /*9b90*/  MUFU.EX2 R103, R103 ;  /* 0x0000006700677308 */ /* 0x000e6e0000000800 */
[C---:B------:R-:W-:Y:S01]  /*9ba0*/  HMMA.16816.F32 R120, R52.reuse, R74, R120 ;  /* 0x0000004a3478723c */ /* 0x040fe20000001878 */
[----:B------:R-:W1:Y:S02]  /*9bb0*/  LDSM.16.MT88.4 R72, [R229+0x2900] ;  /* 0x00290000e548783b */ /* 0x000e640000004200 */
[----:B------:R-:W1:Y:S05]  /*9bc0*/  MUFU.EX2 R104, R104 ;  /* 0x0000006800687308 */ /* 0x000e6a0000000800 */
[-C--:B--2---:R-:W-:Y:S05]  /*9bd0*/  HMMA.16816.F32 R40, R52, R60.reuse, R40 ;  /* 0x0000003c3428723c */ /* 0x084fea0000001828 */
[----:B------:R-:W-:Y:S03]  /*9be0*/  MUFU.EX2 R106, R106 ;  /* 0x0000006a006a7308 */ /* 0x000fe60000000800 */
[C---:B------:R-:W-:Y:S07]  /*9bf0*/  HMMA.16816.F32 R124, R56.reuse, R60, R124 ;  /* 0x0000003c387c723c */ /* 0x040fee000000187c */
[----:B------:R-:W2:Y:S01]  /*9c00*/  MUFU.EX2 R107, R107 ;  /* 0x0000006b006b7308 */ /* 0x000ea20000000800 */
[-C--:B------:R-:W-:Y:S07]  /*9c10*/  HMMA.16816.F32 R128, R56, R62.reuse, R128 ;  /* 0x0000003e3880723c */ /* 0x080fee0000001880 */
[----:B------:R-:W-:Y:S01]  /*9c20*/  F2FP.PACK_AB R58, R93, R92 ;  /* 0x0000005c5d3a723e */ /* 0x000fe200000000ff */
[----:B------:R-:W-:Y:S01]  /*9c30*/  HMMA.16816.F32 R44, R52, R62, R44 ;  /* 0x0000003e342c723c */ /* 0x000fe2000000182c */
[----:B------:R-:W2:Y:S03]  /*9c40*/  LDSM.16.MT88.4 R60, [R230+0x2900] ;  /* 0x00290000e63c783b */ /* 0x000ea60000004200 */
[----:B------:R-:W-:Y:S02]  /*9c50*/  F2FP.PACK_AB R57, R91, R90 ;  /* 0x0000005a5b39723e */ /* 0x000fe400000000ff */
[----:B------:R-:W-:Y:S02]  /*9c60*/  F2FP.PACK_AB R59, R95, R94 ;  /* 0x0000005e5f3b723e */ /* 0x000fe400000000ff */
[----:B----4-:R-:W-:Y:S04]  /*9c70*/  F2FP.PACK_AB R52, R85, R84 ;  /* 0x000000545534723e */ /* 0x010fe800000000ff */
[----:B-1----:R-:W-:Y:S02]  /*9c80*/  F2FP.PACK_AB R54, R97, R96 ;  /* 0x000000606136723e */ /* 0x002fe400000000ff */
[----:B---3--:R-:W-:Y:S02]  /*9c90*/  F2FP.PACK_AB R53, R87, R86 ;  /* 0x000000565735723e */ /* 0x008fe400000000ff */
[----:B------:R-:W-:Y:S02]  /*9ca0*/  F2FP.PACK_AB R55, R99, R98 ;  /* 0x000000626337723e */ /* 0x000fe400000000ff */
[----:B------:R-:W-:Y:S05]  /*9cb0*/  F2FP.PACK_AB R56, R89, R88 ;  /* 0x000000585938723e */ /* 0x000fea00000000ff */
[-C--:B------:R-:W-:Y:S08]  /*9cc0*/  HMMA.16816.F32 R4, R52, R64.reuse, R4 ;  /* 0x000000403404723c */ /* 0x080ff00000001804 */
[C---:B------:R-:W-:Y:S07]  /*9cd0*/  HMMA.16816.F32 R8, R56.reuse, R64, R8 ;  /* 0x000000403808723c */ /* 0x040fee0000001808 */
[----:B------:R-:W-:Y:S01]  /*9ce0*/  FADD.FTZ R65, R151, R133 ;  /* 0x0000008597417221 */ /* 0x000fe20000010000 */
[-C--:B------:R-:W-:Y:S04]  /*9cf0*/  HMMA.16816.F32 R12, R56, R66.reuse, R12 ;  /* 0x00000042380c723c */ /* 0x080fe8000000180c */
[----:B------:R-:W-:Y:S01]  /*9d00*/  FADD.FTZ R64, R200, R76 ;  /* 0x0000004cc8407221 */ /* 0x000fe20000010000 */
[----:B------:R-:W-:Y:S03]  /*9d10*/  MOV R133, R132 ;  /* 0x0000008400857202 */ /* 0x000fe60000000f00 */
[C---:B------:R-:W-:Y:S01]  /*9d20*/  HMMA.16816.F32 R16, R52.reuse, R66, R16 ;  /* 0x000000423410723c */ /* 0x040fe20000001810 */
[----:B------:R1:W-:Y:S07]  /*9d30*/  MUFU.EX2 R66, R3 ;  /* 0x0000000300427308 */ /* 0x0003ee0000000800 */
[-C--:B------:R-:W-:Y:S03]  /*9d40*/  HMMA.16816.F32 R20, R52, R68.reuse, R20 ;  /* 0x000000443414723c */ /* 0x080fe60000001814 */
[----:B------:R-:W3:Y:S05]  /*9d50*/  MUFU.EX2 R67, R110 ;  /* 0x0000006e00437308 */ /* 0x000eea0000000800 */
[C---:B------:R-:W-:Y:S08]  /*9d60*/  HMMA.16816.F32 R24, R56.reuse, R68, R24 ;  /* 0x000000443818723c */ /* 0x040ff00000001818 */
[-C--:B------:R-:W-:Y:S04]  /*9d70*/  HMMA.16816.F32 R28, R56, R70.reuse, R28 ;  /* 0x00000046381c723c */ /* 0x080fe8000000181c */
[----:B-1----:R-:W-:Y:S04]  /*9d80*/  FADD.FTZ R3, R201, R64 ;  /* 0x00000040c9037221 */ /* 0x002fe80000010000 */
[C---:B------:R-:W-:Y:S04]  /*9d90*/  HMMA.16816.F32 R32, R52.reuse, R70, R32 ;  /* 0x000000463420723c */ /* 0x040fe80000001820 */
[----:B------:R-:W-:Y:S04]  /*9da0*/  FADD.FTZ R3, R197, R3 ;  /* 0x00000003c5037221 */ /* 0x000fe80000010000 */
[-C--:B------:R-:W-:Y:S04]  /*9db0*/  HMMA.16816.F32 R36, R52, R72.reuse, R36 ;  /* 0x000000483424723c */ /* 0x080fe80000001824 */
[----:B------:R-:W-:Y:S04]  /*9dc0*/  FADD.FTZ R3, R196, R3 ;  /* 0x00000003c4037221 */ /* 0x000fe80000010000 */
[----:B------:R-:W-:Y:S01]  /*9dd0*/  FADD.FTZ R3, R198, R3 ;  /* 0x00000003c6037221 */ /* 0x000fe20000010000 */
[C---:B------:R-:W-:Y:S04]  /*9de0*/  HMMA.16816.F32 R48, R56.reuse, R72, R48 ;  /* 0x000000483830723c */ /* 0x040fe80000001830 */
[----:B------:R-:W-:Y:S04]  /*9df0*/  FADD.FTZ R3, R199, R3 ;  /* 0x00000003c7037221 */ /* 0x000fe80000010000 */
[-C--:B------:R-:W-:Y:S08]  /*9e00*/  HMMA.16816.F32 R116, R56, R74.reuse, R116 ;  /* 0x0000004a3874723c */ /* 0x080ff00000001874 */
[C---:B------:R-:W-:Y:S08]  /*9e10*/  HMMA.16816.F32 R120, R52.reuse, R74, R120 ;  /* 0x0000004a3478723c */ /* 0x040ff00000001878 */
[-C--:B--2---:R-:W-:Y:S08]  /*9e20*/  HMMA.16816.F32 R40, R52, R60.reuse, R40 ;  /* 0x0000003c3428723c */ /* 0x084ff00000001828 */
[C---:B------:R-:W-:Y:S07]  /*9e30*/  HMMA.16816.F32 R124, R56.reuse, R60, R124 ;  /* 0x0000003c387c723c */ /* 0x040fee000000187c */
[----:B------:R-:W-:Y:S01]  /*9e40*/  FADD.FTZ R60, R157, R137 ;  /* 0x000000899d3c7221 */ /* 0x000fe20000010000 */
[-C--:B------:R-:W-:Y:S04]  /*9e50*/  HMMA.16816.F32 R128, R56, R62.reuse, R128 ;  /* 0x0000003e3880723c */ /* 0x080fe80000001880 */
[----:B------:R-:W-:Y:S02]  /*9e60*/  FADD.FTZ R61, R148, R60 ;  /* 0x0000003c943d7221 */ /* 0x000fe40000010000 */
[----:B------:R-:W-:Y:S02]  /*9e70*/  FADD.FTZ R60, R149, R0 ;  /* 0x00000000953c7221 */ /* 0x000fe40000010000 */
[----:B------:R-:W-:Y:S01]  /*9e80*/  FADD.FTZ R56, R187, R65 ;  /* 0x00000041bb387221 */ /* 0x000fe20000010000 */
[----:B------:R-:W-:Y:S04]  /*9e90*/  HMMA.16816.F32 R44, R52, R62, R44 ;  /* 0x0000003e342c723c */ /* 0x000fe8000000182c */
[----:B------:R-:W-:Y:S01]  /*9ea0*/  FADD.FTZ R0, R186, R61 ;  /* 0x0000003dba007221 */ /* 0x000fe20000010000 */
[----:B------:R-:W-:Y:S01]  /*9eb0*/  F2FP.PACK_AB R186, R113, R112 ;  /* 0x0000007071ba723e */ /* 0x000fe200000000ff */
[----:B------:R-:W-:Y:S01]  /*9ec0*/  FADD.FTZ R60, R185, R60 ;  /* 0x0000003cb93c7221 */ /* 0x000fe20000010000 */
[----:B------:R-:W-:Y:S01]  /*9ed0*/  F2FP.PACK_AB R185, R103, R102 ;  /* 0x0000006667b9723e */ /* 0x000fe200000000ff */
[----:B------:R-:W-:Y:S01]  /*9ee0*/  FADD.FTZ R56, R184, R56 ;  /* 0x00000038b8387221 */ /* 0x000fe20000010000 */
[----:B------:R-:W-:Y:S03]  /*9ef0*/  F2FP.PACK_AB R184, R101, R100 ;  /* 0x0000006465b8723e */ /* 0x000fe600000000ff */
[----:B------:R-:W-:Y:S01]  /*9f00*/  FADD.FTZ R61, R162, R56 ;  /* 0x00000038a23d7221 */ /* 0x000fe20000010000 */
[----:B------:R-:W-:Y:S01]  /*9f10*/  F2FP.PACK_AB R187, R193, R114 ;  /* 0x00000072c1bb723e */ /* 0x000fe200000000ff */
[----:B------:R-:W-:Y:S01]  /*9f20*/  FADD.FTZ R0, R167, R0 ;  /* 0x00000000a7007221 */ /* 0x000fe20000010000 */
[----:B------:R-:W-:Y:S01]  /*9f30*/  F2FP.PACK_AB R52, R105, R104 ;  /* 0x000000686934723e */ /* 0x000fe200000000ff */
[----:B------:R-:W-:Y:S01]  /*9f40*/  FADD.FTZ R60, R163, R60 ;  /* 0x0000003ca33c7221 */ /* 0x000fe20000010000 */
[----:B------:R-:W-:Y:S01]  /*9f50*/  F2FP.PACK_AB R54, R138, R108 ;  /* 0x0000006c8a36723e */ /* 0x000fe200000000ff */
[----:B------:R-:W-:Y:S01]  /*9f60*/  FADD.FTZ R0, R161, R0 ;  /* 0x00000000a1007221 */ /* 0x000fe20000010000 */
[----:B------:R-:W-:Y:S01]  /*9f70*/  F2FP.PACK_AB R53, R107, R106 ;  /* 0x0000006a6b35723e */ /* 0x000fe200000000ff */
[-C--:B------:R-:W-:Y:S01]  /*9f80*/  HMMA.16816.F32 R144, R184, R152.reuse, R4 ;  /* 0x00000098b890723c */ /* 0x080fe20000001804 */
[----:B------:R-:W1:Y:S04]  /*9f90*/  LDSM.16.MT88.4 R56, [R229+0x3100] ;  /* 0x00310000e538783b */ /* 0x000e680000004200 */
[----:B------:R-:W-:Y:S01]  /*9fa0*/  FADD.FTZ R0, R251, R0 ;  /* 0x00000000fb007221 */ /* 0x000fe20000010000 */
[----:B---3--:R-:W-:Y:S01]  /*9fb0*/  F2FP.PACK_AB R55, R66, R67 ;  /* 0x000000434237723e */ /* 0x008fe200000000ff */
[----:B------:R-:W-:Y:S02]  /*9fc0*/  FADD.FTZ R4, R166, R61 ;  /* 0x0000003da6047221 */ /* 0x000fe40000010000 */
[----:B------:R-:W-:Y:S03]  /*9fd0*/  FADD.FTZ R6, R164, R3 ;  /* 0x00000003a4067221 */ /* 0x000fe60000010000 */
[----:B------:R-:W-:Y:S01]  /*9fe0*/  FADD.FTZ R7, R165, R4 ;  /* 0x00000004a5077221 */ /* 0x000fe20000010000 */
[C---:B------:R-:W-:Y:S04]  /*9ff0*/  HMMA.16816.F32 R140, R52.reuse, R152, R8 ;  /* 0x00000098348c723c */ /* 0x040fe80000001808 */
[----:B------:R-:W-:Y:S02]  /*a000*/  FADD.FTZ R5, R252, R0 ;  /* 0x00000000fc057221 */ /* 0x000fe40000010000 */
[----:B------:R-:W-:Y:S02]  /*a010*/  FADD.FTZ R3, R218, R7 ;  /* 0x00000007da037221 */ /* 0x000fe40000010000 */
[----:B------:R-:W-:Y:S01]  /*a020*/  FADD.FTZ R8, R160, R60 ;  /* 0x0000003ca0087221 */ /* 0x000fe20000010000 */
[-C--:B------:R-:W-:Y:S03]  /*a030*/  HMMA.16816.F32 R148, R52, R154.reuse, R12 ;  /* 0x0000009a3494723c */ /* 0x080fe6000000180c */
[----:B------:R-:W-:Y:S02]  /*a040*/  FADD.FTZ R8, R248, R8 ;  /* 0x00000008f8087221 */ /* 0x000fe40000010000 */
[----:B------:R-:W-:Y:S02]  /*a050*/  FADD.FTZ R0, R174, R6 ;  /* 0x00000006ae007221 */ /* 0x000fe40000010000 */
[----:B------:R-:W-:Y:S01]  /*a060*/  FADD.FTZ R4, R247, R8 ;  /* 0x00000008f7047221 */ /* 0x000fe20000010000 */
[C---:B------:R-:W-:Y:S04]  /*a070*/  HMMA.16816.F32 R152, R184.reuse, R154, R16 ;  /* 0x0000009ab898723c */ /* 0x040fe80000001810 */
[----:B------:R-:W-:Y:S02]  /*a080*/  FADD.FTZ R8, R250, R5 ;  /* 0x00000005fa087221 */ /* 0x000fe40000010000 */
[----:B------:R-:W-:Y:S02]  /*a090*/  FADD.FTZ R11, R227, R4 ;  /* 0x00000004e30b7221 */ /* 0x000fe40000010000 */
[----:B------:R-:W-:Y:S01]  /*a0a0*/  FADD.FTZ R10, R216, R3 ;  /* 0x00000003d80a7221 */ /* 0x000fe20000010000 */
[-C--:B------:R-:W-:Y:S01]  /*a0b0*/  HMMA.16816.F32 R156, R184, R168.reuse, R20 ;  /* 0x000000a8b89c723c */ /* 0x080fe20000001814 */
[----:B------:R-:W2:Y:S02]  /*a0c0*/  LDSM.16.MT88.4 R4, [R230+0x3100] ;  /* 0x00310000e604783b */ /* 0x000ea40000004200 */
[----:B------:R-:W-:Y:S02]  /*a0d0*/  FADD.FTZ R9, R173, R0 ;  /* 0x00000000ad097221 */ /* 0x000fe40000010000 */
[----:B------:R-:W-:Y:S02]  /*a0e0*/  FADD.FTZ R3, R226, R11 ;  /* 0x0000000be2037221 */ /* 0x000fe40000010000 */
        /* <DEDUP_REMOVED lines=13> */
[-C--:B-1----:R-:W-:Y:S03]  /*a1c0*/  HMMA.16816.F32 R172, R184, R56.reuse, R36 ;  /* 0x00000038b8ac723c */ /* 0x082fe60000001824 */
        /* <DEDUP_REMOVED lines=14> */
[----:B------:R-:W-:Y:S04]  /*a2b0*/  FADD.FTZ R11, R189, R8 ;  /* 0x00000008bd0b7221 */ /* 0x000fe80000010000 */
[----:B------:R-:W-:Y:S02]  /*a2c0*/  FADD.FTZ R9, R202, R0 ;  /* 0x00000000ca097221 */ /* 0x000fe40000010000 */
[----:B------:R-:W-:Y:S02]  /*a2d0*/  FADD.FTZ R0, R80, R10 ;  /* 0x0000000a50007221 */ /* 0x000fe40000010000 */
[----:B------:R-:W-:Y:S02]  /*a2e0*/  FADD.FTZ R10, R83, R3 ;  /* 0x00000003530a7221 */ /* 0x000fe40000010000 */
[----:B------:R-:W-:Y:S02]  /*a2f0*/  FADD.FTZ R3, R188, R11 ;  /* 0x0000000bbc037221 */ /* 0x000fe40000010000 */
[----:B------:R-:W-:Y:S02]  /*a300*/  FADD.FTZ R12, R204, R9 ;  /* 0x00000009cc0c7221 */ /* 0x000fe40000010000 */
[----:B------:R-:W-:Y:S02]  /*a310*/  FADD.FTZ R9, R77, R0 ;  /* 0x000000004d097221 */ /* 0x000fe40000010000 */
[----:B------:R-:W-:Y:S02]  /*a320*/  FADD.FTZ R0, R82, R10 ;  /* 0x0000000a52007221 */ /* 0x000fe40000010000 */
[----:B------:R-:W-:Y:S02]  /*a330*/  FADD.FTZ R10, R183, R3 ;  /* 0x00000003b70a7221 */ /* 0x000fe40000010000 */
[----:B------:R-:W-:Y:S01]  /*a340*/  FADD.FTZ R8, R203, R12 ;  /* 0x0000000ccb087221 */ /* 0x000fe20000010000 */
[-C--:B--2---:R-:W-:Y:S03]  /*a350*/  HMMA.16816.F32 R180, R184, R4.reuse, R40 ;  /* 0x00000004b8b4723c */ /* 0x084fe60000001828 */
        /* <DEDUP_REMOVED lines=11> */
[----:B------:R-:W-:Y:S04]  /*a410*/  HMMA.16816.F32 R184, R184, R6, R44 ;  /* 0x00000006b8b8723c */ /* 0x000fe8000000182c */
        /* <DEDUP_REMOVED lines=23> */
[----:B------:R-:W-:Y:S01]  /*a590*/  STL [R1+0x4], R5 ;  /* 0x0000040501007387 */ /* 0x000fe20000100800 */
[----:B------:R-:W-:Y:S01]  /*a5a0*/  FADD.FTZ R3, R138, R3 ;  /* 0x000000038a037221 */ /* 0x000fe20000010000 */
[----:B------:R-:W-:Y:S01]  /*a5b0*/  MOV R138, R2 ;  /* 0x00000002008a7202 */ /* 0x000fe20000000f00 */
[----:B------:R-:W-:Y:S02]  /*a5c0*/  FADD.FTZ R4, R193, R4 ;  /* 0x00000004c1047221 */ /* 0x000fe40000010000 */
[----:B------:R-:W-:Y:S03]  /*a5d0*/  FADD.FTZ R0, R67, R7 ;  /* 0x0000000743007221 */ /* 0x000fe60000010000 */
[----:B------:R-:W-:Y:S01]  /*a5e0*/  STL [R1], R4 ;  /* 0x0000000401007387 */ /* 0x000fe20000100800 */
[----:B------:R-:W-:Y:S03]  /*a5f0*/  FADD.FTZ R0, R66, R0 ;  /* 0x0000000042007221 */ /* 0x000fe60000010000 */
[----:B------:R1:W-:Y:S04]  /*a600*/  STL [R1+0x8], R3 ;  /* 0x0000080301007387 */ /* 0x0003e80000100800 */
[----:B------:R2:W-:Y:S01]  /*a610*/  STL [R1+0xc], R0 ;  /* 0x00000c0001007387 */ /* 0x0005e20000100800 */
[----:B-1----:R-:W-:Y:S02]  /*a620*/  MOV R3, R134 ;  /* 0x0000008600037202 */ /* 0x002fe40000000f00 */
[----:B--2---:R-:W-:Y:S01]  /*a630*/  MOV R0, R135 ;  /* 0x0000008700007202 */ /* 0x004fe20000000f00 */
[----:B------:R-:W-:-:S05]  /*a640*/  @P1 BRA `(.L_x_3) ;  /* 0xffffc1a000001947 */ /* 0x000fca000383ffff */
.L_x_2:
[----:B----4-:R-:W2:Y:S04]  /*a650*/  LDL.LU R10, [R1+0x4] ;  /* 0x00000400010a7983 */ /* 0x010ea80000300800 */
[----:B------:R-:W3:Y:S04]  /*a660*/  LDL.LU R8, [R1] ;  /* 0x0000000001087983 */ /* 0x000ee80000300800 */
[----:B------:R-:W4:Y:S04]  /*a670*/  LDL.LU R5, [R1+0x8] ;  /* 0x0000080001057983 */ /* 0x000f280000300800 */
[----:B------:R-:W4:Y:S04]  /*a680*/  LDL.LU R4, [R1+0xc] ;  /* 0x00000c0001047983 */ /* 0x000f280000300800 */
[----:B------:R-:W4:Y:S01]  /*a690*/  LDL.LU R13, [R1+0x50] ;  /* 0x00005000010d7983 */ /* 0x000f220000300800 */
[----:B------:R-:W-:-:S03]  /*a6a0*/  MOV R56, c[0x0][0x4e8] ;  /* 0x00013a0000387a02 */ /* 0x000fc60000000f00 */
[----:B------:R-:W4:Y:S01]  /*a6b0*/  LDL.LU R57, [R1+0x54] ;  /* 0x0000540001397983 */ /* 0x000f220000300800 */
[----:B------:R-:W-:Y:S01]  /*a6c0*/  ISETP.NE.AND P0, PT, R56, 0x1, PT ;  /* 0x000000013800780c */ /* 0x000fe20003f05270 */
[----:B------:R-:W-:Y:S01]  /*a6d0*/  IMAD.MOV.U32 R49, RZ, RZ, -0x800000 ;  /* 0xff800000ff317424 */ /* 0x000fe200078e00ff */
[----:B------:R-:W-:Y:S01]  /*a6e0*/  MOV R50, 0xff800000 ;  /* 0xff80000000327802 */ /* 0x000fe20000000f00 */
[----:B------:R-:W1:Y:S01]  /*a6f0*/  S2R R55, SR_CTAID.X ;  /* 0x0000000000377919 */ /* 0x000e620000002500 */
[----:B------:R-:W-:Y:S01]  /*a700*/  MOV R52, 0xff800000 ;  /* 0xff80000000347802 */ /* 0x000fe20000000f00 */
[----:B------:R-:W-:Y:S02]  /*a710*/  IMAD.MOV.U32 R51, RZ, RZ, -0x800000 ;  /* 0xff800000ff337424 */ /* 0x000fe400078e00ff */
[----:B------:R-:W-:Y:S06]  /*a720*/  BAR.SYNC.DEFER_BLOCKING 0x1, 0x80 ;  /* 0x0042000000007b1d */ /* 0x000fec0000010000 */
[----:B--2---:R-:W2:Y:S04]  /*a730*/  SHFL.BFLY PT, R12, R10, 0x2, 0x1f ;  /* 0x0c401f000a0c7f89 */ /* 0x004ea800000e0000 */
[----:B---3--:R-:W3:Y:S04]  /*a740*/  SHFL.BFLY PT, R9, R8, 0x2, 0x1f ;  /* 0x0c401f0008097f89 */ /* 0x008ee800000e0000 */
[----:B----4-:R-:W4:Y:S04]  /*a750*/  SHFL.BFLY PT, R7, R5, 0x2, 0x1f ;  /* 0x0c401f0005077f89 */ /* 0x010f2800000e0000 */
[----:B------:R-:W1:Y:S01]  /*a760*/  SHFL.BFLY PT, R6, R4, 0x2, 0x1f ;  /* 0x0c401f0004067f89 */ /* 0x000e6200000e0000 */
[----:B------:R-:W-:-:S02]  /*a770*/  IMAD.MOV.U32 R17, RZ, RZ, R13 ;  /* 0x000000ffff117224 */ /* 0x000fc400078e000d */
[----:B--2---:R-:W-:Y:S02]  /*a780*/  FADD.FTZ R12, R12, R10 ;  /* 0x0000000a0c0c7221 */ /* 0x004fe40000010000 */
[----:B------:R-:W2:Y:S01]  /*a790*/  S2R R10, SR_CTAID.Y ;  /* 0x00000000000a7919 */ /* 0x000ea20000002600 */
[----:B---3--:R-:W-:-:S03]  /*a7a0*/  FADD.FTZ R9, R9, R8 ;  /* 0x0000000809097221 */ /* 0x008fc60000010000 */
[----:B------:R-:W3:Y:S01]  /*a7b0*/  SHFL.BFLY PT, R0, R12, 0x1, 0x1f ;  /* 0x0c201f000c007f89 */ /* 0x000ee200000e0000 */
[----:B----4-:R-:W-:-:S03]  /*a7c0*/  FADD.FTZ R7, R7, R5 ;  /* 0x0000000507077221 */ /* 0x010fc60000010000 */
[----:B------:R-:W4:Y:S01]  /*a7d0*/  S2R R8, SR_TID.X ;  /* 0x0000000000087919 */ /* 0x000f220000002100 */
[----:B-1----:R-:W-:-:S03]  /*a7e0*/  FADD.FTZ R6, R6, R4 ;  /* 0x0000000406067221 */ /* 0x002fc60000010000 */
[----:B------:R-:W1:Y:S04]  /*a7f0*/  SHFL.BFLY PT, R3, R9, 0x1, 0x1f ;  /* 0x0c201f0009037f89 */ /* 0x000e6800000e0000 */
[----:B------:R-:W1:Y:S04]  /*a800*/  SHFL.BFLY PT, R4, R7, 0x1, 0x1f ;  /* 0x0c201f0007047f89 */ /* 0x000e6800000e0000 */
[----:B------:R-:W1:Y:S01]  /*a810*/  SHFL.BFLY PT, R5, R6, 0x1, 0x1f ;  /* 0x0c201f0006057f89 */ /* 0x000e6200000e0000 */
[----:B--2---:R-:W-:-:S04]  /*a820*/  IMAD.WIDE.U32 R20, R10, c[0x0][0x490], RZ ;  /* 0x000124000a147a25 */ /* 0x004fc800078e00ff */
[----:B---3--:R-:W-:Y:S02]  /*a830*/  FADD.FTZ R12, R12, R0 ;  /* 0x000000000c0c7221 */ /* 0x008fe40000010000 */
[----:B------:R-:W-:Y:S01]  /*a840*/  @P0 IMAD.HI.U32 R0, R13, c[0x0][0x4ec], RZ ;  /* 0x00013b000d000a27 */ /* 0x000fe200078e00ff */
[----:B----4-:R-:W-:Y:S02]  /*a850*/  SHF.R.S32.HI R54, RZ, 0x1f, R8 ;  /* 0x0000001fff367819 */ /* 0x010fe40000011408 */
[----:B------:R-:W-:Y:S01]  /*a860*/  FSETP.NE.FTZ.AND P5, PT, R12, RZ, PT ;  /* 0x000000ff0c00720b */ /* 0x000fe20003fb5000 */
[----:B-1----:R-:W-:Y:S01]  /*a870*/  FADD.FTZ R9, R9, R3 ;  /* 0x0000000309097221 */ /* 0x002fe20000010000 */
[----:B------:R-:W-:Y:S02]  /*a880*/  SHF.R.S32.HI R3, RZ, 0x1f, R10 ;  /* 0x0000001fff037819 */ /* 0x000fe4000001140a */
[-C--:B------:R-:W-:Y:S01]  /*a890*/  LEA.HI R38, R54, R8.reuse, RZ, 0x5 ;  /* 0x0000000836267211 */ /* 0x080fe200078f28ff */
[----:B------:R-:W-:Y:S01]  /*a8a0*/  FADD.FTZ R7, R7, R4 ;  /* 0x0000000407077221 */ /* 0x000fe20000010000 */
[----:B------:R-:W-:Y:S01]  /*a8b0*/  @P0 SHF.R.U32.HI R17, RZ, c[0x0][0x4f0], R0 ;  /* 0x00013c00ff110a19 */ /* 0x000fe20000011600 */
[C---:B------:R-:W-:Y:S01]  /*a8c0*/  IMAD R18, R3.reuse, c[0x0][0x490], RZ ;  /* 0x0001240003127a24 */ /* 0x040fe200078e02ff */
[----:B------:R-:W-:Y:S01]  /*a8d0*/  MOV R0, RZ ;  /* 0x000000ff00007202 */ /* 0x000fe20000000f00 */
[----:B------:R-:W-:Y:S01]  /*a8e0*/  FADD.FTZ R6, R6, R5 ;  /* 0x0000000506067221 */ /* 0x000fe20000010000 */
[-C--:B------:R-:W-:Y:S01]  /*a8f0*/  LEA.HI R5, R54, R8.reuse, RZ, 0x2 ;  /* 0x0000000836057211 */ /* 0x080fe200078f10ff */
[----:B------:R-:W-:Y:S01]  /*a900*/  IMAD R14, R3, c[0x0][0x3e8], RZ ;  /* 0x0000fa00030e7a24 */ /* 0x000fe200078e02ff */
[----:B------:R-:W-:Y:S01]  /*a910*/  LOP3.LUT R3, R38, 0xffffffe0, RZ, 0xc0, !PT ;  /* 0xffffffe026037812 */ /* 0x000fe200078ec0ff */
[----:B------:R-:W-:Y:S01]  /*a920*/  IMAD.MOV.U32 R4, RZ, RZ, RZ ;  /* 0x000000ffff047224 */ /* 0x000fe200078e00ff */
[----:B------:R-:W-:Y:S01]  /*a930*/  LOP3.LUT R24, R5, 0xfffffffc, RZ, 0xc0, !PT ;  /* 0xfffffffc05187812 */ /* 0x000fe200078ec0ff */
[----:B------:R-:W1:Y:S01]  /*a940*/  @P5 MUFU.RCP R0, R12 ;  /* 0x0000000c00005308 */ /* 0x000e620000001000 */
[----:B------:R-:W-:Y:S01]  /*a950*/  FSETP.NE.FTZ.AND P4, PT, R9, RZ, PT ;  /* 0x000000ff0900720b */ /* 0x000fe20003f95000 */
[----:B------:R-:W-:Y:S01]  /*a960*/  IMAD.IADD R3, R8, 0x1, -R3 ;  /* 0x0000000108037824 */ /* 0x000fe200078e0a03 */
[----:B------:R-:W-:Y:S01]  /*a970*/  FSETP.NE.FTZ.AND P2, PT, R7, RZ, PT ;  /* 0x000000ff0700720b */ /* 0x000fe20003f55000 */
[----:B------:R-:W-:Y:S01]  /*a980*/  IMAD R18, R10, c[0x0][0x494], R18 ;  /* 0x000125000a127a24 */ /* 0x000fe200078e0212 */
[-C--:B------:R-:W-:Y:S01]  /*a990*/  LEA.HI R54, R54, R8.reuse, RZ, 0x3 ;  /* 0x0000000836367211 */ /* 0x080fe200078f18ff */
[----:B------:R-:W-:Y:S01]  /*a9a0*/  IMAD R14, R10, c[0x0][0x3ec], R14 ;  /* 0x0000fb000a0e7a24 */ /* 0x000fe200078e020e */
[----:B------:R-:W-:Y:S01]  /*a9b0*/  IADD3 R24, -R24, R8, RZ ;  /* 0x0000000818187210 */ /* 0x000fe20007ffe1ff */
[----:B------:R-:W-:Y:S01]  /*a9c0*/  IMAD.MOV R8, RZ, RZ, -R17 ;  /* 0x000000ffff087224 */ /* 0x000fe200078e0a11 */
[----:B------:R-:W-:Y:S01]  /*a9d0*/  LOP3.LUT P3, RZ, R3, 0x3, RZ, 0xc0, !PT ;  /* 0x0000000303ff7812 */ /* 0x000fe2000786c0ff */
[----:B------:R-:W-:-:S02]  /*a9e0*/  IMAD.MOV.U32 R3, RZ, RZ, RZ ;  /* 0x000000ffff037224 */ /* 0x000fc400078e00ff */
[----:B------:R-:W-:Y:S02]  /*a9f0*/  IMAD R48, R8, c[0x0][0x4e8], R13 ;  /* 0x00013a0008307a24 */ /* 0x000fe400078e020d */
[----:B------:R-:W2:Y:S01]  /*aa00*/  S2R R8, SR_CTAID.Z ;  /* 0x0000000000087919 */ /* 0x000ea20000002700 */
[----:B------:R-:W3:Y:S01]  /*aa10*/  @P4 MUFU.RCP R4, R9 ;  /* 0x0000000900044308 */ /* 0x000ee20000001000 */
[----:B------:R-:W-:Y:S01]  /*aa20*/  FSETP.NE.FTZ.AND P1, PT, R6, RZ, PT ;  /* 0x000000ff0600720b */ /* 0x000fe20003f35000 */
[C---:B-1----:R-:W-:Y:S02]  /*aa30*/  FMUL.FTZ R145, R0.reuse, R145 ;  /* 0x0000009100917220 */ /* 0x042fe40000410000 */
[C---:B------:R-:W-:Y:S02]  /*aa40*/  FMUL.FTZ R144, R0.reuse, R144 ;  /* 0x0000009000907220 */ /* 0x040fe40000410000 */
[C---:B------:R-:W-:Y:S02]  /*aa50*/  FMUL.FTZ R153, R0.reuse, R153 ;  /* 0x0000009900997220 */ /* 0x040fe40000410000 */
[----:B------:R-:W1:Y:S01]  /*aa60*/  @P2 MUFU.RCP R3, R7 ;  /* 0x0000000700032308 */ /* 0x000e620000001000 */
[----:B------:R-:W-:-:S02]  /*aa70*/  FMUL.FTZ R13, R0, R152 ;  /* 0x00000098000d7220 */ /* 0x000fc40000410000 */
[C---:B------:R-:W-:Y:S02]  /*aa80*/  FMUL.FTZ R157, R0.reuse, R157 ;  /* 0x0000009d009d7220 */ /* 0x040fe40000410000 */
[C---:B------:R-:W-:Y:S02]  /*aa90*/  FMUL.FTZ R22, R0.reuse, R156 ;  /* 0x0000009c00167220 */ /* 0x040fe40000410000 */
[C---:B------:R-:W-:Y:S02]  /*aaa0*/  FMUL.FTZ R169, R0.reuse, R169 ;  /* 0x000000a900a97220 */ /* 0x040fe40000410000 */
[C---:B------:R-:W-:Y:S02]  /*aab0*/  FMUL.FTZ R25, R0.reuse, R168 ;  /* 0x000000a800197220 */ /* 0x040fe40000410000 */
[C---:B------:R-:W-:Y:S02]  /*aac0*/  FMUL.FTZ R173, R0.reuse, R173 ;  /* 0x000000ad00ad7220 */ /* 0x040fe40000410000 */
[----:B------:R-:W-:-:S02]  /*aad0*/  FMUL.FTZ R32, R0, R172 ;  /* 0x000000ac00207220 */ /* 0x000fc40000410000 */
[C---:B------:R-:W-:Y:S02]  /*aae0*/  FMUL.FTZ R121, R0.reuse, R121 ;  /* 0x0000007900797220 */ /* 0x040fe40000410000 */
[C---:B------:R-:W-:Y:S02]  /*aaf0*/  FMUL.FTZ R44, R0.reuse, R120 ;  /* 0x00000078002c7220 */ /* 0x040fe40000410000 */
[C---:B------:R-:W-:Y:S02]  /*ab00*/  FMUL.FTZ R181, R0.reuse, R181 ;  /* 0x000000b500b57220 */ /* 0x040fe40000410000 */
[C---:B------:R-:W-:Y:S02]  /*ab10*/  FMUL.FTZ R42, R0.reuse, R180 ;  /* 0x000000b4002a7220 */ /* 0x040fe40000410000 */
[C---:B------:R-:W-:Y:S02]  /*ab20*/  FMUL.FTZ R185, R0.reuse, R185 ;  /* 0x000000b900b97220 */ /* 0x040fe40000410000 */
[----:B------:R-:W-:Y:S01]  /*ab30*/  FMUL.FTZ R184, R0, R184 ;  /* 0x000000b800b87220 */ /* 0x000fe20000410000 */
[----:B------:R-:W-:Y:S01]  /*ab40*/  MOV R0, RZ ;  /* 0x000000ff00007202 */ /* 0x000fe20000000f00 */
[----:B------:R-:W-:Y:S01]  /*ab50*/  IMAD.IADD R19, R21, 0x1, R18 ;  /* 0x0000000115137824 */ /* 0x000fe200078e0212 */
[----:B------:R-:W-:Y:S01]  /*ab60*/  MOV R18, R20 ;  /* 0x0000001400127202 */ /* 0x000fe20000000f00 */
[----:B---3--:R-:W-:-:S02]  /*ab70*/  FMUL.FTZ R147, R4, R147 ;  /* 0x0000009304937220 */ /* 0x008fc40000410000 */
[----:B------:R-:W-:Y:S01]  /*ab80*/  IMAD.WIDE.U32 R10, R10, c[0x0][0x3e8], RZ ;  /* 0x0000fa000a0a7a25 */ /* 0x000fe200078e00ff */
[----:B------:R-:W3:Y:S03]  /*ab90*/  @P1 MUFU.RCP R0, R6 ;  /* 0x0000000600001308 */ /* 0x000ee60000001000 */
[C---:B------:R-:W-:Y:S01]  /*aba0*/  FMUL.FTZ R146, R4.reuse, R146 ;  /* 0x0000009204927220 */ /* 0x040fe20000410000 */
[----:B------:R-:W-:Y:S01]  /*abb0*/  IADD3 R15, R11, R14, RZ ;  /* 0x0000000e0b0f7210 */ /* 0x000fe20007ffe0ff */
[C---:B------:R-:W-:Y:S01]  /*abc0*/  FMUL.FTZ R155, R4.reuse, R155 ;  /* 0x0000009b049b7220 */ /* 0x040fe20000410000 */
[----:B------:R-:W-:Y:S01]  /*abd0*/  MOV R14, R10 ;  /* 0x0000000a000e7202 */ /* 0x000fe20000000f00 */
[C---:B------:R-:W-:Y:S02]  /*abe0*/  FMUL.FTZ R16, R4.reuse, R154 ;  /* 0x0000009a04107220 */ /* 0x040fe40000410000 */
        /* <DEDUP_REMOVED lines=11> */
[----:B------:R-:W-:Y:S01]  /*aca0*/  FMUL.FTZ R37, R4, R186 ;  /* 0x000000ba04257220 */ /* 0x000fe20000410000 */
[----:B------:R-:W-:Y:S01]  /*acb0*/  SHF.R.S32.HI R4, RZ, 0x2, R5 ;  /* 0x00000002ff047819 */ /* 0x000fe20000011405 */
[----:B-1----:R-:W-:-:S02]  /*acc0*/  FMUL.FTZ R141, R3, R141 ;  /* 0x0000008d038d7220 */ /* 0x002fc40000410000 */
        /* <DEDUP_REMOVED lines=14> */
[----:B------:R-:W-:Y:S01]  /*adb0*/  FMUL.FTZ R36, R3, R128 ;  /* 0x0000008003247220 */ /* 0x000fe20000410000 */
[----:B------:R-:W-:Y:S01]  /*adc0*/  SHF.R.S32.HI R3, RZ, 0x1f, R5 ;  /* 0x0000001fff037819 */ /* 0x000fe20000011405 */
[----:B------:R-:W1:Y:S01]  /*add0*/  @P1 MUFU.LG2 R6, R6 ;  /* 0x0000000600061308 */ /* 0x000e620000000c00 */
[----:B--2---:R-:W-:Y:S02]  /*ade0*/  SHF.R.S32.HI R5, RZ, 0x1f, R8 ;  /* 0x0000001fff057819 */ /* 0x004fe40000011408 */
[----:B------:R-:W-:-:S04]  /*adf0*/  LEA.HI R3, R3, R4, RZ, 0x3 ;  /* 0x0000000403037211 */ /* 0x000fc800078f18ff */
[----:B------:R-:W-:Y:S01]  /*ae00*/  LOP3.LUT R3, R3, 0xfffffff8, RZ, 0xc0, !PT ;  /* 0xfffffff803037812 */ /* 0x000fe200078ec0ff */
[C---:B------:R-:W-:Y:S02]  /*ae10*/  IMAD R53, R5.reuse, c[0x0][0x498], RZ ;  /* 0x0001260005357a24 */ /* 0x040fe400078e02ff */
[----:B------:R-:W-:Y:S02]  /*ae20*/  IMAD R47, R5, c[0x0][0x3f0], RZ ;  /* 0x0000fc00052f7a24 */ /* 0x000fe400078e02ff */
[C---:B---3--:R-:W-:Y:S02]  /*ae30*/  FMUL.FTZ R143, R0.reuse, R143 ;  /* 0x0000008f008f7220 */ /* 0x048fe40000410000 */
        /* <DEDUP_REMOVED lines=15> */
[----:B------:R-:W-:Y:S01]  /*af30*/  @P2 MOV R0, 0x3f317218 ;  /* 0x3f31721800002802 */ /* 0x000fe20000000f00 */
[----:B------:R-:W-:Y:S01]  /*af40*/  IMAD.IADD R11, R4, 0x1, -R3 ;  /* 0x00000001040b7824 */ /* 0x000fe200078e0a03 */
[----:B------:R-:W-:Y:S01]  /*af50*/  @P5 MOV R4, 0x3f317218 ;  /* 0x3f31721800045802 */ /* 0x000fe20000000f00 */
[----:B------:R-:W-:-:S02]  /*af60*/  IMAD R53, R8, c[0x0][0x49c], R53 ;  /* 0x0001270008357a24 */ /* 0x000fc400078e0235 */
[C---:B------:R-:W-:Y:S02]  /*af70*/  IMAD R47, R8.reuse, c[0x0][0x3f4], R47 ;  /* 0x0000fd00082f7a24 */ /* 0x040fe400078e022f */
[C---:B------:R-:W-:Y:S01]  /*af80*/  IMAD.WIDE.U32 R34, R8.reuse, c[0x0][0x498], R18 ;  /* 0x0001260008227a25 */ /* 0x040fe200078e0012 */
[----:B------:R-:W2:Y:S03]  /*af90*/  @P2 MUFU.LG2 R7, R7 ;  /* 0x0000000700072308 */ /* 0x000ea60000000c00 */
[----:B------:R-:W-:Y:S01]  /*afa0*/  IMAD.WIDE.U32 R14, R8, c[0x0][0x3f0], R14 ;  /* 0x0000fc00080e7a25 */ /* 0x000fe200078e000e */
[----:B------:R-:W-:-:S03]  /*afb0*/  @P1 MOV R8, 0x3f317218 ;  /* 0x3f31721800081802 */ /* 0x000fc60000000f00 */
[----:B------:R-:W-:Y:S02]  /*afc0*/  @P4 IMAD.MOV.U32 R3, RZ, RZ, 0x3f317218 ;  /* 0x3f317218ff034424 */ /* 0x000fe400078e00ff */
[----:B------:R-:W-:Y:S02]  /*afd0*/  @P5 FMUL.FTZ R10, R4, c[0x0][0x2d0] ;  /* 0x0000b400040a5a20 */ /* 0x000fe40000410000 */
[----:B------:R-:W-:Y:S02]  /*afe0*/  @P4 FMUL.FTZ R5, R3, c[0x0][0x2d0] ;  /* 0x0000b40003054a20 */ /* 0x000fe40000410000 */
[----:B------:R-:W-:Y:S02]  /*aff0*/  @P2 FMUL.FTZ R3, R0, c[0x0][0x2d0] ;  /* 0x0000b40000032a20 */ /* 0x000fe40000410000 */
[----:B-1----:R-:W-:Y:S02]  /*b000*/  @P1 FMUL.FTZ R4, R6, 0.69314718246459960938 ;  /* 0x3f31721806041820 */ /* 0x002fe40000410000 */
[----:B------:R-:W-:-:S04]  /*b010*/  @P1 FMUL.FTZ R0, R8, c[0x0][0x2d0] ;  /* 0x0000b40008001a20 */ /* 0x000fc80000410000 */
[----:B------:R-:W-:Y:S01]  /*b020*/  @P1 FFMA.FTZ R49, R0, R2, R4 ;  /* 0x0000000200311223 */ /* 0x000fe20000010004 */
[----:B------:R-:W-:Y:S01]  /*b030*/  SHF.R.S32.HI R0, RZ, 0x5, R38 ;  /* 0x00000005ff007819 */ /* 0x000fe20000011426 */
[----:B--2---:R-:W-:-:S03]  /*b040*/  @P2 FMUL.FTZ R7, R7, 0.69314718246459960938 ;  /* 0x3f31721807072820 */ /* 0x004fc60000410000 */
[----:B------:R-:W-:Y:S02]  /*b050*/  SHF.R.S32.HI R2, RZ, 0x1f, R0 ;  /* 0x0000001fff027819 */ /* 0x000fe40000011400 */
[----:B------:R-:W-:Y:S02]  /*b060*/  LEA.HI R4, R24, R24, RZ, 0x1 ;  /* 0x0000001818047211 */ /* 0x000fe400078f08ff */
[----:B------:R-:W-:Y:S01]  /*b070*/  LEA.HI R2, R2, R0, RZ, 0x2 ;  /* 0x0000000002027211 */ /* 0x000fe200078f10ff */
[----:B------:R-:W-:-:S03]  /*b080*/  @P2 FFMA.FTZ R50, R3, R132, R7 ;  /* 0x0000008403322223 */ /* 0x000fc60000010007 */
[----:B------:R-:W-:Y:S02]  /*b090*/  LOP3.LUT R3, R2, 0xffffffc, RZ, 0xc0, !PT ;  /* 0x0ffffffc02037812 */ /* 0x000fe400078ec0ff */
[----:B------:R-:W-:-:S04]  /*b0a0*/  LOP3.LUT R2, R4, 0x1ffffffe, RZ, 0xc0, !PT ;  /* 0x1ffffffe04027812 */ /* 0x000fc800078ec0ff */
[----:B------:R-:W-:Y:S02]  /*b0b0*/  IADD3 R7, R24, -R2, RZ ;  /* 0x8000000218077210 */ /* 0x000fe40007ffe0ff */
[----:B------:R-:W-:Y:S02]  /*b0c0*/  SHF.R.S32.HI R2, RZ, 0x2, R57 ;  /* 0x00000002ff027819 */ /* 0x000fe40000011439 */
[----:B------:R-:W2:Y:S04]  /*b0d0*/  LDL.LU R57, [R1+0x10] ;  /* 0x0000100001397983 */ /* 0x000ea80000300800 */
[----:B------:R-:W3:Y:S01]  /*b0e0*/  LDL.64 R58, [R1+0x18] ;  /* 0x00001800013a7983 */ /* 0x000ee20000100a00 */
[----:B------:R-:W1:Y:S08]  /*b0f0*/  @P5 MUFU.LG2 R12, R12 ;  /* 0x0000000c000c5308 */ /* 0x000e700000000c00 */
[----:B------:R-:W4:Y:S01]  /*b100*/  @P4 MUFU.LG2 R9, R9 ;  /* 0x0000000900094308 */ /* 0x000f220000000c00 */
[----:B------:R-:W-:Y:S01]  /*b110*/  SHF.R.S32.HI R6, RZ, 0x1f, R17 ;  /* 0x0000001fff067819 */ /* 0x000fe20000011411 */
[----:B-1----:R-:W-:-:S04]  /*b120*/  @P5 FMUL.FTZ R12, R12, 0.69314718246459960938 ;  /* 0x3f3172180c0c5820 */ /* 0x002fc80000410000 */
[----:B------:R-:W-:Y:S02]  /*b130*/  @P5 FFMA.FTZ R52, R10, R135, R12 ;  /* 0x000000870a345223 */ /* 0x000fe4000001000c */
[----:B----4-:R-:W-:Y:S01]  /*b140*/  @P4 FMUL.FTZ R9, R9, 0.69314718246459960938 ;  /* 0x3f31721809094820 */ /* 0x010fe20000410000 */
[----:B------:R-:W-:-:S03]  /*b150*/  LEA R10, R0, R24, 0x9 ;  /* 0x00000018000a7211 */ /* 0x000fc600078e48ff */
[----:B------:R-:W-:Y:S02]  /*b160*/  @P4 FFMA.FTZ R51, R5, R134, R9 ;  /* 0x0000008605334223 */ /* 0x000fe40000010009 */
[----:B------:R-:W-:Y:S02]  /*b170*/  IMAD.IADD R5, R0, 0x1, -R3 ;  /* 0x0000000100057824 */ /* 0x000fe400078e0a03 */
[----:B------:R-:W-:-:S03]  /*b180*/  IMAD.SHL.U32 R0, R4, 0x20, RZ ;  /* 0x0000002004007824 */ /* 0x000fc600078e00ff */
[----:B------:R-:W-:Y:S01]  /*b190*/  LEA R4, R5, R2, 0x4 ;  /* 0x0000000205047211 */ /* 0x000fe200078e20ff */
[C---:B------:R-:W-:Y:S01]  /*b1a0*/  IMAD.SHL.U32 R5, R11.reuse, 0x40, RZ ;  /* 0x000000400b057824 */ /* 0x040fe200078e00ff */
[----:B------:R-:W-:Y:S01]  /*b1b0*/  LOP3.LUT R2, R0, 0xffffffc0, RZ, 0xc0, !PT ;  /* 0xffffffc000027812 */ /* 0x000fe200078ec0ff */
[----:B------:R-:W-:Y:S01]  /*b1c0*/  IMAD R0, R6, c[0x0][0x3e0], RZ ;  /* 0x0000f80006007a24 */ /* 0x000fe200078e02ff */
[----:B------:R-:W-:Y:S02]  /*b1d0*/  LOP3.LUT R3, R11, 0x1, RZ, 0xc0, !PT ;  /* 0x000000010b037812 */ /* 0x000fe400078ec0ff */
[----:B------:R-:W-:Y:S01]  /*b1e0*/  LEA R7, R7, R2, 0x3 ;  /* 0x0000000207077211 */ /* 0x000fe200078e18ff */
[----:B------:R-:W-:Y:S01]  /*b1f0*/  IMAD R8, R17, c[0x0][0x3e4], R0 ;  /* 0x0000f90011087a24 */ /* 0x000fe200078e0200 */
[----:B------:R-:W-:Y:S02]  /*b200*/  LOP3.LUT R5, R5, 0x1c0, RZ, 0xc0, !PT ;  /* 0x000001c005057812 */ /* 0x000fe400078ec0ff */
[----:B------:R-:W-:Y:S01]  /*b210*/  LEA R0, R55, R4, 0x7 ;  /* 0x0000000437007211 */ /* 0x000fe200078e38ff */
[----:B------:R-:W-:Y:S01]  /*b220*/  IMAD.IADD R7, R4, 0x1, R7 ;  /* 0x0000000104077824 */ /* 0x000fe200078e0207 */
[----:B------:R-:W-:Y:S01]  /*b230*/  ISETP.NE.U32.AND P4, PT, R3, 0x1, PT ;  /* 0x000000010300780c */ /* 0x000fe20003f85070 */
[----:B------:R-:W-:Y:S01]  /*b240*/  IMAD R56, R56, c[0x0][0x388], RZ ;  /* 0x0000e20038387a24 */ /* 0x000fe200078e02ff */
[----:B------:R-:W-:-:S02]  /*b250*/  LEA.HI R6, R5, R5, RZ, 0x1d ;  /* 0x0000000505067211 */ /* 0x000fc400078fe8ff */
[----:B------:R-:W-:Y:S02]  /*b260*/  SHF.R.S32.HI R4, RZ, 0x3, R54 ;  /* 0x00000003ff047819 */ /* 0x000fe40000011436 */
[----:B------:R-:W-:Y:S02]  /*b270*/  IADD3 R5, R0, 0x8, RZ ;  /* 0x0000000800057810 */ /* 0x000fe40007ffe0ff */
[----:B------:R-:W-:Y:S02]  /*b280*/  R2P PR, R11, 0x6 ;  /* 0x000000060b007804 */ /* 0x000fe40000000000 */
[----:B------:R-:W-:Y:S01]  /*b290*/  LEA R6, R10, R6, 0x1 ;  /* 0x000000060a067211 */ /* 0x000fe200078e08ff */
[----:B------:R-:W-:Y:S01]  /*b2a0*/  IMAD R24, R55, 0x80, R4 ;  /* 0x0000008037187824 */ /* 0x000fe200078e0204 */
[----:B------:R-:W-:Y:S02]  /*b2b0*/  IADD3 R3, R15, R47, RZ ;  /* 0x0000002f0f037210 */ /* 0x000fe40007ffe0ff */
[----:B------:R-:W-:-:S02]  /*b2c0*/  MOV R2, R14 ;  /* 0x0000000e00027202 */ /* 0x000fc40000000f00 */
[----:B------:R-:W-:Y:S02]  /*b2d0*/  LEA R10, R55, R7, 0x7 ;  /* 0x00000007370a7211 */ /* 0x000fe400078e38ff */
[----:B------:R-:W-:Y:S02]  /*b2e0*/  ISETP.GE.OR P5, PT, R5, R56, P3 ;  /* 0x000000380500720c */ /* 0x000fe40001fa6670 */
[----:B------:R-:W-:Y:S02]  /*b2f0*/  MOV R11, 0xfffffff0 ;  /* 0xfffffff0000b7802 */ /* 0x000fe40000000f00 */
[C---:B------:R-:W-:Y:S02]  /*b300*/  IADD3 R5, R0.reuse, 0x40, RZ ;  /* 0x0000004000057810 */ /* 0x040fe40007ffe0ff */
[----:B------:R-:W-:Y:S01]  /*b310*/  IADD3 R4, R0, 0x48, RZ ;  /* 0x0000004800047810 */ /* 0x000fe20007ffe0ff */
[----:B------:R-:W-:Y:S01]  /*b320*/  IMAD.WIDE.U32 R2, R17, c[0x0][0x3e0], R2 ;  /* 0x0000f80011027a25 */ /* 0x000fe200078e0002 */
[----:B------:R-:W-:-:S02]  /*b330*/  SEL R11, R11, 0x10, !P4 ;  /* 0x000000100b0b7807 */ /* 0x000fc40006000000 */
[-C--:B------:R-:W-:Y:S01]  /*b340*/  ISETP.GE.OR P6, PT, R0, R56.reuse, P3 ;  /* 0x000000380000720c */ /* 0x080fe20001fc6670 */
[----:B------:R-:W-:Y:S01]  /*b350*/  @P0 IMAD.HI.U32 R7, R10, c[0x0][0x4ec], RZ ;  /* 0x00013b000a070a27 */ /* 0x000fe200078e00ff */
[-C--:B------:R-:W-:Y:S02]  /*b360*/  ISETP.GE.OR P4, PT, R5, R56.reuse, P3 ;  /* 0x000000380500720c */ /* 0x080fe40001f86670 */
[----:B------:R-:W-:Y:S02]  /*b370*/  ISETP.GE.OR P3, PT, R4, R56, P3 ;  /* 0x000000380400720c */ /* 0x000fe40001f66670 */
[----:B------:R-:W-:Y:S01]  /*b380*/  SHF.R.S32.HI R4, RZ, 0x1f, R48 ;  /* 0x0000001fff047819 */ /* 0x000fe20000011430 */
[----:B------:R-:W-:Y:S01]  /*b390*/  IMAD.IADD R3, R3, 0x1, R8 ;  /* 0x0000000103037824 */ /* 0x000fe200078e0208 */
[----:B------:R-:W-:Y:S02]  /*b3a0*/  MOV R5, R10 ;  /* 0x0000000a00057202 */ /* 0x000fe40000000f00 */
[----:B------:R-:W-:-:S02]  /*b3b0*/  SHF.L.U32 R0, R6, 0x1, RZ ;  /* 0x0000000106007819 */ /* 0x000fc400000006ff */
[----:B------:R-:W-:Y:S01]  /*b3c0*/  @P0 SHF.R.U32.HI R5, RZ, c[0x0][0x4f0], R7 ;  /* 0x00013c00ff050a19 */ /* 0x000fe20000011607 */
[----:B------:R-:W-:Y:S01]  /*b3d0*/  IMAD R6, R4, c[0x0][0x3d8], RZ ;  /* 0x0000f60004067a24 */ /* 0x000fe200078e02ff */
[----:B------:R-:W-:Y:S01]  /*b3e0*/  F2FP.PACK_AB R12, R147, R146 ;  /* 0x00000092930c723e */ /* 0x000fe200000000ff */
[----:B------:R-:W-:Y:S01]  /*b3f0*/  IMAD.WIDE.U32 R14, R48, c[0x0][0x3d8], R2 ;  /* 0x0000f600300e7a25 */ /* 0x000fe200078e0002 */
[----:B------:R-:W-:Y:S02]  /*b400*/  IADD3 R7, R0, 0x80, RZ ;  /* 0x0000008000077810 */ /* 0x000fe40007ffe0ff */
[----:B------:R-:W-:Y:S01]  /*b410*/  IADD3 R2, -R5, RZ, RZ ;  /* 0x000000ff05027210 */ /* 0x000fe20007ffe1ff */
[----:B------:R-:W-:Y:S01]  /*b420*/  IMAD R17, R48, c[0x0][0x3dc], R6 ;  /* 0x0000f70030117a24 */ /* 0x000fe200078e0206 */
[----:B------:R-:W-:Y:S01]  /*b430*/  F2FP.PACK_AB R9, R145, R144 ;  /* 0x000000909109723e */ /* 0x000fe200000000ff */
[C---:B------:R-:W-:Y:S01]  /*b440*/  IMAD.IADD R4, R0.reuse, 0x1, R11 ;  /* 0x0000000100047824 */ /* 0x040fe200078e020b */
[----:B------:R-:W-:Y:S01]  /*b450*/  IADD3 R6, R0, 0xc0, RZ ;  /* 0x000000c000067810 */ /* 0x000fe20007ffe0ff */
[----:B------:R1:W-:Y:S01]  /*b460*/  STS [R0+0x480], R12 ;  /* 0x0004800c00007388 */ /* 0x0003e20000000800 */
[----:B------:R-:W-:-:S02]  /*b470*/  F2FP.PACK_AB R16, R155, R16 ;  /* 0x000000109b10723e */ /* 0x000fc400000000ff */
[----:B------:R-:W-:Y:S01]  /*b480*/  @P2 IADD3 R6, R7, -0x40, RZ ;  /* 0xffffffc007062810 */ /* 0x000fe20007ffe0ff */
[----:B------:R-:W-:Y:S01]  /*b490*/  IMAD R7, R2, c[0x0][0x4e8], R10 ;  /* 0x00013a0002077a24 */ /* 0x000fe200078e020a */
[----:B------:R-:W-:Y:S01]  /*b4a0*/  F2FP.PACK_AB R13, R153, R13 ;  /* 0x0000000d990d723e */ /* 0x000fe200000000ff */
[----:B------:R4:W-:Y:S01]  /*b4b0*/  STS [R0+0x80], R9 ;  /* 0x0000800900007388 */ /* 0x0009e20000000800 */
[----:B------:R-:W-:Y:S02]  /*b4c0*/  F2FP.PACK_AB R19, R141, R140 ;  /* 0x0000008c8d13723e */ /* 0x000fe400000000ff */
[----:B------:R-:W-:Y:S01]  /*b4d0*/  F2FP.PACK_AB R18, R143, R142 ;  /* 0x0000008e8f12723e */ /* 0x000fe200000000ff */
[----:B------:R4:W-:Y:S01]  /*b4e0*/  STS [R4+0x480], R16 ;  /* 0x0004801004007388 */ /* 0x0009e20000000800 */
[----:B------:R-:W-:Y:S02]  /*b4f0*/  F2FP.PACK_AB R20, R149, R20 ;  /* 0x000000149514723e */ /* 0x000fe400000000ff */
[----:B------:R-:W-:-:S02]  /*b500*/  F2FP.PACK_AB R23, R151, R23 ;  /* 0x000000179717723e */ /* 0x000fc400000000ff */
[----:B------:R-:W-:Y:S02]  /*b510*/  SHF.R.S32.HI R3, RZ, 0x1f, R5 ;  /* 0x0000001fff037819 */ /* 0x000fe40000011405 */
[----:B------:R-:W-:Y:S02]  /*b520*/  IADD3 R8, P0, R5, R34, RZ ;  /* 0x0000002205087210 */ /* 0x000fe40007f1e0ff */
[----:B------:R-:W-:Y:S02]  /*b530*/  SHF.R.S32.HI R2, RZ, 0x1f, R7 ;  /* 0x0000001fff027819 */ /* 0x000fe40000011407 */
[----:B-1----:R-:W-:Y:S01]  /*b540*/  MOV R12, 0x20 ;  /* 0x00000020000c7802 */ /* 0x002fe20000000f00 */
[----:B------:R-:W-:Y:S01]  /*b550*/  STS [R4+0x80], R13 ;  /* 0x0000800d04007388 */ /* 0x000fe20000000800 */
[----:B------:R-:W-:-:S03]  /*b560*/  F2FP.PACK_AB R22, R157, R22 ;  /* 0x000000169d16723e */ /* 0x000fc600000000ff */
[----:B------:R-:W-:Y:S01]  /*b570*/  STS [R0+0x2080], R19 ;  /* 0x0020801300007388 */ /* 0x000fe20000000800 */
[----:B----4-:R-:W-:Y:S02]  /*b580*/  IADD3.X R9, R3, R35, R53, P0, !PT ;  /* 0x0000002303097210 */ /* 0x010fe400007fe435 */
[----:B------:R-:W-:Y:S01]  /*b590*/  SEL R16, R12, 0xffffffe0, !P1 ;  /* 0xffffffe00c107807 */ /* 0x000fe20004800000 */
[----:B------:R1:W-:Y:S01]  /*b5a0*/  STS [R0+0x2480], R18 ;  /* 0x0024801200007388 */ /* 0x0003e20000000800 */
[----:B------:R-:W-:Y:S02]  /*b5b0*/  F2FP.PACK_AB R21, R159, R21 ;  /* 0x000000159f15723e */ /* 0x000fe400000000ff */
[----:B------:R-:W-:Y:S01]  /*b5c0*/  IADD3 R5, R16, R4, RZ ;  /* 0x0000000410057210 */ /* 0x000fe20007ffe0ff */
[----:B------:R-:W-:Y:S01]  /*b5d0*/  STS [R4+0x2080], R20 ;  /* 0x0020801404007388 */ /* 0x000fe20000000800 */
[----:B------:R-:W-:-:S03]  /*b5e0*/  F2FP.PACK_AB R25, R169, R25 ;  /* 0x00000019a919723e */ /* 0x000fc600000000ff */
[----:B------:R4:W-:Y:S01]  /*b5f0*/  STS [R4+0x2480], R23 ;  /* 0x0024801704007388 */ /* 0x0009e20000000800 */
[----:B------:R-:W-:Y:S02]  /*b600*/  F2FP.PACK_AB R26, R171, R26 ;  /* 0x0000001aab1a723e */ /* 0x000fe400000000ff */
[----:B------:R-:W-:Y:S02]  /*b610*/  F2FP.PACK_AB R28, R161, R28 ;  /* 0x0000001ca11c723e */ /* 0x000fe400000000ff */
[----:B------:R-:W-:Y:S01]  /*b620*/  F2FP.PACK_AB R27, R163, R27 ;  /* 0x0000001ba31b723e */ /* 0x000fe200000000ff */
[----:B-1----:R-:W-:Y:S02]  /*b630*/  IMAD.IADD R0, R0, 0x1, R16 ;  /* 0x0000000100007824 */ /* 0x002fe400078e0210 */
[----:B----4-:R-:W-:Y:S02]  /*b640*/  IMAD R4, R2, c[0x0][0x488], RZ ;  /* 0x0001220002047a24 */ /* 0x010fe400078e02ff */
[C---:B------:R-:W-:Y:S01]  /*b650*/  IMAD.WIDE.U32 R2, R7.reuse, c[0x0][0x488], R8 ;  /* 0x0001220007027a25 */ /* 0x040fe200078e0008 */
[----:B------:R-:W-:Y:S03]  /*b660*/  STS [R0+0x80], R22 ;  /* 0x0000801600007388 */ /* 0x000fe60000000800 */
[----:B------:R-:W-:Y:S01]  /*b670*/  IMAD R7, R7, c[0x0][0x48c], R4 ;  /* 0x0001230007077a24 */ /* 0x000fe200078e0204 */
[----:B------:R-:W-:Y:S01]  /*b680*/  STS [R0+0x480], R21 ;  /* 0x0004801500007388 */ /* 0x000fe20000000800 */
[----:B------:R-:W-:-:S03]  /*b690*/  LEA R4, P0, R2, c[0x0][0x450], 0x2 ;  /* 0x0001140002047a11 */ /* 0x000fc600078010ff */
[----:B------:R-:W-:Y:S04]  /*b6a0*/  STS [R5+0x80], R25 ;  /* 0x0000801905007388 */ /* 0x000fe80000000800 */
[----:B------:R-:W-:Y:S04]  /*b6b0*/  STS [R5+0x480], R26 ;  /* 0x0004801a05007388 */ /* 0x000fe80000000800 */
[----:B------:R-:W-:Y:S04]  /*b6c0*/  STS [R0+0x2080], R28 ;  /* 0x0020801c00007388 */ /* 0x000fe80000000800 */
[----:B------:R1:W-:Y:S01]  /*b6d0*/  STS [R0+0x2480], R27 ;  /* 0x0024801b00007388 */ /* 0x0003e20000000800 */
[----:B------:R-:W-:-:S02]  /*b6e0*/  F2FP.PACK_AB R30, R165, R30 ;  /* 0x0000001ea51e723e */ /* 0x000fc400000000ff */
[----:B------:R-:W-:Y:S02]  /*b6f0*/  F2FP.PACK_AB R29, R167, R29 ;  /* 0x0000001da71d723e */ /* 0x000fe400000000ff */
[----:B------:R-:W-:Y:S02]  /*b700*/  F2FP.PACK_AB R32, R173, R32 ;  /* 0x00000020ad20723e */ /* 0x000fe400000000ff */
[----:B------:R-:W-:Y:S01]  /*b710*/  F2FP.PACK_AB R31, R175, R31 ;  /* 0x0000001faf1f723e */ /* 0x000fe200000000ff */
[----:B------:R-:W-:Y:S01]  /*b720*/  STS [R5+0x2080], R30 ;  /* 0x0020801e05007388 */ /* 0x000fe20000000800 */
[----:B------:R-:W-:Y:S02]  /*b730*/  F2FP.PACK_AB R44, R121, R44 ;  /* 0x0000002c792c723e */ /* 0x000fe400000000ff */
[----:B------:R-:W-:Y:S01]  /*b740*/  F2FP.PACK_AB R43, R123, R43 ;  /* 0x0000002b7b2b723e */ /* 0x000fe200000000ff */
[----:B------:R-:W-:Y:S01]  /*b750*/  STS [R5+0x2480], R29 ;  /* 0x0024801d05007388 */ /* 0x000fe20000000800 */
[----:B------:R-:W-:-:S02]  /*b760*/  F2FP.PACK_AB R46, R177, R46 ;  /* 0x0000002eb12e723e */ /* 0x000fc400000000ff */
[----:B------:R-:W-:Y:S02]  /*b770*/  F2FP.PACK_AB R178, R179, R178 ;  /* 0x000000b2b3b2723e */ /* 0x000fe400000000ff */
[----:B-1----:R-:W-:Y:S02]  /*b780*/  IADD3 R0, R3, R7, RZ ;  /* 0x0000000703007210 */ /* 0x002fe40007ffe0ff */
[----:B------:R-:W-:Y:S02]  /*b790*/  IADD3 R3, R16, 0x400, R6 ;  /* 0x0000040010037810 */ /* 0x000fe40007ffe006 */
[----:B------:R-:W-:Y:S02]  /*b7a0*/  LEA.HI.X R2, R2, c[0x0][0x454], R0, 0x2, P0 ;  /* 0x0001150002027a11 */ /* 0x000fe400000f1400 */
[C---:B------:R-:W-:Y:S01]  /*b7b0*/  IADD3 R0, R11.reuse, R6, RZ ;  /* 0x000000060b007210 */ /* 0x040fe20007ffe0ff */
[----:B------:R-:W-:Y:S01]  /*b7c0*/  IMAD.IADD R7, R11, 0x1, R3 ;  /* 0x000000010b077824 */ /* 0x000fe200078e0203 */
[----:B------:R-:W-:Y:S01]  /*b7d0*/  F2FP.PACK_AB R45, R117, R45 ;  /* 0x0000002d752d723e */ /* 0x000fe200000000ff */
[----:B------:R-:W-:Y:S01]  /*b7e0*/  SHFL.IDX PT, R13, R2, RZ, 0x1c1f ;  /* 0x001c1fff020d7589 */ /* 0x000fe200000e0000 */
[----:B------:R-:W-:Y:S01]  /*b7f0*/  F2FP.PACK_AB R118, R119, R118 ;  /* 0x000000767776723e */ /* 0x000fe200000000ff */
[----:B------:R-:W-:Y:S01]  /*b800*/  IMAD.IADD R3, R16, 0x1, R0 ;  /* 0x0000000110037824 */ /* 0x000fe200078e0200 */
[----:B------:R-:W-:Y:S01]  /*b810*/  F2FP.PACK_AB R42, R181, R42 ;  /* 0x0000002ab52a723e */ /* 0x000fe200000000ff */
[----:B------:R-:W-:Y:S01]  /*b820*/  SHFL.IDX PT, R11, R2, 0x1, 0x1c1f ;  /* 0x003c1f00020b7f89 */ /* 0x000fe200000e0000 */
[----:B------:R-:W-:-:S03]  /*b830*/  F2FP.PACK_AB R41, R183, R41 ;  /* 0x00000029b729723e */ /* 0x000fc600000000ff */
[----:B------:R-:W-:Y:S01]  /*b840*/  SHFL.IDX PT, R9, R2, 0x2, 0x1c1f ;  /* 0x005c1f0002097f89 */ /* 0x000fe200000e0000 */
[----:B------:R-:W-:-:S03]  /*b850*/  F2FP.PACK_AB R38, R185, R184 ;  /* 0x000000b8b926723e */ /* 0x000fc600000000ff */
[----:B------:R1:W-:Y:S01]  /*b860*/  SHFL.IDX PT, R5, R2, 0x3, 0x1c1f ;  /* 0x007c1f0002057f89 */ /* 0x0003e200000e0000 */
[----:B------:R-:W-:-:S03]  /*b870*/  F2FP.PACK_AB R37, R187, R37 ;  /* 0x00000025bb25723e */ /* 0x000fc600000000ff */
[----:B------:R2:W-:Y:S01]  /*b880*/  STS [R6], R32 ;  /* 0x0000002006007388 */ /* 0x0005e20000000800 */
[----:B------:R-:W-:-:S03]  /*b890*/  F2FP.PACK_AB R40, R125, R40 ;  /* 0x000000287d28723e */ /* 0x000fc600000000ff */
[----:B------:R-:W-:Y:S01]  /*b8a0*/  STS [R6+0x400], R31 ;  /* 0x0004001f06007388 */ /* 0x000fe20000000800 */
[----:B------:R-:W-:-:S03]  /*b8b0*/  F2FP.PACK_AB R39, R127, R39 ;  /* 0x000000277f27723e */ /* 0x000fc600000000ff */
[----:B------:R-:W-:Y:S01]  /*b8c0*/  STS [R0], R44 ;  /* 0x0000002c00007388 */ /* 0x000fe20000000800 */
[----:B------:R-:W-:-:S03]  /*b8d0*/  F2FP.PACK_AB R36, R129, R36 ;  /* 0x000000248124723e */ /* 0x000fc600000000ff */
[----:B------:R-:W-:Y:S01]  /*b8e0*/  STS [R0+0x400], R43 ;  /* 0x0004002b00007388 */ /* 0x000fe20000000800 */
[----:B------:R-:W-:-:S03]  /*b8f0*/  F2FP.PACK_AB R33, R131, R33 ;  /* 0x000000218321723e */ /* 0x000fc600000000ff */
[----:B------:R-:W-:Y:S01]  /*b900*/  STS [R6+0x2000], R46 ;  /* 0x0020002e06007388 */ /* 0x000fe20000000800 */
[----:B-1----:R-:W-:-:S03]  /*b910*/  IADD3 R2, R16, R6, RZ ;  /* 0x0000000610027210 */ /* 0x002fc60007ffe0ff */
[----:B------:R-:W-:Y:S04]  /*b920*/  STS [R6+0x2400], R178 ;  /* 0x002400b206007388 */ /* 0x000fe80000000800 */
[----:B------:R-:W-:Y:S04]  /*b930*/  STS [R0+0x2000], R45 ;  /* 0x0020002d00007388 */ /* 0x000fe80000000800 */
[----:B------:R1:W-:Y:S04]  /*b940*/  STS [R0+0x2400], R118 ;  /* 0x0024007600007388 */ /* 0x0003e80000000800 */
[----:B------:R-:W-:Y:S04]  /*b950*/  STS [R2], R42 ;  /* 0x0000002a02007388 */ /* 0x000fe80000000800 */
[----:B------:R-:W-:Y:S04]  /*b960*/  STS [R2+0x400], R41 ;  /* 0x0004002902007388 */ /* 0x000fe80000000800 */
[----:B------:R-:W-:Y:S04]  /*b970*/  STS [R3], R38 ;  /* 0x0000002603007388 */ /* 0x000fe80000000800 */
[----:B------:R-:W-:Y:S04]  /*b980*/  STS [R7], R37 ;  /* 0x0000002507007388 */ /* 0x000fe80000000800 */
[----:B------:R-:W-:Y:S04]  /*b990*/  STS [R2+0x2000], R40 ;  /* 0x0020002802007388 */ /* 0x000fe80000000800 */
[----:B------:R-:W-:Y:S04]  /*b9a0*/  STS [R2+0x2400], R39 ;  /* 0x0024002702007388 */ /* 0x000fe80000000800 */
[----:B------:R-:W-:Y:S04]  /*b9b0*/  STS [R3+0x2000], R36 ;  /* 0x0020002403007388 */ /* 0x000fe80000000800 */
[----:B------:R-:W-:Y:S04]  /*b9c0*/  STS [R7+0x2000], R33 ;  /* 0x0020002107007388 */ /* 0x000fe80000000800 */
[----:B------:R-:W4:Y:S04]  /*b9d0*/  SHFL.IDX PT, R12, R4, RZ, 0x1c1f ;  /* 0x001c1fff040c7589 */ /* 0x000f2800000e0000 */
[----:B------:R-:W-:Y:S06]  /*b9e0*/  BAR.SYNC.DEFER_BLOCKING 0x1, 0x80 ;  /* 0x0042000000007b1d */ /* 0x000fec0000010000 */
[----:B------:R-:W3:Y:S04]  /*b9f0*/  SHFL.IDX PT, R10, R4, 0x1, 0x1c1f ;  /* 0x003c1f00040a7f89 */ /* 0x000ee800000e0000 */
[----:B------:R-:W3:Y:S04]  /*ba00*/  SHFL.IDX PT, R8, R4, 0x2, 0x1c1f ;  /* 0x005c1f0004087f89 */ /* 0x000ee800000e0000 */
[----:B------:R-:W3:Y:S01]  /*ba10*/  SHFL.IDX PT, R4, R4, 0x3, 0x1c1f ;  /* 0x007c1f0004047f89 */ /* 0x000ee200000e0000 */
[----:B--2---:R-:W-:-:S02]  /*ba20*/  SHF.L.U32 R32, R57, 0x1, RZ ;  /* 0x0000000139207819 */ /* 0x004fc400000006ff */
[----:B-1----:R-:W-:Y:S01]  /*ba30*/  IADD3 R0, R15, R17, RZ ;  /* 0x000000110f007210 */ /* 0x002fe20007ffe0ff */
[----:B----4-:R-:W-:Y:S01]  /*ba40*/  @!P6 ST.E [R12.64], R52 ;  /* 0x000000340c00e985 */ /* 0x010fe2000c101908 */
[----:B------:R-:W-:-:S03]  /*ba50*/  LEA R2, P0, R14, c[0x0][0x380], 0x1 ;  /* 0x0000e0000e027a11 */ /* 0x000fc600078008ff */
[----:B---3--:R-:W-:Y:S04]  /*ba60*/  @!P5 ST.E [R10.64], R51 ;  /* 0x000000330a00d985 */ /* 0x008fe8000c101908 */
[----:B------:R-:W-:Y:S04]  /*ba70*/  @!P4 ST.E [R8.64], R50 ;  /* 0x000000320800c985 */ /* 0x000fe8000c101908 */
[----:B------:R-:W-:Y:S04]  /*ba80*/  @!P3 ST.E [R4.64], R49 ;  /* 0x000000310400b985 */ /* 0x000fe8000c101908 */
[----:B------:R-:W-:Y:S01]  /*ba90*/  LDS.128 R28, [R32+0x80] ;  /* 0x00008000201c7984 */ /* 0x000fe20000000c00 */
[----:B------:R-:W-:-:S03]  /*baa0*/  LEA.HI.X R0, R14, c[0x0][0x384], R0, 0x1, P0 ;  /* 0x0000e1000e007a11 */ /* 0x000fc600000f0c00 */
[----:B------:R-:W-:Y:S04]  /*bab0*/  LDS.128 R20, [R32+0x880] ;  /* 0x0008800020147984 */ /* 0x000fe80000000c00 */
[----:B------:R-:W-:Y:S04]  /*bac0*/  SHFL.IDX PT, R10, R2, RZ, 0x181f ;  /* 0x00181fff020a7589 */ /* 0x000fe800000e0000 */
[----:B------:R-:W1:Y:S01]  /*bad0*/  SHFL.IDX PT, R11, R0, RZ, 0x181f ;  /* 0x00181fff000b7589 */ /* 0x000e6200000e0000 */
[----:B------:R-:W-:-:S03]  /*bae0*/  ISETP.GE.AND P6, PT, R58, c[0x0][0x3c8], PT ;  /* 0x0000f2003a007a0c */ /* 0x000fc60003fc6270 */
[----:B------:R-:W-:Y:S04]  /*baf0*/  LDS.128 R52, [R32+0x1080] ;  /* 0x0010800020347984 */ /* 0x000fe80000000c00 */
[----:B------:R-:W-:Y:S04]  /*bb00*/  LDS.128 R48, [R32+0x1880] ;  /* 0x0018800020307984 */ /* 0x000fe80000000c00 */
[----:B------:R-:W-:Y:S04]  /*bb10*/  LDS.128 R44, [R32+0x2080] ;  /* 0x00208000202c7984 */ /* 0x000fe80000000c00 */
[----:B------:R-:W-:Y:S01]  /*bb20*/  LDS.128 R40, [R32+0x2880] ;  /* 0x0028800020287984 */ /* 0x000fe20000000c00 */
[----:B------:R-:W-:-:S03]  /*bb30*/  ISETP.GE.OR P0, PT, R24, R56, P6 ;  /* 0x000000381800720c */ /* 0x000fc60003706670 */
[----:B------:R-:W-:Y:S04]  /*bb40*/  LDS.128 R36, [R32+0x3080] ;  /* 0x0030800020247984 */ /* 0x000fe80000000c00 */
[----:B------:R-:W-:Y:S04]  /*bb50*/  SHFL.IDX PT, R8, R2, 0x1, 0x181f ;  /* 0x00381f0002087f89 */ /* 0x000fe800000e0000 */
[----:B------:R-:W2:Y:S01]  /*bb60*/  SHFL.IDX PT, R9, R0, 0x1, 0x181f ;  /* 0x00381f0000097f89 */ /* 0x000ea200000e0000 */
[----:B------:R-:W-:-:S03]  /*bb70*/  IADD3 R3, R24, 0x10, RZ ;  /* 0x0000001018037810 */ /* 0x000fc60007ffe0ff */
[----:B------:R-:W-:Y:S04]  /*bb80*/  SHFL.IDX PT, R6, R2, 0x2, 0x181f ;  /* 0x00581f0002067f89 */ /* 0x000fe800000e0000 */
[----:B------:R-:W3:Y:S01]  /*bb90*/  SHFL.IDX PT, R7, R0, 0x2, 0x181f ;  /* 0x00581f0000077f89 */ /* 0x000ee200000e0000 */
[----:B------:R-:W-:-:S03]  /*bba0*/  ISETP.GE.OR P5, PT, R3, R56, P6 ;  /* 0x000000380300720c */ /* 0x000fc600037a6670 */
[----:B------:R-:W-:Y:S04]  /*bbb0*/  SHFL.IDX PT, R4, R2, 0x3, 0x181f ;  /* 0x00781f0002047f89 */ /* 0x000fe800000e0000 */
[----:B------:R-:W-:Y:S01]  /*bbc0*/  SHFL.IDX PT, R5, R0, 0x3, 0x181f ;  /* 0x00781f0000057f89 */ /* 0x000fe200000e0000 */
[----:B------:R-:W-:-:S03]  /*bbd0*/  IADD3 R3, R24, 0x40, RZ ;  /* 0x0000004018037810 */ /* 0x000fc60007ffe0ff */
[----:B------:R-:W-:Y:S04]  /*bbe0*/  SHFL.IDX PT, R12, R2, 0x4, 0x181f ;  /* 0x00981f00020c7f89 */ /* 0x000fe800000e0000 */
[----:B------:R-:W4:Y:S01]  /*bbf0*/  SHFL.IDX PT, R13, R0, 0x4, 0x181f ;  /* 0x00981f00000d7f89 */ /* 0x000f2200000e0000 */
[----:B------:R-:W-:-:S03]  /*bc00*/  IADD3 R14, R24, 0x30, RZ ;  /* 0x00000030180e7810 */ /* 0x000fc60007ffe0ff */
[----:B------:R-:W-:Y:S04]  /*bc10*/  SHFL.IDX PT, R16, R2, 0x5, 0x181f ;  /* 0x00b81f0002107f89 */ /* 0x000fe800000e0000 */
[----:B------:R-:W-:Y:S01]  /*bc20*/  SHFL.IDX PT, R17, R0, 0x5, 0x181f ;  /* 0x00b81f0000117f89 */ /* 0x000fe200000e0000 */
[----:B------:R-:W-:-:S03]  /*bc30*/  IADD3 R15, R24, 0x20, RZ ;  /* 0x00000020180f7810 */ /* 0x000fc60007ffe0ff */
[----:B------:R-:W-:Y:S04]  /*bc40*/  SHFL.IDX PT, R18, R2, 0x6, 0x181f ;  /* 0x00d81f0002127f89 */ /* 0x000fe800000e0000 */
[----:B------:R-:W4:Y:S01]  /*bc50*/  SHFL.IDX PT, R19, R0, 0x6, 0x181f ;  /* 0x00d81f0000137f89 */ /* 0x000f2200000e0000 */
[-C--:B------:R-:W-:Y:S01]  /*bc60*/  ISETP.GE.OR P2, PT, R3, R56.reuse, P6 ;  /* 0x000000380300720c */ /* 0x080fe20003746670 */
[----:B-1----:R-:W-:Y:S01]  /*bc70*/  @!P0 IMAD.WIDE R10, R58, 0x2, R10 ;  /* 0x000000023a0a8825 */ /* 0x002fe200078e020a */
[-C--:B------:R-:W-:Y:S01]  /*bc80*/  ISETP.GE.OR P3, PT, R14, R56.reuse, P6 ;  /* 0x000000380e00720c */ /* 0x080fe20003766670 */
[----:B------:R-:W1:Y:S01]  /*bc90*/  LDS.128 R32, [R32+0x3880] ;  /* 0x0038800020207984 */ /* 0x000e620000000c00 */
[----:B------:R-:W-:Y:S02]  /*bca0*/  IADD3 R3, R24, 0x50, RZ ;  /* 0x0000005018037810 */ /* 0x000fe40007ffe0ff */
[----:B------:R-:W-:-:S02]  /*bcb0*/  ISETP.GE.OR P4, PT, R15, R56, P6 ;  /* 0x000000380f00720c */ /* 0x000fc40003786670 */
[----:B------:R-:W-:Y:S01]  /*bcc0*/  IADD3 R14, R24, 0x60, RZ ;  /* 0x00000060180e7810 */ /* 0x000fe20007ffe0ff */
[----:B------:R-:W-:Y:S01]  /*bcd0*/  @!P0 ST.E.128 [R10.64], R28 ;  /* 0x0000001c0a008985 */ /* 0x000fe2000c101d08 */
[-C--:B------:R-:W-:Y:S02]  /*bce0*/  ISETP.GE.OR P1, PT, R3, R56.reuse, P6 ;  /* 0x000000380300720c */ /* 0x080fe40003726670 */
[----:B------:R-:W-:Y:S01]  /*bcf0*/  ISETP.GE.OR P0, PT, R14, R56, P6 ;  /* 0x000000380e00720c */ /* 0x000fe20003706670 */
[----:B------:R1:W1:Y:S01]  /*bd00*/  SHFL.IDX PT, R11, R0, 0x7, 0x181f ;  /* 0x00f81f00000b7f89 */ /* 0x00026200000e0000 */
[----:B--2---:R-:W-:-:S05]  /*bd10*/  @!P5 IMAD.WIDE R8, R58, 0x2, R8 ;  /* 0x000000023a08d825 */ /* 0x004fca00078e0208 */
[----:B------:R-:W-:Y:S01]  /*bd20*/  @!P5 ST.E.128 [R8.64], R20 ;  /* 0x000000140800d985 */ /* 0x000fe2000c101d08 */
[----:B---3--:R-:W-:-:S03]  /*bd30*/  @!P4 IMAD.WIDE R14, R58, 0x2, R6 ;  /* 0x000000023a0ec825 */ /* 0x008fc600078e0206 */
[----:B------:R2:W3:Y:S01]  /*bd40*/  SHFL.IDX PT, R10, R2, 0x7, 0x181f ;  /* 0x00f81f00020a7f89 */ /* 0x0004e200000e0000 */
[----:B----4-:R-:W-:Y:S01]  /*bd50*/  @!P2 IMAD.WIDE R6, R58, 0x2, R12 ;  /* 0x000000023a06a825 */ /* 0x010fe200078e020c */
[----:B-1----:R-:W-:-:S04]  /*bd60*/  IADD3 R0, R24, 0x70, RZ ;  /* 0x0000007018007810 */ /* 0x002fc80007ffe0ff */
[----:B------:R-:W-:Y:S01]  /*bd70*/  ISETP.GE.OR P6, PT, R0, R56, P6 ;  /* 0x000000380000720c */ /* 0x000fe200037c6670 */
[----:B------:R1:W-:Y:S01]  /*bd80*/  @!P4 ST.E.128 [R14.64], R52 ;  /* 0x000000340e00c985 */ /* 0x0003e2000c101d08 */
[----:B--2---:R-:W-:-:S04]  /*bd90*/  @!P0 IMAD.WIDE R2, R58, 0x2, R18 ;  /* 0x000000023a028825 */ /* 0x004fc800078e0212 */
[----:B------:R-:W-:-:S04]  /*bda0*/  @!P3 IMAD.WIDE R8, R58, 0x2, R4 ;  /* 0x000000023a08b825 */ /* 0x000fc800078e0204 */
[----:B------:R-:W-:Y:S01]  /*bdb0*/  @!P1 IMAD.WIDE R4, R58, 0x2, R16 ;  /* 0x000000023a049825 */ /* 0x000fe200078e0210 */
[----:B------:R1:W-:Y:S04]  /*bdc0*/  @!P3 ST.E.128 [R8.64], R48 ;  /* 0x000000300800b985 */ /* 0x0003e8000c101d08 */
[----:B------:R1:W-:Y:S04]  /*bdd0*/  @!P2 ST.E.128 [R6.64], R44 ;  /* 0x0000002c0600a985 */ /* 0x0003e8000c101d08 */
[----:B------:R1:W-:Y:S04]  /*bde0*/  @!P1 ST.E.128 [R4.64], R40 ;  /* 0x0000002804009985 */ /* 0x0003e8000c101d08 */
[----:B------:R1:W-:Y:S01]  /*bdf0*/  @!P0 ST.E.128 [R2.64], R36 ;  /* 0x0000002402008985 */ /* 0x0003e2000c101d08 */
[----:B------:R-:W-:Y:S05]  /*be00*/  @P6 EXIT ;  /* 0x000000000000694d */ /* 0x000fea0003800000 */
[----:B-1-3--:R-:W-:-:S05]  /*be10*/  IMAD.WIDE R2, R58, 0x2, R10 ;  /* 0x000000023a027825 */ /* 0x00afca00078e020a */
[----:B------:R-:W-:Y:S01]  /*be20*/  ST.E.128 [R2.64], R32 ;  /* 0x0000002002007985 */ /* 0x000fe2000c101d08 */
[----:B------:R-:W-:Y:S05]  /*be30*/  EXIT ;  /* 0x000000000000794d */ /* 0x000fea0003800000 */
.L_x_4:
[----:B------:R-:W-:-:S00]  /*be40*/  BRA `(.L_x_4) ;  /* 0xfffffff000007947 */ /* 0x000fc0000383ffff */
[----:B------:R-:W-:-:S00]  /*be50*/  NOP ;  /* 0x0000000000007918 */ /* 0x000fc00000000000 */
        /* <DEDUP_REMOVED lines=10> */
.L_x_735:


//--------------------- .text._ZN7cutlass13device_kernelIN5flash19enable_sm80_to_sm89INS1_16FlashAttnFwdSm80INS1_25CollectiveMainloopFwdSm80ILi4ELi1ELb0EN4cute5tupleIJNS5_1CILi128EEENS7_ILi112EEENS7_ILi64EEEEEELi64ENS_6half_tEfNS_4arch4Sm80ELb0ELb0ELb0ELb1ELb0ELb0ELb1ELb0EEENS1_21CollectiveEpilogueFwdINS6_IJS8_SA_S9_EEENS6_IJNS7_ILi1EEESI_SI_EEESC_SE_Li128ELb1ELb1ELb0ELb0EEENS1_19SingleTileSchedulerILb1ELb0ELb1ELi128EEEEEEEEEvNT_6ParamsE --------------------------
	.section	.text._ZN7cutlass13device_kernelIN5flash19enable_sm80_to_sm89INS1_16FlashAttnFwdSm80INS1_25CollectiveMainloopFwdSm80ILi4ELi1ELb0EN4cute5tupleIJNS5_1CILi128EEENS7_ILi112EEENS7_ILi64EEEEEELi64ENS_6half_tEfNS_4arch4Sm80ELb0ELb0ELb0ELb1ELb0ELb0ELb1ELb0EEENS1_21CollectiveEpilogueFwdINS6_IJS8_SA_S9_EEENS6_IJNS7_ILi1EEESI_SI_EEESC_SE_Li128ELb1ELb1ELb0ELb0EEENS1_19SingleTileSchedulerILb1ELb0ELb1ELi128EEEEEEEEEvNT_6ParamsE,"ax",@progbits
	.sectioninfo	@"SHI_REGISTERS=255"
	.align	128
.text._ZN7cutlass13device_kernelIN5flash19enable_sm80_to_sm89INS1_16FlashAttnFwdSm80INS1_25CollectiveMainloopFwdSm80ILi4ELi1ELb0EN4cute5tupleIJNS5_1CILi128EEENS7_ILi112EEENS7_ILi64EEEEEELi64ENS_6half_tEfNS_4arch4Sm80ELb0ELb0ELb0ELb1ELb0ELb0ELb1ELb0EEENS1_21CollectiveEpilogueFwdINS6_IJS8_SA_S9_EEENS6_IJNS7_ILi1EEESI_SI_EEESC_SE_Li128ELb1ELb1ELb0ELb0EEENS1_19SingleTileSchedulerILb1ELb0ELb1ELi128EEEEEEEEEvNT_6ParamsE:
        .type           _ZN7cutlass13device_kernelIN5flash19enable_sm80_to_sm89INS1_16FlashAttnFwdSm80INS1_25CollectiveMainloopFwdSm80ILi4ELi1ELb0EN4cute5tupleIJNS5_1CILi128EEENS7_ILi112EEENS7_ILi64EEEEEELi64ENS_6half_tEfNS_4arch4Sm80ELb0ELb0ELb0ELb1ELb0ELb0ELb1ELb0EEENS1_21CollectiveEpilogueFwdINS6_IJS8_SA_S9_EEENS6_IJNS7_ILi1EEESI_SI_EEESC_SE_Li128ELb1ELb1ELb0ELb0EEENS1_19SingleTileSchedulerILb1ELb0ELb1ELi128EEEEEEEEEvNT_6ParamsE,@function
        .size           _ZN7cutlass13device_kernelIN5flash19enable_sm80_to_sm89INS1_16FlashAttnFwdSm80INS1_25CollectiveMainloopFwdSm80ILi4ELi1ELb0EN4cute5tupleIJNS5_1CILi128EEENS7_ILi112EEENS7_ILi64EEEEEELi64ENS_6half_tEfNS_4arch4Sm80ELb0ELb0ELb0ELb1ELb0ELb0ELb1ELb0EEENS1_21CollectiveEpilogueFwdINS6_IJS8_SA_S9_EEENS6_IJNS7_ILi1EEESI_SI_EEESC_SE_Li128ELb1ELb1ELb0ELb0EEENS1_19SingleTileSchedulerILb1ELb0ELb1ELi128EEEEEEEEEvNT_6ParamsE,(.L_x_736 - _ZN7cutlass13device_kernelIN5flash19enable_sm80_to_sm89INS1_16FlashAttnFwdSm80INS1_25CollectiveMainloopFwdSm80ILi4ELi1ELb0EN4cute5tupleIJNS5_1CILi128EEENS7_ILi112EEENS7_ILi64EEEEEELi64ENS_6half_tEfNS_4arch4Sm80ELb0ELb0ELb0ELb1ELb0ELb0ELb1ELb0EEENS1_21CollectiveEpilogueFwdINS6_IJS8_SA_S9_EEENS6_IJNS7_ILi1EEESI_SI_EEESC_SE_Li128ELb1ELb1ELb0ELb0EEENS1_19SingleTileSchedulerILb1ELb0ELb1ELi128EEEEEEEEEvNT_6ParamsE)
        .other          _ZN7cutlass13device_kernelIN5flash19enable_sm80_to_sm89INS1_16FlashAttnFwdSm80INS1_25CollectiveMainloopFwdSm80ILi4ELi1ELb0EN4cute5tupleIJNS5_1CILi128EEENS7_ILi112EEENS7_ILi64EEEEEELi64ENS_6half_tEfNS_4arch4Sm80ELb0ELb0ELb0ELb1ELb0ELb0ELb1ELb0EEENS1_21CollectiveEpilogueFwdINS6_IJS8_SA_S9_EEENS6_IJNS7_ILi1EEESI_SI_EEESC_SE_Li128ELb1ELb1ELb0ELb0EEENS1_19SingleTileSchedulerILb1ELb0ELb1ELi128EEEEEEEEEvNT_6ParamsE,@"STO_CUDA_ENTRY STV_DEFAULT"
_ZN7cutlass13device_kernelIN5flash19enable_sm80_to_sm89INS1_16FlashAttnFwdSm80INS1_25CollectiveMainloopFwdSm80ILi4ELi1ELb0EN4cute5tupleIJNS5_1CILi128EEENS7_ILi112EEENS7_ILi64EEEEEELi64ENS_6half_tEfNS_4arch4Sm80ELb0ELb0ELb0ELb1ELb0ELb0ELb1ELb0EEENS1_21CollectiveEpilogueFwdINS6_IJS8_SA_S9_EEENS6_IJNS7_ILi1EEESI_SI_EEESC_SE_Li128ELb1ELb1ELb0ELb0EEENS1_19SingleTileSchedulerILb1ELb0ELb1ELi128EEEEEEEEEvNT_6ParamsE:
[----:B------:R-:W-:Y:S02]  /*0000*/  MOV R1, c[0x0][0x28] ;  /* 0x00000a0000017a02 */ /* 0x000fe40000000f00 */
[----:B------:R-:W1:Y:S01]  /*0010*/  S2R R230, SR_TID.X ;  /* 0x0000000000e67919 */ /* 0x000e620000002100 */
[----:B------:R-:W-:Y:S01]  /*0020*/  IMAD.MOV.U32 R18, RZ, RZ, 0x4 ;  /* 0x00000004ff127424 */ /* 0x000fe200078e00ff */
[----:B------:R-:W-:Y:S01]  /*0030*/  ULDC.64 UR8, c[0x0][0x118] ;  /* 0x0000460000087ab9 */ /* 0x000fe20000000a00 */
[----:B------:R-:W-:Y:S01]  /*0040*/  IADD3 R1, R1, -0x48, RZ ;  /* 0xffffffb801017810 */ /* 0x000fe20007ffe0ff */
[----:B------:R-:W2:Y:S04]  /*0050*/  S2R R5, SR_CTAID.Z ;  /* 0x0000000000057919 */ /* 0x000ea80000002700 */
[----:B------:R-:W3:Y:S01]  /*0060*/  S2R R35, SR_CTAID.X ;  /* 0x0000000000237919 */ /* 0x000ee20000002500 */
[----:B-1----:R-:W-:Y:S01]  /*0070*/  SHF.R.U32.HI R0, RZ, 0x5, R230 ;  /* 0x00000005ff007819 */ /* 0x002fe200000116e6 */
[----:B--2---:R-:W-:-:S05]  /*0080*/  IMAD.WIDE R2, R5, R18, c[0x0][0x568] ;  /* 0x00015a0005027625 */ /* 0x004fca00078e0212 */
[----:B------:R-:W1:Y:S02]  /*0090*/  SHFL.IDX PT, R0, R0, RZ, 0x1f ;  /* 0x00001fff00007589 */ /* 0x000e6400000e0000 */
[----:B-1----:R-:W-:-:S13]  /*00a0*/  ISETP.NE.AND P0, PT, R0, RZ, PT ;  /* 0x000000ff0000720c */ /* 0x002fda0003f05270 */
[----:B------:R-:W-:Y:S05]  /*00b0*/  @!P0 BRA `(.L_x_5) ;  /* 0x0000014000008947 */ /* 0x000fea0003800000 */
[----:B---3--:R-:W-:-:S04]  /*00c0*/  ISETP.NE.U32.AND P0, PT, RZ, c[0x0][0x568], PT ;  /* 0x00015a00ff007a0c */ /* 0x008fc80003f05070 */
[----:B------:R-:W-:-:S13]  /*00d0*/  ISETP.NE.AND.EX P0, PT, RZ, c[0x0][0x56c], PT, P0 ;  /* 0x00015b00ff007a0c */ /* 0x000fda0003f05300 */
[----:B------:R-:W-:Y:S05]  /*00e0*/  @!P0 BRA `(.L_x_6) ;  /* 0x0000002000008947 */ /* 0x000fea0003800000 */
[----:B------:R1:W5:Y:S01]  /*00f0*/  LDG.E R0, [R2.64] ;  /* 0x0000000802007981 */ /* 0x000362000c1e1900 */
[----:B------:R-:W-:Y:S05]  /*0100*/  BRA `(.L_x_7) ;  /* 0x0000009000007947 */ /* 0x000fea0003800000 */
.L_x_6:
[----:B------:R-:W-:-:S04]  /*0110*/  ISETP.NE.U32.AND P0, PT, RZ, c[0x0][0x560], PT ;  /* 0x00015800ff007a0c */ /* 0x000fc80003f05070 */
[----:B------:R-:W-:-:S13]  /*0120*/  ISETP.NE.AND.EX P0, PT, RZ, c[0x0][0x564], PT, P0 ;  /* 0x00015900ff007a0c */ /* 0x000fda0003f05300 */
[----:B------:R-:W-:Y:S05]  /*0130*/  @!P0 BRA `(.L_x_8) ;  /* 0x0000005000008947 */ /* 0x000fea0003800000 */
[----:B------:R-:W-:-:S05]  /*0140*/  IMAD.WIDE R2, R5, R18, c[0x0][0x560] ;  /* 0x0001580005027625 */ /* 0x000fca00078e0212 */
[----:B------:R-:W2:Y:S04]  /*0150*/  LDG.E R4, [R2.64] ;  /* 0x0000000802047981 */ /* 0x000ea8000c1e1900 */
[----:B------:R-:W2:Y:S02]  /*0160*/  LDG.E R0, [R2.64+0x4] ;  /* 0x0000040802007981 */ /* 0x000ea4000c1e1900 */
[----:B--2---:R-:W-:Y:S01]  /*0170*/  IADD3 R0, -R4, R0, RZ ;  /* 0x0000000004007210 */ /* 0x004fe20007ffe1ff */
[----:B------:R-:W-:Y:S05]  /*0180*/  BRA `(.L_x_7) ;  /* 0x0000001000007947 */ /* 0x000fea0003800000 */
.L_x_8:
[----:B------:R-:W-:-:S05]  /*0190*/  MOV R0, c[0x0][0x54c] ;  /* 0x0001530000007a02 */ /* 0x000fca0000000f00 */
.L_x_7:
[----:B-----5:R-:W-:Y:S01]  /*01a0*/  IMAD R0, R0, c[0x0][0x548], RZ ;  /* 0x0001520000007a24 */ /* 0x020fe200078e02ff */
[----:B-1----:R-:W-:-:S04]  /*01b0*/  SHF.L.U32 R2, R35, 0x7, RZ ;  /* 0x0000000723027819 */ /* 0x002fc800000006ff */
[----:B------:R-:W-:-:S04]  /*01c0*/  ISETP.GE.AND P0, PT, R2, R0, PT ;  /* 0x000000000200720c */ /* 0x000fc80003f06270 */
[----:B------:R-:W-:-:S05]  /*01d0*/  SEL R0, R5, 0xffffffff, !P0 ;  /* 0xffffffff05007807 */ /* 0x000fca0004000000 */
[----:B------:R1:W-:Y:S01]  /*01e0*/  STL [R1+0x10], R0 ;  /* 0x0000100001007387 */ /* 0x0003e20000100800 */
[----:B------:R-:W-:Y:S05]  /*01f0*/  BRA `(.L_x_9) ;  /* 0x0000013000007947 */ /* 0x000fea0003800000 */
.L_x_5:
[----:B---3--:R-:W-:-:S04]  /*0200*/  ISETP.NE.U32.AND P0, PT, RZ, c[0x0][0x568], PT ;  /* 0x00015a00ff007a0c */ /* 0x008fc80003f05070 */
[----:B------:R-:W-:-:S13]  /*0210*/  ISETP.NE.AND.EX P0, PT, RZ, c[0x0][0x56c], PT, P0 ;  /* 0x00015b00ff007a0c */ /* 0x000fda0003f05300 */
[----:B------:R-:W-:Y:S05]  /*0220*/  @!P0 BRA `(.L_x_10) ;  /* 0x0000002000008947 */ /* 0x000fea0003800000 */
[----:B------:R1:W5:Y:S01]  /*0230*/  LDG.E R0, [R2.64] ;  /* 0x0000000802007981 */ /* 0x000362000c1e1900 */
[----:B------:R-:W-:Y:S05]  /*0240*/  BRA `(.L_x_11) ;  /* 0x0000009000007947 */ /* 0x000fea0003800000 */
.L_x_10:
        /* <DEDUP_REMOVED lines=8> */
.L_x_12:
[----:B------:R-:W-:-:S05]  /*02d0*/  MOV R0, c[0x0][0x54c] ;  /* 0x0001530000007a02 */ /* 0x000fca0000000f00 */
.L_x_11:
[----:B-----5:R-:W-:Y:S01]  /*02e0*/  IMAD R0, R0, c[0x0][0x548], RZ ;  /* 0x0001520000007a24 */ /* 0x020fe200078e02ff */
[----:B-1----:R-:W-:-:S04]  /*02f0*/  SHF.L.U32 R2, R35, 0x7, RZ ;  /* 0x0000000723027819 */ /* 0x002fc800000006ff */
[----:B------:R-:W-:-:S04]  /*0300*/  ISETP.GE.AND P0, PT, R2, R0, PT ;  /* 0x000000000200720c */ /* 0x000fc80003f06270 */
[----:B------:R-:W-:-:S05]  /*0310*/  SEL R0, R5, 0xffffffff, !P0 ;  /* 0xffffffff05007807 */ /* 0x000fca0004000000 */
[----:B------:R1:W-:Y:S04]  /*0320*/  STL [R1+0x10], R0 ;  /* 0x0000100001007387 */ /* 0x0003e80000100800 */
.L_x_9:
[----:B------:R-:W2:Y:S02]  /*0330*/  LDL R36, [R1+0x10] ;  /* 0x0000100001247983 */ /* 0x000ea40000100800 */
[----:B--2---:R-:W-:-:S13]  /*0340*/  ISETP.GE.AND P0, PT, R36, RZ, PT ;  /* 0x000000ff2400720c */ /* 0x004fda0003f06270 */
[----:B------:R-:W-:Y:S05]  /*0350*/  @!P0 EXIT ;  /* 0x000000000000894d */ /* 0x000fea0003800000 */
[----:B------:R-:W-:Y:S01]  /*0360*/  ISETP.NE.U32.AND P3, PT, RZ, c[0x0][0x370], PT ;  /* 0x0000dc00ff007a0c */ /* 0x000fe20003f65070 */
[----:B------:R-:W-:Y:S01]  /*0370*/  CS2R R10, SRZ ;  /* 0x00000000000a7805 */ /* 0x000fe2000001ff00 */
[----:B------:R-:W-:Y:S01]  /*0380*/  ISETP.NE.U32.AND P2, PT, RZ, c[0x0][0x360], PT ;  /* 0x0000d800ff007a0c */ /* 0x000fe20003f45070 */
[----:B------:R-:W-:Y:S01]  /*0390*/  IMAD.MOV.U32 R17, RZ, RZ, c[0x0][0x168] ;  /* 0x00005a00ff117624 */ /* 0x000fe200078e00ff */
[----:B------:R-:W-:Y:S01]  /*03a0*/  ISETP.NE.AND.EX P3, PT, RZ, c[0x0][0x374], PT, P3 ;  /* 0x0000dd00ff007a0c */ /* 0x000fe20003f65330 */
[----:B------:R-:W-:Y:S01]  /*03b0*/  IMAD.MOV.U32 R12, RZ, RZ, RZ ;  /* 0x000000ffff0c7224 */ /* 0x000fe200078e00ff */
[----:B------:R-:W-:Y:S01]  /*03c0*/  ISETP.NE.AND.EX P2, PT, RZ, c[0x0][0x364], PT, P2 ;  /* 0x0000d900ff007a0c */ /* 0x000fe20003f45320 */
[CC--:B------:R-:W-:Y:S01]  /*03d0*/  IMAD.WIDE R4, R36.reuse, R18.reuse, c[0x0][0x348] ;  /* 0x0000d20024047625 */ /* 0x0c0fe200078e0212 */
[----:B------:R-:W-:Y:S02]  /*03e0*/  ISETP.NE.U32.AND P1, PT, RZ, c[0x0][0x348], PT ;  /* 0x0000d200ff007a0c */ /* 0x000fe40003f25070 */
[----:B------:R-:W-:Y:S01]  /*03f0*/  ISETP.NE.U32.AND P0, PT, RZ, c[0x0][0x350], PT ;  /* 0x0000d400ff007a0c */ /* 0x000fe20003f05070 */
[----:B------:R-:W-:Y:S01]  /*0400*/  IMAD.WIDE R2, R36, R18, c[0x0][0x350] ;  /* 0x0000d40024027625 */ /* 0x000fe200078e0212 */
[----:B------:R-:W-:-:S02]  /*0410*/  ISETP.NE.AND.EX P1, PT, RZ, c[0x0][0x34c], PT, P1 ;  /* 0x0000d300ff007a0c */ /* 0x000fc40003f25310 */
[----:B------:R-:W-:-:S03]  /*0420*/  ISETP.NE.AND.EX P0, PT, RZ, c[0x0][0x354], PT, P0 ;  /* 0x0000d500ff007a0c */ /* 0x000fc60003f05300 */
[----:B------:R-:W-:-:S04]  /*0430*/  @P3 IMAD.WIDE R8, R36, R18, c[0x0][0x370] ;  /* 0x0000dc0024083625 */ /* 0x000fc800078e0212 */
[----:B------:R-:W-:Y:S01]  /*0440*/  @P2 IMAD.WIDE R6, R36, R18, c[0x0][0x360] ;  /* 0x0000d80024062625 */ /* 0x000fe200078e0212 */
[----:B------:R2:W5:Y:S04]  /*0450*/  @P3 LDG.E R10, [R8.64] ;  /* 0x00000008080a3981 */ /* 0x000568000c1e1900 */
[----:B------:R2:W5:Y:S04]  /*0460*/  @P2 LDG.E R17, [R6.64] ;  /* 0x0000000806112981 */ /* 0x000568000c1e1900 */
[----:B------:R2:W5:Y:S04]  /*0470*/  @P1 LDG.E R11, [R4.64] ;  /* 0x00000008040b1981 */ /* 0x000568000c1e1900 */
[----:B------:R2:W5:Y:S01]  /*0480*/  @P0 LDG.E R12, [R2.64] ;  /* 0x00000008020c0981 */ /* 0x000562000c1e1900 */
[----:B-1----:R-:W-:Y:S01]  /*0490*/  IMAD.MOV.U32 R0, RZ, RZ, c[0x0][0x1d0] ;  /* 0x00007400ff007624 */ /* 0x002fe200078e00ff */
[----:B------:R-:W-:Y:S05]  /*04a0*/  @P2 BRA `(.L_x_13) ;  /* 0x0000004000002947 */ /* 0x000fea0003800000 */
[----:B------:R-:W-:Y:S05]  /*04b0*/  @!P1 BRA `(.L_x_13) ;  /* 0x0000003000009947 */ /* 0x000fea0003800000 */
[----:B--2---:R1:W2:Y:S04]  /*04c0*/  LDG.E R6, [R4.64] ;  /* 0x0000000804067981 */ /* 0x0042a8000c1e1900 */
[----:B-1----:R-:W2:Y:S02]  /*04d0*/  LDG.E R4, [R4.64+0x4] ;  /* 0x0000040804047981 */ /* 0x002ea4000c1e1900 */
[----:B--2--5:R-:W-:-:S02]  /*04e0*/  IADD3 R17, -R6, R4, RZ ;  /* 0x0000000406117210 */ /* 0x024fc40007ffe1ff */
.L_x_13:
[----:B------:R-:W-:-:S04]  /*04f0*/  ISETP.NE.U32.AND P2, PT, RZ, c[0x0][0x368], PT ;  /* 0x0000da00ff007a0c */ /* 0x000fc80003f45070 */
[----:B------:R-:W-:-:S13]  /*0500*/  ISETP.NE.AND.EX P2, PT, RZ, c[0x0][0x36c], PT, P2 ;  /* 0x0000db00ff007a0c */ /* 0x000fda0003f45320 */
[----:B------:R-:W-:Y:S05]  /*0510*/  @!P2 BRA `(.L_x_14) ;  /* 0x000000300000a947 */ /* 0x000fea0003800000 */
[----:B--2---:R-:W-:-:S05]  /*0520*/  IMAD.WIDE R2, R36, R18, c[0x0][0x368] ;  /* 0x0000da0024027625 */ /* 0x004fca00078e0212 */
[----:B------:R1:W5:Y:S01]  /*0530*/  LDG.E R0, [R2.64] ;  /* 0x0000000802007981 */ /* 0x000362000c1e1900 */
[----:B------:R-:W-:Y:S05]  /*0540*/  BRA `(.L_x_15) ;  /* 0x0000004000007947 */ /* 0x000fea0003800000 */
.L_x_14:
[----:B------:R-:W-:Y:S05]  /*0550*/  @!P0 BRA `(.L_x_15) ;  /* 0x0000003000008947 */ /* 0x000fea0003800000 */
[----:B------:R1:W3:Y:S04]  /*0560*/  LDG.E R0, [R2.64] ;  /* 0x0000000802007981 */ /* 0x0002e8000c1e1900 */
[----:B-12---:R-:W3:Y:S02]  /*0570*/  LDG.E R2, [R2.64+0x4] ;  /* 0x0000040802027981 */ /* 0x006ee4000c1e1900 */
[----:B---3--:R-:W-:-:S05]  /*0580*/  IADD3 R0, -R0, R2, RZ ;  /* 0x0000000200007210 */ /* 0x008fca0007ffe1ff */
.L_x_15:
[----:B-----5:R-:W-:Y:S01]  /*0590*/  IMAD.IADD R140, R0, 0x1, -R10 ;  /* 0x00000001008c7824 */ /* 0x020fe200078e0a0a */
[----:B------:R-:W-:Y:S01]  /*05a0*/  IADD3 R10, R12, R10, RZ ;  /* 0x0000000a0c0a7210 */ /* 0x000fe20007ffe0ff */
[----:B-12---:R-:W-:Y:S01]  /*05b0*/  IMAD.MOV.U32 R2, RZ, RZ, RZ ;  /* 0x000000ffff027224 */ /* 0x006fe200078e00ff */
[----:B------:R-:W-:Y:S01]  /*05c0*/  PLOP3.LUT P4, PT, PT, PT, PT, 0x80, 0x0 ;  /* 0x000000000000781c */ /* 0x000fe20003f8f070 */
[----:B------:R-:W-:Y:S01]  /*05d0*/  CS2R R134, SRZ ;  /* 0x0000000000867805 */ /* 0x000fe2000001ff00 */
[C---:B------:R-:W-:Y:S01]  /*05e0*/  IADD3 R3, R140.reuse, 0x6f, RZ ;  /* 0x0000006f8c037810 */ /* 0x040fe20007ffe0ff */
[----:B------:R-:W-:Y:S01]  /*05f0*/  CS2R R132, SRZ ;  /* 0x0000000000847805 */ /* 0x000fe2000001ff00 */
[----:B------:R-:W-:Y:S01]  /*0600*/  ISETP.GE.AND P2, PT, R140, 0x1, PT ;  /* 0x000000018c00780c */ /* 0x000fe20003f46270 */
[----:B------:R-:W-:Y:S01]  /*0610*/  CS2R R186, SRZ ;  /* 0x0000000000ba7805 */ /* 0x000fe2000001ff00 */
[----:B------:R-:W-:Y:S01]  /*0620*/  CS2R R12, SRZ ;  /* 0x00000000000c7805 */ /* 0x000fe2000001ff00 */
[----:B------:R-:W-:Y:S01]  /*0630*/  IMAD.HI R2, R3, -0x6db6db6d, R2 ;  /* 0x9249249303027827 */ /* 0x000fe200078e0202 */
[----:B------:R-:W-:Y:S01]  /*0640*/  CS2R R14, SRZ ;  /* 0x00000000000e7805 */ /* 0x000fe2000001ff00 */
[----:B------:R-:W-:Y:S01]  /*0650*/  MOV R130, RZ ;  /* 0x000000ff00827202 */ /* 0x000fe20000000f00 */
[----:B------:R-:W-:Y:S01]  /*0660*/  CS2R R26, SRZ ;  /* 0x00000000001a7805 */ /* 0x000fe2000001ff00 */
[----:B------:R-:W-:Y:S01]  /*0670*/  IMAD.MOV.U32 R184, RZ, RZ, RZ ;  /* 0x000000ffffb87224 */ /* 0x000fe200078e00ff */
[----:B------:R-:W-:Y:S01]  /*0680*/  SHF.R.U32.HI R0, RZ, 0x1f, R2 ;  /* 0x0000001fff007819 */ /* 0x000fe20000011602 */
[----:B------:R-:W-:Y:S01]  /*0690*/  IMAD.MOV.U32 R128, RZ, RZ, RZ ;  /* 0x000000ffff807224 */ /* 0x000fe200078e00ff */
[----:B------:R-:W-:Y:S01]  /*06a0*/  MOV R16, RZ ;  /* 0x000000ff00107202 */ /* 0x000fe20000000f00 */
[----:B------:R-:W-:Y:S01]  /*06b0*/  IMAD.MOV.U32 R126, RZ, RZ, RZ ;  /* 0x000000ffff7e7224 */ /* 0x000fe200078e00ff */
[----:B------:R-:W-:Y:S01]  /*06c0*/  LEA.HI.SX32 R247, R2, R0, 0x1a ;  /* 0x0000000002f77211 */ /* 0x000fe200078fd2ff */
[----:B------:R-:W-:Y:S01]  /*06d0*/  IMAD.MOV.U32 R124, RZ, RZ, RZ ;  /* 0x000000ffff7c7224 */ /* 0x000fe200078e00ff */
[----:B------:R-:W-:Y:S01]  /*06e0*/  MOV R19, RZ ;  /* 0x000000ff00137202 */ /* 0x000fe20000000f00 */
[----:B------:R-:W-:Y:S01]  /*06f0*/  CS2R R20, SRZ ;  /* 0x0000000000147805 */ /* 0x000fe2000001ff00 */
[----:B------:R-:W-:Y:S01]  /*0700*/  MOV R118, RZ ;  /* 0x000000ff00767202 */ /* 0x000fe20000000f00 */
[----:B------:R1:W-:Y:S01]  /*0710*/  STL [R1+0x38], R247 ;  /* 0x000038f701007387 */ /* 0x0003e20000100800 */
[----:B------:R-:W-:Y:S01]  /*0720*/  IMAD.MOV.U32 R116, RZ, RZ, RZ ;  /* 0x000000ffff747224 */ /* 0x000fe200078e00ff */
[----:B------:R-:W-:Y:S01]  /*0730*/  CS2R R122, SRZ ;  /* 0x00000000007a7805 */ /* 0x000fe2000001ff00 */
[----:B------:R-:W-:Y:S01]  /*0740*/  MOV R120, RZ ;  /* 0x000000ff00787202 */ /* 0x000fe20000000f00 */
[----:B------:R-:W-:Y:S01]  /*0750*/  CS2R R22, SRZ ;  /* 0x0000000000167805 */ /* 0x000fe2000001ff00 */
[----:B------:R-:W-:Y:S01]  /*0760*/  IMAD.MOV.U32 R182, RZ, RZ, RZ ;  /* 0x000000ffffb67224 */ /* 0x000fe200078e00ff */
[----:B------:R-:W-:Y:S01]  /*0770*/  MOV R180, RZ ;  /* 0x000000ff00b47202 */ /* 0x000fe20000000f00 */
[----:B------:R-:W-:Y:S01]  /*0780*/  CS2R R24, SRZ ;  /* 0x0000000000187805 */ /* 0x000fe2000001ff00 */
[----:B------:R-:W-:Y:S01]  /*0790*/  IMAD.MOV.U32 R178, RZ, RZ, RZ ;  /* 0x000000ffffb27224 */ /* 0x000fe200078e00ff */
[----:B------:R-:W-:Y:S01]  /*07a0*/  MOV R176, RZ ;  /* 0x000000ff00b07202 */ /* 0x000fe20000000f00 */
[----:B------:R-:W-:Y:S01]  /*07b0*/  CS2R R170, SRZ ;  /* 0x0000000000aa7805 */ /* 0x000fe2000001ff00 */
[----:B------:R-:W-:Y:S01]  /*07c0*/  CS2R R30, SRZ ;  /* 0x00000000001e7805 */ /* 0x000fe2000001ff00 */
[----:B------:R-:W-:Y:S01]  /*07d0*/  IMAD.MOV.U32 R168, RZ, RZ, RZ ;  /* 0x000000ffffa87224 */ /* 0x000fe200078e00ff */
[----:B------:R-:W-:Y:S01]  /*07e0*/  MOV R174, RZ ;  /* 0x000000ff00ae7202 */ /* 0x000fe20000000f00 */
[----:B------:R-:W-:Y:S01]  /*07f0*/  IMAD.MOV.U32 R172, RZ, RZ, RZ ;  /* 0x000000ffffac7224 */ /* 0x000fe200078e00ff */
[----:B------:R-:W-:Y:S01]  /*0800*/  CS2R R166, SRZ ;  /* 0x0000000000a67805 */ /* 0x000fe2000001ff00 */
        /* <DEDUP_REMOVED lines=12> */
[----:B------:R-:W-:Y:S01]  /*08d0*/  CS2R R150, SRZ ;  /* 0x0000000000967805 */ /* 0x000fe2000001ff00 */
[----:B------:R-:W-:Y:S01]  /*08e0*/  CS2R R148, SRZ ;  /* 0x0000000000947805 */ /* 0x000fe2000001ff00 */
[----:B------:R-:W-:Y:S01]  /*08f0*/  IMAD.MOV.U32 R40, RZ, RZ, RZ ;  /* 0x000000ffff287224 */ /* 0x000fe200078e00ff */
[----:B------:R-:W-:Y:S01]  /*0900*/  CS2R R38, SRZ ;  /* 0x0000000000267805 */ /* 0x000fe2000001ff00 */
[----:B------:R-:W-:Y:S01]  /*0910*/  MOV R37, RZ ;  /* 0x000000ff00257202 */ /* 0x000fe20000000f00 */
[----:B------:R-:W-:Y:S05]  /*0920*/  @!P2 BRA `(.L_x_16) ;  /* 0x0000a1100000a947 */ /* 0x000fea0003800000 */
[----:B-1----:R-:W-:-:S04]  /*0930*/  ISETP.NE.U32.AND P4, PT, RZ, c[0x0][0x340], PT ;  /* 0x0000d000ff007a0c */ /* 0x002fc80003f85070 */
[----:B------:R-:W-:-:S13]  /*0940*/  ISETP.NE.AND.EX P4, PT, RZ, c[0x0][0x344], PT, P4 ;  /* 0x0000d100ff007a0c */ /* 0x000fda0003f85340 */
[----:B------:R-:W-:-:S05]  /*0950*/  @P4 IMAD.WIDE R2, R36, R18, c[0x0][0x340] ;  /* 0x0000d00024024625 */ /* 0x000fca00078e0212 */
[----:B------:R1:W2:Y:S01]  /*0960*/  @P4 LDG.E R16, [R2.64] ;  /* 0x0000000802104981 */ /* 0x0002a2000c1e1900 */
[----:B------:R-:W-:Y:S01]  /*0970*/  SHF.R.S32.HI R26, RZ, 0x1f, R230 ;  /* 0x0000001fff1a7819 */ /* 0x000fe200000114e6 */
[----:B------:R-:W-:Y:S01]  /*0980*/  IMAD.MOV.U32 R6, RZ, RZ, c[0x0][0x2c4] ;  /* 0x0000b100ff067624 */ /* 0x000fe200078e00ff */
[----:B------:R-:W-:Y:S01]  /*0990*/  SHF.R.S32.HI R0, RZ, 0x1f, R11 ;  /* 0x0000001fff007819 */ /* 0x000fe2000001140b */
[----:B------:R-:W3:Y:S01]  /*09a0*/  S2R R22, SR_CTAID.Y ;  /* 0x0000000000167919 */ /* 0x000ee20000002600 */
[-C--:B------:R-:W-:Y:S01]  /*09b0*/  LEA.HI R4, R26, R230.reuse, RZ, 0x3 ;  /* 0x000000e61a047211 */ /* 0x080fe200078f18ff */
[----:B------:R-:W-:Y:S01]  /*09c0*/  BSSY B0, `(.L_x_17) ;  /* 0x000006f000007945 */ /* 0x000fe20003800000 */
[----:B------:R-:W-:Y:S01]  /*09d0*/  ISETP.NE.AND P3, PT, R6, 0x1, PT ;  /* 0x000000010600780c */ /* 0x000fe20003f65270 */
[----:B------:R-:W-:Y:S01]  /*09e0*/  IMAD R0, R0, c[0x0][0x178], RZ ;  /* 0x00005e0000007a24 */ /* 0x000fe200078e02ff */
[----:B------:R-:W-:Y:S02]  /*09f0*/  SHF.R.S32.HI R19, RZ, 0x3, R4 ;  /* 0x00000003ff137819 */ /* 0x000fe40000011404 */
[----:B------:R-:W-:Y:S01]  /*0a00*/  LOP3.LUT R4, R4, 0xfffffff8, RZ, 0xc0, !PT ;  /* 0xfffffff804047812 */ /* 0x000fe200078ec0ff */
[----:B------:R-:W-:Y:S01]  /*0a10*/  IMAD R5, R11, c[0x0][0x17c], R0 ;  /* 0x00005f000b057a24 */ /* 0x000fe200078e0200 */
[----:B------:R-:W-:Y:S01]  /*0a20*/  SHF.R.S32.HI R7, RZ, 0x1f, R10 ;  /* 0x0000001fff077819 */ /* 0x000fe2000001140a */
[----:B------:R-:W-:Y:S01]  /*0a30*/  IMAD.SHL.U32 R0, R19, 0x40, RZ ;  /* 0x0000004013007824 */ /* 0x000fe200078e00ff */
[----:B------:R-:W-:-:S02]  /*0a40*/  IADD3 R68, -R4, R230, RZ ;  /* 0x000000e604447210 */ /* 0x000fc40007ffe1ff */
[----:B------:R-:W-:Y:S02]  /*0a50*/  IADD3 R4, P2, R10, R19, RZ ;  /* 0x000000130a047210 */ /* 0x000fe40007f5e0ff */
[----:B------:R-:W-:Y:S01]  /*0a60*/  LOP3.LUT R0, R0, 0x1c0, RZ, 0xc0, !PT ;  /* 0x000001c000007812 */ /* 0x000fe200078ec0ff */
[----:B------:R-:W-:Y:S01]  /*0a70*/  IMAD.SHL.U32 R20, R68, 0x8, RZ ;  /* 0x0000000844147824 */ /* 0x000fe200078e00ff */
[----:B------:R-:W-:Y:S02]  /*0a80*/  SHF.R.S32.HI R15, RZ, 0x1f, R36 ;  /* 0x0000001fff0f7819 */ /* 0x000fe40000011424 */
[----:B------:R-:W-:Y:S01]  /*0a90*/  LEA.HI R25, R26, R230, RZ, 0x4 ;  /* 0x000000e61a197211 */ /* 0x000fe200078f20ff */
[----:B-1----:R-:W-:Y:S01]  /*0aa0*/  IMAD.WIDE.U32 R2, R11, c[0x0][0x178], RZ ;  /* 0x00005e000b027a25 */ /* 0x002fe200078e00ff */
[----:B------:R-:W-:Y:S02]  /*0ab0*/  LOP3.LUT R6, R0, 0x38, R20, 0xf8, !PT ;  /* 0x0000003800067812 */ /* 0x000fe400078ef814 */
[----:B---3--:R-:W-:-:S02]  /*0ac0*/  SHF.R.S32.HI R14, RZ, 0x1f, R22 ;  /* 0x0000001fff0e7819 */ /* 0x008fc40000011416 */
[----:B------:R-:W-:Y:S02]  /*0ad0*/  IADD3 R3, R3, R5, RZ ;  /* 0x0000000503037210 */ /* 0x000fe40007ffe0ff */
[----:B------:R-:W-:Y:S01]  /*0ae0*/  SHF.R.U32.HI R5, RZ, 0x3, R0 ;  /* 0x00000003ff057819 */ /* 0x000fe20000011600 */
[----:B------:R-:W-:Y:S01]  /*0af0*/  IMAD R8, R14, c[0x0][0x1b8], RZ ;  /* 0x00006e000e087a24 */ /* 0x000fe200078e02ff */
[----:B------:R-:W-:Y:S01]  /*0b00*/  LEA.HI.X.SX32 R0, R19, R7, 0x1, P2 ;  /* 0x0000000713007211 */ /* 0x000fe200010f0eff */
[----:B------:R-:W-:Y:S01]  /*0b10*/  IMAD.WIDE.U32 R2, R22, c[0x0][0x1b8], R2 ;  /* 0x00006e0016027a25 */ /* 0x000fe200078e0002 */
[----:B------:R-:W-:Y:S02]  /*0b20*/  LOP3.LUT R18, R6, R5, RZ, 0x3c, !PT ;  /* 0x0000000506127212 */ /* 0x000fe400078e3cff */
[----:B------:R-:W-:Y:S01]  /*0b30*/  SEL R10, R15, RZ, !P1 ;  /* 0x000000ff0f0a7207 */ /* 0x000fe20004800000 */
[----:B------:R-:W-:Y:S01]  /*0b40*/  IMAD R5, R68, 0x10, R19 ;  /* 0x0000001044057824 */ /* 0x000fe200078e0213 */
[----:B------:R-:W-:Y:S01]  /*0b50*/  SHF.R.S32.HI R21, RZ, 0x1f, R20 ;  /* 0x0000001fff157819 */ /* 0x000fe20000011414 */
[----:B------:R-:W-:-:S02]  /*0b60*/  IMAD R6, R0, c[0x0][0x1e0], RZ ;  /* 0x0000780000067a24 */ /* 0x000fc400078e02ff */
[----:B------:R-:W-:Y:S01]  /*0b70*/  IMAD R8, R22, c[0x0][0x1bc], R8 ;  /* 0x00006f0016087a24 */ /* 0x000fe200078e0208 */
[----:B------:R-:W-:Y:S01]  /*0b80*/  LEA R9, R35, R5, 0x7 ;  /* 0x0000000523097211 */ /* 0x000fe200078e38ff */
[----:B------:R-:W-:Y:S02]  /*0b90*/  IMAD R0, R0, c[0x0][0x208], RZ ;  /* 0x0000820000007a24 */ /* 0x000fe400078e02ff */
[----:B------:R-:W-:Y:S01]  /*0ba0*/  IMAD.IADD R3, R3, 0x1, R8 ;  /* 0x0000000103037824 */ /* 0x000fe200078e0208 */
[----:B------:R-:W-:Y:S01]  /*0bb0*/  SEL R8, R36, RZ, !P1 ;  /* 0x000000ff24087207 */ /* 0x000fe20004800000 */
[----:B------:R-:W-:-:S04]  /*0bc0*/  @P3 IMAD.HI.U32 R11, R9, c[0x0][0x2c8], RZ ;  /* 0x0000b200090b3a27 */ /* 0x000fc800078e00ff */
[----:B------:R-:W-:Y:S01]  /*0bd0*/  IMAD R13, R4, c[0x0][0x20c], R0 ;  /* 0x00008300040d7a24 */ /* 0x000fe200078e0200 */
[----:B------:R-:W-:Y:S01]  /*0be0*/  MOV R0, R9 ;  /* 0x0000000900007202 */ /* 0x000fe20000000f00 */
[----:B------:R-:W-:Y:S01]  /*0bf0*/  IMAD R10, R10, c[0x0][0x1c0], RZ ;  /* 0x000070000a0a7a24 */ /* 0x000fe200078e02ff */
[----:B------:R-:W-:Y:S01]  /*0c00*/  @P3 SHF.R.U32.HI R0, RZ, c[0x0][0x2cc], R11 ;  /* 0x0000b300ff003a19 */ /* 0x000fe2000001160b */
[----:B------:R-:W-:Y:S01]  /*0c10*/  IMAD.WIDE.U32 R2, R8, c[0x0][0x1c0], R2 ;  /* 0x0000700008027a25 */ /* 0x000fe200078e0002 */
[----:B------:R-:W-:-:S03]  /*0c20*/  ISETP.GE.AND P3, PT, R20, c[0x0][0x198], PT ;  /* 0x0000660014007a0c */ /* 0x000fc60003f66270 */
[----:B------:R-:W-:Y:S01]  /*0c30*/  IMAD R11, R8, c[0x0][0x1c4], R10 ;  /* 0x00007100080b7a24 */ /* 0x000fe200078e020a */
[--C-:B------:R-:W-:Y:S01]  /*0c40*/  SHF.R.S32.HI R8, RZ, 0x1f, R0.reuse ;  /* 0x0000001fff087819 */ /* 0x100fe20000011400 */
[----:B------:R-:W-:Y:S02]  /*0c50*/  IMAD.MOV R10, RZ, RZ, -R0 ;  /* 0x000000ffff0a7224 */ /* 0x000fe400078e0a00 */
[----:B------:R-:W-:Y:S01]  /*0c60*/  IMAD R12, R4, c[0x0][0x1e4], R6 ;  /* 0x00007900040c7a24 */ /* 0x000fe200078e0206 */
[----:B------:R-:W-:Y:S01]  /*0c70*/  IADD3 R3, R3, R11, RZ ;  /* 0x0000000b03037210 */ /* 0x000fe20007ffe0ff */
[----:B------:R-:W-:Y:S01]  /*0c80*/  IMAD R10, R10, c[0x0][0x2c4], R9 ;  /* 0x0000b1000a0a7a24 */ /* 0x000fe200078e0209 */
[----:B------:R-:W-:Y:S01]  /*0c90*/  LOP3.LUT R9, R25, 0xfffffff0, RZ, 0xc0, !PT ;  /* 0xfffffff019097812 */ /* 0x000fe200078ec0ff */
[----:B------:R-:W-:Y:S02]  /*0ca0*/  IMAD R8, R8, c[0x0][0x1b0], RZ ;  /* 0x00006c0008087a24 */ /* 0x000fe400078e02ff */
[----:B------:R-:W-:Y:S01]  /*0cb0*/  IMAD.WIDE.U32 R6, R4, c[0x0][0x1e0], R20 ;  /* 0x0000780004067a25 */ /* 0x000fe200078e0014 */
[----:B------:R-:W-:-:S03]  /*0cc0*/  SHF.R.S32.HI R11, RZ, 0x1f, R10 ;  /* 0x0000001fff0b7819 */ /* 0x000fc6000001140a */
[----:B------:R-:W-:-:S04]  /*0cd0*/  IMAD.WIDE.U32 R4, R4, c[0x0][0x208], R20 ;  /* 0x0000820004047a25 */ /* 0x000fc800078e0014 */
[C---:B------:R-:W-:Y:S01]  /*0ce0*/  IMAD R8, R0.reuse, c[0x0][0x1b4], R8 ;  /* 0x00006d0000087a24 */ /* 0x040fe200078e0208 */
[----:B------:R-:W-:Y:S01]  /*0cf0*/  IADD3 R5, R5, R13, RZ ;  /* 0x0000000d05057210 */ /* 0x000fe20007ffe0ff */
[----:B------:R-:W-:-:S04]  /*0d00*/  IMAD.WIDE.U32 R2, R0, c[0x0][0x1b0], R2 ;  /* 0x00006c0000027a25 */ /* 0x000fc800078e0002 */
[----:B------:R-:W-:Y:S01]  /*0d10*/  IMAD.IADD R0, R230, 0x1, -R9 ;  /* 0x00000001e6007824 */ /* 0x000fe200078e0a09 */
[----:B------:R-:W-:Y:S01]  /*0d20*/  IADD3 R3, R3, R8, RZ ;  /* 0x0000000803037210 */ /* 0x000fe20007ffe0ff */
[----:B------:R-:W-:Y:S02]  /*0d30*/  IMAD.IADD R7, R7, 0x1, R12 ;  /* 0x0000000107077824 */ /* 0x000fe400078e020c */
[C---:B------:R-:W-:Y:S02]  /*0d40*/  IMAD R12, R14.reuse, c[0x0][0x1e8], RZ ;  /* 0x00007a000e0c7a24 */ /* 0x040fe400078e02ff */
[----:B------:R-:W-:Y:S01]  /*0d50*/  IMAD R13, R14, c[0x0][0x210], RZ ;  /* 0x000084000e0d7a24 */ /* 0x000fe200078e02ff */
[----:B------:R-:W-:Y:S01]  /*0d60*/  SHF.R.S32.HI R14, RZ, 0x1f, R0 ;  /* 0x0000001fff0e7819 */ /* 0x000fe20000011400 */
[----:B------:R-:W-:-:S03]  /*0d70*/  IMAD.WIDE.U32 R8, R22, c[0x0][0x1e8], R6 ;  /* 0x00007a0016087a25 */ /* 0x000fc600078e0006 */
[----:B------:R-:W-:Y:S01]  /*0d80*/  LEA.HI R24, R14, R0, RZ, 0x3 ;  /* 0x000000000e187211 */ /* 0x000fe200078f18ff */
[----:B------:R-:W-:-:S04]  /*0d90*/  IMAD.WIDE.U32 R6, R22, c[0x0][0x210], R4 ;  /* 0x0000840016067a25 */ /* 0x000fc800078e0004 */
[----:B------:R-:W-:Y:S01]  /*0da0*/  IMAD.WIDE.U32 R4, R10, c[0x0][0x1a8], R2 ;  /* 0x00006a000a047a25 */ /* 0x000fe200078e0002 */
[----:B------:R-:W-:-:S03]  /*0db0*/  LOP3.LUT R2, R24, 0xfffffff8, RZ, 0xc0, !PT ;  /* 0xfffffff818027812 */ /* 0x000fc600078ec0ff */
[----:B------:R-:W-:Y:S01]  /*0dc0*/  IMAD R13, R22, c[0x0][0x214], R13 ;  /* 0x00008500160d7a24 */ /* 0x000fe200078e020d */
[----:B------:R-:W-:Y:S01]  /*0dd0*/  IADD3 R23, R0, -R2, RZ ;  /* 0x8000000200177210 */ /* 0x000fe20007ffe0ff */
[----:B------:R-:W-:Y:S02]  /*0de0*/  IMAD R12, R22, c[0x0][0x1ec], R12 ;  /* 0x00007b00160c7a24 */ /* 0x000fe400078e020c */
[----:B------:R-:W-:Y:S01]  /*0df0*/  IMAD R11, R11, c[0x0][0x1a8], RZ ;  /* 0x00006a000b0b7a24 */ /* 0x000fe200078e02ff */
[----:B------:R-:W-:Y:S01]  /*0e00*/  IADD3 R7, R7, R13, RZ ;  /* 0x0000000d07077210 */ /* 0x000fe20007ffe0ff */
[----:B------:R-:W-:Y:S02]  /*0e10*/  IMAD.IADD R9, R9, 0x1, R12 ;  /* 0x0000000109097824 */ /* 0x000fe400078e020c */
[----:B------:R-:W-:-:S04]  /*0e20*/  IMAD R11, R10, c[0x0][0x1ac], R11 ;  /* 0x00006b000a0b7a24 */ /* 0x000fc800078e020b */
[----:B------:R-:W-:Y:S01]  /*0e30*/  IMAD.IADD R10, R5, 0x1, R11 ;  /* 0x00000001050a7824 */ /* 0x000fe200078e020b */
[C---:B------:R-:W-:Y:S01]  /*0e40*/  LEA R11, P1, R4.reuse, c[0x0][0x160], 0x1 ;  /* 0x00005800040b7a11 */ /* 0x040fe200078208ff */
[----:B------:R-:W-:Y:S01]  /*0e50*/  IMAD R5, R17, c[0x0][0x2c4], RZ ;  /* 0x0000b10011057a24 */ /* 0x000fe200078e02ff */
[----:B------:R-:W-:Y:S02]  /*0e60*/  MOV R17, 0x20 ;  /* 0x0000002000117802 */ /* 0x000fe40000000f00 */
[----:B------:R-:W-:Y:S01]  /*0e70*/  LEA.HI.X R10, R4, c[0x0][0x164], R10, 0x1, P1 ;  /* 0x00005900040a7a11 */ /* 0x000fe200008f0c0a */
[----:B------:R1:W3:Y:S01]  /*0e80*/  SHFL.IDX PT, R13, R11, RZ, 0x181f ;  /* 0x00181fff0b0d7589 */ /* 0x0002e200000e0000 */
[----:B------:R-:W-:-:S03]  /*0e90*/  LEA.HI R4, R26, R230, RZ, 0x6 ;  /* 0x000000e61a047211 */ /* 0x000fc600078f30ff */
[----:B------:R1:W4:Y:S02]  /*0ea0*/  SHFL.IDX PT, R14, R10, RZ, 0x181f ;  /* 0x00181fff0a0e7589 */ /* 0x00032400000e0000 */
[----:B------:R-:W-:Y:S01]  /*0eb0*/  IMAD.SHL.U32 R4, R4, 0x8, RZ ;  /* 0x0000000804047824 */ /* 0x000fe200078e00ff */
[--C-:B--2---:R-:W-:Y:S01]  /*0ec0*/  @P4 SHF.R.S32.HI R3, RZ, 0x1f, R16.reuse ;  /* 0x0000001fff034819 */ /* 0x104fe20000011410 */
[----:B------:R-:W-:Y:S01]  /*0ed0*/  @P4 IMAD.MOV.U32 R2, RZ, RZ, R16 ;  /* 0x000000ffff024224 */ /* 0x000fe200078e0010 */
[----:B------:R-:W-:Y:S01]  /*0ee0*/  @!P4 MOV R2, R36 ;  /* 0x000000240002c202 */ /* 0x000fe20000000f00 */
[----:B------:R-:W-:Y:S01]  /*0ef0*/  @!P4 IMAD.MOV.U32 R3, RZ, RZ, R15 ;  /* 0x000000ffff03c224 */ /* 0x000fe200078e000f */
[----:B------:R-:W-:Y:S01]  /*0f00*/  LEA R15, R35, R19, 0x7 ;  /* 0x00000013230f7211 */ /* 0x000fe200078e38ff */
[----:B------:R-:W-:Y:S01]  /*0f10*/  IMAD.MOV.U32 R16, RZ, RZ, 0x10 ;  /* 0x00000010ff107424 */ /* 0x000fe200078e00ff */
[----:B------:R-:W-:Y:S02]  /*0f20*/  SEL R0, R2, RZ, !P0 ;  /* 0x000000ff02007207 */ /* 0x000fe40004000000 */
[----:B------:R-:W-:-:S02]  /*0f30*/  SEL R2, R3, RZ, !P0 ;  /* 0x000000ff03027207 */ /* 0x000fc40004000000 */
[----:B------:R-:W-:Y:S01]  /*0f40*/  ISETP.GE.AND P0, PT, R15, R5, PT ;  /* 0x000000050f00720c */ /* 0x000fe20003f06270 */
[----:B------:R-:W-:-:S03]  /*0f50*/  IMAD.WIDE.U32 R30, R0, c[0x0][0x1f0], R8 ;  /* 0x00007c00001e7a25 */ /* 0x000fc600078e0008 */
[----:B------:R-:W-:Y:S01]  /*0f60*/  R2P PR, R23, 0x6 ;  /* 0x0000000617007804 */ /* 0x000fe20000000000 */
[C---:B------:R-:W-:Y:S01]  /*0f70*/  IMAD R3, R2.reuse, c[0x0][0x1f0], RZ ;  /* 0x00007c0002037a24 */ /* 0x040fe200078e02ff */
[----:B------:R1:W-:Y:S01]  /*0f80*/  STL.64 [R1+0x28], R30 ;  /* 0x0000281e01007387 */ /* 0x0003e20000100a00 */
[----:B------:R-:W-:Y:S02]  /*0f90*/  IMAD R2, R2, c[0x0][0x218], RZ ;  /* 0x0000860002027a24 */ /* 0x000fe400078e02ff */
[----:B------:R-:W-:Y:S01]  /*0fa0*/  IMAD R12, R0, c[0x0][0x1f4], R3 ;  /* 0x00007d00000c7a24 */ /* 0x000fe200078e0203 */
[----:B------:R-:W-:Y:S01]  /*0fb0*/  SEL R3, R16, 0xfffffff0, !P1 ;  /* 0xfffffff010037807 */ /* 0x000fe20004800000 */
[C---:B------:R-:W-:Y:S02]  /*0fc0*/  IMAD R2, R0.reuse, c[0x0][0x21c], R2 ;  /* 0x0000870000027a24 */ /* 0x040fe400078e0202 */
[----:B------:R-:W-:Y:S01]  /*0fd0*/  IMAD.WIDE.U32 R92, R0, c[0x0][0x218], R6 ;  /* 0x00008600005c7a25 */ /* 0x000fe200078e0006 */
[----:B------:R-:W-:-:S02]  /*0fe0*/  IADD3 R33, R31, R12, RZ ;  /* 0x0000000c1f217210 */ /* 0x000fc40007ffe0ff */
[----:B------:R-:W-:Y:S01]  /*0ff0*/  LOP3.LUT R0, R18, 0xfffffe00, R4, 0xf8, !PT ;  /* 0xfffffe0012007812 */ /* 0x000fe200078ef804 */
[----:B------:R-:W-:Y:S01]  /*1000*/  IMAD.IADD R29, R93, 0x1, R2 ;  /* 0x000000015d1d7824 */ /* 0x000fe200078e0202 */
[----:B------:R1:W-:Y:S01]  /*1010*/  STL.64 [R1+0x40], R92 ;  /* 0x0000405c01007387 */ /* 0x0003e20000100a00 */
[----:B------:R-:W-:-:S03]  /*1020*/  SEL R4, R17, 0xffffffe0, !P2 ;  /* 0xffffffe011047807 */ /* 0x000fc60005000000 */
[----:B------:R1:W-:Y:S04]  /*1030*/  STL [R1+0x34], R29 ;  /* 0x0000341d01007387 */ /* 0x0003e80000100800 */
[----:B------:R1:W-:Y:S01]  /*1040*/  STL [R1+0x24], R33 ;  /* 0x0000242101007387 */ /* 0x0003e20000100800 */
[----:B------:R-:W-:Y:S05]  /*1050*/  @P0 BRA `(.L_x_18) ;  /* 0x0000005000000947 */ /* 0x000fea0003800000 */
[----:B---34-:R-:W-:Y:S01]  /*1060*/  LEA R6, P0, R20, R13, 0x1 ;  /* 0x0000000d14067211 */ /* 0x018fe200078008ff */
[----:B------:R-:W-:-:S03]  /*1070*/  IMAD.SHL.U32 R2, R0, 0x2, RZ ;  /* 0x0000000200027824 */ /* 0x000fc600078e00ff */
[----:B------:R-:W-:-:S05]  /*1080*/  LEA.HI.X R7, R20, R14, R21, 0x1, P0 ;  /* 0x0000000e14077211 */ /* 0x000fca00000f0c15 */
[----:B------:R-:W-:Y:S01]  /*1090*/  @!PT LDS RZ, [RZ] ;  /* 0x00000000fffff984 */ /* 0x000fe20000000800 */
[----:B------:R2:W-:Y:S04]  /*10a0*/  LDGSTS.E.BYPASS.LTC128B.128 [R2+0x7100], [R6.64], !P3 ;  /* 0x0710000006027fae */ /* 0x0005e8000d901d48 */
.L_x_18:
[----:B---34-:R-:W-:Y:S05]  /*10b0*/  BSYNC B0 ;  /* 0x0000000000007941 */ /* 0x018fea0003800000 */
.L_x_17:
[----:B--2---:R-:W-:Y:S01]  /*10c0*/  IADD3 R7, R15, 0x10, RZ ;  /* 0x000000100f077810 */ /* 0x004fe20007ffe0ff */
[----:B------:R2:W3:Y:S01]  /*10d0*/  SHFL.IDX PT, R2, R10, 0x1, 0x181f ;  /* 0x00381f000a027f89 */ /* 0x0004e200000e0000 */
[----:B------:R-:W-:Y:S02]  /*10e0*/  BSSY B0, `(.L_x_19) ;  /* 0x0000009000007945 */ /* 0x000fe40003800000 */
[----:B------:R-:W-:Y:S01]  /*10f0*/  ISETP.GE.AND P0, PT, R7, R5, PT ;  /* 0x000000050700720c */ /* 0x000fe20003f06270 */
[----:B------:R2:W4:-:S12]  /*1100*/  SHFL.IDX PT, R6, R11, 0x1, 0x181f ;  /* 0x00381f000b067f89 */ /* 0x00051800000e0000 */
[----:B------:R-:W-:Y:S05]  /*1110*/  @P0 BRA `(.L_x_20) ;  /* 0x0000005000000947 */ /* 0x000fea0003800000 */
[----:B----4-:R-:W-:-:S04]  /*1120*/  LEA R6, P0, R20, R6, 0x1 ;  /* 0x0000000614067211 */ /* 0x010fc800078008ff */
[----:B---3--:R-:W-:Y:S01]  /*1130*/  LEA.HI.X R7, R20, R2, R21, 0x1, P0 ;  /* 0x0000000214077211 */ /* 0x008fe200000f0c15 */
[----:B------:R-:W-:-:S05]  /*1140*/  IMAD.SHL.U32 R2, R0, 0x2, RZ ;  /* 0x0000000200027824 */ /* 0x000fca00078e00ff */
[----:B------:R-:W-:Y:S01]  /*1150*/  @!PT LDS RZ, [RZ] ;  /* 0x00000000fffff984 */ /* 0x000fe20000000800 */
[----:B------:R3:W-:Y:S03]  /*1160*/  LDGSTS.E.BYPASS.LTC128B.128 [R2+0x7900], [R6.64], !P3 ;  /* 0x0790000006027fae */ /* 0x0007e6000d901d48 */
.L_x_20:
[----:B------:R-:W-:Y:S05]  /*1170*/  BSYNC B0 ;  /* 0x0000000000007941 */ /* 0x000fea0003800000 */
.L_x_19:
[----:B---3--:R-:W-:Y:S01]  /*1180*/  IADD3 R7, R15, 0x20, RZ ;  /* 0x000000200f077810 */ /* 0x008fe20007ffe0ff */
[----:B------:R3:W1:Y:S01]  /*1190*/  SHFL.IDX PT, R2, R10, 0x2, 0x181f ;  /* 0x00581f000a027f89 */ /* 0x00066200000e0000 */
[----:B------:R-:W-:Y:S02]  /*11a0*/  BSSY B0, `(.L_x_21) ;  /* 0x0000009000007945 */ /* 0x000fe40003800000 */
[----:B------:R-:W-:Y:S01]  /*11b0*/  ISETP.GE.AND P0, PT, R7, R5, PT ;  /* 0x000000050700720c */ /* 0x000fe20003f06270 */
[----:B----4-:R3:W4:-:S12]  /*11c0*/  SHFL.IDX PT, R6, R11, 0x2, 0x181f ;  /* 0x00581f000b067f89 */ /* 0x01071800000e0000 */
[----:B------:R-:W-:Y:S05]  /*11d0*/  @P0 BRA `(.L_x_22) ;  /* 0x0000005000000947 */ /* 0x000fea0003800000 */
[----:B----4-:R-:W-:-:S04]  /*11e0*/  LEA R6, P0, R20, R6, 0x1 ;  /* 0x0000000614067211 */ /* 0x010fc800078008ff */
[----:B-1----:R-:W-:Y:S01]  /*11f0*/  LEA.HI.X R7, R20, R2, R21, 0x1, P0 ;  /* 0x0000000214077211 */ /* 0x002fe200000f0c15 */
[----:B------:R-:W-:-:S05]  /*1200*/  IMAD.SHL.U32 R2, R0, 0x2, RZ ;  /* 0x0000000200027824 */ /* 0x000fca00078e00ff */
[----:B------:R-:W-:Y:S01]  /*1210*/  @!PT LDS RZ, [RZ] ;  /* 0x00000000fffff984 */ /* 0x000fe20000000800 */
[----:B------:R1:W-:Y:S03]  /*1220*/  LDGSTS.E.BYPASS.LTC128B.128 [R2+0x8100], [R6.64], !P3 ;  /* 0x0810000006027fae */ /* 0x0003e6000d901d48 */
.L_x_22:
[----:B------:R-:W-:Y:S05]  /*1230*/  BSYNC B0 ;  /* 0x0000000000007941 */ /* 0x000fea0003800000 */
.L_x_21:
[----:B-1----:R-:W-:Y:S01]  /*1240*/  IADD3 R7, R15, 0x30, RZ ;  /* 0x000000300f077810 */ /* 0x002fe20007ffe0ff */
[----:B------:R1:W2:Y:S01]  /*1250*/  SHFL.IDX PT, R2, R10, 0x3, 0x181f ;  /* 0x00781f000a027f89 */ /* 0x0002a200000e0000 */
[----:B------:R-:W-:Y:S02]  /*1260*/  BSSY B0, `(.L_x_23) ;  /* 0x0000009000007945 */ /* 0x000fe40003800000 */
[----:B------:R-:W-:Y:S01]  /*1270*/  ISETP.GE.AND P0, PT, R7, R5, PT ;  /* 0x000000050700720c */ /* 0x000fe20003f06270 */
[----:B----4-:R1:W4:-:S12]  /*1280*/  SHFL.IDX PT, R6, R11, 0x3, 0x181f ;  /* 0x00781f000b067f89 */ /* 0x01031800000e0000 */
[----:B------:R-:W-:Y:S05]  /*1290*/  @P0 BRA `(.L_x_24) ;  /* 0x0000005000000947 */ /* 0x000fea0003800000 */
[----:B----4-:R-:W-:-:S04]  /*12a0*/  LEA R6, P0, R20, R6, 0x1 ;  /* 0x0000000614067211 */ /* 0x010fc800078008ff */
[----:B--2---:R-:W-:Y:S01]  /*12b0*/  LEA.HI.X R7, R20, R2, R21, 0x1, P0 ;  /* 0x0000000214077211 */ /* 0x004fe200000f0c15 */
[----:B------:R-:W-:-:S05]  /*12c0*/  IMAD.SHL.U32 R2, R0, 0x2, RZ ;  /* 0x0000000200027824 */ /* 0x000fca00078e00ff */
[----:B------:R-:W-:Y:S01]  /*12d0*/  @!PT LDS RZ, [RZ] ;  /* 0x00000000fffff984 */ /* 0x000fe20000000800 */
[----:B------:R2:W-:Y:S03]  /*12e0*/  LDGSTS.E.BYPASS.LTC128B.128 [R2+0x8900], [R6.64], !P3 ;  /* 0x0890000006027fae */ /* 0x0005e6000d901d48 */
.L_x_24:
[----:B------:R-:W-:Y:S05]  /*12f0*/  BSYNC B0 ;  /* 0x0000000000007941 */ /* 0x000fea0003800000 */
.L_x_23:
[----:B--2---:R-:W-:Y:S01]  /*1300*/  IADD3 R7, R15, 0x40, RZ ;  /* 0x000000400f077810 */ /* 0x004fe20007ffe0ff */
        /* <DEDUP_REMOVED lines=10> */
.L_x_26:
[----:B------:R-:W-:Y:S05]  /*13b0*/  BSYNC B0 ;  /* 0x0000000000007941 */ /* 0x000fea0003800000 */
.L_x_25:
        /* <DEDUP_REMOVED lines=11> */
.L_x_28:
[----:B------:R-:W-:Y:S05]  /*1470*/  BSYNC B0 ;  /* 0x0000000000007941 */ /* 0x000fea0003800000 */
.L_x_27:
        /* <DEDUP_REMOVED lines=11> */
.L_x_30:
[----:B------:R-:W-:Y:S05]  /*1530*/  BSYNC B0 ;  /* 0x0000000000007941 */ /* 0x000fea0003800000 */
.L_x_29:
[----:B------:R-:W5:Y:S01]  /*1540*/  SHFL.IDX PT, R8, R11, 0x7, 0x181f ;  /* 0x00f81f000b087f89 */ /* 0x000f6200000e0000 */
[----:B-1--4-:R-:W-:Y:S01]  /*1550*/  IADD3 R6, R15, 0x70, RZ ;  /* 0x000000700f067810 */ /* 0x012fe20007ffe0ff */
[----:B------:R-:W-:Y:S01]  /*1560*/  IMAD.SHL.U32 R245, R0, 0x2, RZ ;  /* 0x0000000200f57824 */ /* 0x000fe200078e00ff */
[----:B------:R-:W-:Y:S01]  /*1570*/  ISETP.GE.AND P2, PT, R20, c[0x0][0x1d4], PT ;  /* 0x0000750014007a0c */ /* 0x000fe20003f46270 */
[----:B------:R-:W1:Y:S01]  /*1580*/  SHFL.IDX PT, R2, R10, 0x7, 0x181f ;  /* 0x00f81f000a027f89 */ /* 0x000e6200000e0000 */
[----:B------:R-:W-:Y:S01]  /*1590*/  ISETP.GE.AND P1, PT, R6, R5, PT ;  /* 0x000000050600720c */ /* 0x000fe20003f26270 */
[----:B------:R-:W-:Y:S01]  /*15a0*/  IMAD.MOV.U32 R5, RZ, RZ, 0x70 ;  /* 0x00000070ff057424 */ /* 0x000fe200078e00ff */
[----:B------:R-:W-:Y:S01]  /*15b0*/  SHF.R.S32.HI R18, RZ, 0x4, R25 ;  /* 0x00000004ff127819 */ /* 0x000fe20000011419 */
[----:B------:R-:W-:Y:S01]  /*15c0*/  IMAD.MOV.U32 R250, RZ, RZ, R32 ;  /* 0x000000fffffa7224 */ /* 0x000fe200078e0020 */
[----:B------:R-:W-:Y:S01]  /*15d0*/  LEA.HI R228, R26, R230, RZ, 0x5 ;  /* 0x000000e61ae47211 */ /* 0x000fe200078f28ff */
[----:B------:R-:W-:Y:S01]  /*15e0*/  IMAD R142, R247, -0x70, R5 ;  /* 0xffffff90f78e7824 */ /* 0x000fe200078e0205 */
[----:B------:R-:W-:Y:S01]  /*15f0*/  ULDC.64 UR4, c[0x0][0x208] ;  /* 0x0000820000047ab9 */ /* 0x000fe20000000a00 */
[C---:B------:R-:W-:Y:S01]  /*1600*/  IMAD R6, R5.reuse, c[0x0][0x1e4], RZ ;  /* 0x0000790005067a24 */ /* 0x040fe200078e02ff */
[----:B------:R-:W-:Y:S01]  /*1610*/  USHF.L.U32 UR7, UR4, 0x5, URZ ;  /* 0x0000000504077899 */ /* 0x000fe2000800063f */
[----:B------:R-:W-:Y:S01]  /*1620*/  IMAD.WIDE.U32 R248, R5, c[0x0][0x1e0], RZ ;  /* 0x0000780005f87a25 */ /* 0x000fe200078e00ff */
[----:B------:R-:W-:Y:S01]  /*1630*/  IADD3 R22, R142, R140, -R19 ;  /* 0x0000008c8e167210 */ /* 0x000fe20007ffe813 */
[----:B------:R-:W-:-:S02]  /*1640*/  UMOV UR6, 0x5 ;  /* 0x0000000500067882 */ /* 0x000fc40000000000 */
[----:B------:R-:W-:Y:S01]  /*1650*/  IMAD.IADD R229, R249, 0x1, R6 ;  /* 0x00000001f9e57824 */ /* 0x000fe200078e0206 */
[C---:B------:R-:W-:Y:S01]  /*1660*/  ISETP.GE.AND P6, PT, R22.reuse, 0x21, PT ;  /* 0x000000211600780c */ /* 0x040fe20003fc6270 */
[----:B------:R-:W-:Y:S01]  /*1670*/  IMAD.MOV.U32 R251, RZ, RZ, R33 ;  /* 0x000000fffffb7224 */ /* 0x000fe200078e0021 */
[----:B------:R-:W-:Y:S01]  /*1680*/  ISETP.GE.AND P4, PT, R22, 0x1, PT ;  /* 0x000000011600780c */ /* 0x000fe20003f86270 */
[----:B------:R-:W-:Y:S01]  /*1690*/  IMAD.MOV.U32 R250, RZ, RZ, R30 ;  /* 0x000000fffffa7224 */ /* 0x000fe200078e001e */
[----:B------:R-:W-:Y:S01]  /*16a0*/  USHF.L.U64.HI UR5, UR4, UR6, UR5 ;  /* 0x0000000604057299 */ /* 0x000fe20008010205 */
[C---:B-----5:R-:W-:Y:S01]  /*16b0*/  @!P1 LEA R8, P0, R20.reuse, R8, 0x1 ;  /* 0x0000000814089211 */ /* 0x060fe200078008ff */
[----:B------:R-:W-:Y:S02]  /*16c0*/  IMAD.MOV.U32 R231, RZ, RZ, c[0x0][0x1e0] ;  /* 0x00007800ffe77624 */ /* 0x000fe400078e00ff */
[----:B------:R-:W-:Y:S01]  /*16d0*/  IMAD.MOV.U32 R246, RZ, RZ, c[0x0][0x1e4] ;  /* 0x00007900fff67624 */ /* 0x000fe200078e00ff */
[----:B-1----:R-:W-:Y:S01]  /*16e0*/  @!P1 LEA.HI.X R9, R20, R2, R21, 0x1, P0 ;  /* 0x0000000214099211 */ /* 0x002fe200000f0c15 */
[----:B------:R-:W-:Y:S01]  /*16f0*/  IMAD.MOV.U32 R70, RZ, RZ, R28 ;  /* 0x000000ffff467224 */ /* 0x000fe200078e001c */
[----:B------:R-:W-:Y:S01]  /*1700*/  IADD3 R21, R247, -0x1, RZ ;  /* 0xfffffffff7157810 */ /* 0x000fe20007ffe0ff */
[----:B------:R-:W-:Y:S01]  /*1710*/  IMAD.SHL.U32 R12, R246, 0x20, RZ ;  /* 0x00000020f60c7824 */ /* 0x000fe200078e00ff */
[----:B------:R-:W-:Y:S01]  /*1720*/  ISETP.GE.AND P0, PT, R22, 0x11, PT ;  /* 0x000000111600780c */ /* 0x000fe20003f06270 */
[----:B------:R-:W-:Y:S01]  /*1730*/  @!PT LDS RZ, [RZ] ;  /* 0x00000000fffff984 */ /* 0x000fe20000000800 */
[----:B------:R1:W-:Y:S01]  /*1740*/  @!P1 LDGSTS.E.BYPASS.LTC128B.128 [R245+0xa900], [R8.64], !P3 ;  /* 0x0a90000008f59fae */ /* 0x0003e2000d901d48 */
[----:B------:R-:W-:Y:S01]  /*1750*/  SHF.R.S32.HI R69, RZ, 0x1f, R21 ;  /* 0x0000001fff457819 */ /* 0x000fe20000011415 */
[----:B------:R-:W-:-:S02]  /*1760*/  IMAD R0, R229, R21, RZ ;  /* 0x00000015e5007224 */ /* 0x000fc400078e02ff */
[----:B------:R-:W0:Y:S01]  /*1770*/  LDGDEPBAR ;  /* 0x00000000000079af */ /* 0x000e220000000000 */
[----:B------:R-:W-:-:S03]  /*1780*/  IMAD.WIDE.U32 R6, R21, R248, R250 ;  /* 0x000000f815067225 */ /* 0x000fc600078e00fa */
[----:B------:R-:W-:Y:S01]  /*1790*/  STL.64 [R1+0x20], R250 ;  /* 0x000020fa01007387 */ /* 0x000fe20000100a00 */
[----:B------:R-:W-:Y:S02]  /*17a0*/  IMAD R0, R69, R248, R0 ;  /* 0x000000f845007224 */ /* 0x000fe400078e0200 */
[----:B------:R-:W-:Y:S01]  /*17b0*/  IMAD.MOV.U32 R71, RZ, RZ, R29 ;  /* 0x000000ffff477224 */ /* 0x000fe200078e001d */
[----:B------:R-:W-:Y:S01]  /*17c0*/  BAR.SYNC.DEFER_BLOCKING 0x0 ;  /* 0x0000000000007b1d */ /* 0x000fe20000010000 */
[----:B------:R-:W-:Y:S01]  /*17d0*/  IMAD.IADD R7, R7, 0x1, R0 ;  /* 0x0000000107077824 */ /* 0x000fe200078e0200 */
[----:B------:R-:W-:Y:S01]  /*17e0*/  @P0 LEA R2, P1, R231, R6, 0x4 ;  /* 0x00000006e7020211 */ /* 0x000fe200078220ff */
[----:B------:R-:W-:-:S03]  /*17f0*/  IMAD.MOV.U32 R70, RZ, RZ, R92 ;  /* 0x000000ffff467224 */ /* 0x000fc600078e005c */
[C---:B--23--:R-:W-:Y:S02]  /*1800*/  @P0 LEA R10, P5, R2.reuse, c[0x0][0x1c8], 0x1 ;  /* 0x00007200020a0a11 */ /* 0x04cfe400078a08ff */
[C---:B------:R-:W-:Y:S01]  /*1810*/  @P0 LEA.HI.X R5, R231.reuse, R7, R246, 0x4, P1 ;  /* 0x00000007e7050211 */ /* 0x040fe200008f24f6 */
[----:B------:R-:W-:Y:S03]  /*1820*/  STL.64 [R1+0x30], R70 ;  /* 0x0000304601007387 */ /* 0x000fe60000100a00 */
[----:B------:R-:W-:Y:S02]  /*1830*/  @P0 LEA.HI.X R11, R2, c[0x0][0x1cc], R5, 0x1, P5 ;  /* 0x00007300020b0a11 */ /* 0x000fe400028f0c05 */
[----:B------:R-:W-:Y:S01]  /*1840*/  ISETP.GE.AND P5, PT, R22, 0x31, PT ;  /* 0x000000311600780c */ /* 0x000fe20003fa6270 */
[----:B-1----:R-:W-:-:S05]  /*1850*/  IMAD.WIDE.U32 R8, R231, 0x20, RZ ;  /* 0x00000020e7087825 */ /* 0x002fca00078e00ff */
[C---:B------:R-:W-:Y:S02]  /*1860*/  @P6 IADD3 R0, P1, R6.reuse, R8, RZ ;  /* 0x0000000806006210 */ /* 0x040fe40007f3e0ff */
[C---:B------:R-:W-:Y:S02]  /*1870*/  @P4 LEA R8, P3, R6.reuse, c[0x0][0x1c8], 0x1 ;  /* 0x0000720006084a11 */ /* 0x040fe400078608ff */
[----:B------:R-:W-:Y:S02]  /*1880*/  @P6 IADD3.X R2, R7, R9, R12, P1, !PT ;  /* 0x0000000907026210 */ /* 0x000fe40000ffe40c */
[----:B------:R-:W-:Y:S02]  /*1890*/  @P4 LEA.HI.X R9, R6, c[0x0][0x1cc], R7, 0x1, P3 ;  /* 0x0000730006094a11 */ /* 0x000fe400018f0c07 */
[----:B------:R-:W-:Y:S02]  /*18a0*/  @P6 LEA R16, P1, R0, c[0x0][0x1c8], 0x1 ;  /* 0x0000720000106a11 */ /* 0x000fe400078208ff */
[C---:B------:R-:W-:Y:S01]  /*18b0*/  ISETP.GE.AND P3, PT, R22.reuse, 0x51, PT ;  /* 0x000000511600780c */ /* 0x040fe20003f66270 */
[----:B------:R-:W-:Y:S01]  /*18c0*/  @!PT LDS RZ, [RZ] ;  /* 0x00000000fffff984 */ /* 0x000fe20000000800 */
[----:B------:R-:W-:Y:S01]  /*18d0*/  @!PT LDS RZ, [RZ] ;  /* 0x00000000fffff984 */ /* 0x000fe20000000800 */
[----:B------:R-:W-:Y:S01]  /*18e0*/  @!PT LDS RZ, [RZ] ;  /* 0x00000000fffff984 */ /* 0x000fe20000000800 */
[----:B------:R1:W-:Y:S01]  /*18f0*/  @P4 LDGSTS.E.BYPASS.LTC128B.128 [R245+0x3900], [R8.64], !P2 ;  /* 0x0390000008f54fae */ /* 0x0003e2000d101d48 */
[----:B------:R-:W-:-:S02]  /*1900*/  ISETP.GE.AND P4, PT, R22, 0x41, PT ;  /* 0x000000411600780c */ /* 0x000fc40003f86270 */
[----:B------:R-:W-:Y:S01]  /*1910*/  @P6 LEA.HI.X R17, R0, c[0x0][0x1cc], R2, 0x1, P1 ;  /* 0x0000730000116a11 */ /* 0x000fe200008f0c02 */
[----:B------:R-:W-:Y:S01]  /*1920*/  @P5 IMAD R0, R246, 0x30, RZ ;  /* 0x00000030f6005824 */ /* 0x000fe200078e02ff */
[----:B------:R2:W-:Y:S01]  /*1930*/  @P0 LDGSTS.E.BYPASS.LTC128B.128 [R245+0x4100], [R10.64], !P2 ;  /* 0x041000000af50fae */ /* 0x0005e2000d101d48 */
[----:B------:R-:W-:-:S03]  /*1940*/  ISETP.GE.AND P1, PT, R22, 0x61, PT ;  /* 0x000000611600780c */ /* 0x000fc60003f26270 */
[----:B------:R3:W-:Y:S10]  /*1950*/  @P6 LDGSTS.E.BYPASS.LTC128B.128 [R245+0x4900], [R16.64], !P2 ;  /* 0x0490000010f56fae */ /* 0x0007f4000d101d48 */
[----:B------:R-:W-:-:S02]  /*1960*/  @P1 IMAD R5, R246, 0x60, RZ ;  /* 0x00000060f6051824 */ /* 0x000fc400078e02ff */
[----:B-1----:R-:W-:-:S04]  /*1970*/  @P5 IMAD.WIDE.U32 R8, R231, 0x30, R6 ;  /* 0x00000030e7085825 */ /* 0x002fc800078e0006 */
[----:B------:R-:W-:Y:S01]  /*1980*/  @P5 IMAD.IADD R0, R9, 0x1, R0 ;  /* 0x0000000109005824 */ /* 0x000fe200078e0200 */
[----:B------:R-:W-:Y:S01]  /*1990*/  @P5 LEA R14, P0, R8, c[0x0][0x1c8], 0x1 ;  /* 0x00007200080e5a11 */ /* 0x000fe200078008ff */
[----:B--2---:R-:W-:-:S03]  /*19a0*/  @P3 IMAD R10, R246, 0x50, RZ ;  /* 0x00000050f60a3824 */ /* 0x004fc600078e02ff */
[----:B------:R-:W-:Y:S01]  /*19b0*/  @P5 LEA.HI.X R15, R8, c[0x0][0x1cc], R0, 0x1, P0 ;  /* 0x00007300080f5a11 */ /* 0x000fe200000f0c00 */
[C---:B------:R-:W-:Y:S01]  /*19c0*/  @P3 IMAD.WIDE.U32 R8, R231.reuse, 0x50, R6 ;  /* 0x00000050e7083825 */ /* 0x040fe200078e0006 */
[----:B------:R-:W-:-:S03]  /*19d0*/  @P4 LEA R0, P0, R231, R6, 0x6 ;  /* 0x00000006e7004211 */ /* 0x000fc600078030ff */
[----:B------:R1:W-:Y:S01]  /*19e0*/  @P5 LDGSTS.E.BYPASS.LTC128B.128 [R245+0x5100], [R14.64], !P2 ;  /* 0x051000000ef55fae */ /* 0x0003e2000d101d48 */
[C---:B------:R-:W-:Y:S01]  /*19f0*/  @P4 LEA.HI.X R2, R231.reuse, R7, R246, 0x6, P0 ;  /* 0x00000007e7024211 */ /* 0x040fe200000f34f6 */
[----:B------:R-:W-:Y:S01]  /*1a00*/  @P1 IMAD.WIDE.U32 R6, R231, 0x60, R6 ;  /* 0x00000060e7061825 */ /* 0x000fe200078e0006 */
[----:B------:R-:W-:-:S04]  /*1a10*/  @P4 LEA R12, P0, R0, c[0x0][0x1c8], 0x1 ;  /* 0x00007200000c4a11 */ /* 0x000fc800078008ff */
[----:B------:R-:W-:Y:S01]  /*1a20*/  @P4 LEA.HI.X R13, R0, c[0x0][0x1cc], R2, 0x1, P0 ;  /* 0x00007300000d4a11 */ /* 0x000fe200000f0c02 */
[----:B------:R-:W-:Y:S01]  /*1a30*/  @P3 IMAD.IADD R0, R9, 0x1, R10 ;  /* 0x0000000109003824 */ /* 0x000fe200078e020a */
[C---:B------:R-:W-:Y:S02]  /*1a40*/  @P3 LEA R10, P0, R8.reuse, c[0x0][0x1c8], 0x1 ;  /* 0x00007200080a3a11 */ /* 0x040fe400078008ff */
[----:B------:R-:W-:Y:S01]  /*1a50*/  LEA.HI R2, R25, R18, RZ, 0x1 ;  /* 0x0000001219027211 */ /* 0x000fe200078f08ff */
[----:B------:R1:W-:Y:S01]  /*1a60*/  @P4 LDGSTS.E.BYPASS.LTC128B.128 [R245+0x5900], [R12.64], !P2 ;  /* 0x059000000cf54fae */ /* 0x0003e2000d101d48 */
[----:B------:R-:W-:Y:S01]  /*1a70*/  @P3 LEA.HI.X R11, R8, c[0x0][0x1cc], R0, 0x1, P0 ;  /* 0x00007300080b3a11 */ /* 0x000fe200000f0c00 */
[----:B------:R-:W-:Y:S01]  /*1a80*/  @P1 IMAD.IADD R0, R7, 0x1, R5 ;  /* 0x0000000107001824 */ /* 0x000fe200078e0205 */
[----:B------:R-:W-:Y:S02]  /*1a90*/  @P1 LEA R8, P0, R6, c[0x0][0x1c8], 0x1 ;  /* 0x0000720006081a11 */ /* 0x000fe400078008ff */
[----:B------:R-:W-:Y:S01]  /*1aa0*/  LOP3.LUT R2, R2, 0xfffffffe, RZ, 0xc0, !PT ;  /* 0xfffffffe02027812 */ /* 0x000fe200078ec0ff */
[----:B------:R2:W-:Y:S01]  /*1ab0*/  @P3 LDGSTS.E.BYPASS.LTC128B.128 [R245+0x6100], [R10.64], !P2 ;  /* 0x061000000af53fae */ /* 0x0005e2000d101d48 */
[----:B------:R-:W-:Y:S01]  /*1ac0*/  @P1 LEA.HI.X R9, R6, c[0x0][0x1cc], R0, 0x1, P0 ;  /* 0x0000730006091a11 */ /* 0x000fe200000f0c00 */
[C---:B------:R-:W-:Y:S01]  /*1ad0*/  IMAD.SHL.U32 R0, R68.reuse, 0x40, RZ ;  /* 0x0000004044007824 */ /* 0x040fe200078e00ff */
[----:B------:R-:W-:Y:S01]  /*1ae0*/  LOP3.LUT P0, RZ, R68, 0x2, RZ, 0xc0, !PT ;  /* 0x0000000244ff7812 */ /* 0x000fe2000780c0ff */
[----:B------:R-:W-:Y:S01]  /*1af0*/  IMAD.IADD R18, R18, 0x1, -R2 ;  /* 0x0000000112127824 */ /* 0x000fe200078e0a02 */
[----:B------:R-:W-:Y:S01]  /*1b00*/  ISETP.GE.AND P3, PT, R20, c[0x0][0x1d4], PT ;  /* 0x0000750014007a0c */ /* 0x000fe20003f66270 */
[----:B------:R4:W-:Y:S01]  /*1b10*/  @P1 LDGSTS.E.BYPASS.LTC128B.128 [R245+0x6900], [R8.64], !P2 ;  /* 0x0690000008f51fae */ /* 0x0009e2000d101d48 */
[----:B------:R-:W-:Y:S01]  /*1b20*/  IMAD.SHL.U32 R2, R23, 0x40, RZ ;  /* 0x0000004017027824 */ /* 0x000fe200078e00ff */
[----:B------:R-:W-:Y:S01]  /*1b30*/  LOP3.LUT R0, R0, 0x1c0, RZ, 0xc0, !PT ;  /* 0x000001c000007812 */ /* 0x000fe200078ec0ff */
[----:B------:R-:W-:Y:S01]  /*1b40*/  IMAD.SHL.U32 R5, R18, 0x8, RZ ;  /* 0x0000000812057824 */ /* 0x000fe200078e00ff */
[----:B------:R-:W0:Y:S01]  /*1b50*/  LDGDEPBAR ;  /* 0x00000000000079af */ /* 0x000e220000000000 */
[----:B------:R-:W-:-:S02]  /*1b60*/  ISETP.LT.OR P6, PT, R22, 0x1, P3 ;  /* 0x000000011600780c */ /* 0x000fc40001fc1670 */
[----:B------:R-:W-:Y:S02]  /*1b70*/  LOP3.LUT R2, R2, 0x1c0, RZ, 0xc0, !PT ;  /* 0x000001c002027812 */ /* 0x000fe400078ec0ff */
[----:B------:R-:W-:Y:S02]  /*1b80*/  SHF.R.U32.HI R6, RZ, 0x3, R0 ;  /* 0x00000003ff067819 */ /* 0x000fe40000011600 */
[----:B------:R-:W-:Y:S01]  /*1b90*/  LOP3.LUT R7, R2, 0x8, R5, 0xf8, !PT ;  /* 0x0000000802077812 */ /* 0x000fe200078ef805 */
[----:B------:R-:W-:Y:S01]  /*1ba0*/  IMAD.SHL.U32 R5, R24, 0x40, RZ ;  /* 0x0000004018057824 */ /* 0x000fe200078e00ff */
[----:B------:R-:W-:Y:S02]  /*1bb0*/  SHF.R.U32.HI R2, RZ, 0x3, R2 ;  /* 0x00000003ff027819 */ /* 0x000fe40000011602 */
[----:B------:R-:W-:Y:S02]  /*1bc0*/  ISETP.LT.OR P5, PT, R22, 0x11, P3 ;  /* 0x000000111600780c */ /* 0x000fe40001fa1670 */
[----:B------:R-:W-:-:S02]  /*1bd0*/  LOP3.LUT R141, R7, R2, RZ, 0x3c, !PT ;  /* 0x00000002078d7212 */ /* 0x000fc400078e3cff */
[----:B------:R-:W-:Y:S01]  /*1be0*/  LOP3.LUT R5, R5, 0xfffffe00, RZ, 0xc0, !PT ;  /* 0xfffffe0005057812 */ /* 0x000fe200078ec0ff */
[----:B----4-:R-:W-:Y:S01]  /*1bf0*/  IMAD.SHL.U32 R8, R19, 0x8, RZ ;  /* 0x0000000813087824 */ /* 0x010fe200078e00ff */
[----:B------:R-:W-:-:S04]  /*1c00*/  DEPBAR.LE SB0, 0x1 ;  /* 0x000080400000791a */ /* 0x000fc80000000000 */
[----:B------:R-:W-:-:S04]  /*1c10*/  DEPBAR.LE SB0, 0x0 ;  /* 0x000080000000791a */ /* 0x000fc80000000000 */
[----:B------:R-:W-:Y:S01]  /*1c20*/  LOP3.LUT R8, R0, 0x8, R8, 0xf8, !PT ;  /* 0x0000000800087812 */ /* 0x000fe200078ef808 */
[----:B------:R-:W-:-:S03]  /*1c30*/  IMAD.SHL.U32 R0, R228, 0x20, RZ ;  /* 0x00000020e4007824 */ /* 0x000fc600078e00ff */
[----:B------:R-:W-:Y:S02]  /*1c40*/  LOP3.LUT R6, R8, R6, RZ, 0x3c, !PT ;  /* 0x0000000608067212 */ /* 0x000fe400078e3cff */
[----:B------:R-:W-:-:S03]  /*1c50*/  LOP3.LUT R2, R0, 0x7ffffc00, RZ, 0xc0, !PT ;  /* 0x7ffffc0000027812 */ /* 0x000fc600078ec0ff */
[----:B------:R-:W-:Y:S01]  /*1c60*/  IMAD R0, R18, 0x200, R6 ;  /* 0x0000020012007824 */ /* 0x000fe200078e0206 */
[----:B------:R-:W-:Y:S01]  /*1c70*/  IADD3 R2, R141, R5, R2 ;  /* 0x000000058d027210 */ /* 0x000fe20007ffe002 */
[----:B------:R-:W-:-:S04]  /*1c80*/  IMAD.WIDE.U32 R6, R21, c[0x0][0x208], RZ ;  /* 0x0000820015067a25 */ /* 0x000fc800078e00ff */
[----:B------:R-:W-:Y:S01]  /*1c90*/  IMAD.SHL.U32 R143, R0, 0x2, RZ ;  /* 0x00000002008f7824 */ /* 0x000fe200078e00ff */
[----:B------:R-:W-:Y:S01]  /*1ca0*/  BAR.SYNC.DEFER_BLOCKING 0x0 ;  /* 0x0000000000007b1d */ /* 0x000fe20000010000 */
[----:B------:R-:W-:-:S03]  /*1cb0*/  IMAD.SHL.U32 R234, R2, 0x2, RZ ;  /* 0x0000000202ea7824 */ /* 0x000fc600078e00ff */
[----:B------:R-:W-:Y:S01]  /*1cc0*/  IADD3 R0, R143, 0x3900, RZ ;  /* 0x000039008f007810 */ /* 0x000fe20007ffe0ff */
[--C-:B------:R-:W-:Y:S01]  /*1cd0*/  IMAD R237, R3, 0x2, R234.reuse ;  /* 0x0000000203ed7824 */ /* 0x100fe200078e02ea */
[----:B------:R-:W-:Y:S01]  /*1ce0*/  IADD3 R238, R143, 0x3920, RZ ;  /* 0x000039208fee7810 */ /* 0x000fe20007ffe0ff */
[----:B------:R-:W-:Y:S01]  /*1cf0*/  IMAD R235, R4, 0x2, R234 ;  /* 0x0000000204eb7824 */ /* 0x000fe200078e02ea */
[----:B------:R-:W-:Y:S01]  /*1d00*/  @P0 IADD3 R238, R0, -0x20, RZ ;  /* 0xffffffe000ee0810 */ /* 0x000fe20007ffe0ff */
[----:B------:R-:W-:Y:S02]  /*1d10*/  IMAD R0, R69, c[0x0][0x208], RZ ;  /* 0x0000820045007a24 */ /* 0x000fe400078e02ff */
[----:B------:R-:W-:Y:S01]  /*1d20*/  IMAD R236, R3, 0x2, R235 ;  /* 0x0000000203ec7824 */ /* 0x000fe200078e02eb */
[C---:B------:R-:W-:Y:S01]  /*1d30*/  IADD3 R244, R238.reuse, 0x800, RZ ;  /* 0x00000800eef47810 */ /* 0x040fe20007ffe0ff */
[----:B------:R-:W-:Y:S01]  /*1d40*/  IMAD R0, R21, c[0x0][0x20c], R0 ;  /* 0x0000830015007a24 */ /* 0x000fe200078e0200 */
[----:B------:R-:W-:-:S02]  /*1d50*/  IADD3 R243, R238, 0x1000, RZ ;  /* 0x00001000eef37810 */ /* 0x000fc40007ffe0ff */
[C---:B------:R-:W-:Y:S01]  /*1d60*/  IADD3 R242, R238.reuse, 0x1800, RZ ;  /* 0x00001800eef27810 */ /* 0x040fe20007ffe0ff */
[----:B------:R-:W-:Y:S01]  /*1d70*/  IMAD.IADD R0, R7, 0x1, R0 ;  /* 0x0000000107007824 */ /* 0x000fe200078e0200 */
[C---:B------:R-:W-:Y:S02]  /*1d80*/  IADD3 R241, R238.reuse, 0x2000, RZ ;  /* 0x00002000eef17810 */ /* 0x040fe40007ffe0ff */
[----:B------:R-:W-:Y:S01]  /*1d90*/  IADD3 R240, R238, 0x2800, RZ ;  /* 0x00002800eef07810 */ /* 0x000fe20007ffe0ff */
[----:B------:R-:W-:Y:S01]  /*1da0*/  IMAD R0, R0, 0x70, RZ ;  /* 0x0000007000007824 */ /* 0x000fe200078e02ff */
[----:B------:R-:W-:Y:S01]  /*1db0*/  IADD3 R239, R238, 0x3000, RZ ;  /* 0x00003000eeef7810 */ /* 0x000fe20007ffe0ff */
[----:B--2---:R-:W-:Y:S04]  /*1dc0*/  LDSM.16.M88.4 R8, [R234+0x9100] ;  /* 0x00910000ea08783b */ /* 0x004fe80000000200 */
[----:B------:R-:W2:Y:S04]  /*1dd0*/  LDSM.16.M88.4 R28, [R143+0x3900] ;  /* 0x003900008f1c783b */ /* 0x000ea80000000200 */
[----:B------:R-:W4:Y:S04]  /*1de0*/  LDSM.16.M88.4 R24, [R143+0x4100] ;  /* 0x004100008f18783b */ /* 0x000f280000000200 */
[----:B---3--:R-:W3:Y:S04]  /*1df0*/  LDSM.16.M88.4 R16, [R143+0x4900] ;  /* 0x004900008f10783b */ /* 0x008ee80000000200 */
[----:B------:R-:W5:Y:S04]  /*1e00*/  LDSM.16.M88.4 R32, [R143+0x5100] ;  /* 0x005100008f20783b */ /* 0x000f680000000200 */
[----:B------:R-:W3:Y:S04]  /*1e10*/  LDSM.16.M88.4 R36, [R143+0x5900] ;  /* 0x005900008f24783b */ /* 0x000ee80000000200 */
[----:B------:R-:W5:Y:S04]  /*1e20*/  LDSM.16.M88.4 R44, [R143+0x6100] ;  /* 0x006100008f2c783b */ /* 0x000f680000000200 */
[----:B------:R-:W5:Y:S04]  /*1e30*/  LDSM.16.M88.4 R40, [R143+0x6900] ;  /* 0x006900008f28783b */ /* 0x000f680000000200 */
[----:B-1----:R-:W1:Y:S04]  /*1e40*/  LDSM.16.M88.4 R12, [R234+0x7100] ;  /* 0x00710000ea0c783b */ /* 0x002e680000000200 */
[----:B------:R-:W-:Y:S04]  /*1e50*/  LDSM.16.M88.4 R52, [R238+0x800] ;  /* 0x00080000ee34783b */ /* 0x000fe80000000200 */
[----:B------:R-:W-:Y:S01]  /*1e60*/  LDSM.16.M88.4 R48, [R238+0x1000] ;  /* 0x00100000ee30783b */ /* 0x000fe20000000200 */
[C---:B--2---:R-:W-:Y:S03]  /*1e70*/  HMMA.16816.F32 R60, R8.reuse, R28, RZ ;  /* 0x0000001c083c723c */ /* 0x044fe600000018ff */
[----:B------:R-:W-:Y:S05]  /*1e80*/  LDSM.16.M88.4 R56, [R238] ;  /* 0x00000000ee38783b */ /* 0x000fea0000000200 */
[C---:B----4-:R-:W-:Y:S08]  /*1e90*/  HMMA.16816.F32 R64, R8.reuse, R24, RZ ;  /* 0x000000180840723c */ /* 0x050ff000000018ff */
[C---:B---3--:R-:W-:Y:S08]  /*1ea0*/  HMMA.16816.F32 R72, R8.reuse, R16, RZ ;  /* 0x000000100848723c */ /* 0x048ff000000018ff */
[C---:B-----5:R-:W-:Y:S08]  /*1eb0*/  HMMA.16816.F32 R76, R8.reuse, R32, RZ ;  /* 0x00000020084c723c */ /* 0x060ff000000018ff */
        /* <DEDUP_REMOVED lines=9> */
[----:B------:R-:W-:Y:S07]  /*1f50*/  HMMA.16816.F32 R188, R8, R42, RZ ;  /* 0x0000002a08bc723c */ /* 0x000fee00000018ff */
[----:B------:R-:W-:Y:S01]  /*1f60*/  IMAD.WIDE.U32 R8, R6, 0x70, R70 ;  /* 0x0000007006087825 */ /* 0x000fe200078e0046 */
[----:B-1----:R-:W-:Y:S03]  /*1f70*/  HMMA.16816.F32 R184, R12, R28, RZ ;  /* 0x0000001c0cb8723c */ /* 0x002fe600000018ff */
[----:B------:R-:W-:Y:S01]  /*1f80*/  IMAD.IADD R0, R9, 0x1, R0 ;  /* 0x0000000109007824 */ /* 0x000fe200078e0200 */
[----:B------:R-:W-:-:S04]  /*1f90*/  LEA R6, P1, R8, c[0x0][0x1f8], 0x1 ;  /* 0x00007e0008067a11 */ /* 0x000fc800078208ff */
[C---:B------:R-:W-:Y:S01]  /*1fa0*/  HMMA.16816.F32 R180, R12.reuse, R30, RZ ;  /* 0x0000001e0cb4723c */ /* 0x040fe200000018ff */
[----:B------:R-:W-:Y:S01]  /*1fb0*/  LDSM.16.M88.4 R28, [R238+0x2800] ;  /* 0x00280000ee1c783b */ /* 0x000fe20000000200 */
[----:B------:R-:W-:Y:S02]  /*1fc0*/  IADD3 R20, P0, R6, UR7, RZ ;  /* 0x0000000706147c10 */ /* 0x000fe4000ff1e0ff */
[----:B------:R-:W-:Y:S01]  /*1fd0*/  LEA.HI.X R7, R8, c[0x0][0x1fc], R0, 0x1, P1 ;  /* 0x00007f0008077a11 */ /* 0x000fe200008f0c00 */
[----:B------:R-:W-:Y:S01]  /*1fe0*/  IMAD.MOV.U32 R0, RZ, RZ, 0x40 ;  /* 0x00000040ff007424 */ /* 0x000fe200078e00ff */
[----:B------:R-:W-:Y:S01]  /*1ff0*/  LDSM.16.M88.4 R8, [R237+0x7100] ;  /* 0x00710000ed08783b */ /* 0x000fe20000000200 */
[----:B------:R-:W-:Y:S01]  /*2000*/  LOP3.LUT P1, RZ, R68, 0x4, RZ, 0xc0, !PT ;  /* 0x0000000444ff7812 */ /* 0x000fe2000782c0ff */
[----:B------:R-:W-:Y:S01]  /*2010*/  HMMA.16816.F32 R148, R12, R16, RZ ;  /* 0x000000100c94723c */ /* 0x000fe200000018ff */
[----:B------:R-:W-:Y:S02]  /*2020*/  IADD3.X R21, R7, UR5, RZ, P0, !PT ;  /* 0x0000000507157c10 */ /* 0x000fe400087fe4ff */
[----:B------:R-:W-:-:S02]  /*2030*/  ISETP.LT.OR P0, PT, R22, 0x21, P3 ;  /* 0x000000211600780c */ /* 0x000fc40001f01670 */
[----:B------:R-:W-:-:S03]  /*2040*/  SEL R0, R0, 0xffffffc0, !P1 ;  /* 0xffffffc000007807 */ /* 0x000fc60004800000 */
[----:B------:R-:W-:Y:S01]  /*2050*/  HMMA.16816.F32 R172, R12, R18, RZ ;  /* 0x000000120cac723c */ /* 0x000fe200000018ff */
[----:B------:R-:W1:Y:S01]  /*2060*/  LDSM.16.M88.4 R16, [R237+0x9100] ;  /* 0x00910000ed10783b */ /* 0x000e620000000200 */
[----:B------:R-:W-:Y:S02]  /*2070*/  IMAD.IADD R233, R143, 0x1, R0 ;  /* 0x000000018fe97824 */ /* 0x000fe400078e0200 */
[----:B------:R-:W-:Y:S01]  /*2080*/  IMAD.IADD R232, R0, 0x1, R238 ;  /* 0x0000000100e87824 */ /* 0x000fe200078e02ee */
[----:B------:R-:W-:-:S03]  /*2090*/  LOP3.LUT R0, R141, R5, RZ, 0xfc, !PT ;  /* 0x000000058d007212 */ /* 0x000fc600078efcff */
[C---:B------:R-:W-:Y:S08]  /*20a0*/  HMMA.16816.F32 R144, R12.reuse, R32, RZ ;  /* 0x000000200c90723c */ /* 0x040ff000000018ff */
[C---:B------:R-:W-:Y:S01]  /*20b0*/  HMMA.16816.F32 R168, R12.reuse, R34, RZ ;  /* 0x000000220ca8723c */ /* 0x040fe200000018ff */
[----:B------:R-:W2:Y:S07]  /*20c0*/  LDSM.16.M88.4 R32, [R238+0x2000] ;  /* 0x00200000ee20783b */ /* 0x000eae0000000200 */
[C---:B------:R-:W-:Y:S08]  /*20d0*/  HMMA.16816.F32 R156, R12.reuse, R24, RZ ;  /* 0x000000180c9c723c */ /* 0x040ff000000018ff */
[C---:B------:R-:W-:Y:S01]  /*20e0*/  HMMA.16816.F32 R176, R12.reuse, R26, RZ ;  /* 0x0000001a0cb0723c */ /* 0x040fe200000018ff */
[----:B------:R-:W-:Y:S07]  /*20f0*/  LDSM.16.M88.4 R24, [R238+0x3000] ;  /* 0x00300000ee18783b */ /* 0x000fee0000000200 */
[C---:B------:R-:W-:Y:S08]  /*2100*/  HMMA.16816.F32 R136, R12.reuse, R36, RZ ;  /* 0x000000240c88723c */ /* 0x040ff000000018ff */
[----:B------:R-:W-:Y:S01]  /*2110*/  HMMA.16816.F32 R160, R12, R38, RZ ;  /* 0x000000260ca0723c */ /* 0x000fe200000018ff */
[----:B------:R-:W3:Y:S04]  /*2120*/  LDSM.16.M88.4 R36, [R238+0x1800] ;  /* 0x00180000ee24783b */ /* 0x000ee80000000200 */
[----:B------:R-:W-:Y:S01]  /*2130*/  @!PT LDS RZ, [RZ] ;  /* 0x00000000fffff984 */ /* 0x000fe20000000800 */
[----:B------:R-:W-:Y:S01]  /*2140*/  @!PT LDS RZ, [RZ] ;  /* 0x00000000fffff984 */ /* 0x000fe20000000800 */
[----:B------:R-:W-:Y:S01]  /*2150*/  @!PT LDS RZ, [RZ] ;  /* 0x00000000fffff984 */ /* 0x000fe20000000800 */
[----:B------:R4:W-:Y:S01]  /*2160*/  LDGSTS.E.BYPASS.LTC128B.128 [R245+0x100], [R6.64], !P6 ;  /* 0x0010000006f57fae */ /* 0x0009e2000f101d48 */
[----:B------:R-:W-:-:S02]  /*2170*/  ISETP.LT.OR P6, PT, R22, 0x31, P3 ;  /* 0x000000311600780c */ /* 0x000fc40001fc1670 */
[----:B------:R-:W-:Y:S01]  /*2180*/  HMMA.16816.F32 R128, R12, R44, RZ ;  /* 0x0000002c0c80723c */ /* 0x000fe200000018ff */
[----:B------:R5:W-:Y:S01]  /*2190*/  LDGSTS.E.BYPASS.LTC128B.128 [R245+0x900], [R20.64], !P5 ;  /* 0x0090000014f57fae */ /* 0x000be2000e901d48 */
[----:B------:R-:W-:-:S06]  /*21a0*/  ISETP.LT.OR P5, PT, R22, 0x41, P3 ;  /* 0x000000411600780c */ /* 0x000fcc0001fa1670 */
[C---:B------:R-:W-:Y:S08]  /*21b0*/  HMMA.16816.F32 R152, R12.reuse, R46, RZ ;  /* 0x0000002e0c98723c */ /* 0x040ff000000018ff */
[C---:B------:R-:W-:Y:S08]  /*21c0*/  HMMA.16816.F32 R124, R12.reuse, R40, RZ ;  /* 0x000000280c7c723c */ /* 0x040ff000000018ff */
[----:B------:R-:W-:Y:S07]  /*21d0*/  HMMA.16816.F32 R132, R12, R42, RZ ;  /* 0x0000002a0c84723c */ /* 0x000fee00000018ff */
[----:B------:R-:W-:Y:S01]  /*21e0*/  IADD3 R12, P4, R20, UR7, RZ ;  /* 0x00000007140c7c10 */ /* 0x000fe2000ff9e0ff */
[----:B-1----:R-:W-:Y:S03]  /*21f0*/  HMMA.16816.F32 R44, R16, R28, R84 ;  /* 0x0000001c102c723c */ /* 0x002fe60000001854 */
[----:B------:R-:W-:-:S02]  /*2200*/  IADD3.X R13, R21, UR5, RZ, P4, !PT ;  /* 0x00000005150d7c10 */ /* 0x000fc4000a7fe4ff */
[----:B------:R-:W-:-:S03]  /*2210*/  IADD3 R14, P4, R12, UR7, RZ ;  /* 0x000000070c0e7c10 */ /* 0x000fc6000ff9e0ff */
[----:B------:R1:W-:Y:S01]  /*2220*/  LDGSTS.E.BYPASS.LTC128B.128 [R245+0x1100], [R12.64], !P0 ;  /* 0x011000000cf57fae */ /* 0x0003e2000c101d48 */
[----:B------:R-:W-:Y:S01]  /*2230*/  IADD3.X R15, R13, UR5, RZ, P4, !PT ;  /* 0x000000050d0f7c10 */ /* 0x000fe2000a7fe4ff */
[----:B--2---:R-:W-:Y:S01]  /*2240*/  HMMA.16816.F32 R40, R16, R32, R80 ;  /* 0x000000201028723c */ /* 0x004fe20000001850 */
[----:B----4-:R-:W-:-:S03]  /*2250*/  IADD3 R6, P4, R14, UR7, RZ ;  /* 0x000000070e067c10 */ /* 0x010fc6000ff9e0ff */
[----:B------:R2:W-:Y:S01]  /*2260*/  LDGSTS.E.BYPASS.LTC128B.128 [R245+0x1900], [R14.64], !P6 ;  /* 0x019000000ef57fae */ /* 0x0005e2000f101d48 */
[----:B------:R-:W-:Y:S02]  /*2270*/  IADD3.X R7, R15, UR5, RZ, P4, !PT ;  /* 0x000000050f077c10 */ /* 0x000fe4000a7fe4ff */
[C---:B------:R-:W-:Y:S01]  /*2280*/  ISETP.LT.OR P4, PT, R22.reuse, 0x51, P3 ;  /* 0x000000511600780c */ /* 0x040fe20001f81670 */
[C---:B------:R-:W-:Y:S01]  /*2290*/  HMMA.16816.F32 R100, R16.reuse, R48, R72 ;  /* 0x000000301064723c */ /* 0x040fe20000001848 */
[----:B------:R-:W-:Y:S01]  /*22a0*/  ISETP.LT.OR P3, PT, R22, 0x61, P3 ;  /* 0x000000611600780c */ /* 0x000fe20001f61670 */
[----:B------:R4:W-:Y:S06]  /*22b0*/  LDGSTS.E.BYPASS.LTC128B.128 [R245+0x2100], [R6.64], !P5 ;  /* 0x0210000006f57fae */ /* 0x0009ec000e901d48 */
[C---:B---3--:R-:W-:Y:S08]  /*22c0*/  HMMA.16816.F32 R92, R16.reuse, R36, R76 ;  /* 0x00000024105c723c */ /* 0x048ff0000000184c */
[----:B------:R-:W-:Y:S01]  /*22d0*/  HMMA.16816.F32 R220, R16, R54, R108 ;  /* 0x0000003610dc723c */ /* 0x000fe2000000186c */
[----:B-1----:R-:W-:-:S04]  /*22e0*/  IADD3 R12, P0, R6, UR7, RZ ;  /* 0x00000007060c7c10 */ /* 0x002fc8000ff1e0ff */
[----:B------:R-:W-:Y:S02]  /*22f0*/  IADD3.X R13, R7, UR5, RZ, P0, !PT ;  /* 0x00000005070d7c10 */ /* 0x000fe400087fe4ff */
[----:B--2---:R-:W-:Y:S01]  /*2300*/  IADD3 R14, P0, R12, UR7, RZ ;  /* 0x000000070c0e7c10 */ /* 0x004fe2000ff1e0ff */
[----:B------:R-:W-:Y:S02]  /*2310*/  HMMA.16816.F32 R116, R16, R56, R60 ;  /* 0x000000381074723c */ /* 0x000fe4000000183c */
[----:B------:R1:W-:Y:S01]  /*2320*/  LDGSTS.E.BYPASS.LTC128B.128 [R245+0x2900], [R12.64], !P4 ;  /* 0x029000000cf57fae */ /* 0x0003e2000e101d48 */
[----:B------:R-:W-:Y:S02]  /*2330*/  IADD3.X R15, R13, UR5, RZ, P0, !PT ;  /* 0x000000050d0f7c10 */ /* 0x000fe400087fe4ff */
[----:B------:R-:W-:-:S03]  /*2340*/  ISETP.GE.AND P0, PT, R140, 0x71, PT ;  /* 0x000000718c00780c */ /* 0x000fc60003f06270 */
[----:B------:R1:W-:Y:S01]  /*2350*/  LDGSTS.E.BYPASS.LTC128B.128 [R245+0x3100], [R14.64], !P3 ;  /* 0x031000000ef57fae */ /* 0x0003e2000d901d48 */
[C---:B------:R-:W-:Y:S03]  /*2360*/  HMMA.16816.F32 R104, R16.reuse, R52, R64 ;  /* 0x000000341068723c */ /* 0x040fe60000001840 */
[----:B-----5:R-:W-:Y:S04]  /*2370*/  LDSM.16.M88.4 R20, [R235+0x9100] ;  /* 0x00910000eb14783b */ /* 0x020fe80000000200 */
[----:B------:R-:W2:Y:S01]  /*2380*/  LDSM.16.M88.4 R84, [R233+0x5900] ;  /* 0x00590000e954783b */ /* 0x000ea20000000200 */
[C---:B------:R-:W-:Y:S03]  /*2390*/  HMMA.16816.F32 R88, R16.reuse, R24, R88 ;  /* 0x000000181058723c */ /* 0x040fe60000001858 */
[----:B------:R-:W3:Y:S04]  /*23a0*/  LDSM.16.M88.4 R80, [R233+0x6100] ;  /* 0x00610000e950783b */ /* 0x000ee80000000200 */
[----:B------:R-:W5:Y:S01]  /*23b0*/  LDSM.16.M88.4 R72, [R233+0x5100] ;  /* 0x00510000e948783b */ /* 0x000f620000000200 */
[C---:B------:R-:W-:Y:S03]  /*23c0*/  HMMA.16816.F32 R96, R16.reuse, R58, R96 ;  /* 0x0000003a1060723c */ /* 0x040fe60000001860 */
[----:B------:R-:W2:Y:S04]  /*23d0*/  LDSM.16.M88.4 R76, [R233+0x6900] ;  /* 0x00690000e94c783b */ /* 0x000ea80000000200 */
[----:B------:R-:W2:Y:S01]  /*23e0*/  LDSM.16.M88.4 R64, [R233+0x3900] ;  /* 0x00390000e940783b */ /* 0x000ea20000000200 */
[C---:B------:R-:W-:Y:S03]  /*23f0*/  HMMA.16816.F32 R112, R16.reuse, R50, R112 ;  /* 0x000000321070723c */ /* 0x040fe60000001870 */
[----:B------:R-:W2:Y:S04]  /*2400*/  LDSM.16.M88.4 R60, [R233+0x4100] ;  /* 0x00410000e93c783b */ /* 0x000ea80000000200 */
[----:B------:R-:W2:Y:S01]  /*2410*/  LDSM.16.M88.4 R68, [R233+0x4900] ;  /* 0x00490000e944783b */ /* 0x000ea20000000200 */
[C---:B------:R-:W-:Y:S03]  /*2420*/  HMMA.16816.F32 R108, R16.reuse, R38, R120 ;  /* 0x00000026106c723c */ /* 0x040fe60000001878 */
[----:B-1----:R-:W-:Y:S04]  /*2430*/  LDSM.16.M88.4 R12, [R236+0x7100] ;  /* 0x00710000ec0c783b */ /* 0x002fe80000000200 */
[----:B------:R-:W0:Y:S01]  /*2440*/  LDGDEPBAR ;  /* 0x00000000000079af */ /* 0x000e220000000000 */
[C---:B------:R-:W-:Y:S08]  /*2450*/  HMMA.16816.F32 R204, R16.reuse, R34, R164 ;  /* 0x0000002210cc723c */ /* 0x040ff000000018a4 */
[C---:B------:R-:W-:Y:S08]  /*2460*/  HMMA.16816.F32 R200, R16.reuse, R30, R192 ;  /* 0x0000001e10c8723c */ /* 0x040ff000000018c0 */
[----:B------:R-:W-:Y:S01]  /*2470*/  HMMA.16816.F32 R188, R16, R26, R188 ;  /* 0x0000001a10bc723c */ /* 0x000fe200000018bc */
[----:B------:R-:W1:Y:S07]  /*2480*/  LDSM.16.M88.4 R16, [R235+0x7100] ;  /* 0x00710000eb10783b */ /* 0x000e6e0000000200 */
        /* <DEDUP_REMOVED lines=8> */
[C---:B------:R-:W-:Y:S01]  /*2510*/  HMMA.16816.F32 R128, R8.reuse, R50, R172 ;  /* 0x000000320880723c */ /* 0x040fe200000018ac */
[----:B------:R-:W-:Y:S07]  /*2520*/  LDSM.16.M88.4 R48, [R232] ;  /* 0x00000000e830783b */ /* 0x000fee0000000200 */
[C---:B------:R-:W-:Y:S01]  /*2530*/  HMMA.16816.F32 R136, R8.reuse, R38, R168 ;  /* 0x000000260888723c */ /* 0x040fe200000018a8 */
[----:B------:R-:W-:Y:S07]  /*2540*/  LDSM.16.M88.4 R36, [R232+0x1800] ;  /* 0x00180000e824783b */ /* 0x000fee0000000200 */
[C---:B------:R-:W-:Y:S08]  /*2550*/  HMMA.16816.F32 R224, R8.reuse, R24, R124 ;  /* 0x0000001808e0723c */ /* 0x040ff0000000187c */
[C---:B------:R-:W-:Y:S01]  /*2560*/  HMMA.16816.F32 R168, R8.reuse, R34, R160 ;  /* 0x0000002208a8723c */ /* 0x040fe200000018a0 */
[----:B------:R-:W-:Y:S07]  /*2570*/  LDSM.16.M88.4 R32, [R232+0x2000] ;  /* 0x00200000e820783b */ /* 0x000fee0000000200 */
[C---:B------:R-:W-:Y:S01]  /*2580*/  HMMA.16816.F32 R172, R8.reuse, R30, R152 ;  /* 0x0000001e08ac723c */ /* 0x040fe20000001898 */
[----:B------:R-:W-:Y:S07]  /*2590*/  LDSM.16.M88.4 R28, [R232+0x2800] ;  /* 0x00280000e81c783b */ /* 0x000fee0000000200 */
[----:B------:R-:W-:Y:S01]  /*25a0*/  HMMA.16816.F32 R164, R8, R26, R132 ;  /* 0x0000001a08a4723c */ /* 0x000fe20000001884 */
[----:B------:R-:W1:Y:S04]  /*25b0*/  LDSM.16.M88.4 R8, [R236+0x9100] ;  /* 0x00910000ec08783b */ /* 0x000e680000000200 */
[----:B------:R-:W-:Y:S03]  /*25c0*/  LDSM.16.M88.4 R24, [R232+0x3000] ;  /* 0x00300000e818783b */ /* 0x000fe60000000200 */
[C---:B--2---:R-:W-:Y:S01]  /*25d0*/  HMMA.16816.F32 R144, R20.reuse, R84, R40 ;  /* 0x000000541490723c */ /* 0x044fe20000001828 */
[----:B------:R-:W2:Y:S07]  /*25e0*/  LDSM.16.M88.4 R40, [R232+0x1000] ;  /* 0x00100000e828783b */ /* 0x000eae0000000200 */
[----:B---3--:R-:W-:Y:S01]  /*25f0*/  HMMA.16816.F32 R132, R20, R80, R44 ;  /* 0x000000501484723c */ /* 0x008fe2000000182c */
[----:B------:R-:W3:Y:S01]  /*2600*/  LDSM.16.M88.4 R44, [R232+0x800] ;  /* 0x00080000e82c783b */ /* 0x000ee20000000200 */
[----:B------:R-:W-:-:S06]  /*2610*/  DEPBAR.LE SB0, 0x0 ;  /* 0x000080000000791a */ /* 0x000fcc0000000000 */
[C---:B-----5:R-:W-:Y:S08]  /*2620*/  HMMA.16816.F32 R148, R20.reuse, R72, R92 ;  /* 0x000000481494723c */ /* 0x060ff0000000185c */
[C---:B------:R-:W-:Y:S08]  /*2630*/  HMMA.16816.F32 R124, R20.reuse, R76, R88 ;  /* 0x0000004c147c723c */ /* 0x040ff00000001858 */
[C---:B------:R-:W-:Y:S08]  /*2640*/  HMMA.16816.F32 R160, R20.reuse, R64, R116 ;  /* 0x0000004014a0723c */ /* 0x040ff00000001874 */
[C---:B------:R-:W-:Y:S08]  /*2650*/  HMMA.16816.F32 R156, R20.reuse, R60, R104 ;  /* 0x0000003c149c723c */ /* 0x040ff00000001868 */
[C---:B------:R-:W-:Y:S08]  /*2660*/  HMMA.16816.F32 R152, R20.reuse, R68, R100 ;  /* 0x000000441498723c */ /* 0x040ff00000001864 */
[----:B------:R-:W-:Y:S08]  /*2670*/  HMMA.16816.F32 R120, R20, R66, R96 ;  /* 0x000000421478723c */ /* 0x000ff00000001860 */
[C---:B-1----:R-:W-:Y:S08]  /*2680*/  HMMA.16816.F32 R92, R16.reuse, R64, R184 ;  /* 0x00000040105c723c */ /* 0x042ff000000018b8 */
        /* <DEDUP_REMOVED lines=23> */
[C---:B--2---:R-:W-:Y:S08]  /*2800*/  HMMA.16816.F32 R152, R8.reuse, R40, R152 ;  /* 0x000000280898723c */ /* 0x044ff00000001898 */
        /* <DEDUP_REMOVED lines=8> */
[----:B------:R-:W-:Y:S08]  /*2890*/  HMMA.16816.F32 R16, R12, R32, R68 ;  /* 0x000000200c10723c */ /* 0x000ff00000001844 */
[C---:B---3--:R-:W-:Y:S08]  /*28a0*/  HMMA.16816.F32 R156, R8.reuse, R44, R156 ;  /* 0x0000002c089c723c */ /* 0x048ff0000000189c */
        /* <DEDUP_REMOVED lines=15> */
[----:B----4-:R-:W-:Y:S01]  /*29a0*/  IADD3 R2, R247, -0x2, RZ ;  /* 0xfffffffef7027810 */ /* 0x010fe20007ffe0ff */
        /* <DEDUP_REMOVED lines=9> */
[----:B------:R-:W-:Y:S02]  /*2a40*/  LEA.HI.X R7, R8, c[0x0][0x1cc], R2, 0x1, P1 ;  /* 0x0000730008077a11 */ /* 0x000fe400008f0c02 */
[----:B------:R-:W-:-:S03]  /*2a50*/  IADD3 R12, P1, R14, R24, RZ ;  /* 0x000000180e0c7210 */ /* 0x000fc60007f3e0ff */
[----:B------:R-:W-:Y:S01]  /*2a60*/  IMAD.X R15, R5, 0x1, R7, P3 ;  /* 0x00000001050f7824 */ /* 0x000fe200018e0607 */
[-C--:B------:R-:W-:Y:S01]  /*2a70*/  IADD3 R10, P3, R12, R24.reuse, RZ ;  /* 0x000000180c0a7210 */ /* 0x080fe20007f7e0ff */
[----:B------:R-:W-:Y:S01]  /*2a80*/  @!PT LDS RZ, [RZ] ;  /* 0x00000000fffff984 */ /* 0x000fe20000000800 */
[----:B------:R-:W-:Y:S01]  /*2a90*/  @!PT LDS RZ, [RZ] ;  /* 0x00000000fffff984 */ /* 0x000fe20000000800 */
[----:B------:R-:W-:Y:S01]  /*2aa0*/  @!PT LDS RZ, [RZ] ;  /* 0x00000000fffff984 */ /* 0x000fe20000000800 */
[----:B------:R1:W-:Y:S02]  /*2ab0*/  LDGSTS.E.BYPASS.LTC128B.128 [R245+0x3900], [R6.64], !P2 ;  /* 0x0390000006f57fae */ /* 0x0003e4000d101d48 */
[--C-:B------:R-:W-:Y:S01]  /*2ac0*/  IMAD.X R13, R15, 0x1, R5.reuse, P1 ;  /* 0x000000010f0d7824 */ /* 0x100fe200008e0605 */
[----:B------:R-:W-:Y:S01]  /*2ad0*/  IADD3 R8, P1, R10, R24, RZ ;  /* 0x000000180a087210 */ /* 0x000fe20007f3e0ff */
[----:B------:R2:W-:Y:S02]  /*2ae0*/  LDGSTS.E.BYPASS.LTC128B.128 [R245+0x4100], [R14.64], !P2 ;  /* 0x041000000ef57fae */ /* 0x0005e4000d101d48 */
[--C-:B------:R-:W-:Y:S02]  /*2af0*/  IMAD.X R11, R13, 0x1, R5.reuse, P3 ;  /* 0x000000010d0b7824 */ /* 0x100fe400018e0605 */
[----:B------:R3:W-:Y:S02]  /*2b00*/  LDGSTS.E.BYPASS.LTC128B.128 [R245+0x4900], [R12.64], !P2 ;  /* 0x049000000cf57fae */ /* 0x0007e4000d101d48 */
[----:B------:R-:W-:-:S02]  /*2b10*/  IMAD.X R9, R11, 0x1, R5, P1 ;  /* 0x000000010b097824 */ /* 0x000fc400008e0605 */
[----:B------:R3:W-:Y:S04]  /*2b20*/  LDGSTS.E.BYPASS.LTC128B.128 [R245+0x5100], [R10.64], !P2 ;  /* 0x051000000af57fae */ /* 0x0007e8000d101d48 */
[----:B------:R3:W-:Y:S01]  /*2b30*/  LDGSTS.E.BYPASS.LTC128B.128 [R245+0x5900], [R8.64], !P2 ;  /* 0x0590000008f57fae */ /* 0x0007e2000d101d48 */
[----:B-1----:R-:W-:-:S04]  /*2b40*/  IADD3 R6, P3, R8, R24, RZ ;  /* 0x0000001808067210 */ /* 0x002fc80007f7e0ff */
[----:B--2---:R-:W-:Y:S01]  /*2b50*/  IADD3 R14, P1, R6, R24, RZ ;  /* 0x00000018060e7210 */ /* 0x004fe20007f3e0ff */
[----:B------:R-:W-:-:S04]  /*2b60*/  IMAD.X R7, R9, 0x1, R5, P3 ;  /* 0x0000000109077824 */ /* 0x000fc800018e0605 */
[----:B------:R-:W-:Y:S01]  /*2b70*/  IMAD.X R15, R7, 0x1, R5, P1 ;  /* 0x00000001070f7824 */ /* 0x000fe200008e0605 */
[----:B------:R3:W-:Y:S04]  /*2b80*/  LDGSTS.E.BYPASS.LTC128B.128 [R245+0x6100], [R6.64], !P2 ;  /* 0x0610000006f57fae */ /* 0x0007e8000d101d48 */
[----:B------:R3:W-:Y:S03]  /*2b90*/  LDGSTS.E.BYPASS.LTC128B.128 [R245+0x6900], [R14.64], !P2 ;  /* 0x069000000ef57fae */ /* 0x0007e6000d101d48 */
.L_x_31:
[----:B----4-:R-:W-:Y:S01]  /*2ba0*/  LOP3.LUT R2, R228, 0xffffffe0, RZ, 0xc0, !PT ;  /* 0xffffffe0e4027812 */ /* 0x010fe200078ec0ff */
[----:B---3--:R-:W-:Y:S01]  /*2bb0*/  IMAD.IADD R6, R140, 0x1, R142 ;  /* 0x000000018c067824 */ /* 0x008fe200078e028e */
[----:B------:R-:W0:Y:S01]  /*2bc0*/  LDGDEPBAR ;  /* 0x00000000000079af */ /* 0x000e220000000000 */
[----:B------:R-:W-:Y:S02]  /*2bd0*/  IMAD.SHL.U32 R228, R0, 0x2, RZ ;  /* 0x0000000200e47824 */ /* 0x000fe400078e00ff */
[----:B------:R-:W-:-:S02]  /*2be0*/  IMAD.IADD R2, R230, 0x1, -R2 ;  /* 0x00000001e6027824 */ /* 0x000fc400078e0a02 */
[--C-:B------:R-:W-:Y:S02]  /*2bf0*/  IMAD R229, R4, 0x2, R228.reuse ;  /* 0x0000000204e57824 */ /* 0x100fe400078e02e4 */
[C---:B------:R-:W-:Y:S01]  /*2c00*/  IMAD R231, R3.reuse, 0x2, R228 ;  /* 0x0000000203e77824 */ /* 0x040fe200078e02e4 */
[----:B------:R-:W-:Y:S01]  /*2c10*/  SHF.R.S32.HI R5, RZ, 0x1f, R2 ;  /* 0x0000001fff057819 */ /* 0x000fe20000011402 */
[----:B------:R-:W-:-:S03]  /*2c20*/  IMAD R230, R3, 0x2, R229 ;  /* 0x0000000203e67824 */ /* 0x000fc600078e02e5 */
[----:B------:R-:W-:-:S04]  /*2c30*/  LEA.HI R5, R5, R2, RZ, 0x2 ;  /* 0x0000000205057211 */ /* 0x000fc800078f10ff */
[----:B------:R-:W-:-:S05]  /*2c40*/  LOP3.LUT R5, R5, 0x7ffffffc, RZ, 0xc0, !PT ;  /* 0x7ffffffc05057812 */ /* 0x000fca00078ec0ff */
[----:B------:R-:W-:-:S04]  /*2c50*/  IMAD.IADD R2, R2, 0x1, -R5 ;  /* 0x0000000102027824 */ /* 0x000fc800078e0a05 */
        /* <DEDUP_REMOVED lines=42> */
[----:B------:R-:W-:-:S02]  /*2f00*/  FSEL R92, R118, -INF , P5 ;  /* 0xff800000765c7808 */ /* 0x000fc40002800000 */
[----:B------:R-:W-:Y:S02]  /*2f10*/  ISETP.GT.AND P1, PT, R2, 0x21, PT ;  /* 0x000000210200780c */ /* 0x000fe40003f24270 */
[----:B------:R-:W-:Y:S02]  /*2f20*/  FSEL R118, R56, -INF , P3 ;  /* 0xff80000038767808 */ /* 0x000fe40001800000 */
[----:B------:R-:W-:Y:S02]  /*2f30*/  FMNMX.FTZ R5, R45, R5, !PT ;  /* 0x000000052d057209 */ /* 0x000fe40007810000 */
[----:B------:R-:W-:Y:S02]  /*2f40*/  FSEL R84, R116, -INF , P5 ;  /* 0xff80000074547808 */ /* 0x000fe40002800000 */
[----:B------:R-:W-:Y:S02]  /*2f50*/  FSEL R93, R119, -INF , P4 ;  /* 0xff800000775d7808 */ /* 0x000fe40002000000 */
[----:B------:R-:W-:-:S02]  /*2f60*/  FSEL R85, R117, -INF , P4 ;  /* 0xff80000075557808 */ /* 0x000fc40002000000 */
[----:B------:R-:W-:Y:S02]  /*2f70*/  FSEL R101, R63, -INF , P4 ;  /* 0xff8000003f657808 */ /* 0x000fe40002000000 */
[----:B------:R-:W-:Y:S02]  /*2f80*/  ISETP.GT.AND P4, PT, R2, 0x28, PT ;  /* 0x000000280200780c */ /* 0x000fe40003f84270 */
[----:B------:R-:W-:Y:S02]  /*2f90*/  FSEL R116, R57, -INF , P1 ;  /* 0xff80000039747808 */ /* 0x000fe40000800000 */
[----:B------:R-:W-:Y:S02]  /*2fa0*/  FMNMX.FTZ R5, R118, R5, !PT ;  /* 0x0000000576057209 */ /* 0x000fe40007810000 */
        /* <DEDUP_REMOVED lines=33> */
[----:B------:R-:W-:Y:S01]  /*31c0*/  ISETP.GT.AND P4, PT, R2, 0x40, PT ;  /* 0x000000400200780c */ /* 0x000fe20003f84270 */
[----:B------:R-:W-:Y:S01]  /*31d0*/  LDSM.16.MT88.4 R20, [R228+0x900] ;  /* 0x00090000e414783b */ /* 0x000fe20000004200 */
[----:B------:R-:W-:Y:S02]  /*31e0*/  FSEL R141, R37, -INF , P1 ;  /* 0xff800000258d7808 */ /* 0x000fe40000800000 */
[----:B------:R-:W-:Y:S02]  /*31f0*/  FMNMX.FTZ R5, R142, R5, !PT ;  /* 0x000000058e057209 */ /* 0x000fe40007810000 */
[----:B------:R-:W-:Y:S02]  /*3200*/  FSEL R126, R148, -INF , P3 ;  /* 0xff800000947e7808 */ /* 0x000fe40001800000 */
[----:B------:R-:W-:-:S02]  /*3210*/  FSEL R139, R151, -INF , P1 ;  /* 0xff800000978b7808 */ /* 0x000fc40000800000 */
[----:B------:R-:W-:Y:S02]  /*3220*/  FSEL R128, R149, -INF , P1 ;  /* 0xff80000095807808 */ /* 0x000fe40000800000 */
[----:B------:R-:W-:Y:S02]  /*3230*/  FSEL R157, R39, -INF , P1 ;  /* 0xff800000279d7808 */ /* 0x000fe40000800000 */
[----:B------:R-:W-:Y:S02]  /*3240*/  ISETP.GT.AND P1, PT, R2, 0x41, PT ;  /* 0x000000410200780c */ /* 0x000fe40003f24270 */
[----:B------:R-:W-:Y:S02]  /*3250*/  FSEL R148, R16, -INF , P4 ;  /* 0xff80000010947808 */ /* 0x000fe40002000000 */
[----:B------:R-:W-:Y:S02]  /*3260*/  FMNMX.FTZ R5, R141, R5, !PT ;  /* 0x000000058d057209 */ /* 0x000fe40007810000 */
        /* <DEDUP_REMOVED lines=15> */
[----:B------:R-:W-:Y:S02]  /*3360*/  FSEL R203, R18, -INF , P4 ;  /* 0xff80000012cb7808 */ /* 0x000fe40002000000 */
[----:B------:R-:W-:Y:S01]  /*3370*/  ISETP.GT.AND P4, PT, R2, 0x50, PT ;  /* 0x000000500200780c */ /* 0x000fe20003f84270 */
[----:B------:R-:W-:Y:S01]  /*3380*/  LDSM.16.MT88.4 R16, [R228+0x100] ;  /* 0x00010000e410783b */ /* 0x000fe20000004200 */
[----:B------:R-:W-:Y:S02]  /*3390*/  FSEL R150, R33, -INF , P1 ;  /* 0xff80000021967808 */ /* 0x000fe40000800000 */
[----:B------:R-:W-:Y:S02]  /*33a0*/  FMNMX.FTZ R5, R108, R5, !PT ;  /* 0x000000056c057209 */ /* 0x000fe40007810000 */
        /* <DEDUP_REMOVED lines=13> */
[----:B------:R-:W-:-:S02]  /*3480*/  ISETP.GT.AND P5, PT, R2, 0x59, PT ;  /* 0x000000590200780c */ /* 0x000fc40003fa4270 */
[----:B------:R-:W-:Y:S02]  /*3490*/  FSEL R251, R48, -INF , P1 ;  /* 0xff80000030fb7808 */ /* 0x000fe40000800000 */
[----:B------:R-:W-:Y:S02]  /*34a0*/  FMNMX.FTZ R5, R221, R5, !PT ;  /* 0x00000005dd057209 */ /* 0x000fe40007810000 */
[C---:B------:R-:W-:Y:S02]  /*34b0*/  ISETP.GT.AND P6, PT, R2.reuse, 0x60, PT ;  /* 0x000000600200780c */ /* 0x040fe40003fc4270 */
[----:B------:R-:W-:Y:S02]  /*34c0*/  FSEL R252, R49, -INF , P5 ;  /* 0xff80000031fc7808 */ /* 0x000fe40002800000 */
[----:B------:R-:W-:Y:S02]  /*34d0*/  FMNMX.FTZ R5, R251, R5, !PT ;  /* 0x00000005fb057209 */ /* 0x000fe40007810000 */
        /* <DEDUP_REMOVED lines=16> */
[----:B------:R-:W-:Y:S02]  /*35e0*/  FMNMX.FTZ R5, R111, R5, !PT ;  /* 0x000000056f057209 */ /* 0x000fe40007810000 */
[----:B------:R-:W-:Y:S02]  /*35f0*/  FMNMX.FTZ R8, R46, R47, !PT ;  /* 0x0000002f2e087209 */ /* 0x000fe40007810000 */
[----:B------:R-:W-:-:S02]  /*3600*/  FMNMX.FTZ R5, R152, R5, !PT ;  /* 0x0000000598057209 */ /* 0x000fc40007810000 */
[----:B------:R-:W-:Y:S02]  /*3610*/  FMNMX.FTZ R8, R80, R8, !PT ;  /* 0x0000000850087209 */ /* 0x000fe40007810000 */
[----:B------:R-:W-:Y:S01]  /*3620*/  FSEL R174, R174, -INF , P1 ;  /* 0xff800000aeae7808 */ /* 0x000fe20000800000 */
[----:B------:R-:W1:Y:S01]  /*3630*/  SHFL.BFLY PT, R6, R5, 0x2, 0x1f ;  /* 0x0c401f0005067f89 */ /* 0x000e6200000e0000 */
[----:B------:R-:W-:Y:S02]  /*3640*/  FSEL R172, R172, -INF , P1 ;  /* 0xff800000acac7808 */ /* 0x000fe40000800000 */
[----:B------:R-:W-:Y:S02]  /*3650*/  FSEL R166, R50, -INF , P1 ;  /* 0xff80000032a67808 */ /* 0x000fe40000800000 */
[----:B------:R-:W-:Y:S02]  /*3660*/  FMNMX.FTZ R8, R81, R8, !PT ;  /* 0x0000000851087209 */ /* 0x000fe40007810000 */
        /* <DEDUP_REMOVED lines=9> */
[----:B-1----:R-:W-:Y:S02]  /*3700*/  FMNMX.FTZ R5, R5, R6, !PT ;  /* 0x0000000605057209 */ /* 0x002fe40007810000 */
[----:B------:R-:W-:Y:S02]  /*3710*/  FSEL R249, R70, -INF , P6 ;  /* 0xff80000046f97808 */ /* 0x000fe40003000000 */
[----:B------:R-:W-:Y:S01]  /*3720*/  FSEL R248, R71, -INF , P5 ;  /* 0xff80000047f87808 */ /* 0x000fe20002800000 */
[----:B------:R-:W1:Y:S01]  /*3730*/  SHFL.BFLY PT, R6, R5, 0x1, 0x1f ;  /* 0x0c201f0005067f89 */ /* 0x000e6200000e0000 */
[----:B------:R-:W-:-:S02]  /*3740*/  FSEL R222, R78, -INF , P4 ;  /* 0xff8000004ede7808 */ /* 0x000fc40002000000 */
[----:B------:R-:W-:Y:S02]  /*3750*/  FSEL R219, R79, -INF , P3 ;  /* 0xff8000004fdb7808 */ /* 0x000fe40001800000 */
[----:B-1----:R-:W-:Y:S02]  /*3760*/  FMNMX.FTZ R138, R5, R6, !PT ;  /* 0x00000006058a7209 */ /* 0x002fe40007810000 */
[----:B------:R-:W-:Y:S02]  /*3770*/  FMNMX.FTZ R5, R15, R24, !PT ;  /* 0x000000180f057209 */ /* 0x000fe40007810000 */
[----:B------:R-:W-:Y:S01]  /*3780*/  FMNMX.FTZ R6, R27, R28, !PT ;  /* 0x0000001c1b067209 */ /* 0x000fe20007810000 */
[----:B------:R-:W-:Y:S01]  /*3790*/  FMUL.FTZ R7, R138, c[0x0][0x2d0] ;  /* 0x0000b4008a077a20 */ /* 0x000fe20000410000 */
        /* <DEDUP_REMOVED lines=29> */
[----:B------:R-:W-:Y:S02]  /*3970*/  FSETP.NEU.FTZ.AND P1, PT, R138, -INF , PT ;  /* 0xff8000008a00780b */ /* 0x000fe40003f3d000 */
[----:B------:R-:W-:Y:S02]  /*3980*/  FMNMX.FTZ R5, R161, R5, !PT ;  /* 0x00000005a1057209 */ /* 0x000fe40007810000 */
[----:B------:R-:W-:-:S02]  /*3990*/  FMNMX.FTZ R6, R163, R6, !PT ;  /* 0x00000006a3067209 */ /* 0x000fc40007810000 */
[----:B------:R-:W-:Y:S02]  /*39a0*/  FMNMX.FTZ R5, R160, R5, !PT ;  /* 0x00000005a0057209 */ /* 0x000fe40007810000 */
[----:B------:R-:W-:Y:S02]  /*39b0*/  FSEL R7, R7, RZ, P1 ;  /* 0x000000ff07077208 */ /* 0x000fe40000800000 */
[----:B------:R-:W-:Y:S02]  /*39c0*/  FMNMX.FTZ R5, R162, R5, !PT ;  /* 0x00000005a2057209 */ /* 0x000fe40007810000 */
[----:B------:R-:W-:Y:S02]  /*39d0*/  ISETP.GT.AND P1, PT, R2, 0x59, PT ;  /* 0x000000590200780c */ /* 0x000fe40003f24270 */
[----:B------:R-:W-:Y:S02]  /*39e0*/  FMNMX.FTZ R5, R134, R5, !PT ;  /* 0x0000000586057209 */ /* 0x000fe40007810000 */
[----:B------:R-:W-:-:S02]  /*39f0*/  FSEL R173, R173, -INF , P1 ;  /* 0xff800000adad7808 */ /* 0x000fc40000800000 */
        /* <DEDUP_REMOVED lines=17> */
[----:B------:R-:W-:-:S02]  /*3b10*/  FSEL R175, R175, -INF , P1 ;  /* 0xff800000afaf7808 */ /* 0x000fc40000800000 */
[----:B------:R-:W-:Y:S02]  /*3b20*/  FMNMX.FTZ R2, R174, R2, !PT ;  /* 0x00000002ae027209 */ /* 0x000fe40007810000 */
[----:B------:R-:W-:Y:S02]  /*3b30*/  FMNMX.FTZ R136, R218, R136, !PT ;  /* 0x00000088da887209 */ /* 0x000fe40007810000 */
[----:B------:R-:W-:Y:S02]  /*3b40*/  FMNMX.FTZ R5, R124, R5, !PT ;  /* 0x000000057c057209 */ /* 0x000fe40007810000 */
[----:B------:R-:W-:Y:S01]  /*3b50*/  FMNMX.FTZ R2, R175, R2, !PT ;  /* 0x00000002af027209 */ /* 0x000fe20007810000 */
[----:B------:R-:W1:Y:S01]  /*3b60*/  SHFL.BFLY PT, R6, R136, 0x2, 0x1f ;  /* 0x0c401f0088067f89 */ /* 0x000e6200000e0000 */
        /* <DEDUP_REMOVED lines=9> */
[----:B------:R-:W-:Y:S01]  /*3c00*/  FSEL R132, R51, -INF , P1 ;  /* 0xff80000033847808 */ /* 0x000fe20000800000 */
[----:B------:R-:W2:Y:S01]  /*3c10*/  SHFL.BFLY PT, R8, R2, 0x2, 0x1f ;  /* 0x0c401f0002087f89 */ /* 0x000ea200000e0000 */
[----:B------:R-:W-:Y:S02]  /*3c20*/  FMNMX.FTZ R5, R187, R5, !PT ;  /* 0x00000005bb057209 */ /* 0x000fe40007810000 */
[----:B-1----:R-:W-:Y:S01]  /*3c30*/  FMNMX.FTZ R136, R136, R6, !PT ;  /* 0x0000000688887209 */ /* 0x002fe20007810000 */
[----:B------:R-:W-:Y:S01]  /*3c40*/  FFMA.FTZ R6, R10, c[0x0][0x2d0], -R7 ;  /* 0x0000b4000a067a23 */ /* 0x000fe20000010807 */
[----:B------:R-:W-:-:S03]  /*3c50*/  FMNMX.FTZ R5, R202, R5, !PT ;  /* 0x00000005ca057209 */ /* 0x000fc60007810000 */
[----:B------:R-:W1:Y:S01]  /*3c60*/  SHFL.BFLY PT, R9, R136, 0x1, 0x1f ;  /* 0x0c201f0088097f89 */ /* 0x000e6200000e0000 */
[----:B------:R-:W-:Y:S01]  /*3c70*/  FMNMX.FTZ R5, R204, R5, !PT ;  /* 0x00000005cc057209 */ /* 0x000fe20007810000 */
[----:B------:R3:W-:Y:S01]  /*3c80*/  MUFU.EX2 R197, R6 ;  /* 0x0000000600c57308 */ /* 0x0007e20000000800 */
[----:B--2---:R-:W-:Y:S02]  /*3c90*/  FMNMX.FTZ R2, R2, R8, !PT ;  /* 0x0000000802027209 */ /* 0x004fe40007810000 */
[----:B---3--:R-:W-:Y:S01]  /*3ca0*/  FMNMX.FTZ R6, R167, R5, !PT ;  /* 0x00000005a7067209 */ /* 0x008fe20007810000 */
[----:B------:R-:W-:Y:S02]  /*3cb0*/  FFMA.FTZ R5, R11, c[0x0][0x2d0], -R7 ;  /* 0x0000b4000b057a23 */ /* 0x000fe40000010807 */
[----:B------:R-:W2:Y:S01]  /*3cc0*/  SHFL.BFLY PT, R11, R2, 0x1, 0x1f ;  /* 0x0c201f00020b7f89 */ /* 0x000ea200000e0000 */
[----:B------:R-:W-:Y:S01]  /*3cd0*/  FMNMX.FTZ R6, R170, R6, !PT ;  /* 0x00000006aa067209 */ /* 0x000fe20007810000 */
[----:B------:R3:W4:Y:S01]  /*3ce0*/  MUFU.EX2 R182, R5 ;  /* 0x0000000500b67308 */ /* 0x0007220000000800 */
[----:B-1----:R-:W-:-:S02]  /*3cf0*/  FMNMX.FTZ R136, R136, R9, !PT ;  /* 0x0000000988887209 */ /* 0x002fc40007810000 */
[----:B------:R-:W-:Y:S02]  /*3d00*/  FMNMX.FTZ R6, R166, R6, !PT ;  /* 0x00000006a6067209 */ /* 0x000fe40007810000 */
[C---:B------:R-:W-:Y:S01]  /*3d10*/  FSETP.NEU.FTZ.AND P1, PT, R136.reuse, -INF , PT ;  /* 0xff8000008800780b */ /* 0x040fe20003f3d000 */
[----:B------:R-:W-:Y:S01]  /*3d20*/  FMUL.FTZ R9, R136, c[0x0][0x2d0] ;  /* 0x0000b40088097a20 */ /* 0x000fe20000410000 */
[----:B------:R-:W-:Y:S01]  /*3d30*/  FMNMX.FTZ R6, R132, R6, !PT ;  /* 0x0000000684067209 */ /* 0x000fe20007810000 */
[----:B---3--:R-:W-:Y:S01]  /*3d40*/  FFMA.FTZ R5, R12, c[0x0][0x2d0], -R7 ;  /* 0x0000b4000c057a23 */ /* 0x008fe20000010807 */
[----:B----4-:R-:W-:-:S03]  /*3d50*/  F2FP.PACK_AB R12, R182, R197 ;  /* 0x000000c5b60c723e */ /* 0x010fc600000000ff */
[----:B------:R1:W-:Y:S01]  /*3d60*/  MUFU.EX2 R164, R5 ;  /* 0x0000000500a47308 */ /* 0x0003e20000000800 */
[----:B--2---:R-:W-:Y:S02]  /*3d70*/  FMNMX.FTZ R2, R2, R11, !PT ;  /* 0x0000000b02027209 */ /* 0x004fe40007810000 */
[----:B-1----:R-:W-:Y:S01]  /*3d80*/  FMNMX.FTZ R5, R249, R6, !PT ;  /* 0x00000006f9057209 */ /* 0x002fe20007810000 */
[----:B------:R-:W-:-:S03]  /*3d90*/  FFMA.FTZ R6, R13, c[0x0][0x2d0], -R7 ;  /* 0x0000b4000d067a23 */ /* 0x000fc60000010807 */
[----:B------:R-:W-:Y:S01]  /*3da0*/  FMNMX.FTZ R5, R248, R5, !PT ;  /* 0x00000005f8057209 */ /* 0x000fe20007810000 */
[----:B------:R1:W2:Y:S03]  /*3db0*/  MUFU.EX2 R195, R6 ;  /* 0x0000000600c37308 */ /* 0x0002a60000000800 */
[----:B------:R-:W-:Y:S01]  /*3dc0*/  FMNMX.FTZ R8, R222, R5, !PT ;  /* 0x00000005de087209 */ /* 0x000fe20007810000 */
[----:B------:R-:W-:-:S03]  /*3dd0*/  FFMA.FTZ R5, R14, c[0x0][0x2d0], -R7 ;  /* 0x0000b4000e057a23 */ /* 0x000fc60000010807 */
[----:B------:R-:W-:Y:S01]  /*3de0*/  FMNMX.FTZ R8, R219, R8, !PT ;  /* 0x00000008db087209 */ /* 0x000fe20007810000 */
[----:B------:R3:W-:Y:S04]  /*3df0*/  MUFU.EX2 R193, R5 ;  /* 0x0000000500c17308 */ /* 0x0007e80000000800 */
[----:B------:R-:W4:Y:S01]  /*3e00*/  SHFL.BFLY PT, R10, R8, 0x2, 0x1f ;  /* 0x0c401f00080a7f89 */ /* 0x000f2200000e0000 */
[----:B-1----:R-:W-:Y:S02]  /*3e10*/  FSEL R6, R9, RZ, P1 ;  /* 0x000000ff09067208 */ /* 0x002fe40000800000 */
[----:B------:R-:W-:Y:S02]  /*3e20*/  FSETP.NEU.FTZ.AND P1, PT, R2, -INF , PT ;  /* 0xff8000000200780b */ /* 0x000fe40003f3d000 */
[----:B--2---:R-:W-:Y:S01]  /*3e30*/  F2FP.PACK_AB R14, R195, R164 ;  /* 0x000000a4c30e723e */ /* 0x004fe200000000ff */
[----:B------:R-:W-:-:S02]  /*3e40*/  FFMA.FTZ R9, R25, c[0x0][0x2d0], -R6 ;  /* 0x0000b40019097a23 */ /* 0x000fc40000010806 */
[--C-:B---3--:R-:W-:Y:S02]  /*3e50*/  FFMA.FTZ R5, R15, c[0x0][0x2d0], -R6.reuse ;  /* 0x0000b4000f057a23 */ /* 0x108fe40000010806 */
[----:B------:R1:W-:Y:S08]  /*3e60*/  MUFU.EX2 R189, R9 ;  /* 0x0000000900bd7308 */ /* 0x0003f00000000800 */
[----:B------:R2:W-:Y:S01]  /*3e70*/  MUFU.EX2 R191, R5 ;  /* 0x0000000500bf7308 */ /* 0x0005e20000000800 */
[----:B----4-:R-:W-:Y:S01]  /*3e80*/  FMNMX.FTZ R8, R8, R10, !PT ;  /* 0x0000000a08087209 */ /* 0x010fe20007810000 */
[----:B-1----:R-:W-:-:S06]  /*3e90*/  FFMA.FTZ R9, R26, c[0x0][0x2d0], -R6 ;  /* 0x0000b4001a097a23 */ /* 0x002fcc0000010806 */
[----:B------:R-:W1:Y:S01]  /*3ea0*/  MUFU.EX2 R72, R9 ;  /* 0x0000000900487308 */ /* 0x000e620000000800 */
[----:B--2---:R-:W-:-:S07]  /*3eb0*/  FFMA.FTZ R5, R24, c[0x0][0x2d0], -R6 ;  /* 0x0000b40018057a23 */ /* 0x004fce0000010806 */
[----:B------:R2:W3:Y:S01]  /*3ec0*/  MUFU.EX2 R192, R5 ;  /* 0x0000000500c07308 */ /* 0x0004e20000000800 */
[----:B-1----:R-:W-:-:S05]  /*3ed0*/  IMAD.MOV.U32 R4, RZ, RZ, R72 ;  /* 0x000000ffff047224 */ /* 0x002fca00078e0048 */
[----:B------:R-:W-:Y:S01]  /*3ee0*/  F2FP.PACK_AB R10, R4, R189 ;  /* 0x000000bd040a723e */ /* 0x000fe200000000ff */
[----:B--2---:R-:W-:-:S05]  /*3ef0*/  FMUL.FTZ R5, R2, c[0x0][0x2d0] ;  /* 0x0000b40002057a20 */ /* 0x004fca0000410000 */
[----:B------:R-:W-:-:S05]  /*3f00*/  FSEL R5, R5, RZ, P1 ;  /* 0x000000ff05057208 */ /* 0x000fca0000800000 */
[--C-:B------:R-:W-:Y:S02]  /*3f10*/  FFMA.FTZ R9, R27, c[0x0][0x2d0], -R5.reuse ;  /* 0x0000b4001b097a23 */ /* 0x100fe40000010805 */
[--C-:B------:R-:W-:Y:S01]  /*3f20*/  FFMA.FTZ R0, R28, c[0x0][0x2d0], -R5.reuse ;  /* 0x0000b4001c007a23 */ /* 0x100fe20000010805 */
[----:B------:R-:W-:Y:S01]  /*3f30*/  LDSM.16.MT88.4 R24, [R231+0x100] ;  /* 0x00010000e718783b */ /* 0x000fe20000004200 */
[----:B------:R1:W-:Y:S08]  /*3f40*/  MUFU.EX2 R155, R9 ;  /* 0x00000009009b7308 */ /* 0x0003f00000000800 */
[----:B------:R2:W4:Y:S01]  /*3f50*/  MUFU.EX2 R154, R0 ;  /* 0x00000000009a7308 */ /* 0x0005220000000800 */
[----:B-1----:R-:W1:Y:S01]  /*3f60*/  SHFL.BFLY PT, R9, R8, 0x1, 0x1f ;  /* 0x0c201f0008097f89 */ /* 0x002e6200000e0000 */
[----:B--2---:R-:W-:-:S06]  /*3f70*/  FFMA.FTZ R0, R29, c[0x0][0x2d0], -R5 ;  /* 0x0000b4001d007a23 */ /* 0x004fcc0000010805 */
[----:B------:R2:W-:Y:S01]  /*3f80*/  MUFU.EX2 R188, R0 ;  /* 0x0000000000bc7308 */ /* 0x0005e20000000800 */
[----:B-1----:R-:W-:Y:S02]  /*3f90*/  FMNMX.FTZ R137, R8, R9, !PT ;  /* 0x0000000908897209 */ /* 0x002fe40007810000 */
[----:B---3--:R-:W-:Y:S01]  /*3fa0*/  F2FP.PACK_AB R8, R192, R191 ;  /* 0x000000bfc008723e */ /* 0x008fe200000000ff */
[----:B--2---:R-:W-:Y:S01]  /*3fb0*/  FFMA.FTZ R0, R44, c[0x0][0x2d0], -R5 ;  /* 0x0000b4002c007a23 */ /* 0x004fe20000010805 */
[C---:B------:R-:W-:Y:S01]  /*3fc0*/  FSETP.NEU.FTZ.AND P1, PT, R137.reuse, -INF , PT ;  /* 0xff8000008900780b */ /* 0x040fe20003f3d000 */
[----:B------:R-:W-:Y:S01]  /*3fd0*/  FMUL.FTZ R3, R137, c[0x0][0x2d0] ;  /* 0x0000b40089037a20 */ /* 0x000fe20000410000 */
[----:B----4-:R-:W-:Y:S01]  /*3fe0*/  F2FP.PACK_AB R9, R154, R155 ;  /* 0x0000009b9a09723e */ /* 0x010fe200000000ff */
[----:B------:R1:W2:Y:S02]  /*3ff0*/  MUFU.EX2 R109, R0 ;  /* 0x00000000006d7308 */ /* 0x0002a40000000800 */
[----:B-1----:R-:W-:Y:S01]  /*4000*/  FFMA.FTZ R0, R31, c[0x0][0x2d0], -R7 ;  /* 0x0000b4001f007a23 */ /* 0x002fe20000010807 */
[----:B--2---:R-:W-:-:S05]  /*4010*/  F2FP.PACK_AB R11, R109, R188 ;  /* 0x000000bc6d0b723e */ /* 0x004fca00000000ff */
[----:B------:R1:W-:Y:S02]  /*4020*/  MUFU.EX2 R153, R0 ;  /* 0x0000000000997308 */ /* 0x0003e40000000800 */
[C---:B------:R-:W-:Y:S08]  /*4030*/  HMMA.16816.F32 R76, R8.reuse, R16, RZ ;  /* 0x00000010084c723c */ /* 0x040ff000000018ff */
[----:B------:R-:W-:Y:S01]  /*4040*/  HMMA.16816.F32 R60, R8, R18, RZ ;  /* 0x00000012083c723c */ /* 0x000fe200000018ff */
[----:B-1----:R-:W-:-:S02]  /*4050*/  FFMA.FTZ R0, R30, c[0x0][0x2d0], -R7 ;  /* 0x0000b4001e007a23 */ /* 0x002fc40000010807 */
[----:B------:R-:W1:Y:S02]  /*4060*/  LDSM.16.MT88.4 R28, [R230+0x900] ;  /* 0x00090000e61c783b */ /* 0x000e640000004200 */
[----:B------:R2:W-:Y:S03]  /*4070*/  MUFU.EX2 R169, R0 ;  /* 0x0000000000a97308 */ /* 0x0005e60000000800 */
[C---:B------:R-:W-:Y:S08]  /*4080*/  HMMA.16816.F32 R72, R8.reuse, R24, RZ ;  /* 0x000000180848723c */ /* 0x040ff000000018ff */
[----:B------:R-:W-:Y:S01]  /*4090*/  HMMA.16816.F32 R56, R8, R26, RZ ;  /* 0x0000001a0838723c */ /* 0x000fe200000018ff */
[----:B--2---:R-:W-:Y:S01]  /*40a0*/  FSEL R0, R3, RZ, P1 ;  /* 0x000000ff03007208 */ /* 0x004fe20000800000 */
[----:B------:R-:W-:-:S06]  /*40b0*/  FFMA.FTZ R3, R45, c[0x0][0x2d0], -R7 ;  /* 0x0000b4002d037a23 */ /* 0x000fcc0000010807 */
[C---:B------:R-:W-:Y:S01]  /*40c0*/  HMMA.16816.F32 R68, R8.reuse, R32, RZ ;  /* 0x000000200844723c */ /* 0x040fe200000018ff */
[----:B------:R2:W-:Y:S07]  /*40d0*/  MUFU.EX2 R196, R3 ;  /* 0x0000000300c47308 */ /* 0x0005ee0000000800 */
[C---:B------:R-:W-:Y:S08]  /*40e0*/  HMMA.16816.F32 R64, R8.reuse, R36, RZ ;  /* 0x000000240840723c */ /* 0x040ff000000018ff */
[----:B------:R-:W-:Y:S01]  /*40f0*/  HMMA.16816.F32 R52, R8, R34, RZ ;  /* 0x000000220834723c */ /* 0x000fe200000018ff */
[----:B--2---:R-:W-:-:S04]  /*4100*/  FFMA.FTZ R3, R46, c[0x0][0x2d0], -R0 ;  /* 0x0000b4002e037a23 */ /* 0x004fc80000010800 */
[----:B------:R2:W-:Y:S03]  /*4110*/  MUFU.EX2 R176, R3 ;  /* 0x0000000300b07308 */ /* 0x0005e60000000800 */
[----:B------:R-:W-:Y:S01]  /*4120*/  HMMA.16816.F32 R48, R8, R38, RZ ;  /* 0x000000260830723c */ /* 0x000fe200000018ff */
[----:B--2---:R-:W-:-:S04]  /*4130*/  FFMA.FTZ R3, R47, c[0x0][0x2d0], -R0 ;  /* 0x0000b4002f037a23 */ /* 0x004fc80000010800 */
[----:B------:R2:W3:Y:S02]  /*4140*/  MUFU.EX2 R135, R3 ;  /* 0x0000000300877308 */ /* 0x0004e40000000800 */
[----:B--2---:R-:W-:Y:S01]  /*4150*/  FFMA.FTZ R3, R80, c[0x0][0x2d0], -R0 ;  /* 0x0000b40050037a23 */ /* 0x004fe20000010800 */
[----:B---3--:R-:W-:-:S05]  /*4160*/  F2FP.PACK_AB R13, R135, R176 ;  /* 0x000000b0870d723e */ /* 0x008fca00000000ff */
        /* <DEDUP_REMOVED lines=8> */
[----:B--2---:R-:W-:-:S04]  /*41f0*/  FFMA.FTZ R3, R83, c[0x0][0x2d0], -R6 ;  /* 0x0000b40053037a23 */ /* 0x004fc80000010806 */
[----:B------:R2:W3:Y:S03]  /*4200*/  MUFU.EX2 R110, R3 ;  /* 0x00000003006e7308 */ /* 0x0004e60000000800 */
[C---:B------:R-:W-:Y:S08]  /*4210*/  HMMA.16816.F32 R80, R12.reuse, R16, RZ ;  /* 0x000000100c50723c */ /* 0x040ff000000018ff */
[----:B------:R-:W-:Y:S01]  /*4220*/  HMMA.16816.F32 R96, R12, R34, RZ ;  /* 0x000000220c60723c */ /* 0x000fe200000018ff */
[----:B--2---:R-:W-:-:S07]  /*4230*/  FFMA.FTZ R3, R84, c[0x0][0x2d0], -R6 ;  /* 0x0000b40054037a23 */ /* 0x004fce0000010806 */
[----:B------:R-:W-:Y:S01]  /*4240*/  HMMA.16816.F32 R32, R12, R36, RZ ;  /* 0x000000240c20723c */ /* 0x000fe200000018ff */
[----:B---3--:R-:W-:Y:S01]  /*4250*/  F2FP.PACK_AB R8, R110, R171 ;  /* 0x000000ab6e08723e */ /* 0x008fe200000000ff */
[----:B------:R2:W-:Y:S02]  /*4260*/  MUFU.EX2 R194, R3 ;  /* 0x0000000300c27308 */ /* 0x0005e40000000800 */
[----:B--2---:R-:W-:-:S04]  /*4270*/  FFMA.FTZ R3, R85, c[0x0][0x2d0], -R6 ;  /* 0x0000b40055037a23 */ /* 0x004fc80000010806 */
[----:B------:R-:W-:Y:S01]  /*4280*/  HMMA.16816.F32 R84, R12, R18, RZ ;  /* 0x000000120c54723c */ /* 0x000fe200000018ff */
[----:B------:R-:W2:Y:S01]  /*4290*/  LDSM.16.MT88.4 R16, [R231+0x900] ;  /* 0x00090000e710783b */ /* 0x000ea20000004200 */
[----:B------:R3:W4:Y:S02]  /*42a0*/  MUFU.EX2 R180, R3 ;  /* 0x0000000300b47308 */ /* 0x0007240000000800 */
[----:B---3--:R-:W-:Y:S01]  /*42b0*/  FFMA.FTZ R3, R88, c[0x0][0x2d0], -R5 ;  /* 0x0000b40058037a23 */ /* 0x008fe20000010805 */
[----:B----4-:R-:W-:-:S05]  /*42c0*/  F2FP.PACK_AB R10, R180, R194 ;  /* 0x000000c2b40a723e */ /* 0x010fca00000000ff */
[----:B------:R3:W-:Y:S02]  /*42d0*/  MUFU.EX2 R165, R3 ;  /* 0x0000000300a57308 */ /* 0x0007e40000000800 */
[--C-:B---3--:R-:W-:Y:S02]  /*42e0*/  FFMA.FTZ R3, R89, c[0x0][0x2d0], -R5.reuse ;  /* 0x0000b40059037a23 */ /* 0x108fe40000010805 */
[----:B------:R-:W-:Y:S01]  /*42f0*/  HMMA.16816.F32 R88, R12, R26, RZ ;  /* 0x0000001a0c58723c */ /* 0x000fe200000018ff */
[----:B------:R-:W3:Y:S03]  /*4300*/  LDSM.16.MT88.4 R24, [R229+0x900] ;  /* 0x00090000e518783b */ /* 0x000ee60000004200 */
[----:B------:R4:W5:Y:S02]  /*4310*/  MUFU.EX2 R190, R3 ;  /* 0x0000000300be7308 */ /* 0x0009640000000800 */
[----:B----4-:R-:W-:Y:S01]  /*4320*/  FFMA.FTZ R3, R92, c[0x0][0x2d0], -R5 ;  /* 0x0000b4005c037a23 */ /* 0x010fe20000010805 */
[----:B-----5:R-:W-:-:S05]  /*4330*/  F2FP.PACK_AB R9, R190, R165 ;  /* 0x000000a5be09723e */ /* 0x020fca00000000ff */
[----:B------:R4:W-:Y:S02]  /*4340*/  MUFU.EX2 R183, R3 ;  /* 0x0000000300b77308 */ /* 0x0009e40000000800 */
[----:B----4-:R-:W-:-:S06]  /*4350*/  FFMA.FTZ R3, R93, c[0x0][0x2d0], -R5 ;  /* 0x0000b4005d037a23 */ /* 0x010fcc0000010805 */
[----:B------:R4:W5:Y:S02]  /*4360*/  MUFU.EX2 R181, R3 ;  /* 0x0000000300b57308 */ /* 0x0009640000000800 */
[----:B----4-:R-:W-:Y:S01]  /*4370*/  FFMA.FTZ R3, R94, c[0x0][0x2d0], -R0 ;  /* 0x0000b4005e037a23 */ /* 0x010fe20000010800 */
[----:B-----5:R-:W-:-:S05]  /*4380*/  F2FP.PACK_AB R11, R181, R183 ;  /* 0x000000b7b50b723e */ /* 0x020fca00000000ff */
[----:B------:R4:W-:Y:S02]  /*4390*/  MUFU.EX2 R226, R3 ;  /* 0x0000000300e27308 */ /* 0x0009e40000000800 */
[C---:B------:R-:W-:Y:S08]  /*43a0*/  HMMA.16816.F32 R144, R8.reuse, R20, R76 ;  /* 0x000000140890723c */ /* 0x040ff0000000184c */
[----:B-1----:R-:W-:Y:S01]  /*43b0*/  HMMA.16816.F32 R48, R8, R30, R48 ;  /* 0x0000001e0830723c */ /* 0x002fe20000001830 */
[----:B----4-:R-:W-:-:S04]  /*43c0*/  FFMA.FTZ R3, R95, c[0x0][0x2d0], -R0 ;  /* 0x0000b4005f037a23 */ /* 0x010fc80000010800 */
[----:B------:R1:W4:Y:S03]  /*43d0*/  MUFU.EX2 R225, R3 ;  /* 0x0000000300e17308 */ /* 0x0003260000000800 */
[----:B------:R-:W-:Y:S01]  /*43e0*/  HMMA.16816.F32 R92, R12, R38, RZ ;  /* 0x000000260c5c723c */ /* 0x000fe200000018ff */
[----:B------:R-:W-:Y:S01]  /*43f0*/  LDSM.16.MT88.4 R12, [R228+0x1100] ;  /* 0x00110000e40c783b */ /* 0x000fe20000004200 */
[----:B-1----:R-:W-:-:S04]  /*4400*/  FFMA.FTZ R3, R100, c[0x0][0x2d0], -R0 ;  /* 0x0000b40064037a23 */ /* 0x002fc80000010800 */
[----:B------:R1:W-:Y:S02]  /*4410*/  MUFU.EX2 R227, R3 ;  /* 0x0000000300e37308 */ /* 0x0003e40000000800 */
[----:B-1----:R-:W-:Y:S02]  /*4420*/  FFMA.FTZ R3, R101, c[0x0][0x2d0], -R0 ;  /* 0x0000b40065037a23 */ /* 0x002fe40000010800 */
[C---:B--2---:R-:W-:Y:S04]  /*4430*/  HMMA.16816.F32 R100, R8.reuse, R16, R72 ;  /* 0x000000100864723c */ /* 0x044fe80000001848 */
[----:B------:R1:W2:Y:S04]  /*4440*/  MUFU.EX2 R224, R3 ;  /* 0x0000000300e07308 */ /* 0x0002a80000000800 */
[C---:B---3--:R-:W-:Y:S08]  /*4450*/  HMMA.16816.F32 R72, R8.reuse, R24, R68 ;  /* 0x000000180848723c */ /* 0x048ff00000001844 */
[----:B------:R-:W-:Y:S01]  /*4460*/  HMMA.16816.F32 R68, R8, R28, R64 ;  /* 0x0000001c0844723c */ /* 0x000fe20000001840 */
[----:B-1----:R-:W-:-:S04]  /*4470*/  FFMA.FTZ R3, R104, c[0x0][0x2d0], -R6 ;  /* 0x0000b40068037a23 */ /* 0x002fc80000010806 */
[----:B------:R1:W-:Y:S03]  /*4480*/  MUFU.EX2 R215, R3 ;  /* 0x0000000300d77308 */ /* 0x0003e60000000800 */
[C---:B------:R-:W-:Y:S08]  /*4490*/  HMMA.16816.F32 R64, R8.reuse, R22, R60 ;  /* 0x000000160840723c */ /* 0x040ff0000000183c */
[----:B------:R-:W-:Y:S01]  /*44a0*/  HMMA.16816.F32 R60, R8, R18, R56 ;  /* 0x00000012083c723c */ /* 0x000fe20000001838 */
[----:B-1----:R-:W-:-:S07]  /*44b0*/  FFMA.FTZ R3, R105, c[0x0][0x2d0], -R6 ;  /* 0x0000b40069037a23 */ /* 0x002fce0000010806 */
[----:B------:R-:W-:Y:S01]  /*44c0*/  HMMA.16816.F32 R56, R8, R26, R52 ;  /* 0x0000001a0838723c */ /* 0x000fe20000001834 */
[----:B------:R1:W3:Y:S06]  /*44d0*/  MUFU.EX2 R213, R3 ;  /* 0x0000000300d57308 */ /* 0x0002ec0000000800 */
[----:B------:R-:W-:Y:S02]  /*44e0*/  F2FP.PACK_AB R8, R153, R193 ;  /* 0x000000c19908723e */ /* 0x000fe400000000ff */
[----:B----4-:R-:W-:Y:S02]  /*44f0*/  F2FP.PACK_AB R9, R225, R226 ;  /* 0x000000e2e109723e */ /* 0x010fe400000000ff */
[----:B------:R-:W-:-:S02]  /*4500*/  F2FP.PACK_AB R10, R196, R169 ;  /* 0x000000a9c40a723e */ /* 0x000fc400000000ff */
[----:B--2---:R-:W-:Y:S01]  /*4510*/  F2FP.PACK_AB R11, R224, R227 ;  /* 0x000000e3e00b723e */ /* 0x004fe200000000ff */
[----:B-1----:R-:W-:-:S06]  /*4520*/  FFMA.FTZ R3, R106, c[0x0][0x2d0], -R6 ;  /* 0x0000b4006a037a23 */ /* 0x002fcc0000010806 */
[C---:B------:R-:W-:Y:S01]  /*4530*/  HMMA.16816.F32 R76, R8.reuse, R24, R40 ;  /* 0x00000018084c723c */ /* 0x040fe20000001828 */
[----:B------:R1:W-:Y:S07]  /*4540*/  MUFU.EX2 R212, R3 ;  /* 0x0000000300d47308 */ /* 0x0003ee0000000800 */
[C---:B------:R-:W-:Y:S01]  /*4550*/  HMMA.16816.F32 R40, R8.reuse, R26, R96 ;  /* 0x0000001a0828723c */ /* 0x040fe20000001860 */
[----:B------:R-:W2:Y:S06]  /*4560*/  LDSM.16.MT88.4 R24, [R230+0x1100] ;  /* 0x00110000e618783b */ /* 0x000eac0000004200 */
[----:B------:R-:W-:Y:S01]  /*4570*/  IMAD.MOV.U32 R99, RZ, RZ, R111 ;  /* 0x000000ffff637224 */ /* 0x000fe200078e006f */
[----:B------:R-:W-:Y:S01]  /*4580*/  HMMA.16816.F32 R52, R8, R20, R80 ;  /* 0x000000140834723c */ /* 0x000fe20000001850 */
[----:B------:R-:W-:-:S02]  /*4590*/  IMAD.MOV.U32 R98, RZ, RZ, R110 ;  /* 0x000000ffff627224 */ /* 0x000fc400078e006e */
[----:B-1----:R-:W-:Y:S02]  /*45a0*/  FFMA.FTZ R3, R107, c[0x0][0x2d0], -R6 ;  /* 0x0000b4006b037a23 */ /* 0x002fe40000010806 */
[----:B------:R-:W-:Y:S02]  /*45b0*/  IMAD.MOV.U32 R97, RZ, RZ, R169 ;  /* 0x000000ffff617224 */ /* 0x000fe400078e00a9 */
[----:B------:R1:W4:Y:S01]  /*45c0*/  MUFU.EX2 R210, R3 ;  /* 0x0000000300d27308 */ /* 0x0003220000000800 */
[----:B------:R-:W-:Y:S01]  /*45d0*/  HMMA.16816.F32 R104, R8, R28, R32 ;  /* 0x0000001c0868723c */ /* 0x000fe20000001820 */
[----:B------:R-:W-:Y:S01]  /*45e0*/  LDSM.16.MT88.4 R32, [R229+0x1100] ;  /* 0x00110000e520783b */ /* 0x000fe20000004200 */
[----:B------:R-:W-:-:S05]  /*45f0*/  IMAD.MOV.U32 R96, RZ, RZ, R153 ;  /* 0x000000ffff607224 */ /* 0x000fca00078e0099 */
[----:B------:R-:W-:Y:S01]  /*4600*/  IMAD.MOV.U32 R28, RZ, RZ, R196 ;  /* 0x000000ffff1c7224 */ /* 0x000fe200078e00c4 */
[----:B------:R-:W-:Y:S01]  /*4610*/  HMMA.16816.F32 R36, R8, R22, R84 ;  /* 0x000000160824723c */ /* 0x000fe20000001854 */
[----:B------:R-:W5:Y:S01]  /*4620*/  LDSM.16.MT88.4 R20, [R231+0x1100] ;  /* 0x00110000e714783b */ /* 0x000f620000004200 */
[----:B------:R-:W-:Y:S02]  /*4630*/  IMAD.MOV.U32 R29, RZ, RZ, R183 ;  /* 0x000000ffff1d7224 */ /* 0x000fe400078e00b7 */
[----:B-1----:R-:W-:-:S04]  /*4640*/  FFMA.FTZ R3, R112, c[0x0][0x2d0], -R5 ;  /* 0x0000b40070037a23 */ /* 0x002fc80000010805 */
[C---:B------:R-:W-:Y:S01]  /*4650*/  HMMA.16816.F32 R44, R8.reuse, R16, R44 ;  /* 0x00000010082c723c */ /* 0x040fe2000000182c */
[----:B------:R-:W-:Y:S01]  /*4660*/  IMAD.MOV.U32 R112, RZ, RZ, R191 ;  /* 0x000000ffff707224 */ /* 0x000fe200078e00bf */
[----:B------:R1:W-:Y:S06]  /*4670*/  MUFU.EX2 R209, R3 ;  /* 0x0000000300d17308 */ /* 0x0003ec0000000800 */
[C---:B------:R-:W-:Y:S07]  /*4680*/  HMMA.16816.F32 R16, R8.reuse, R18, R88 ;  /* 0x000000120810723c */ /* 0x040fee0000001858 */
[----:B------:R-:W-:Y:S01]  /*4690*/  IMAD.MOV.U32 R91, RZ, RZ, R193 ;  /* 0x000000ffff5b7224 */ /* 0x000fe200078e00c1 */
[----:B------:R-:W-:Y:S01]  /*46a0*/  HMMA.16816.F32 R80, R8, R30, R92 ;  /* 0x0000001e0850723c */ /* 0x000fe2000000185c */
[----:B------:R-:W-:-:S02]  /*46b0*/  IMAD.MOV.U32 R90, RZ, RZ, R192 ;  /* 0x000000ffff5a7224 */ /* 0x000fc400078e00c0 */
[----:B-1----:R-:W-:Y:S02]  /*46c0*/  FFMA.FTZ R3, R113, c[0x0][0x2d0], -R5 ;  /* 0x0000b40071037a23 */ /* 0x002fe40000010805 */
[----:B------:R-:W-:Y:S02]  /*46d0*/  IMAD.MOV.U32 R113, RZ, RZ, R194 ;  /* 0x000000ffff717224 */ /* 0x000fe400078e00c2 */
[----:B------:R1:W1:Y:S01]  /*46e0*/  MUFU.EX2 R208, R3 ;  /* 0x0000000300d07308 */ /* 0x0002620000000800 */
[----:B------:R-:W-:Y:S01]  /*46f0*/  IMAD.MOV.U32 R89, RZ, RZ, R190 ;  /* 0x000000ffff597224 */ /* 0x000fe200078e00be */
[----:B---3--:R-:W-:Y:S01]  /*4700*/  F2FP.PACK_AB R8, R213, R215 ;  /* 0x000000d7d508723e */ /* 0x008fe200000000ff */
[----:B------:R-:W-:Y:S01]  /*4710*/  IMAD.MOV.U32 R88, RZ, RZ, R189 ;  /* 0x000000ffff587224 */ /* 0x000fe200078e00bd */
[----:B----4-:R-:W-:Y:S01]  /*4720*/  F2FP.PACK_AB R10, R210, R212 ;  /* 0x000000d4d20a723e */ /* 0x010fe200000000ff */
[----:B------:R-:W-:Y:S02]  /*4730*/  IMAD.MOV.U32 R95, RZ, RZ, R165 ;  /* 0x000000ffff5f7224 */ /* 0x000fe400078e00a5 */
[----:B-1----:R-:W-:Y:S01]  /*4740*/  FFMA.FTZ R3, R114, c[0x0][0x2d0], -R5 ;  /* 0x0000b40072037a23 */ /* 0x002fe20000010805 */
[----:B------:R-:W-:Y:S01]  /*4750*/  F2FP.PACK_AB R9, R208, R209 ;  /* 0x000000d1d009723e */ /* 0x000fe200000000ff */
[----:B------:R-:W-:-:S02]  /*4760*/  IMAD.MOV.U32 R114, RZ, RZ, R188 ;  /* 0x000000ffff727224 */ /* 0x000fc400078e00bc */
        /* <DEDUP_REMOVED lines=9> */
[----:B-1----:R-:W-:-:S02]  /*4800*/  FFMA.FTZ R3, R116, c[0x0][0x2d0], -R7 ;  /* 0x0000b40074037a23 */ /* 0x002fc40000010807 */
[----:B------:R-:W-:Y:S02]  /*4810*/  IMAD.MOV.U32 R116, RZ, RZ, R197 ;  /* 0x000000ffff747224 */ /* 0x000fe400078e00c5 */
[----:B------:R1:W2:Y:S03]  /*4820*/  MUFU.EX2 R201, R3 ;  /* 0x0000000300c97308 */ /* 0x0002a60000000800 */
[C---:B-----5:R-:W-:Y:S08]  /*4830*/  HMMA.16816.F32 R100, R8.reuse, R20, R100 ;  /* 0x000000140864723c */ /* 0x060ff00000001864 */
[----:B------:R-:W-:Y:S01]  /*4840*/  HMMA.16816.F32 R68, R8, R22, R60 ;  /* 0x000000160844723c */ /* 0x000fe2000000183c */
[----:B-1----:R-:W-:-:S02]  /*4850*/  FFMA.FTZ R3, R117, c[0x0][0x2d0], -R7 ;  /* 0x0000b40075037a23 */ /* 0x002fc40000010807 */
[----:B------:R-:W-:Y:S02]  /*4860*/  IMAD.MOV.U32 R117, RZ, RZ, R182 ;  /* 0x000000ffff757224 */ /* 0x000fe400078e00b6 */
[----:B------:R1:W-:Y:S02]  /*4870*/  MUFU.EX2 R200, R3 ;  /* 0x0000000300c87308 */ /* 0x0003e40000000800 */
[----:B-1----:R-:W-:Y:S02]  /*4880*/  FFMA.FTZ R3, R119, c[0x0][0x2d0], -R7 ;  /* 0x0000b40077037a23 */ /* 0x002fe40000010807 */
[----:B------:R-:W-:-:S04]  /*4890*/  IMAD.MOV.U32 R119, RZ, RZ, R181 ;  /* 0x000000ffff777224 */ /* 0x000fc800078e00b5 */
[----:B------:R1:W3:Y:S02]  /*48a0*/  MUFU.EX2 R199, R3 ;  /* 0x0000000300c77308 */ /* 0x0002e40000000800 */
[----:B-1----:R-:W-:Y:S02]  /*48b0*/  FFMA.FTZ R3, R122, c[0x0][0x2d0], -R0 ;  /* 0x0000b4007a037a23 */ /* 0x002fe40000010800 */
[----:B------:R-:W-:-:S04]  /*48c0*/  IMAD.MOV.U32 R122, RZ, RZ, R180 ;  /* 0x000000ffff7a7224 */ /* 0x000fc800078e00b4 */
[----:B------:R1:W-:Y:S01]  /*48d0*/  MUFU.EX2 R198, R3 ;  /* 0x0000000300c67308 */ /* 0x0003e20000000800 */
[C---:B------:R-:W-:Y:S08]  /*48e0*/  HMMA.16816.F32 R180, R8.reuse, R32, R72 ;  /* 0x0000002008b4723c */ /* 0x040ff00000001848 */
[----:B------:R-:W-:Y:S01]  /*48f0*/  HMMA.16816.F32 R72, R8, R14, R64 ;  /* 0x0000000e0848723c */ /* 0x000fe20000001840 */
[----:B-1----:R-:W-:-:S07]  /*4900*/  FFMA.FTZ R3, R125, c[0x0][0x2d0], -R0 ;  /* 0x0000b4007d037a23 */ /* 0x002fce0000010800 */
[C---:B------:R-:W-:Y:S01]  /*4910*/  HMMA.16816.F32 R64, R8.reuse, R34, R56 ;  /* 0x000000220840723c */ /* 0x040fe20000001838 */
[----:B------:R-:W-:Y:S01]  /*4920*/  IMAD.MOV.U32 R125, RZ, RZ, R97 ;  /* 0x000000ffff7d7224 */ /* 0x000fe200078e0061 */
[----:B------:R1:W4:Y:S06]  /*4930*/  MUFU.EX2 R197, R3 ;  /* 0x0000000300c57308 */ /* 0x00032c0000000800 */
[----:B------:R-:W-:Y:S07]  /*4940*/  HMMA.16816.F32 R56, R8, R26, R48 ;  /* 0x0000001a0838723c */ /* 0x000fee0000001830 */
[----:B--2---:R-:W-:-:S02]  /*4950*/  F2FP.PACK_AB R8, R201, R205 ;  /* 0x000000cdc908723e */ /* 0x004fc400000000ff */
[----:B---3--:R-:W-:Y:S01]  /*4960*/  F2FP.PACK_AB R10, R199, R200 ;  /* 0x000000c8c70a723e */ /* 0x008fe200000000ff */
[--C-:B-1----:R-:W-:Y:S01]  /*4970*/  FFMA.FTZ R3, R123, c[0x0][0x2d0], -R0.reuse ;  /* 0x0000b4007b037a23 */ /* 0x102fe20000010800 */
[----:B----4-:R-:W-:Y:S01]  /*4980*/  F2FP.PACK_AB R9, R197, R198 ;  /* 0x000000c6c509723e */ /* 0x010fe200000000ff */
[----:B------:R-:W-:Y:S02]  /*4990*/  IMAD.MOV.U32 R123, RZ, RZ, R195 ;  /* 0x000000ffff7b7224 */ /* 0x000fe400078e00c3 */
[----:B------:R1:W-:Y:S02]  /*49a0*/  MUFU.EX2 R196, R3 ;  /* 0x0000000300c47308 */ /* 0x0003e40000000800 */
[----:B-1----:R-:W-:Y:S02]  /*49b0*/  FFMA.FTZ R3, R124, c[0x0][0x2d0], -R0 ;  /* 0x0000b4007c037a23 */ /* 0x002fe40000010800 */
[----:B------:R-:W-:-:S04]  /*49c0*/  IMAD.MOV.U32 R124, RZ, RZ, R89 ;  /* 0x000000ffff7c7224 */ /* 0x000fc800078e0059 */
[----:B------:R1:W2:Y:S01]  /*49d0*/  MUFU.EX2 R195, R3 ;  /* 0x0000000300c37308 */ /* 0x0002a20000000800 */
[----:B------:R-:W-:Y:S02]  /*49e0*/  IMAD.MOV.U32 R89, RZ, RZ, R166 ;  /* 0x000000ffff597224 */ /* 0x000fe400078e00a6 */
[----:B-1----:R-:W-:Y:S01]  /*49f0*/  FFMA.FTZ R3, R120, c[0x0][0x2d0], -R7 ;  /* 0x0000b40078037a23 */ /* 0x002fe20000010807 */
[----:B--2---:R-:W-:Y:S01]  /*4a00*/  F2FP.PACK_AB R11, R195, R196 ;  /* 0x000000c4c30b723e */ /* 0x004fe200000000ff */
[----:B------:R-:W-:-:S03]  /*4a10*/  IMAD.MOV.U32 R120, RZ, RZ, R28 ;  /* 0x000000ffff787224 */ /* 0x000fc600078e001c */
[----:B------:R1:W-:Y:S03]  /*4a20*/  MUFU.EX2 R194, R3 ;  /* 0x0000000300c27308 */ /* 0x0003e60000000800 */
[C---:B------:R-:W-:Y:S08]  /*4a30*/  HMMA.16816.F32 R52, R8.reuse, R12, R52 ;  /* 0x0000000c0834723c */ /* 0x040ff00000001834 */
[----:B------:R-:W-:Y:S01]  /*4a40*/  HMMA.16816.F32 R48, R8, R14, R36 ;  /* 0x0000000e0830723c */ /* 0x000fe20000001824 */
[----:B------:R-:W-:Y:S01]  /*4a50*/  LDSM.16.MT88.4 R12, [R231+0x1900] ;  /* 0x00190000e70c783b */ /* 0x000fe20000004200 */
[----:B-1----:R-:W-:-:S02]  /*4a60*/  FFMA.FTZ R3, R121, c[0x0][0x2d0], -R7 ;  /* 0x0000b40079037a23 */ /* 0x002fc40000010807 */
[----:B------:R-:W-:Y:S02]  /*4a70*/  IMAD.MOV.U32 R121, RZ, RZ, R29 ;  /* 0x000000ffff797224 */ /* 0x000fe400078e001d */
[----:B------:R1:W-:Y:S02]  /*4a80*/  MUFU.EX2 R193, R3 ;  /* 0x0000000300c17308 */ /* 0x0003e40000000800 */
[C---:B------:R-:W-:Y:S08]  /*4a90*/  HMMA.16816.F32 R60, R8.reuse, R24, R104 ;  /* 0x00000018083c723c */ /* 0x040ff00000001868 */
[----:B------:R-:W-:Y:S01]  /*4aa0*/  HMMA.16816.F32 R44, R8, R20, R44 ;  /* 0x00000014082c723c */ /* 0x000fe2000000182c */
[----:B-1----:R-:W-:-:S07]  /*4ab0*/  FFMA.FTZ R3, R127, c[0x0][0x2d0], -R6 ;  /* 0x0000b4007f037a23 */ /* 0x002fce0000010806 */
[C---:B------:R-:W-:Y:S01]  /*4ac0*/  HMMA.16816.F32 R36, R8.reuse, R22, R16 ;  /* 0x000000160824723c */ /* 0x040fe20000001810 */
[----:B------:R-:W1:Y:S01]  /*4ad0*/  LDSM.16.MT88.4 R16, [R228+0x1900] ;  /* 0x00190000e410783b */ /* 0x000e620000004200 */
[----:B------:R-:W-:Y:S01]  /*4ae0*/  IMAD.MOV.U32 R127, RZ, RZ, R98 ;  /* 0x000000ffff7f7224 */ /* 0x000fe200078e0062 */
[----:B------:R2:W-:Y:S02]  /*4af0*/  MUFU.EX2 R192, R3 ;  /* 0x0000000300c07308 */ /* 0x0005e40000000800 */
[----:B------:R-:W3:Y:S03]  /*4b00*/  LDSM.16.MT88.4 R20, [R229+0x1900] ;  /* 0x00190000e514783b */ /* 0x000ee60000004200 */
[C---:B------:R-:W-:Y:S08]  /*4b10*/  HMMA.16816.F32 R28, R8.reuse, R32, R76 ;  /* 0x00000020081c723c */ /* 0x040ff0000000184c */
[----:B------:R-:W-:Y:S01]  /*4b20*/  HMMA.16816.F32 R40, R8, R34, R40 ;  /* 0x000000220828723c */ /* 0x000fe20000001828 */
[----:B--2---:R-:W-:-:S02]  /*4b30*/  FFMA.FTZ R3, R129, c[0x0][0x2d0], -R6 ;  /* 0x0000b40081037a23 */ /* 0x004fc40000010806 */
[----:B------:R-:W-:Y:S02]  /*4b40*/  IMAD.MOV.U32 R129, RZ, RZ, R109 ;  /* 0x000000ffff817224 */ /* 0x000fe400078e006d */
[----:B------:R2:W4:Y:S03]  /*4b50*/  MUFU.EX2 R191, R3 ;  /* 0x0000000300bf7308 */ /* 0x0005260000000800 */
[----:B------:R-:W-:Y:S01]  /*4b60*/  HMMA.16816.F32 R80, R8, R26, R80 ;  /* 0x0000001a0850723c */ /* 0x000fe20000001850 */
[----:B------:R-:W5:Y:S01]  /*4b70*/  LDSM.16.MT88.4 R24, [R230+0x1900] ;  /* 0x00190000e618783b */ /* 0x000f620000004200 */
[----:B--2---:R-:W-:-:S05]  /*4b80*/  FFMA.FTZ R3, R126, c[0x0][0x2d0], -R6 ;  /* 0x0000b4007e037a23 */ /* 0x004fca0000010806 */
[----:B----4-:R-:W-:Y:S01]  /*4b90*/  F2FP.PACK_AB R8, R191, R192 ;  /* 0x000000c0bf08723e */ /* 0x010fe200000000ff */
[----:B------:R-:W-:Y:S01]  /*4ba0*/  IMAD.MOV.U32 R126, RZ, RZ, R96 ;  /* 0x000000ffff7e7224 */ /* 0x000fe200078e0060 */
[----:B------:R2:W-:Y:S02]  /*4bb0*/  MUFU.EX2 R190, R3 ;  /* 0x0000000300be7308 */ /* 0x0005e40000000800 */
[----:B--2---:R-:W-:Y:S02]  /*4bc0*/  FFMA.FTZ R3, R128, c[0x0][0x2d0], -R6 ;  /* 0x0000b40080037a23 */ /* 0x004fe40000010806 */
[----:B------:R-:W-:-:S04]  /*4bd0*/  IMAD.MOV.U32 R128, RZ, RZ, R4 ;  /* 0x000000ffff807224 */ /* 0x000fc800078e0004 */
[----:B------:R2:W4:Y:S01]  /*4be0*/  MUFU.EX2 R189, R3 ;  /* 0x0000000300bd7308 */ /* 0x0005220000000800 */
[----:B------:R-:W-:-:S04]  /*4bf0*/  IMAD.MOV.U32 R4, RZ, RZ, R168 ;  /* 0x000000ffff047224 */ /* 0x000fc800078e00a8 */
[----:B------:R-:W-:Y:S02]  /*4c00*/  FFMA.FTZ R4, R4, c[0x0][0x2d0], -R7 ;  /* 0x0000b40004047a23 */ /* 0x000fe40000010807 */
[----:B--2---:R-:W-:Y:S01]  /*4c10*/  FFMA.FTZ R3, R131, c[0x0][0x2d0], -R5 ;  /* 0x0000b40083037a23 */ /* 0x004fe20000010805 */
[----:B----4-:R-:W-:Y:S01]  /*4c20*/  F2FP.PACK_AB R10, R189, R190 ;  /* 0x000000bebd0a723e */ /* 0x010fe200000000ff */
[----:B------:R-:W-:Y:S02]  /*4c30*/  IMAD.MOV.U32 R131, RZ, RZ, R91 ;  /* 0x000000ffff837224 */ /* 0x000fe400078e005b */
[----:B------:R2:W-:Y:S01]  /*4c40*/  MUFU.EX2 R188, R3 ;  /* 0x0000000300bc7308 */ /* 0x0005e20000000800 */
[----:B------:R-:W-:Y:S02]  /*4c50*/  IMAD.MOV.U32 R91, RZ, RZ, R167 ;  /* 0x000000ffff5b7224 */ /* 0x000fe400078e00a7 */
[----:B--2---:R-:W-:Y:S02]  /*4c60*/  FFMA.FTZ R3, R140, c[0x0][0x2d0], -R5 ;  /* 0x0000b4008c037a23 */ /* 0x004fe40000010805 */
[----:B------:R-:W-:-:S03]  /*4c70*/  IMAD.MOV.U32 R140, RZ, RZ, R113 ;  /* 0x000000ffff8c7224 */ /* 0x000fc600078e0071 */
[----:B------:R2:W4:Y:S02]  /*4c80*/  MUFU.EX2 R115, R3 ;  /* 0x0000000300737308 */ /* 0x0005240000000800 */
[----:B--2---:R-:W-:Y:S01]  /*4c90*/  FFMA.FTZ R3, R130, c[0x0][0x2d0], -R5 ;  /* 0x0000b40082037a23 */ /* 0x004fe20000010805 */
[----:B----4-:R-:W-:Y:S01]  /*4ca0*/  F2FP.PACK_AB R9, R115, R188 ;  /* 0x000000bc7309723e */ /* 0x010fe200000000ff */
[----:B------:R-:W-:-:S04]  /*4cb0*/  IMAD.MOV.U32 R130, RZ, RZ, R112 ;  /* 0x000000ffff827224 */ /* 0x000fc800078e0070 */
[----:B------:R2:W-:Y:S02]  /*4cc0*/  MUFU.EX2 R113, R3 ;  /* 0x0000000300717308 */ /* 0x0005e40000000800 */
[----:B--2---:R-:W-:Y:S02]  /*4cd0*/  FFMA.FTZ R3, R139, c[0x0][0x2d0], -R5 ;  /* 0x0000b4008b037a23 */ /* 0x004fe40000010805 */
[----:B------:R-:W-:-:S04]  /*4ce0*/  IMAD.MOV.U32 R139, RZ, RZ, R114 ;  /* 0x000000ffff8b7224 */ /* 0x000fc800078e0072 */
[----:B------:R2:W4:Y:S02]  /*4cf0*/  MUFU.EX2 R114, R3 ;  /* 0x0000000300727308 */ /* 0x0005240000000800 */
[----:B--2---:R-:W-:Y:S01]  /*4d00*/  FFMA.FTZ R3, R142, c[0x0][0x2d0], -R7 ;  /* 0x0000b4008e037a23 */ /* 0x004fe20000010807 */
[----:B----4-:R-:W-:Y:S01]  /*4d10*/  F2FP.PACK_AB R11, R114, R113 ;  /* 0x00000071720b723e */ /* 0x010fe200000000ff */
[----:B------:R-:W-:-:S04]  /*4d20*/  IMAD.MOV.U32 R142, RZ, RZ, R88 ;  /* 0x000000ffff8e7224 */ /* 0x000fc800078e0058 */
[----:B------:R2:W-:Y:S01]  /*4d30*/  MUFU.EX2 R112, R3 ;  /* 0x0000000300707308 */ /* 0x0005e20000000800 */
[----:B------:R-:W-:Y:S01]  /*4d40*/  IMAD.MOV.U32 R88, RZ, RZ, R152 ;  /* 0x000000ffff587224 */ /* 0x000fe200078e0098 */
[C---:B-1----:R-:W-:Y:S08]  /*4d50*/  HMMA.16816.F32 R144, R8.reuse, R16, R144 ;  /* 0x000000100890723c */ /* 0x042ff00000001890 */
[----:B---3--:R-:W-:Y:S01]  /*4d60*/  HMMA.16816.F32 R180, R8, R20, R180 ;  /* 0x0000001408b4723c */ /* 0x008fe200000018b4 */
[----:B--2---:R-:W-:-:S02]  /*4d70*/  FFMA.FTZ R3, R141, c[0x0][0x2d0], -R7 ;  /* 0x0000b4008d037a23 */ /* 0x004fc40000010807 */
[----:B------:R-:W-:Y:S02]  /*4d80*/  IMAD.MOV.U32 R141, RZ, RZ, R90 ;  /* 0x000000ffff8d7224 */ /* 0x000fe400078e005a */
[----:B------:R1:W-:Y:S01]  /*4d90*/  MUFU.EX2 R111, R3 ;  /* 0x00000003006f7308 */ /* 0x0003e20000000800 */
[----:B------:R-:W-:Y:S02]  /*4da0*/  IMAD.MOV.U32 R90, RZ, RZ, R170 ;  /* 0x000000ffff5a7224 */ /* 0x000fe400078e00aa */
[----:B------:R-:W-:Y:S01]  /*4db0*/  HMMA.16816.F32 R76, R8, R22, R64 ;  /* 0x00000016084c723c */ /* 0x000fe20000001840 */
[----:B-1----:R-:W-:Y:S02]  /*4dc0*/  FFMA.FTZ R3, R148, c[0x0][0x2d0], -R7 ;  /* 0x0000b40094037a23 */ /* 0x002fe40000010807 */
[----:B------:R-:W-:Y:S02]  /*4dd0*/  IMAD.MOV.U32 R148, RZ, RZ, R155 ;  /* 0x000000ffff947224 */ /* 0x000fe400078e009b */
[----:B------:R1:W-:Y:S02]  /*4de0*/  MUFU.EX2 R110, R3 ;  /* 0x00000003006e7308 */ /* 0x0003e40000000800 */
[----:B-1----:R-:W-:-:S02]  /*4df0*/  FFMA.FTZ R3, R149, c[0x0][0x2d0], -R7 ;  /* 0x0000b40095037a23 */ /* 0x002fc40000010807 */
[----:B------:R-:W-:-:S04]  /*4e00*/  IMAD.MOV.U32 R149, RZ, RZ, R154 ;  /* 0x000000ffff957224 */ /* 0x000fc800078e009a */
[----:B------:R1:W-:Y:S01]  /*4e10*/  MUFU.EX2 R109, R3 ;  /* 0x00000003006d7308 */ /* 0x0003e20000000800 */
[C---:B------:R-:W-:Y:S08]  /*4e20*/  HMMA.16816.F32 R152, R8.reuse, R18, R72 ;  /* 0x000000120898723c */ /* 0x040ff00000001848 */
[----:B-----5:R-:W-:Y:S01]  /*4e30*/  HMMA.16816.F32 R72, R8, R24, R84 ;  /* 0x000000180848723c */ /* 0x020fe20000001854 */
[----:B-1----:R-:W-:-:S02]  /*4e40*/  FFMA.FTZ R3, R156, c[0x0][0x2d0], -R0 ;  /* 0x0000b4009c037a23 */ /* 0x002fc40000010800 */
[----:B------:R-:W-:Y:S02]  /*4e50*/  IMAD.MOV.U32 R156, RZ, RZ, R164 ;  /* 0x000000ffff9c7224 */ /* 0x000fe400078e00a4 */
[----:B------:R1:W-:Y:S03]  /*4e60*/  MUFU.EX2 R107, R3 ;  /* 0x00000003006b7308 */ /* 0x0003e60000000800 */
[C---:B------:R-:W-:Y:S01]  /*4e70*/  HMMA.16816.F32 R164, R8.reuse, R12, R100 ;  /* 0x0000000c08a4723c */ /* 0x040fe20000001864 */
[--C-:B-1----:R-:W-:Y:S02]  /*4e80*/  FFMA.FTZ R3, R158, c[0x0][0x2d0], -R0.reuse ;  /* 0x0000b4009e037a23 */ /* 0x102fe40000010800 */
[----:B------:R-:W-:Y:S02]  /*4e90*/  IMAD.MOV.U32 R158, RZ, RZ, R171 ;  /* 0x000000ffff9e7224 */ /* 0x000fe400078e00ab */
[----:B------:R1:W2:Y:S03]  /*4ea0*/  MUFU.EX2 R106, R3 ;  /* 0x00000003006a7308 */ /* 0x0002a60000000800 */
[C---:B------:R-:W-:Y:S08]  /*4eb0*/  HMMA.16816.F32 R168, R8.reuse, R14, R68 ;  /* 0x0000000e08a8723c */ /* 0x040ff00000001844 */
[----:B------:R-:W-:Y:S01]  /*4ec0*/  HMMA.16816.F32 R68, R8, R26, R56 ;  /* 0x0000001a0844723c */ /* 0x000fe20000001838 */
[----:B-1----:R-:W-:-:S06]  /*4ed0*/  FFMA.FTZ R3, R151, c[0x0][0x2d0], -R0 ;  /* 0x0000b40097037a23 */ /* 0x002fcc0000010800 */
[----:B------:R-:W-:Y:S01]  /*4ee0*/  F2FP.PACK_AB R8, R193, R194 ;  /* 0x000000c2c108723e */ /* 0x000fe200000000ff */
[----:B------:R-:W-:Y:S01]  /*4ef0*/  IMAD.MOV.U32 R151, RZ, RZ, R95 ;  /* 0x000000ffff977224 */ /* 0x000fe200078e005f */
[----:B--2---:R-:W-:Y:S01]  /*4f00*/  F2FP.PACK_AB R9, R106, R107 ;  /* 0x0000006b6a09723e */ /* 0x004fe200000000ff */
[----:B------:R1:W-:Y:S01]  /*4f10*/  MUFU.EX2 R104, R3 ;  /* 0x0000000300687308 */ /* 0x0003e20000000800 */
[----:B------:R-:W-:Y:S01]  /*4f20*/  F2FP.PACK_AB R10, R111, R112 ;  /* 0x000000706f0a723e */ /* 0x000fe200000000ff */
[----:B-1----:R-:W-:Y:S02]  /*4f30*/  FFMA.FTZ R3, R157, c[0x0][0x2d0], -R0 ;  /* 0x0000b4009d037a23 */ /* 0x002fe40000010800 */
[----:B------:R-:W-:-:S04]  /*4f40*/  IMAD.MOV.U32 R157, RZ, RZ, R99 ;  /* 0x000000ffff9d7224 */ /* 0x000fc800078e0063 */
[----:B------:R1:W2:Y:S02]  /*4f50*/  MUFU.EX2 R103, R3 ;  /* 0x0000000300677308 */ /* 0x0002a40000000800 */
[----:B-1----:R-:W-:Y:S01]  /*4f60*/  FFMA.FTZ R3, R108, c[0x0][0x2d0], -R7 ;  /* 0x0000b4006c037a23 */ /* 0x002fe20000010807 */
[----:B--2---:R-:W-:-:S05]  /*4f70*/  F2FP.PACK_AB R11, R103, R104 ;  /* 0x00000068670b723e */ /* 0x004fca00000000ff */
[----:B------:R1:W-:Y:S02]  /*4f80*/  MUFU.EX2 R108, R3 ;  /* 0x00000003006c7308 */ /* 0x0003e40000000800 */
[C---:B------:R-:W-:Y:S08]  /*4f90*/  HMMA.16816.F32 R64, R8.reuse, R16, R52 ;  /* 0x000000100840723c */ /* 0x040ff00000001834 */
[----:B------:R-:W-:Y:S01]  /*4fa0*/  HMMA.16816.F32 R56, R8, R18, R48 ;  /* 0x000000120838723c */ /* 0x000fe20000001830 */
[----:B------:R-:W2:Y:S01]  /*4fb0*/  LDSM.16.MT88.4 R16, [R228+0x2100] ;  /* 0x00210000e410783b */ /* 0x000ea20000004200 */
[----:B-1----:R-:W-:-:S02]  /*4fc0*/  FFMA.FTZ R3, R150, c[0x0][0x2d0], -R7 ;  /* 0x0000b40096037a23 */ /* 0x002fc40000010807 */
[----:B------:R-:W-:Y:S02]  /*4fd0*/  IMAD.MOV.U32 R150, RZ, RZ, R88 ;  /* 0x000000ffff967224 */ /* 0x000fe400078e0058 */
[----:B------:R1:W-:Y:S02]  /*4fe0*/  MUFU.EX2 R105, R3 ;  /* 0x0000000300697308 */ /* 0x0003e40000000800 */
[C---:B------:R-:W-:Y:S08]  /*4ff0*/  HMMA.16816.F32 R52, R8.reuse, R12, R44 ;  /* 0x0000000c0834723c */ /* 0x040ff0000000182c */
[----:B------:R-:W-:Y:S01]  /*5000*/  HMMA.16816.F32 R48, R8, R14, R36 ;  /* 0x0000000e0830723c */ /* 0x000fe20000001824 */
[----:B------:R-:W3:Y:S01]  /*5010*/  LDSM.16.MT88.4 R12, [R231+0x2100] ;  /* 0x00210000e70c783b */ /* 0x000ee20000004200 */
[----:B-1----:R-:W-:-:S06]  /*5020*/  FFMA.FTZ R3, R159, c[0x0][0x2d0], -R6 ;  /* 0x0000b4009f037a23 */ /* 0x002fcc0000010806 */
[C---:B------:R-:W-:Y:S01]  /*5030*/  HMMA.16816.F32 R32, R8.reuse, R20, R28 ;  /* 0x000000140820723c */ /* 0x040fe2000000181c */
[----:B------:R-:W-:Y:S01]  /*5040*/  LDSM.16.MT88.4 R28, [R230+0x2100] ;  /* 0x00210000e61c783b */ /* 0x000fe20000004200 */
[----:B------:R-:W-:Y:S01]  /*5050*/  IMAD.MOV.U32 R159, RZ, RZ, R89 ;  /* 0x000000ffff9f7224 */ /* 0x000fe200078e0059 */
[----:B------:R1:W-:Y:S05]  /*5060*/  MUFU.EX2 R102, R3 ;  /* 0x0000000300667308 */ /* 0x0003ea0000000800 */
[C---:B------:R-:W-:Y:S01]  /*5070*/  HMMA.16816.F32 R40, R8.reuse, R22, R40 ;  /* 0x000000160828723c */ /* 0x040fe20000001828 */
[----:B------:R-:W4:Y:S07]  /*5080*/  LDSM.16.MT88.4 R20, [R229+0x2100] ;  /* 0x00210000e514783b */ /* 0x000f2e0000004200 */
[----:B------:R-:W-:Y:S01]  /*5090*/  HMMA.16816.F32 R36, R8, R26, R80 ;  /* 0x0000001a0824723c */ /* 0x000fe20000001850 */
[----:B-1----:R-:W-:-:S02]  /*50a0*/  FFMA.FTZ R3, R161, c[0x0][0x2d0], -R6 ;  /* 0x0000b400a1037a23 */ /* 0x002fc40000010806 */
[----:B------:R-:W-:Y:S02]  /*50b0*/  IMAD.MOV.U32 R161, RZ, RZ, R90 ;  /* 0x000000ffffa17224 */ /* 0x000fe400078e005a */
[----:B------:R1:W5:Y:S03]  /*50c0*/  MUFU.EX2 R101, R3 ;  /* 0x0000000300657308 */ /* 0x0003660000000800 */
[----:B------:R-:W-:Y:S01]  /*50d0*/  HMMA.16816.F32 R44, R8, R24, R60 ;  /* 0x00000018082c723c */ /* 0x000fe2000000183c */
[----:B------:R-:W2:Y:S01]  /*50e0*/  LDSM.16.MT88.4 R24, [R228+0x2900] ;  /* 0x00290000e418783b */ /* 0x000ea20000004200 */
[----:B-1----:R-:W-:-:S05]  /*50f0*/  FFMA.FTZ R3, R160, c[0x0][0x2d0], -R6 ;  /* 0x0000b400a0037a23 */ /* 0x002fca0000010806 */
[----:B-----5:R-:W-:Y:S01]  /*5100*/  F2FP.PACK_AB R8, R101, R102 ;  /* 0x000000666508723e */ /* 0x020fe200000000ff */
[----:B------:R-:W-:Y:S01]  /*5110*/  IMAD.MOV.U32 R160, RZ, RZ, R91 ;  /* 0x000000ffffa07224 */ /* 0x000fe200078e005b */
[----:B------:R1:W-:Y:S02]  /*5120*/  MUFU.EX2 R100, R3 ;  /* 0x0000000300647308 */ /* 0x0003e40000000800 */
[----:B-1----:R-:W-:Y:S02]  /*5130*/  FFMA.FTZ R3, R162, c[0x0][0x2d0], -R6 ;  /* 0x0000b400a2037a23 */ /* 0x002fe40000010806 */
[----:B------:R-:W-:-:S04]  /*5140*/  IMAD.MOV.U32 R162, RZ, RZ, R156 ;  /* 0x000000ffffa27224 */ /* 0x000fc800078e009c */
[----:B------:R1:W5:Y:S02]  /*5150*/  MUFU.EX2 R99, R3 ;  /* 0x0000000300637308 */ /* 0x0003640000000800 */
[----:B-1----:R-:W-:Y:S01]  /*5160*/  FFMA.FTZ R3, R163, c[0x0][0x2d0], -R5 ;  /* 0x0000b400a3037a23 */ /* 0x002fe20000010805 */
[----:B-----5:R-:W-:Y:S01]  /*5170*/  F2FP.PACK_AB R10, R99, R100 ;  /* 0x00000064630a723e */ /* 0x020fe200000000ff */
[----:B------:R-:W-:-:S04]  /*5180*/  IMAD.MOV.U32 R163, RZ, RZ, R148 ;  /* 0x000000ffffa37224 */ /* 0x000fc800078e0094 */
[----:B------:R1:W-:Y:S01]  /*5190*/  MUFU.EX2 R98, R3 ;  /* 0x0000000300627308 */ /* 0x0003e20000000800 */
[----:B------:R-:W-:Y:S02]  /*51a0*/  IMAD.MOV.U32 R148, RZ, RZ, R123 ;  /* 0x000000ffff947224 */ /* 0x000fe400078e007b */
[----:B-1----:R-:W-:Y:S02]  /*51b0*/  FFMA.FTZ R3, R186, c[0x0][0x2d0], -R5 ;  /* 0x0000b400ba037a23 */ /* 0x002fe40000010805 */
[----:B------:R-:W-:-:S03]  /*51c0*/  IMAD.MOV.U32 R186, RZ, RZ, R149 ;  /* 0x000000ffffba7224 */ /* 0x000fc600078e0095 */
[----:B------:R1:W5:Y:S01]  /*51d0*/  MUFU.EX2 R97, R3 ;  /* 0x0000000300617308 */ /* 0x0003620000000800 */
[----:B------:R-:W-:Y:S02]  /*51e0*/  IMAD.MOV.U32 R149, RZ, RZ, R140 ;  /* 0x000000ffff957224 */ /* 0x000fe400078e008c */
[----:B------:R-:W-:Y:S02]  /*51f0*/  IMAD.MOV.U32 R140, RZ, RZ, R119 ;  /* 0x000000ffff8c7224 */ /* 0x000fe400078e0077 */
[----:B-1----:R-:W-:Y:S01]  /*5200*/  FFMA.FTZ R3, R185, c[0x0][0x2d0], -R5 ;  /* 0x0000b400b9037a23 */ /* 0x002fe20000010805 */
[----:B-----5:R-:W-:Y:S01]  /*5210*/  F2FP.PACK_AB R9, R97, R98 ;  /* 0x000000626109723e */ /* 0x020fe200000000ff */
[----:B------:R-:W-:Y:S02]  /*5220*/  IMAD.MOV.U32 R185, RZ, RZ, R141 ;  /* 0x000000ffffb97224 */ /* 0x000fe400078e008d */
[----:B------:R1:W-:Y:S01]  /*5230*/  MUFU.EX2 R96, R3 ;  /* 0x0000000300607308 */ /* 0x0003e20000000800 */
[----:B------:R-:W-:-:S02]  /*5240*/  IMAD.MOV.U32 R141, RZ, RZ, R121 ;  /* 0x000000ffff8d7224 */ /* 0x000fc400078e0079 */
[----:B-1----:R-:W-:Y:S02]  /*5250*/  FFMA.FTZ R3, R184, c[0x0][0x2d0], -R5 ;  /* 0x0000b400b8037a23 */ /* 0x002fe40000010805 */
[----:B------:R-:W-:-:S03]  /*5260*/  IMAD.MOV.U32 R184, RZ, RZ, R116 ;  /* 0x000000ffffb87224 */ /* 0x000fc600078e0074 */
[----:B------:R1:W5:Y:S02]  /*5270*/  MUFU.EX2 R95, R3 ;  /* 0x00000003005f7308 */ /* 0x0003640000000800 */
[----:B-1----:R-:W-:Y:S01]  /*5280*/  FFMA.FTZ R3, R203, c[0x0][0x2d0], -R0 ;  /* 0x0000b400cb037a23 */ /* 0x002fe20000010800 */
[----:B-----5:R-:W-:Y:S01]  /*5290*/  F2FP.PACK_AB R11, R95, R96 ;  /* 0x000000605f0b723e */ /* 0x020fe200000000ff */
[----:B------:R-:W-:-:S04]  /*52a0*/  IMAD.MOV.U32 R203, RZ, RZ, R117 ;  /* 0x000000ffffcb7224 */ /* 0x000fc800078e0075 */
[----:B------:R1:W-:Y:S02]  /*52b0*/  MUFU.EX2 R94, R3 ;  /* 0x00000003005e7308 */ /* 0x0003e40000000800 */
[C---:B--2---:R-:W-:Y:S08]  /*52c0*/  HMMA.16816.F32 R144, R8.reuse, R16, R144 ;  /* 0x000000100890723c */ /* 0x044ff00000001890 */
[----:B------:R-:W-:Y:S01]  /*52d0*/  HMMA.16816.F32 R152, R8, R18, R152 ;  /* 0x000000120898723c */ /* 0x000fe20000001898 */
[----:B-1----:R-:W-:-:S02]  /*52e0*/  FFMA.FTZ R3, R187, c[0x0][0x2d0], -R0 ;  /* 0x0000b400bb037a23 */ /* 0x002fc40000010800 */
[----:B------:R-:W-:Y:S02]  /*52f0*/  IMAD.MOV.U32 R187, RZ, RZ, R150 ;  /* 0x000000ffffbb7224 */ /* 0x000fe400078e0096 */
[----:B------:R1:W2:Y:S03]  /*5300*/  MUFU.EX2 R93, R3 ;  /* 0x00000003005d7308 */ /* 0x0002a60000000800 */
[----:B---3--:R-:W-:Y:S01]  /*5310*/  HMMA.16816.F32 R164, R8, R12, R164 ;  /* 0x0000000c08a4723c */ /* 0x008fe200000018a4 */
[----:B------:R-:W-:Y:S02]  /*5320*/  IMAD.MOV.U32 R150, RZ, RZ, R142 ;  /* 0x000000ffff967224 */ /* 0x000fe400078e008e */
[----:B------:R-:W-:-:S05]  /*5330*/  IMAD.MOV.U32 R142, RZ, RZ, R120 ;  /* 0x000000ffff8e7224 */ /* 0x000fca00078e0078 */
[----:B------:R-:W-:Y:S01]  /*5340*/  HMMA.16816.F32 R168, R8, R14, R168 ;  /* 0x0000000e08a8723c */ /* 0x000fe200000018a8 */
[----:B-1----:R-:W-:-:S07]  /*5350*/  FFMA.FTZ R3, R202, c[0x0][0x2d0], -R0 ;  /* 0x0000b400ca037a23 */ /* 0x002fce0000010800 */
[C---:B----4-:R-:W-:Y:S01]  /*5360*/  HMMA.16816.F32 R180, R8.reuse, R20, R180 ;  /* 0x0000001408b4723c */ /* 0x050fe200000018b4 */
[----:B------:R-:W-:Y:S01]  /*5370*/  IMAD.MOV.U32 R202, RZ, RZ, R157 ;  /* 0x000000ffffca7224 */ /* 0x000fe200078e009d */
[----:B------:R1:W-:Y:S06]  /*5380*/  MUFU.EX2 R92, R3 ;  /* 0x00000003005c7308 */ /* 0x0003ec0000000800 */
[C---:B------:R-:W-:Y:S08]  /*5390*/  HMMA.16816.F32 R76, R8.reuse, R22, R76 ;  /* 0x00000016084c723c */ /* 0x040ff0000000184c */
[----:B------:R-:W-:Y:S01]  /*53a0*/  HMMA.16816.F32 R72, R8, R28, R72 ;  /* 0x0000001c0848723c */ /* 0x000fe20000001848 */
[----:B-1----:R-:W-:-:S02]  /*53b0*/  FFMA.FTZ R3, R204, c[0x0][0x2d0], -R0 ;  /* 0x0000b400cc037a23 */ /* 0x002fc40000010800 */
[----:B------:R-:W-:Y:S02]  /*53c0*/  IMAD.MOV.U32 R204, RZ, RZ, R118 ;  /* 0x000000ffffcc7224 */ /* 0x000fe400078e0076 */
[----:B------:R1:W3:Y:S03]  /*53d0*/  MUFU.EX2 R91, R3 ;  /* 0x00000003005b7308 */ /* 0x0002e60000000800 */
[----:B------:R-:W-:Y:S07]  /*53e0*/  HMMA.16816.F32 R68, R8, R30, R68 ;  /* 0x0000001e0844723c */ /* 0x000fee0000001844 */
[----:B------:R-:W-:-:S02]  /*53f0*/  F2FP.PACK_AB R8, R109, R110 ;  /* 0x0000006e6d08723e */ /* 0x000fc400000000ff */
[----:B--2---:R-:W-:Y:S02]  /*5400*/  F2FP.PACK_AB R9, R93, R94 ;  /* 0x0000005e5d09723e */ /* 0x004fe400000000ff */
[----:B------:R-:W-:Y:S01]  /*5410*/  F2FP.PACK_AB R10, R105, R108 ;  /* 0x0000006c690a723e */ /* 0x000fe200000000ff */
[----:B-1----:R-:W-:Y:S01]  /*5420*/  FFMA.FTZ R3, R134, c[0x0][0x2d0], -R6 ;  /* 0x0000b40086037a23 */ /* 0x002fe20000010806 */
[----:B---3--:R-:W-:-:S03]  /*5430*/  F2FP.PACK_AB R11, R91, R92 ;  /* 0x0000005c5b0b723e */ /* 0x008fc600000000ff */
[----:B------:R1:W-:Y:S04]  /*5440*/  MUFU.EX2 R90, R3 ;  /* 0x00000003005a7308 */ /* 0x0003e80000000800 */
[C---:B------:R-:W-:Y:S08]  /*5450*/  HMMA.16816.F32 R64, R8.reuse, R16, R64 ;  /* 0x000000100840723c */ /* 0x040ff00000001840 */
[----:B------:R-:W-:Y:S01]  /*5460*/  HMMA.16816.F32 R56, R8, R18, R56 ;  /* 0x000000120838723c */ /* 0x000fe20000001838 */
[----:B------:R-:W-:Y:S01]  /*5470*/  LDSM.16.MT88.4 R16, [R229+0x2900] ;  /* 0x00290000e510783b */ /* 0x000fe20000004200 */
[----:B-1----:R-:W-:-:S04]  /*5480*/  FFMA.FTZ R3, R133, c[0x0][0x2d0], -R6 ;  /* 0x0000b40085037a23 */ /* 0x002fc80000010806 */
[----:B------:R1:W2:Y:S02]  /*5490*/  MUFU.EX2 R89, R3 ;  /* 0x0000000300597308 */ /* 0x0002a40000000800 */
[C---:B------:R-:W-:Y:S08]  /*54a0*/  HMMA.16816.F32 R52, R8.reuse, R12, R52 ;  /* 0x0000000c0834723c */ /* 0x040ff00000001834 */
[----:B------:R-:W-:Y:S01]  /*54b0*/  HMMA.16816.F32 R48, R8, R14, R48 ;  /* 0x0000000e0830723c */ /* 0x000fe20000001830 */
[----:B------:R-:W-:Y:S01]  /*54c0*/  LDSM.16.MT88.4 R12, [R230+0x2900] ;  /* 0x00290000e60c783b */ /* 0x000fe20000004200 */
[----:B-1----:R-:W-:-:S06]  /*54d0*/  FFMA.FTZ R3, R172, c[0x0][0x2d0], -R6 ;  /* 0x0000b400ac037a23 */ /* 0x002fcc0000010806 */
[C---:B------:R-:W-:Y:S01]  /*54e0*/  HMMA.16816.F32 R32, R8.reuse, R20, R32 ;  /* 0x000000140820723c */ /* 0x040fe20000001820 */
[----:B------:R1:W-:Y:S07]  /*54f0*/  MUFU.EX2 R88, R3 ;  /* 0x0000000300587308 */ /* 0x0003ee0000000800 */
[C---:B------:R-:W-:Y:S01]  /*5500*/  HMMA.16816.F32 R40, R8.reuse, R22, R40 ;  /* 0x000000160828723c */ /* 0x040fe20000001828 */
[----:B------:R-:W3:Y:S07]  /*5510*/  LDSM.16.MT88.4 R20, [R231+0x2900] ;  /* 0x00290000e714783b */ /* 0x000eee0000004200 */
[----:B------:R-:W-:Y:S01]  /*5520*/  HMMA.16816.F32 R36, R8, R30, R36 ;  /* 0x0000001e0824723c */ /* 0x000fe20000001824 */
[----:B-1----:R-:W-:-:S04]  /*5530*/  FFMA.FTZ R3, R173, c[0x0][0x2d0], -R6 ;  /* 0x0000b400ad037a23 */ /* 0x002fc80000010806 */
[----:B------:R1:W4:Y:S03]  /*5540*/  MUFU.EX2 R87, R3 ;  /* 0x0000000300577308 */ /* 0x0003260000000800 */
[----:B------:R-:W-:Y:S07]  /*5550*/  HMMA.16816.F32 R44, R8, R28, R44 ;  /* 0x0000001c082c723c */ /* 0x000fee000000182c */
[----:B--2---:R-:W-:Y:S01]  /*5560*/  F2FP.PACK_AB R8, R89, R90 ;  /* 0x0000005a5908723e */ /* 0x004fe200000000ff */
[----:B-1----:R-:W-:Y:S01]  /*5570*/  FFMA.FTZ R3, R211, c[0x0][0x2d0], -R5 ;  /* 0x0000b400d3037a23 */ /* 0x002fe20000010805 */
[----:B----4-:R-:W-:Y:S01]  /*5580*/  F2FP.PACK_AB R10, R87, R88 ;  /* 0x00000058570a723e */ /* 0x010fe200000000ff */
[----:B------:R-:W-:-:S02]  /*5590*/  IMAD.MOV.U32 R211, RZ, RZ, R131 ;  /* 0x000000ffffd37224 */ /* 0x000fc400078e0083 */
[----:B------:R1:W-:Y:S02]  /*55a0*/  MUFU.EX2 R86, R3 ;  /* 0x0000000300567308 */ /* 0x0003e40000000800 */
[----:B-1----:R-:W-:Y:S02]  /*55b0*/  FFMA.FTZ R3, R214, c[0x0][0x2d0], -R5 ;  /* 0x0000b400d6037a23 */ /* 0x002fe40000010805 */
[----:B------:R-:W-:-:S04]  /*55c0*/  IMAD.MOV.U32 R214, RZ, RZ, R129 ;  /* 0x000000ffffd67224 */ /* 0x000fc800078e0081 */
[----:B------:R1:W2:Y:S02]  /*55d0*/  MUFU.EX2 R85, R3 ;  /* 0x0000000300557308 */ /* 0x0002a40000000800 */
[----:B-1----:R-:W-:Y:S01]  /*55e0*/  FFMA.FTZ R3, R174, c[0x0][0x2d0], -R5 ;  /* 0x0000b400ae037a23 */ /* 0x002fe20000010805 */
[----:B--2---:R-:W-:-:S05]  /*55f0*/  F2FP.PACK_AB R9, R85, R86 ;  /* 0x000000565509723e */ /* 0x004fca00000000ff */
[----:B------:R1:W-:Y:S02]  /*5600*/  MUFU.EX2 R83, R3 ;  /* 0x0000000300537308 */ /* 0x0003e40000000800 */
[----:B-1----:R-:W-:Y:S02]  /*5610*/  FFMA.FTZ R3, R175, c[0x0][0x2d0], -R5 ;  /* 0x0000b400af037a23 */ /* 0x002fe40000010805 */
[----:B------:R-:W-:Y:S04]  /*5620*/  LDSM.16.MT88.4 R172, [R231+0x3100] ;  /* 0x00310000e7ac783b */ /* 0x000fe80000004200 */
[----:B------:R1:W2:Y:S02]  /*5630*/  MUFU.EX2 R84, R3 ;  /* 0x0000000300547308 */ /* 0x0002a40000000800 */
[----:B-1----:R-:W-:Y:S01]  /*5640*/  FFMA.FTZ R3, R223, c[0x0][0x2d0], -R7 ;  /* 0x0000b400df037a23 */ /* 0x002fe20000010807 */
[----:B--2---:R-:W-:Y:S01]  /*5650*/  F2FP.PACK_AB R11, R84, R83 ;  /* 0x00000053540b723e */ /* 0x004fe200000000ff */
[----:B------:R-:W-:-:S04]  /*5660*/  IMAD.MOV.U32 R223, RZ, RZ, R128 ;  /* 0x000000ffffdf7224 */ /* 0x000fc800078e0080 */
[----:B------:R1:W-:Y:S02]  /*5670*/  MUFU.EX2 R82, R3 ;  /* 0x0000000300527308 */ /* 0x0003e40000000800 */
[C---:B------:R-:W-:Y:S08]  /*5680*/  HMMA.16816.F32 R144, R8.reuse, R24, R144 ;  /* 0x000000180890723c */ /* 0x040ff00000001890 */
[----:B------:R-:W-:Y:S01]  /*5690*/  HMMA.16816.F32 R152, R8, R26, R152 ;  /* 0x0000001a0898723c */ /* 0x000fe20000001898 */
[----:B-1----:R-:W-:-:S04]  /*56a0*/  FFMA.FTZ R3, R221, c[0x0][0x2d0], -R7 ;  /* 0x0000b400dd037a23 */ /* 0x002fc80000010807 */
[----:B------:R1:W2:Y:S03]  /*56b0*/  MUFU.EX2 R81, R3 ;  /* 0x0000000300517308 */ /* 0x0002a60000000800 */
[C---:B---3--:R-:W-:Y:S08]  /*56c0*/  HMMA.16816.F32 R164, R8.reuse, R20, R164 ;  /* 0x0000001408a4723c */ /* 0x048ff000000018a4 */
[----:B------:R-:W-:Y:S01]  /*56d0*/  HMMA.16816.F32 R168, R8, R22, R168 ;  /* 0x0000001608a8723c */ /* 0x000fe200000018a8 */
[----:B-1----:R-:W-:-:S07]  /*56e0*/  FFMA.FTZ R3, R251, c[0x0][0x2d0], -R7 ;  /* 0x0000b400fb037a23 */ /* 0x002fce0000010807 */
[C---:B------:R-:W-:Y:S01]  /*56f0*/  HMMA.16816.F32 R180, R8.reuse, R16, R180 ;  /* 0x0000001008b4723c */ /* 0x040fe200000018b4 */
[----:B------:R1:W-:Y:S07]  /*5700*/  MUFU.EX2 R80, R3 ;  /* 0x0000000300507308 */ /* 0x0003ee0000000800 */
[C---:B------:R-:W-:Y:S08]  /*5710*/  HMMA.16816.F32 R116, R8.reuse, R18, R76 ;  /* 0x000000120874723c */ /* 0x040ff0000000184c */
[----:B------:R-:W-:Y:S01]  /*5720*/  HMMA.16816.F32 R72, R8, R12, R72 ;  /* 0x0000000c0848723c */ /* 0x000fe20000001848 */
[----:B-1----:R-:W-:-:S04]  /*5730*/  FFMA.FTZ R3, R252, c[0x0][0x2d0], -R7 ;  /* 0x0000b400fc037a23 */ /* 0x002fc80000010807 */
[----:B------:R1:W3:Y:S03]  /*5740*/  MUFU.EX2 R63, R3 ;  /* 0x00000003003f7308 */ /* 0x0002e60000000800 */
[----:B------:R-:W-:Y:S07]  /*5750*/  HMMA.16816.F32 R68, R8, R14, R68 ;  /* 0x0000000e0844723c */ /* 0x000fee0000001844 */
[----:B--2---:R-:W-:Y:S01]  /*5760*/  F2FP.PACK_AB R8, R81, R82 ;  /* 0x000000525108723e */ /* 0x004fe200000000ff */
[----:B-1----:R-:W-:Y:S01]  /*5770*/  FFMA.FTZ R3, R160, c[0x0][0x2d0], -R0 ;  /* 0x0000b400a0037a23 */ /* 0x002fe20000010800 */
[----:B---3--:R-:W-:Y:S01]  /*5780*/  F2FP.PACK_AB R10, R63, R80 ;  /* 0x000000503f0a723e */ /* 0x008fe200000000ff */
[----:B------:R-:W-:-:S02]  /*5790*/  IMAD.MOV.U32 R160, RZ, RZ, R158 ;  /* 0x000000ffffa07224 */ /* 0x000fc400078e009e */
[----:B------:R1:W-:Y:S02]  /*57a0*/  MUFU.EX2 R62, R3 ;  /* 0x00000003003e7308 */ /* 0x0003e40000000800 */
[----:B-1----:R-:W-:Y:S02]  /*57b0*/  FFMA.FTZ R3, R161, c[0x0][0x2d0], -R0 ;  /* 0x0000b400a1037a23 */ /* 0x002fe40000010800 */
[----:B------:R-:W-:-:S04]  /*57c0*/  IMAD.MOV.U32 R161, RZ, RZ, R151 ;  /* 0x000000ffffa17224 */ /* 0x000fc800078e0097 */
[----:B------:R1:W2:Y:S01]  /*57d0*/  MUFU.EX2 R61, R3 ;  /* 0x00000003003d7308 */ /* 0x0002a20000000800 */
[----:B------:R-:W-:Y:S02]  /*57e0*/  IMAD.MOV.U32 R151, RZ, RZ, R139 ;  /* 0x000000ffff977224 */ /* 0x000fe400078e008b */
[----:B------:R-:W-:Y:S02]  /*57f0*/  IMAD.MOV.U32 R139, RZ, RZ, R122 ;  /* 0x000000ffff8b7224 */ /* 0x000fe400078e007a */
[----:B------:R-:W-:Y:S01]  /*5800*/  LDSM.16.MT88.4 R120, [R229+0x3100] ;  /* 0x00310000e578783b */ /* 0x000fe20000004200 */
[--C-:B-1----:R-:W-:Y:S01]  /*5810*/  FFMA.FTZ R3, R159, c[0x0][0x2d0], -R0.reuse ;  /* 0x0000b4009f037a23 */ /* 0x102fe20000010800 */
[----:B--2---:R-:W-:Y:S02]  /*5820*/  F2FP.PACK_AB R9, R61, R62 ;  /* 0x0000003e3d09723e */ /* 0x004fe400000000ff */
[----:B------:R-:W1:Y:S01]  /*5830*/  LDSM.16.MT88.4 R156, [R228+0x3100] ;  /* 0x00310000e49c783b */ /* 0x000e620000004200 */
[----:B------:R2:W-:Y:S02]  /*5840*/  MUFU.EX2 R60, R3 ;  /* 0x00000003003c7308 */ /* 0x0005e40000000800 */
[----:B--2---:R-:W-:-:S06]  /*5850*/  FFMA.FTZ R3, R132, c[0x0][0x2d0], -R0 ;  /* 0x0000b40084037a23 */ /* 0x004fcc0000010800 */
[----:B------:R2:W3:Y:S02]  /*5860*/  MUFU.EX2 R31, R3 ;  /* 0x00000003001f7308 */ /* 0x0004e40000000800 */
[----:B--2---:R-:W-:Y:S01]  /*5870*/  FFMA.FTZ R3, R216, c[0x0][0x2d0], -R6 ;  /* 0x0000b400d8037a23 */ /* 0x004fe20000010806 */
[----:B---3--:R-:W-:-:S05]  /*5880*/  F2FP.PACK_AB R11, R31, R60 ;  /* 0x0000003c1f0b723e */ /* 0x008fca00000000ff */
[----:B------:R2:W-:Y:S02]  /*5890*/  MUFU.EX2 R29, R3 ;  /* 0x00000003001d7308 */ /* 0x0005e40000000800 */
[C---:B------:R-:W-:Y:S08]  /*58a0*/  HMMA.16816.F32 R56, R8.reuse, R26, R56 ;  /* 0x0000001a0838723c */ /* 0x040ff00000001838 */
[----:B------:R-:W-:Y:S01]  /*58b0*/  HMMA.16816.F32 R64, R8, R24, R64 ;  /* 0x000000180840723c */ /* 0x000fe20000001840 */
[----:B--2---:R-:W-:-:S04]  /*58c0*/  FFMA.FTZ R3, R177, c[0x0][0x2d0], -R6 ;  /* 0x0000b400b1037a23 */ /* 0x004fc80000010806 */
[----:B------:R2:W3:Y:S03]  /*58d0*/  MUFU.EX2 R30, R3 ;  /* 0x00000003001e7308 */ /* 0x0004e60000000800 */
[C---:B------:R-:W-:Y:S05]  /*58e0*/  HMMA.16816.F32 R48, R8.reuse, R22, R48 ;  /* 0x000000160830723c */ /* 0x040fea0000001830 */
[----:B------:R4:W-:Y:S03]  /*58f0*/  MUFU.EX2 R22, R4 ;  /* 0x0000000400167308 */ /* 0x0009e60000000800 */
[----:B------:R-:W-:Y:S01]  /*5900*/  HMMA.16816.F32 R44, R8, R12, R44 ;  /* 0x0000000c082c723c */ /* 0x000fe2000000182c */
[----:B--2---:R-:W-:-:S07]  /*5910*/  FFMA.FTZ R3, R217, c[0x0][0x2d0], -R6 ;  /* 0x0000b400d9037a23 */ /* 0x004fce0000010806 */
[C---:B------:R-:W-:Y:S01]  /*5920*/  HMMA.16816.F32 R52, R8.reuse, R20, R52 ;  /* 0x000000140834723c */ /* 0x040fe20000001834 */
[--C-:B------:R-:W-:Y:S01]  /*5930*/  FFMA.FTZ R12, R222, c[0x0][0x2d0], -R0.reuse ;  /* 0x0000b400de0c7a23 */ /* 0x100fe20000010800 */
[----:B---3--:R-:W-:Y:S01]  /*5940*/  F2FP.PACK_AB R132, R30, R29 ;  /* 0x0000001d1e84723e */ /* 0x008fe200000000ff */
[----:B------:R2:W-:Y:S01]  /*5950*/  MUFU.EX2 R28, R3 ;  /* 0x00000003001c7308 */ /* 0x0005e20000000800 */
[----:B------:R-:W-:Y:S02]  /*5960*/  FADD.FTZ R13, R184, R203 ;  /* 0x000000cbb80d7221 */ /* 0x000fe40000010000 */
[----:B------:R-:W-:Y:S02]  /*5970*/  IMAD.MOV.U32 R203, RZ, RZ, R149 ;  /* 0x000000ffffcb7224 */ /* 0x000fe400078e0095 */
[----:B----4-:R-:W-:Y:S01]  /*5980*/  FFMA.FTZ R4, R249, c[0x0][0x2d0], -R0 ;  /* 0x0000b400f9047a23 */ /* 0x010fe20000010800 */
[----:B------:R-:W-:Y:S01]  /*5990*/  HMMA.16816.F32 R36, R8, R14, R36 ;  /* 0x0000000e0824723c */ /* 0x000fe20000001824 */
[----:B------:R-:W-:-:S07]  /*59a0*/  FADD.FTZ R20, R176, R135 ;  /* 0x00000087b0147221 */ /* 0x000fce0000010000 */
[C---:B------:R-:W-:Y:S01]  /*59b0*/  HMMA.16816.F32 R32, R8.reuse, R16, R32 ;  /* 0x000000100820723c */ /* 0x040fe20000001820 */
[----:B--2---:R-:W-:Y:S02]  /*59c0*/  FFMA.FTZ R3, R218, c[0x0][0x2d0], -R6 ;  /* 0x0000b400da037a23 */ /* 0x004fe40000010806 */
[--C-:B------:R-:W-:Y:S02]  /*59d0*/  FFMA.FTZ R6, R248, c[0x0][0x2d0], -R0.reuse ;  /* 0x0000b400f8067a23 */ /* 0x100fe40000010800 */
[----:B------:R2:W3:Y:S01]  /*59e0*/  MUFU.EX2 R27, R3 ;  /* 0x00000003001b7308 */ /* 0x0004e20000000800 */
[----:B------:R-:W-:Y:S02]  /*59f0*/  FFMA.FTZ R0, R219, c[0x0][0x2d0], -R0 ;  /* 0x0000b400db007a23 */ /* 0x000fe40000010800 */
[----:B------:R-:W-:Y:S01]  /*5a00*/  HMMA.16816.F32 R40, R8, R18, R40 ;  /* 0x000000120828723c */ /* 0x000fe20000001828 */
[----:B------:R-:W4:Y:S04]  /*5a10*/  LDSM.16.MT88.4 R16, [R230+0x3100] ;  /* 0x00310000e610783b */ /* 0x000f280000004200 */
[----:B------:R5:W-:Y:S01]  /*5a20*/  MUFU.EX2 R10, R4 ;  /* 0x00000004000a7308 */ /* 0x000be20000000800 */
[----:B--2---:R-:W-:-:S07]  /*5a30*/  FFMA.FTZ R3, R178, c[0x0][0x2d0], -R5 ;  /* 0x0000b400b2037a23 */ /* 0x004fce0000010805 */
[----:B------:R-:W-:Y:S01]  /*5a40*/  MUFU.EX2 R11, R12 ;  /* 0x0000000c000b7308 */ /* 0x000fe20000000800 */
[----:B---3--:R-:W-:Y:S01]  /*5a50*/  F2FP.PACK_AB R134, R27, R28 ;  /* 0x0000001c1b86723e */ /* 0x008fe200000000ff */
[----:B-----5:R-:W-:-:S06]  /*5a60*/  FADD.FTZ R4, R163, R186 ;  /* 0x000000baa3047221 */ /* 0x020fcc0000010000 */
[----:B------:R2:W-:Y:S01]  /*5a70*/  MUFU.EX2 R26, R3 ;  /* 0x00000003001a7308 */ /* 0x0005e20000000800 */
[----:B------:R-:W-:-:S07]  /*5a80*/  FADD.FTZ R4, R151, R4 ;  /* 0x0000000497047221 */ /* 0x000fce0000010000 */
[----:B------:R3:W-:Y:S01]  /*5a90*/  MUFU.EX2 R12, R0 ;  /* 0x00000000000c7308 */ /* 0x0007e20000000800 */
[----:B--2---:R-:W-:-:S07]  /*5aa0*/  FFMA.FTZ R3, R179, c[0x0][0x2d0], -R5 ;  /* 0x0000b400b3037a23 */ /* 0x004fce0000010805 */
[----:B------:R2:W-:Y:S01]  /*5ab0*/  MUFU.EX2 R9, R6 ;  /* 0x0000000600097308 */ /* 0x0005e20000000800 */
[----:B---3--:R-:W-:-:S07]  /*5ac0*/  FADD.FTZ R0, R246, R20 ;  /* 0x00000014f6007221 */ /* 0x008fce0000010000 */
[----:B------:R3:W5:Y:S01]  /*5ad0*/  MUFU.EX2 R25, R3 ;  /* 0x0000000300197308 */ /* 0x0007620000000800 */
[----:B--2---:R-:W-:-:S04]  /*5ae0*/  FADD.FTZ R6, R247, R0 ;  /* 0x00000000f7067221 */ /* 0x004fc80000010000 */
[----:B------:R-:W-:Y:S02]  /*5af0*/  FADD.FTZ R6, R226, R6 ;  /* 0x00000006e2067221 */ /* 0x000fe40000010000 */
[--C-:B---3--:R-:W-:Y:S01]  /*5b00*/  FFMA.FTZ R3, R220, c[0x0][0x2d0], -R5.reuse ;  /* 0x0000b400dc037a23 */ /* 0x108fe20000010805 */
[----:B-----5:R-:W-:Y:S01]  /*5b10*/  F2FP.PACK_AB R133, R25, R26 ;  /* 0x0000001a1985723e */ /* 0x020fe200000000ff */
[----:B------:R-:W-:Y:S02]  /*5b20*/  FADD.FTZ R8, R225, R6 ;  /* 0x00000006e1087221 */ /* 0x000fe40000010000 */
[----:B------:R2:W-:Y:S02]  /*5b30*/  MUFU.EX2 R24, R3 ;  /* 0x0000000300187308 */ /* 0x0005e40000000800 */
[----:B--2---:R-:W-:Y:S02]  /*5b40*/  FFMA.FTZ R3, R250, c[0x0][0x2d0], -R5 ;  /* 0x0000b400fa037a23 */ /* 0x004fe40000010805 */
[----:B------:R-:W-:-:S04]  /*5b50*/  FFMA.FTZ R5, R202, c[0x0][0x2d0], -R7 ;  /* 0x0000b400ca057a23 */ /* 0x000fc80000010807 */
[----:B------:R2:W3:Y:S01]  /*5b60*/  MUFU.EX2 R23, R3 ;  /* 0x0000000300177308 */ /* 0x0004e20000000800 */
[----:B------:R-:W-:-:S07]  /*5b70*/  IMAD.MOV.U32 R202, RZ, RZ, R161 ;  /* 0x000000ffffca7224 */ /* 0x000fce00078e00a1 */
[----:B------:R5:W-:Y:S01]  /*5b80*/  MUFU.EX2 R15, R5 ;  /* 0x00000005000f7308 */ /* 0x000be20000000800 */
[--C-:B--2---:R-:W-:Y:S01]  /*5b90*/  FFMA.FTZ R3, R204, c[0x0][0x2d0], -R7.reuse ;  /* 0x0000b400cc037a23 */ /* 0x104fe20000010807 */
[----:B---3--:R-:W-:Y:S01]  /*5ba0*/  F2FP.PACK_AB R135, R23, R24 ;  /* 0x000000181787723e */ /* 0x008fe200000000ff */
[----:B------:R-:W-:Y:S01]  /*5bb0*/  FFMA.FTZ R7, R187, c[0x0][0x2d0], -R7 ;  /* 0x0000b400bb077a23 */ /* 0x000fe20000010807 */
[----:B------:R-:W-:-:S04]  /*5bc0*/  F2FP.PACK_AB R187, R12, R11 ;  /* 0x0000000b0cbb723e */ /* 0x000fc800000000ff */
[----:B------:R2:W3:Y:S01]  /*5bd0*/  MUFU.EX2 R21, R3 ;  /* 0x0000000300157308 */ /* 0x0004e20000000800 */
[----:B------:R-:W-:Y:S02]  /*5be0*/  IMAD.MOV.U32 R204, RZ, RZ, R160 ;  /* 0x000000ffffcc7224 */ /* 0x000fe400078e00a0 */
[----:B-----5:R-:W-:Y:S01]  /*5bf0*/  FADD.FTZ R5, R130, R185 ;  /* 0x000000b982057221 */ /* 0x020fe20000010000 */
[----:B------:R-:W-:Y:S01]  /*5c00*/  F2FP.PACK_AB R185, R9, R10 ;  /* 0x0000000a09b9723e */ /* 0x000fe200000000ff */
[C---:B-1----:R-:W-:Y:S03]  /*5c10*/  HMMA.16816.F32 R144, R132.reuse, R156, R144 ;  /* 0x0000009c8490723c */ /* 0x042fe60000001890 */
[----:B------:R1:W5:Y:S05]  /*5c20*/  MUFU.EX2 R14, R7 ;  /* 0x00000007000e7308 */ /* 0x00036a0000000800 */
[----:B------:R-:W-:Y:S01]  /*5c30*/  HMMA.16816.F32 R152, R132, R158, R152 ;  /* 0x0000009e8498723c */ /* 0x000fe20000001898 */
[----:B--2---:R-:W-:Y:S01]  /*5c40*/  FADD.FTZ R3, R162, R13 ;  /* 0x0000000da2037221 */ /* 0x004fe20000010000 */
[----:B---3--:R-:W-:-:S06]  /*5c50*/  F2FP.PACK_AB R184, R21, R22 ;  /* 0x0000001615b8723e */ /* 0x008fcc00000000ff */
[C---:B------:R-:W-:Y:S01]  /*5c60*/  HMMA.16816.F32 R164, R132.reuse, R172, R164 ;  /* 0x000000ac84a4723c */ /* 0x040fe200000018a4 */
[----:B-1----:R-:W-:Y:S01]  /*5c70*/  FADD.FTZ R7, R150, R5 ;  /* 0x0000000596077221 */ /* 0x002fe20000010000 */
[----:B-----5:R-:W-:Y:S01]  /*5c80*/  F2FP.PACK_AB R186, R14, R15 ;  /* 0x0000000f0eba723e */ /* 0x020fe200000000ff */
[----:B------:R-:W-:Y:S02]  /*5c90*/  FADD.FTZ R5, R148, R3 ;  /* 0x0000000394057221 */ /* 0x000fe40000010000 */
[----:B------:R-:W-:Y:S02]  /*5ca0*/  FADD.FTZ R0, R223, R7 ;  /* 0x00000007df007221 */ /* 0x000fe40000010000 */
[----:B------:R-:W-:Y:S01]  /*5cb0*/  FADD.FTZ R3, R214, R4 ;  /* 0x00000004d6037221 */ /* 0x000fe20000010000 */
[----:B------:R-:W-:Y:S01]  /*5cc0*/  HMMA.16816.F32 R168, R132, R174, R168 ;  /* 0x000000ae84a8723c */ /* 0x000fe200000018a8 */
[----:B------:R-:W-:Y:S02]  /*5cd0*/  FADD.FTZ R5, R211, R5 ;  /* 0x00000005d3057221 */ /* 0x000fe40000010000 */
[----:B------:R-:W-:-:S02]  /*5ce0*/  FADD.FTZ R4, R204, R0 ;  /* 0x00000000cc047221 */ /* 0x000fc40000010000 */
[----:B------:R-:W-:Y:S02]  /*5cf0*/  FADD.FTZ R3, R202, R3 ;  /* 0x00000003ca037221 */ /* 0x000fe40000010000 */
[----:B------:R-:W-:Y:S01]  /*5d00*/  FADD.FTZ R0, R126, R5 ;  /* 0x000000057e007221 */ /* 0x000fe20000010000 */
[C---:B------:R-:W-:Y:S01]  /*5d10*/  HMMA.16816.F32 R180, R132.reuse, R120, R180 ;  /* 0x0000007884b4723c */ /* 0x040fe200000018b4 */
[----:B------:R-:W-:Y:S02]  /*5d20*/  FADD.FTZ R7, R127, R4 ;  /* 0x000000047f077221 */ /* 0x000fe40000010000 */
[----:B------:R-:W-:Y:S02]  /*5d30*/  FADD.FTZ R6, R124, R3 ;  /* 0x000000037c067221 */ /* 0x000fe40000010000 */
[----:B------:R-:W-:Y:S02]  /*5d40*/  FADD.FTZ R5, R125, R0 ;  /* 0x000000007d057221 */ /* 0x000fe40000010000 */
[----:B------:R-:W-:Y:S01]  /*5d50*/  FADD.FTZ R4, R227, R8 ;  /* 0x00000008e3047221 */ /* 0x000fe20000010000 */
[----:B------:R-:W-:Y:S01]  /*5d60*/  HMMA.16816.F32 R116, R132, R122, R116 ;  /* 0x0000007a8474723c */ /* 0x000fe20000001874 */
[----:B------:R-:W-:-:S02]  /*5d70*/  FADD.FTZ R3, R203, R7 ;  /* 0x00000007cb037221 */ /* 0x000fc40000010000 */
[----:B------:R-:W-:Y:S02]  /*5d80*/  FADD.FTZ R0, R141, R6 ;  /* 0x000000068d007221 */ /* 0x000fe40000010000 */
[----:B------:R-:W-:Y:S02]  /*5d90*/  FADD.FTZ R6, R142, R5 ;  /* 0x000000058e067221 */ /* 0x000fe40000010000 */
[----:B------:R-:W-:Y:S01]  /*5da0*/  FADD.FTZ R4, R224, R4 ;  /* 0x00000004e0047221 */ /* 0x000fe20000010000 */
[----:B------:R-:W-:Y:S01]  /*5db0*/  HMMA.16816.F32 R148, R184, R156, R64 ;  /* 0x0000009cb894723c */ /* 0x000fe20000001840 */
[----:B------:R-:W-:Y:S02]  /*5dc0*/  FADD.FTZ R5, R139, R3 ;  /* 0x000000038b057221 */ /* 0x000fe40000010000 */
[----:B------:R-:W-:Y:S02]  /*5dd0*/  FADD.FTZ R3, R140, R0 ;  /* 0x000000008c037221 */ /* 0x000fe40000010000 */
[----:B------:R-:W-:-:S02]  /*5de0*/  FADD.FTZ R0, R205, R6 ;  /* 0x00000006cd007221 */ /* 0x000fc40000010000 */
        /* <DEDUP_REMOVED lines=11> */
[----:B----4-:R-:W-:Y:S01]  /*5ea0*/  HMMA.16816.F32 R128, R132, R16, R72 ;  /* 0x000000108480723c */ /* 0x010fe20000001848 */
        /* <DEDUP_REMOVED lines=19> */
[----:B------:R-:W-:Y:S01]  /*5fe0*/  HMMA.16816.F32 R124, R184, R16, R44 ;  /* 0x00000010b87c723c */ /* 0x000fe2000000182c */
        /* <DEDUP_REMOVED lines=55> */
[----:B------:R1:W-:Y:S01]  /*6360*/  STL [R1], R6 ;  /* 0x0000000601007387 */ /* 0x0003e20000100800 */
[----:B------:R-:W-:-:S03]  /*6370*/  FADD.FTZ R0, R23, R5 ;  /* 0x0000000517007221 */ /* 0x000fc60000010000 */
[----:B------:R1:W-:Y:S04]  /*6380*/  STL [R1+0x8], R4 ;  /* 0x0000080401007387 */ /* 0x0003e80000100800 */
[----:B------:R1:W-:Y:S04]  /*6390*/  STL [R1+0xc], R0 ;  /* 0x00000c0001007387 */ /* 0x0003e80000100800 */
[----:B------:R1:W-:Y:S01]  /*63a0*/  STL [R1+0x4], R3 ;  /* 0x0000040301007387 */ /* 0x0003e20000100800 */
[----:B------:R-:W-:Y:S05]  /*63b0*/  @!P0 BRA `(.L_x_32) ;  /* 0x00003ef000008947 */ /* 0x000fea0003800000 */
[----:B------:R-:W2:Y:S01]  /*63c0*/  LDL.LU R140, [R1+0x38] ;  /* 0x00003800018c7983 */ /* 0x000ea20000300800 */
[----:B-1----:R-:W-:Y:S01]  /*63d0*/  IMAD.MOV.U32 R3, RZ, RZ, R137 ;  /* 0x000000ffff037224 */ /* 0x002fe200078e0089 */
[----:B------:R-:W-:Y:S01]  /*63e0*/  MOV R142, R2 ;  /* 0x00000002008e7202 */ /* 0x000fe20000000f00 */
[----:B------:R-:W-:Y:S01]  /*63f0*/  IMAD.MOV.U32 R0, RZ, RZ, R138 ;  /* 0x000000ffff007224 */ /* 0x000fe200078e008a */
[----:B------:R-:W3:Y:S01]  /*6400*/  LDL.LU.64 R202, [R1+0x30] ;  /* 0x0000300001ca7983 */ /* 0x000ee20000300a00 */
[----:B------:R-:W-:Y:S01]  /*6410*/  IMAD.MOV.U32 R139, RZ, RZ, R136 ;  /* 0x000000ffff8b7224 */ /* 0x000fe200078e0088 */
[----:B--2---:R-:W-:-:S02]  /*6420*/  IADD3 R246, R140, -0x2, RZ ;  /* 0xfffffffe8cf67810 */ /* 0x004fc40007ffe0ff */
[----:B------:R-:W2:Y:S01]  /*6430*/  LDL.LU.64 R140, [R1+0x40] ;  /* 0x00004000018c7983 */ /* 0x000ea20000300a00 */
[----:B---3--:R-:W-:Y:S02]  /*6440*/  MOV R5, R203 ;  /* 0x000000cb00057202 */ /* 0x008fe40000000f00 */
[----:B--2---:R-:W-:-:S05]  /*6450*/  MOV R4, R140 ;  /* 0x0000008c00047202 */ /* 0x004fca0000000f00 */
[----:B------:R1:W-:Y:S02]  /*6460*/  STL.64 [R1+0x18], R4 ;  /* 0x0000180401007387 */ /* 0x0003e40000100a00 */
.L_x_33:
        /* <DEDUP_REMOVED lines=10> */
[----:B------:R-:W-:Y:S08]  /*6510*/  LDSM.16.M88.4 R112, [R234+0x7100] ;  /* 0x00710000ea70783b */ /* 0x000ff00000000200 */
[----:B------:R-:W3:Y:S08]  /*6520*/  LDSM.16.M88.4 R16, [R143+0x3900] ;  /* 0x003900008f10783b */ /* 0x000ef00000000200 */
[----:B------:R-:W4:Y:S08]  /*6530*/  LDSM.16.M88.4 R108, [R234+0x9100] ;  /* 0x00910000ea6c783b */ /* 0x000f300000000200 */
[----:B------:R-:W5:Y:S08]  /*6540*/  LDSM.16.M88.4 R32, [R143+0x4100] ;  /* 0x004100008f20783b */ /* 0x000f700000000200 */
        /* <DEDUP_REMOVED lines=10> */
[-C--:B-----5:R-:W-:Y:S06]  /*65f0*/  HMMA.16816.F32 R20, R112, R32.reuse, RZ ;  /* 0x000000207014723c */ /* 0x0a0fec00000018ff */
[----:B------:R-:W5:Y:S02]  /*6600*/  LDSM.16.M88.4 R196, [R238] ;  /* 0x00000000eec4783b */ /* 0x000f640000000200 */
        /* <DEDUP_REMOVED lines=15> */
[----:B------:R-:W5:Y:S06]  /*6700*/  LDL.64 R250, [R1+0x20] ;  /* 0x0000200001fa7983 */ /* 0x000f6c0000100a00 */
[----:B------:R-:W5:Y:S01]  /*6710*/  LDL.64 R248, [R1+0x28] ;  /* 0x0000280001f87983 */ /* 0x000f620000100a00 */
[C---:B------:R-:W-:Y:S08]  /*6720*/  HMMA.16816.F32 R56, R108.reuse, R64, RZ ;  /* 0x000000406c38723c */ /* 0x040ff000000018ff */
[-C--:B------:R-:W-:Y:S08]  /*6730*/  HMMA.16816.F32 R60, R108, R66.reuse, RZ ;  /* 0x000000426c3c723c */ /* 0x080ff000000018ff */
[C---:B------:R-:W-:Y:S08]  /*6740*/  HMMA.16816.F32 R64, R112.reuse, R66, RZ ;  /* 0x000000427040723c */ /* 0x040ff000000018ff */
[-C--:B-1----:R-:W-:Y:S01]  /*6750*/  HMMA.16816.F32 R68, R112, R80.reuse, RZ ;  /* 0x000000507044723c */ /* 0x082fe200000018ff */
[----:B--2---:R-:W-:Y:S07]  /*6760*/  IMAD.WIDE.U32 R84, R84, 0x70, R72 ;  /* 0x0000007054547825 */ /* 0x004fee00078e0048 */
[C---:B------:R-:W-:Y:S04]  /*6770*/  HMMA.16816.F32 R72, R108.reuse, R80, RZ ;  /* 0x000000506c48723c */ /* 0x040fe800000018ff */
[----:B------:R-:W-:Y:S02]  /*6780*/  LEA R88, P0, R84, c[0x0][0x1f8], 0x1 ;  /* 0x00007e0054587a11 */ /* 0x000fe400078008ff */
[----:B------:R-:W-:Y:S02]  /*6790*/  IADD3 R2, R85, R2, RZ ;  /* 0x0000000255027210 */ /* 0x000fe40007ffe0ff */
[----:B------:R-:W-:Y:S01]  /*67a0*/  IADD3 R92, P1, R88, UR7, RZ ;  /* 0x00000007585c7c10 */ /* 0x000fe2000ff3e0ff */
[-C--:B------:R-:W-:Y:S03]  /*67b0*/  HMMA.16816.F32 R76, R108, R82.reuse, RZ ;  /* 0x000000526c4c723c */ /* 0x080fe600000018ff */
[----:B------:R-:W-:Y:S02]  /*67c0*/  LEA.HI.X R89, R84, c[0x0][0x1fc], R2, 0x1, P0 ;  /* 0x00007f0054597a11 */ /* 0x000fe400000f0c02 */
[----:B------:R-:W-:Y:S03]  /*67d0*/  IADD3 R94, P0, R92, UR7, RZ ;  /* 0x000000075c5e7c10 */ /* 0x000fe6000ff1e0ff */
[----:B------:R-:W-:Y:S01]  /*67e0*/  @!PT LDS RZ, [RZ] ;  /* 0x00000000fffff984 */ /* 0x000fe20000000800 */
[----:B------:R-:W-:Y:S01]  /*67f0*/  @!PT LDS RZ, [RZ] ;  /* 0x00000000fffff984 */ /* 0x000fe20000000800 */
[----:B------:R-:W-:Y:S01]  /*6800*/  @!PT LDS RZ, [RZ] ;  /* 0x00000000fffff984 */ /* 0x000fe20000000800 */
[----:B------:R1:W-:Y:S01]  /*6810*/  LDGSTS.E.BYPASS.LTC128B.128 [R245+0x100], [R88.64], !P2 ;  /* 0x0010000058f57fae */ /* 0x0003e2000d101d48 */
[----:B------:R-:W-:Y:S01]  /*6820*/  IADD3.X R93, R89, UR5, RZ, P1, !PT ;  /* 0x00000005595d7c10 */ /* 0x000fe20008ffe4ff */
[C---:B------:R-:W-:Y:S03]  /*6830*/  HMMA.16816.F32 R80, R112.reuse, R82, RZ ;  /* 0x000000527050723c */ /* 0x040fe600000018ff */
[----:B------:R-:W-:Y:S03]  /*6840*/  IADD3.X R95, R93, UR5, RZ, P0, !PT ;  /* 0x000000055d5f7c10 */ /* 0x000fe600087fe4ff */
[----:B------:R2:W-:Y:S01]  /*6850*/  LDGSTS.E.BYPASS.LTC128B.128 [R245+0x900], [R92.64], !P2 ;  /* 0x009000005cf57fae */ /* 0x0005e2000d101d48 */
[----:B------:R-:W-:Y:S01]  /*6860*/  IADD3 R102, P1, R94, UR7, RZ ;  /* 0x000000075e667c10 */ /* 0x000fe2000ff3e0ff */
[-C--:B---3--:R-:W-:Y:S04]  /*6870*/  HMMA.16816.F32 R84, R112, R96.reuse, RZ ;  /* 0x000000607054723c */ /* 0x088fe800000018ff */
[----:B------:R-:W-:Y:S02]  /*6880*/  IADD3.X R103, R95, UR5, RZ, P1, !PT ;  /* 0x000000055f677c10 */ /* 0x000fe40008ffe4ff */
[----:B------:R2:W-:Y:S08]  /*6890*/  LDGSTS.E.BYPASS.LTC128B.128 [R245+0x1100], [R94.64], !P2 ;  /* 0x011000005ef57fae */ /* 0x0005f0000d101d48 */
[----:B------:R3:W-:Y:S01]  /*68a0*/  LDGSTS.E.BYPASS.LTC128B.128 [R245+0x1900], [R102.64], !P2 ;  /* 0x0190000066f57fae */ /* 0x0007e2000d101d48 */
[C---:B-1----:R-:W-:Y:S07]  /*68b0*/  HMMA.16816.F32 R88, R108.reuse, R96, RZ ;  /* 0x000000606c58723c */ /* 0x042fee00000018ff */
[----:B------:R-:W-:Y:S05]  /*68c0*/  IADD3 R96, P0, R102, UR7, RZ ;  /* 0x0000000766607c10 */ /* 0x000fea000ff1e0ff */
[----:B------:R-:W-:Y:S02]  /*68d0*/  IADD3.X R97, R103, UR5, RZ, P0, !PT ;  /* 0x0000000567617c10 */ /* 0x000fe400087fe4ff */
[----:B------:R-:W-:Y:S01]  /*68e0*/  IADD3 R100, P1, R96, UR7, RZ ;  /* 0x0000000760647c10 */ /* 0x000fe2000ff3e0ff */
[-C--:B--2---:R-:W-:Y:S02]  /*68f0*/  HMMA.16816.F32 R92, R108, R98.reuse, RZ ;  /* 0x000000626c5c723c */ /* 0x084fe400000018ff */
[----:B------:R1:W-:Y:S01]  /*6900*/  LDGSTS.E.BYPASS.LTC128B.128 [R245+0x2100], [R96.64], !P2 ;  /* 0x0210000060f57fae */ /* 0x0003e2000d101d48 */
[----:B------:R-:W-:Y:S02]  /*6910*/  IADD3.X R101, R97, UR5, RZ, P1, !PT ;  /* 0x0000000561657c10 */ /* 0x000fe40008ffe4ff */
[----:B---3--:R-:W-:Y:S05]  /*6920*/  IADD3 R102, P0, R100, UR7, RZ ;  /* 0x0000000764667c10 */ /* 0x008fea000ff1e0ff */
[----:B------:R4:W-:Y:S02]  /*6930*/  LDGSTS.E.BYPASS.LTC128B.128 [R245+0x2900], [R100.64], !P2 ;  /* 0x0290000064f57fae */ /* 0x0009e4000d101d48 */
[----:B------:R-:W-:Y:S02]  /*6940*/  IADD3.X R103, R101, UR5, RZ, P0, !PT ;  /* 0x0000000565677c10 */ /* 0x000fe400087fe4ff */
[C---:B------:R-:W-:Y:S02]  /*6950*/  ISETP.GT.AND P0, PT, R246.reuse, RZ, PT ;  /* 0x000000fff600720c */ /* 0x040fe40003f04270 */
[----:B------:R-:W-:Y:S02]  /*6960*/  IADD3 R246, R246, -0x1, RZ ;  /* 0xfffffffff6f67810 */ /* 0x000fe40007ffe0ff */
[----:B------:R4:W-:Y:S08]  /*6970*/  LDGSTS.E.BYPASS.LTC128B.128 [R245+0x3100], [R102.64], !P2 ;  /* 0x0310000066f57fae */ /* 0x0009f0000d101d48 */
[----:B------:R-:W0:Y:S01]  /*6980*/  LDGDEPBAR ;  /* 0x00000000000079af */ /* 0x000e220000000000 */
[C---:B-1----:R-:W-:Y:S08]  /*6990*/  HMMA.16816.F32 R96, R112.reuse, R98, RZ ;  /* 0x000000627060723c */ /* 0x042ff000000018ff */
[-C--:B----4-:R-:W-:Y:S08]  /*69a0*/  HMMA.16816.F32 R100, R112, R188.reuse, RZ ;  /* 0x000000bc7064723c */ /* 0x090ff000000018ff */
[C---:B------:R-:W-:Y:S08]  /*69b0*/  HMMA.16816.F32 R104, R108.reuse, R188, RZ ;  /* 0x000000bc6c68723c */ /* 0x040ff000000018ff */
[-C--:B------:R-:W-:Y:S08]  /*69c0*/  HMMA.16816.F32 R108, R108, R190.reuse, RZ ;  /* 0x000000be6c6c723c */ /* 0x080ff000000018ff */
[----:B------:R-:W-:Y:S01]  /*69d0*/  HMMA.16816.F32 R112, R112, R190, RZ ;  /* 0x000000be7070723c */ /* 0x000fe200000018ff */
[----:B------:R-:W-:Y:S07]  /*69e0*/  LDSM.16.M88.4 R188, [R235+0x7100] ;  /* 0x00710000ebbc783b */ /* 0x000fee0000000200 */
[-C--:B-----5:R-:W-:Y:S08]  /*69f0*/  HMMA.16816.F32 R4, R192, R196.reuse, R4 ;  /* 0x000000c4c004723c */ /* 0x0a0ff00000001804 */
        /* <DEDUP_REMOVED lines=32> */
[----:B------:R-:W5:Y:S07]  /*6c00*/  LDSM.16.M88.4 R200, [R233+0x5100] ;  /* 0x00510000e9c8783b */ /* 0x000f6e0000000200 */
        /* <DEDUP_REMOVED lines=17> */
[-C--:B-----5:R-:W-:Y:S08]  /*6d20*/  HMMA.16816.F32 R52, R188, R200.reuse, R52 ;  /* 0x000000c8bc34723c */ /* 0x0a0ff00000001834 */
        /* <DEDUP_REMOVED lines=165> */
[----:B------:R-:W-:Y:S01]  /*7780*/  FADD.FTZ R0, -R138, R0 ;  /* 0x000000008a007221 */ /* 0x000fe20000010100 */
        /* <DEDUP_REMOVED lines=23> */
[----:B------:R-:W-:Y:S02]  /*7900*/  FFMA.FTZ R4, R4, c[0x0][0x2d0], -R192 ;  /* 0x0000b40004047a23 */ /* 0x000fe400000108c0 */
[--C-:B------:R-:W-:Y:S02]  /*7910*/  FFMA.FTZ R22, R22, c[0x0][0x2d0], -R194.reuse ;  /* 0x0000b40016167a23 */ /* 0x100fe400000108c2 */
[--C-:B------:R-:W-:Y:S01]  /*7920*/  FFMA.FTZ R23, R23, c[0x0][0x2d0], -R194.reuse ;  /* 0x0000b40017177a23 */ /* 0x100fe200000108c2 */
[----:B-1----:R-:W-:Y:S01]  /*7930*/  FMNMX.FTZ R136, R136, R189, !PT ;  /* 0x000000bd88887209 */ /* 0x002fe20007810000 */
[--C-:B------:R-:W-:Y:S02]  /*7940*/  FFMA.FTZ R54, R54, c[0x0][0x2d0], -R194.reuse ;  /* 0x0000b40036367a23 */ /* 0x100fe400000108c2 */
[--C-:B------:R-:W-:Y:S01]  /*7950*/  FFMA.FTZ R55, R55, c[0x0][0x2d0], -R194.reuse ;  /* 0x0000b40037377a23 */ /* 0x100fe200000108c2 */
[----:B------:R1:W-:Y:S01]  /*7960*/  MUFU.EX2 R221, R4 ;  /* 0x0000000400dd7308 */ /* 0x0003e20000000800 */
[--C-:B------:R-:W-:Y:S02]  /*7970*/  FFMA.FTZ R6, R6, c[0x0][0x2d0], -R194.reuse ;  /* 0x0000b40006067a23 */ /* 0x100fe400000108c2 */
[--C-:B------:R-:W-:Y:S02]  /*7980*/  FFMA.FTZ R66, R66, c[0x0][0x2d0], -R194.reuse ;  /* 0x0000b40042427a23 */ /* 0x100fe400000108c2 */
[----:B--2---:R-:W-:Y:S02]  /*7990*/  FADD.FTZ R2, -R137, R3 ;  /* 0x0000000389027221 */ /* 0x004fe40000010100 */
[----:B------:R-:W2:Y:S01]  /*79a0*/  SHFL.BFLY PT, R3, R0, 0x2, 0x1f ;  /* 0x0c401f0000037f89 */ /* 0x000ea200000e0000 */
[--C-:B------:R-:W-:Y:S02]  /*79b0*/  FFMA.FTZ R67, R67, c[0x0][0x2d0], -R194.reuse ;  /* 0x0000b40043437a23 */ /* 0x100fe400000108c2 */
[----:B------:R-:W-:Y:S01]  /*79c0*/  MUFU.EX2 R219, R6 ;  /* 0x0000000600db7308 */ /* 0x000fe20000000800 */
[----:B------:R-:W-:Y:S02]  /*79d0*/  FMUL.FTZ R2, R2, c[0x0][0x2d0] ;  /* 0x0000b40002027a20 */ /* 0x000fe40000410000 */
[--C-:B------:R-:W-:Y:S02]  /*79e0*/  FFMA.FTZ R70, R70, c[0x0][0x2d0], -R194.reuse ;  /* 0x0000b40046467a23 */ /* 0x100fe400000108c2 */
[--C-:B------:R-:W-:Y:S02]  /*79f0*/  FFMA.FTZ R71, R71, c[0x0][0x2d0], -R194.reuse ;  /* 0x0000b40047477a23 */ /* 0x100fe400000108c2 */
[----:B------:R-:W-:Y:S02]  /*7a00*/  FFMA.FTZ R7, R7, c[0x0][0x2d0], -R194 ;  /* 0x0000b40007077a23 */ /* 0x000fe400000108c2 */
[----:B------:R-:W-:Y:S01]  /*7a10*/  FMUL.FTZ R193, R136, c[0x0][0x2d0] ;  /* 0x0000b40088c17a20 */ /* 0x000fe20000410000 */
[----:B------:R4:W5:Y:S01]  /*7a20*/  MUFU.EX2 R140, R2 ;  /* 0x00000002008c7308 */ /* 0x0009620000000800 */
[----:B------:R-:W-:Y:S02]  /*7a30*/  FFMA.FTZ R5, R5, c[0x0][0x2d0], -R192 ;  /* 0x0000b40005057a23 */ /* 0x000fe400000108c0 */
[--C-:B------:R-:W-:Y:S01]  /*7a40*/  FFMA.FTZ R60, R60, c[0x0][0x2d0], -R193.reuse ;  /* 0x0000b4003c3c7a23 */ /* 0x100fe200000108c1 */
[----:B-1----:R-:W-:Y:S01]  /*7a50*/  @P0 SHF.R.S32.HI R4, RZ, 0x1f, R246 ;  /* 0x0000001fff040819 */ /* 0x002fe200000114f6 */
[--C-:B------:R-:W-:Y:S02]  /*7a60*/  FFMA.FTZ R61, R61, c[0x0][0x2d0], -R193.reuse ;  /* 0x0000b4003d3d7a23 */ /* 0x100fe400000108c1 */
[--C-:B------:R-:W-:Y:S02]  /*7a70*/  FFMA.FTZ R16, R16, c[0x0][0x2d0], -R192.reuse ;  /* 0x0000b40010107a23 */ /* 0x100fe400000108c0 */
[----:B------:R-:W-:Y:S01]  /*7a80*/  FFMA.FTZ R17, R17, c[0x0][0x2d0], -R192 ;  /* 0x0000b40011117a23 */ /* 0x000fe200000108c0 */
[----:B------:R-:W-:Y:S01]  /*7a90*/  MUFU.EX2 R220, R7 ;  /* 0x0000000700dc7308 */ /* 0x000fe20000000800 */
[----:B--2---:R-:W-:Y:S01]  /*7aa0*/  FMNMX.FTZ R0, R0, R3, !PT ;  /* 0x0000000300007209 */ /* 0x004fe20007810000 */
[--C-:B------:R-:W-:Y:S02]  /*7ab0*/  FFMA.FTZ R18, R18, c[0x0][0x2d0], -R194.reuse ;  /* 0x0000b40012127a23 */ /* 0x100fe400000108c2 */
[----:B------:R-:W-:Y:S02]  /*7ac0*/  FFMA.FTZ R19, R19, c[0x0][0x2d0], -R194 ;  /* 0x0000b40013137a23 */ /* 0x000fe400000108c2 */
[C---:B---3--:R-:W-:Y:S02]  /*7ad0*/  FMUL.FTZ R120, R141.reuse, R120 ;  /* 0x000000788d787220 */ /* 0x048fe40000410000 */
[----:B------:R-:W-:Y:S02]  /*7ae0*/  FMUL.FTZ R121, R141, R121 ;  /* 0x000000798d797220 */ /* 0x000fe40000410000 */
[----:B------:R-:W-:Y:S01]  /*7af0*/  MUFU.EX2 R224, R5 ;  /* 0x0000000500e07308 */ /* 0x000fe20000000800 */
[--C-:B------:R-:W-:Y:S02]  /*7b00*/  FFMA.FTZ R8, R8, c[0x0][0x2d0], -R193.reuse ;  /* 0x0000b40008087a23 */ /* 0x100fe400000108c1 */
[----:B------:R-:W-:Y:S02]  /*7b10*/  FFMA.FTZ R9, R9, c[0x0][0x2d0], -R193 ;  /* 0x0000b40009097a23 */ /* 0x000fe400000108c1 */
[----:B----4-:R-:W-:Y:S02]  /*7b20*/  FADD.FTZ R2, -R136, R139 ;  /* 0x0000008b88027221 */ /* 0x010fe40000010100 */
[----:B-----5:R-:W-:Y:S02]  /*7b30*/  FMUL.FTZ R122, R140, R122 ;  /* 0x0000007a8c7a7220 */ /* 0x020fe40000410000 */
[----:B------:R-:W-:Y:S01]  /*7b40*/  FMUL.FTZ R2, R2, c[0x0][0x2d0] ;  /* 0x0000b40002027a20 */ /* 0x000fe20000410000 */
[----:B------:R1:W-:Y:S01]  /*7b50*/  MUFU.EX2 R217, R8 ;  /* 0x0000000800d97308 */ /* 0x0003e20000000800 */
[C---:B------:R-:W-:Y:S02]  /*7b60*/  FMUL.FTZ R123, R140.reuse, R123 ;  /* 0x0000007b8c7b7220 */ /* 0x040fe40000410000 */
[C---:B------:R-:W-:Y:S02]  /*7b70*/  FMUL.FTZ R124, R141.reuse, R124 ;  /* 0x0000007c8d7c7220 */ /* 0x040fe40000410000 */
[----:B------:R-:W-:Y:S02]  /*7b80*/  FMUL.FTZ R125, R141, R125 ;  /* 0x0000007d8d7d7220 */ /* 0x000fe40000410000 */
[C---:B------:R-:W-:Y:S02]  /*7b90*/  FMUL.FTZ R126, R140.reuse, R126 ;  /* 0x0000007e8c7e7220 */ /* 0x040fe40000410000 */
[----:B------:R-:W-:Y:S01]  /*7ba0*/  FMUL.FTZ R127, R140, R127 ;  /* 0x0000007f8c7f7220 */ /* 0x000fe20000410000 */
[----:B------:R2:W3:Y:S01]  /*7bb0*/  MUFU.EX2 R139, R2 ;  /* 0x00000002008b7308 */ /* 0x0004e20000000800 */
[--C-:B------:R-:W-:Y:S02]  /*7bc0*/  FFMA.FTZ R56, R56, c[0x0][0x2d0], -R193.reuse ;  /* 0x0000b40038387a23 */ /* 0x100fe400000108c1 */
[--C-:B------:R-:W-:Y:S02]  /*7bd0*/  FFMA.FTZ R57, R57, c[0x0][0x2d0], -R193.reuse ;  /* 0x0000b40039397a23 */ /* 0x100fe400000108c1 */
[----:B------:R-:W-:Y:S02]  /*7be0*/  FFMA.FTZ R81, R81, c[0x0][0x2d0], -R192 ;  /* 0x0000b40051517a23 */ /* 0x000fe400000108c0 */
[--C-:B------:R-:W-:Y:S02]  /*7bf0*/  FFMA.FTZ R13, R13, c[0x0][0x2d0], -R193.reuse ;  /* 0x0000b4000d0d7a23 */ /* 0x100fe400000108c1 */
[--C-:B------:R-:W-:Y:S01]  /*7c00*/  FFMA.FTZ R25, R25, c[0x0][0x2d0], -R193.reuse ;  /* 0x0000b40019197a23 */ /* 0x100fe200000108c1 */
[----:B------:R4:W-:Y:S01]  /*7c10*/  MUFU.EX2 R218, R9 ;  /* 0x0000000900da7308 */ /* 0x0009e20000000800 */
[--C-:B------:R-:W-:Y:S02]  /*7c20*/  FFMA.FTZ R12, R12, c[0x0][0x2d0], -R193.reuse ;  /* 0x0000b4000c0c7a23 */ /* 0x100fe400000108c1 */
[--C-:B------:R-:W-:Y:S01]  /*7c30*/  FFMA.FTZ R24, R24, c[0x0][0x2d0], -R193.reuse ;  /* 0x0000b40018187a23 */ /* 0x100fe200000108c1 */
[----:B-1----:R-:W-:Y:S01]  /*7c40*/  @P0 MOV R8, R248 ;  /* 0x000000f800080202 */ /* 0x002fe20000000f00 */
[--C-:B------:R-:W-:Y:S01]  /*7c50*/  FFMA.FTZ R28, R28, c[0x0][0x2d0], -R193.reuse ;  /* 0x0000b4001c1c7a23 */ /* 0x100fe200000108c1 */
[----:B------:R-:W-:Y:S01]  /*7c60*/  MOV R248, c[0x0][0x1e4] ;  /* 0x0000790000f87a02 */ /* 0x000fe20000000f00 */
[----:B------:R-:W-:Y:S02]  /*7c70*/  FFMA.FTZ R29, R29, c[0x0][0x2d0], -R193 ;  /* 0x0000b4001d1d7a23 */ /* 0x000fe400000108c1 */
[----:B------:R-:W-:Y:S01]  /*7c80*/  FFMA.FTZ R35, R35, c[0x0][0x2d0], -R194 ;  /* 0x0000b40023237a23 */ /* 0x000fe200000108c2 */
[----:B------:R1:W-:Y:S01]  /*7c90*/  MUFU.EX2 R209, R13 ;  /* 0x0000000d00d17308 */ /* 0x0003e20000000800 */
[----:B------:R-:W-:Y:S02]  /*7ca0*/  @P0 IMAD R6, R4, c[0x0][0x1e0], RZ ;  /* 0x0000780004060a24 */ /* 0x000fe400078e02ff */
[----:B------:R-:W-:Y:S01]  /*7cb0*/  FFMA.FTZ R36, R36, c[0x0][0x2d0], -R192 ;  /* 0x0000b40024247a23 */ /* 0x000fe200000108c0 */
[----:B--2---:R-:W2:Y:S01]  /*7cc0*/  SHFL.BFLY PT, R2, R0, 0x1, 0x1f ;  /* 0x0c201f0000027f89 */ /* 0x004ea200000e0000 */
[C---:B---3--:R-:W-:Y:S02]  /*7cd0*/  FMUL.FTZ R116, R139.reuse, R116 ;  /* 0x000000748b747220 */ /* 0x048fe40000410000 */
[C---:B------:R-:W-:Y:S02]  /*7ce0*/  FMUL.FTZ R117, R139.reuse, R117 ;  /* 0x000000758b757220 */ /* 0x040fe40000410000 */
[C---:B------:R-:W-:Y:S01]  /*7cf0*/  FMUL.FTZ R128, R139.reuse, R128 ;  /* 0x000000808b807220 */ /* 0x040fe20000410000 */
[----:B------:R3:W-:Y:S01]  /*7d00*/  MUFU.EX2 R210, R12 ;  /* 0x0000000c00d27308 */ /* 0x0007e20000000800 */
[C---:B------:R-:W-:Y:S01]  /*7d10*/  @P0 IMAD.WIDE.U32 R4, R246.reuse, c[0x0][0x1e0], RZ ;  /* 0x00007800f6040a25 */ /* 0x040fe200078e00ff */
[----:B----4-:R-:W-:Y:S03]  /*7d20*/  @P0 MOV R9, R251 ;  /* 0x000000fb00090202 */ /* 0x010fe60000000f00 */
[----:B------:R-:W-:Y:S02]  /*7d30*/  @P0 IMAD R6, R246, c[0x0][0x1e4], R6 ;  /* 0x00007900f6060a24 */ /* 0x000fe400078e0206 */
[----:B------:R-:W-:Y:S02]  /*7d40*/  FMUL.FTZ R129, R139, R129 ;  /* 0x000000818b817220 */ /* 0x000fe40000410000 */
[----:B------:R-:W-:Y:S01]  /*7d50*/  @P0 IMAD.WIDE.U32 R8, R4, 0x70, R8 ;  /* 0x0000007004080825 */ /* 0x000fe200078e0008 */
[----:B------:R-:W-:Y:S01]  /*7d60*/  MUFU.EX2 R205, R22 ;  /* 0x0000001600cd7308 */ /* 0x000fe20000000800 */
[----:B------:R-:W-:Y:S02]  /*7d70*/  @P0 IADD3 R6, R5, R6, RZ ;  /* 0x0000000605060210 */ /* 0x000fe40007ffe0ff */
[----:B------:R-:W-:Y:S01]  /*7d80*/  FMUL.FTZ R132, R139, R132 ;  /* 0x000000848b847220 */ /* 0x000fe20000410000 */
[----:B-1----:R-:W-:Y:S01]  /*7d90*/  @P0 SHF.L.U32 R13, R247, 0x5, RZ ;  /* 0x00000005f70d0819 */ /* 0x002fe200000006ff */
[----:B------:R-:W-:Y:S02]  /*7da0*/  FMUL.FTZ R133, R139, R133 ;  /* 0x000000858b857220 */ /* 0x000fe40000410000 */
[----:B------:R-:W-:Y:S01]  /*7db0*/  @P0 IMAD R4, R6, 0x70, RZ ;  /* 0x0000007006040824 */ /* 0x000fe200078e02ff */
[----:B--2---:R-:W-:Y:S01]  /*7dc0*/  FMNMX.FTZ R2, R0, R2, !PT ;  /* 0x0000000200027209 */ /* 0x004fe20007810000 */
[----:B------:R-:W-:Y:S01]  /*7dd0*/  FFMA.FTZ R37, R37, c[0x0][0x2d0], -R192 ;  /* 0x0000b40025257a23 */ /* 0x000fe200000108c0 */
[----:B------:R-:W-:Y:S01]  /*7de0*/  MUFU.EX2 R207, R23 ;  /* 0x0000001700cf7308 */ /* 0x000fe20000000800 */
[----:B------:R-:W-:Y:S01]  /*7df0*/  @P0 LEA R6, P3, R8, c[0x0][0x1c8], 0x1 ;  /* 0x0000720008060a11 */ /* 0x000fe200078608ff */
[--C-:B------:R-:W-:Y:S01]  /*7e00*/  FFMA.FTZ R38, R38, c[0x0][0x2d0], -R194.reuse ;  /* 0x0000b40026267a23 */ /* 0x100fe200000108c2 */
[----:B------:R-:W-:Y:S01]  /*7e10*/  @P0 IADD3 R5, R9, R4, RZ ;  /* 0x0000000409050210 */ /* 0x000fe20007ffe0ff */
[----:B------:R-:W-:Y:S01]  /*7e20*/  FMUL.FTZ R3, R2, c[0x0][0x2d0] ;  /* 0x0000b40002037a20 */ /* 0x000fe20000410000 */
[-C--:B------:R-:W-:Y:S01]  /*7e30*/  @P0 IADD3 R4, P1, R6, R13.reuse, RZ ;  /* 0x0000000d06040210 */ /* 0x080fe20007f3e0ff */
[----:B------:R-:W-:Y:S01]  /*7e40*/  FFMA.FTZ R39, R39, c[0x0][0x2d0], -R194 ;  /* 0x0000b40027277a23 */ /* 0x000fe200000108c2 */
[----:B------:R-:W-:Y:S01]  /*7e50*/  @P0 LEA.HI.X R7, R8, c[0x0][0x1cc], R5, 0x1, P3 ;  /* 0x0000730008070a11 */ /* 0x000fe200018f0c05 */
[--C-:B------:R-:W-:Y:S01]  /*7e60*/  FFMA.FTZ R10, R10, c[0x0][0x2d0], -R3.reuse ;  /* 0x0000b4000a0a7a23 */ /* 0x100fe20000010803 */
[----:B---3--:R-:W-:Y:S01]  /*7e70*/  @P0 SHF.L.U64.HI R12, R247, 0x5, R248 ;  /* 0x00000005f70c0819 */ /* 0x008fe200000102f8 */
[----:B------:R1:W-:Y:S01]  /*7e80*/  MUFU.EX2 R227, R16 ;  /* 0x0000001000e37308 */ /* 0x0003e20000000800 */
[--C-:B------:R-:W-:Y:S01]  /*7e90*/  FFMA.FTZ R62, R62, c[0x0][0x2d0], -R3.reuse ;  /* 0x0000b4003e3e7a23 */ /* 0x100fe20000010803 */
[----:B------:R2:W-:Y:S01]  /*7ea0*/  @P0 LDGSTS.E.BYPASS.LTC128B.128 [R245+0x3900], [R6.64], !P2 ;  /* 0x0390000006f50fae */ /* 0x0005e2000d101d48 */
[----:B------:R-:W-:Y:S01]  /*7eb0*/  @P0 IADD3.X R5, R7, R12, RZ, P1, !PT ;  /* 0x0000000c07050210 */ /* 0x000fe20000ffe4ff */
[--C-:B------:R-:W-:Y:S02]  /*7ec0*/  FFMA.FTZ R63, R63, c[0x0][0x2d0], -R3.reuse ;  /* 0x0000b4003f3f7a23 */ /* 0x100fe40000010803 */
[--C-:B------:R-:W-:Y:S02]  /*7ed0*/  FFMA.FTZ R11, R11, c[0x0][0x2d0], -R3.reuse ;  /* 0x0000b4000b0b7a23 */ /* 0x100fe40000010803 */
[--C-:B------:R-:W-:Y:S02]  /*7ee0*/  FFMA.FTZ R14, R14, c[0x0][0x2d0], -R3.reuse ;  /* 0x0000b4000e0e7a23 */ /* 0x100fe40000010803 */
[----:B------:R3:W-:Y:S01]  /*7ef0*/  MUFU.EX2 R195, R10 ;  /* 0x0000000a00c37308 */ /* 0x0007e20000000800 */
[----:B------:R4:W-:Y:S01]  /*7f00*/  @P0 LDGSTS.E.BYPASS.LTC128B.128 [R245+0x4100], [R4.64], !P2 ;  /* 0x0410000004f50fae */ /* 0x0009e2000d101d48 */
[--C-:B------:R-:W-:Y:S02]  /*7f10*/  FFMA.FTZ R15, R15, c[0x0][0x2d0], -R3.reuse ;  /* 0x0000b4000f0f7a23 */ /* 0x100fe40000010803 */
[--C-:B------:R-:W-:Y:S02]  /*7f20*/  FFMA.FTZ R58, R58, c[0x0][0x2d0], -R3.reuse ;  /* 0x0000b4003a3a7a23 */ /* 0x100fe40000010803 */
[--C-:B------:R-:W-:Y:S02]  /*7f30*/  FFMA.FTZ R59, R59, c[0x0][0x2d0], -R3.reuse ;  /* 0x0000b4003b3b7a23 */ /* 0x100fe40000010803 */
[--C-:B------:R-:W-:Y:S02]  /*7f40*/  FFMA.FTZ R30, R30, c[0x0][0x2d0], -R3.reuse ;  /* 0x0000b4001e1e7a23 */ /* 0x100fe40000010803 */
[----:B------:R5:W-:Y:S01]  /*7f50*/  MUFU.EX2 R211, R17 ;  /* 0x0000001100d37308 */ /* 0x000be20000000800 */
[--C-:B------:R-:W-:Y:S02]  /*7f60*/  FFMA.FTZ R26, R26, c[0x0][0x2d0], -R3.reuse ;  /* 0x0000b4001a1a7a23 */ /* 0x100fe40000010803 */
[--C-:B------:R-:W-:Y:S02]  /*7f70*/  FFMA.FTZ R27, R27, c[0x0][0x2d0], -R3.reuse ;  /* 0x0000b4001b1b7a23 */ /* 0x100fe40000010803 */
[----:B-1----:R-:W-:Y:S02]  /*7f80*/  FMUL.FTZ R16, R141, R156 ;  /* 0x0000009c8d107220 */ /* 0x002fe40000410000 */
[----:B------:R-:W-:Y:S02]  /*7f90*/  FFMA.FTZ R31, R31, c[0x0][0x2d0], -R3 ;  /* 0x0000b4001f1f7a23 */ /* 0x000fe40000010803 */
[----:B------:R-:W-:Y:S01]  /*7fa0*/  FFMA.FTZ R48, R48, c[0x0][0x2d0], -R192 ;  /* 0x0000b40030307a23 */ /* 0x000fe200000108c0 */
[----:B------:R1:W-:Y:S01]  /*7fb0*/  MUFU.EX2 R196, R11 ;  /* 0x0000000b00c47308 */ /* 0x0003e20000000800 */
[----:B------:R-:W-:Y:S02]  /*7fc0*/  FADD.FTZ R0, -R2, R142 ;  /* 0x0000008e02007221 */ /* 0x000fe40000010100 */
[----:B------:R-:W-:Y:S01]  /*7fd0*/  FFMA.FTZ R49, R49, c[0x0][0x2d0], -R192 ;  /* 0x0000b40031317a23 */ /* 0x000fe200000108c0 */
[-C--:B---3--:R-:W-:Y:S01]  /*7fe0*/  @P0 IADD3 R10, P4, R4, R13.reuse, RZ ;  /* 0x0000000d040a0210 */ /* 0x088fe20007f9e0ff */
[----:B------:R-:W-:Y:S02]  /*7ff0*/  FMUL.FTZ R0, R0, c[0x0][0x2d0] ;  /* 0x0000b40000007a20 */ /* 0x000fe40000410000 */
[--C-:B------:R-:W-:Y:S01]  /*8000*/  FFMA.FTZ R50, R50, c[0x0][0x2d0], -R194.reuse ;  /* 0x0000b40032327a23 */ /* 0x100fe200000108c2 */
[-C--:B------:R-:W-:Y:S01]  /*8010*/  @P0 IADD3 R8, P3, R10, R13.reuse, RZ ;  /* 0x0000000d0a080210 */ /* 0x080fe20007f7e0ff */
[----:B------:R-:W-:Y:S01]  /*8020*/  FFMA.FTZ R51, R51, c[0x0][0x2d0], -R194 ;  /* 0x0000b40033337a23 */ /* 0x000fe200000108c2 */
[----:B------:R3:W-:Y:S01]  /*8030*/  MUFU.EX2 R213, R18 ;  /* 0x0000001200d57308 */ /* 0x0007e20000000800 */
[--C-:B------:R-:W-:Y:S01]  /*8040*/  FFMA.FTZ R40, R40, c[0x0][0x2d0], -R193.reuse ;  /* 0x0000b40028287a23 */ /* 0x100fe200000108c1 */
[----:B--2---:R-:W-:Y:S01]  /*8050*/  @P0 IADD3 R6, P1, R8, R13, RZ ;  /* 0x0000000d08060210 */ /* 0x004fe20007f3e0ff */
[----:B------:R-:W-:Y:S02]  /*8060*/  FFMA.FTZ R41, R41, c[0x0][0x2d0], -R193 ;  /* 0x0000b40029297a23 */ /* 0x000fe400000108c1 */
[----:B-----5:R-:W-:Y:S02]  /*8070*/  FMUL.FTZ R17, R141, R157 ;  /* 0x0000009d8d117220 */ /* 0x020fe40000410000 */
[--C-:B------:R-:W-:Y:S02]  /*8080*/  FFMA.FTZ R42, R42, c[0x0][0x2d0], -R3.reuse ;  /* 0x0000b4002a2a7a23 */ /* 0x100fe40000010803 */
[----:B------:R-:W-:Y:S01]  /*8090*/  FFMA.FTZ R43, R43, c[0x0][0x2d0], -R3 ;  /* 0x0000b4002b2b7a23 */ /* 0x000fe20000010803 */
[----:B------:R2:W-:Y:S01]  /*80a0*/  MUFU.EX2 R208, R19 ;  /* 0x0000001300d07308 */ /* 0x0005e20000000800 */
[--C-:B------:R-:W-:Y:S02]  /*80b0*/  FFMA.FTZ R44, R44, c[0x0][0x2d0], -R193.reuse ;  /* 0x0000b4002c2c7a23 */ /* 0x100fe400000108c1 */
[----:B------:R-:W-:Y:S01]  /*80c0*/  FFMA.FTZ R45, R45, c[0x0][0x2d0], -R193 ;  /* 0x0000b4002d2d7a23 */ /* 0x000fe200000108c1 */
[-C--:B-1----:R-:W-:Y:S01]  /*80d0*/  @P0 IADD3.X R11, R5, R12.reuse, RZ, P4, !PT ;  /* 0x0000000c050b0210 */ /* 0x082fe200027fe4ff */
[----:B------:R-:W-:Y:S02]  /*80e0*/  FFMA.FTZ R46, R46, c[0x0][0x2d0], -R3 ;  /* 0x0000b4002e2e7a23 */ /* 0x000fe40000010803 */
[--C-:B------:R-:W-:Y:S01]  /*80f0*/  FFMA.FTZ R72, R72, c[0x0][0x2d0], -R193.reuse ;  /* 0x0000b40048487a23 */ /* 0x100fe200000108c1 */
[-C--:B------:R-:W-:Y:S01]  /*8100*/  @P0 IADD3.X R9, R11, R12.reuse, RZ, P3, !PT ;  /* 0x0000000c0b090210 */ /* 0x080fe20001ffe4ff */
[----:B------:R1:W-:Y:S01]  /*8110*/  @P0 LDGSTS.E.BYPASS.LTC128B.128 [R245+0x4900], [R10.64], !P2 ;  /* 0x049000000af50fae */ /* 0x0003e2000d101d48 */
[----:B------:R-:W5:Y:S01]  /*8120*/  MUFU.EX2 R0, R0 ;  /* 0x0000000000007308 */ /* 0x000f620000000800 */
[----:B----4-:R-:W-:Y:S01]  /*8130*/  @P0 IADD3 R4, P3, R6, R13, RZ ;  /* 0x0000000d06040210 */ /* 0x010fe20007f7e0ff */
[----:B------:R-:W-:Y:S01]  /*8140*/  FFMA.FTZ R113, R113, c[0x0][0x2d0], -R192 ;  /* 0x0000b40071717a23 */ /* 0x000fe200000108c0 */
[----:B------:R-:W-:Y:S01]  /*8150*/  @P0 IADD3.X R7, R9, R12, RZ, P1, !PT ;  /* 0x0000000c09070210 */ /* 0x000fe20000ffe4ff */
[----:B---3--:R-:W-:Y:S02]  /*8160*/  FMUL.FTZ R18, R140, R158 ;  /* 0x0000009e8c127220 */ /* 0x008fe40000410000 */
[----:B------:R-:W-:Y:S01]  /*8170*/  FFMA.FTZ R115, R115, c[0x0][0x2d0], -R194 ;  /* 0x0000b40073737a23 */ /* 0x000fe200000108c2 */
[----:B------:R3:W-:Y:S01]  /*8180*/  @P0 LDGSTS.E.BYPASS.LTC128B.128 [R245+0x5100], [R8.64], !P2 ;  /* 0x0510000008f50fae */ /* 0x0007e2000d101d48 */
[----:B------:R-:W-:Y:S01]  /*8190*/  @P0 IADD3.X R5, R7, R12, RZ, P3, !PT ;  /* 0x0000000c07050210 */ /* 0x000fe20001ffe4ff */
[--C-:B------:R-:W-:Y:S01]  /*81a0*/  FFMA.FTZ R109, R109, c[0x0][0x2d0], -R193.reuse ;  /* 0x0000b4006d6d7a23 */ /* 0x100fe200000108c1 */
[----:B------:R4:W-:Y:S01]  /*81b0*/  MUFU.EX2 R201, R14 ;  /* 0x0000000e00c97308 */ /* 0x0009e20000000800 */
[--C-:B------:R-:W-:Y:S02]  /*81c0*/  FFMA.FTZ R32, R32, c[0x0][0x2d0], -R192.reuse ;  /* 0x0000b40020207a23 */ /* 0x100fe400000108c0 */
[----:B------:R-:W-:Y:S02]  /*81d0*/  FFMA.FTZ R33, R33, c[0x0][0x2d0], -R192 ;  /* 0x0000b40021217a23 */ /* 0x000fe400000108c0 */
[----:B------:R4:W-:Y:S01]  /*81e0*/  @P0 LDGSTS.E.BYPASS.LTC128B.128 [R245+0x5900], [R6.64], !P2 ;  /* 0x0590000006f50fae */ /* 0x0009e2000d101d48 */
[----:B--2---:R-:W-:Y:S02]  /*81f0*/  FMUL.FTZ R19, R140, R159 ;  /* 0x0000009f8c137220 */ /* 0x004fe40000410000 */
[--C-:B------:R-:W-:Y:S02]  /*8200*/  FFMA.FTZ R34, R34, c[0x0][0x2d0], -R194.reuse ;  /* 0x0000b40022227a23 */ /* 0x100fe400000108c2 */
[----:B------:R2:W2:Y:S01]  /*8210*/  MUFU.EX2 R202, R15 ;  /* 0x0000000f00ca7308 */ /* 0x0004a20000000800 */
[--C-:B------:R-:W-:Y:S02]  /*8220*/  FFMA.FTZ R82, R82, c[0x0][0x2d0], -R194.reuse ;  /* 0x0000b40052527a23 */ /* 0x100fe400000108c2 */
[----:B------:R2:W-:Y:S01]  /*8230*/  @P0 LDGSTS.E.BYPASS.LTC128B.128 [R245+0x6100], [R4.64], !P2 ;  /* 0x0610000004f50fae */ /* 0x0005e2000d101d48 */
[----:B-----5:R-:W-:Y:S01]  /*8240*/  FMUL.FTZ R118, R0, R118 ;  /* 0x0000007600767220 */ /* 0x020fe20000410000 */
[----:B-1----:R-:W-:Y:S01]  /*8250*/  @P0 IADD3 R10, P1, R4, R13, RZ ;  /* 0x0000000d040a0210 */ /* 0x002fe20007f3e0ff */
[----:B------:R-:W-:Y:S02]  /*8260*/  FMUL.FTZ R13, R139, R153 ;  /* 0x000000998b0d7220 */ /* 0x000fe40000410000 */
[----:B------:R-:W-:Y:S02]  /*8270*/  FMUL.FTZ R119, R0, R119 ;  /* 0x0000007700777220 */ /* 0x000fe40000410000 */
[----:B------:R-:W-:Y:S01]  /*8280*/  MUFU.EX2 R225, R32 ;  /* 0x0000002000e17308 */ /* 0x000fe20000000800 */
[----:B------:R-:W-:Y:S01]  /*8290*/  @P0 IADD3.X R11, R5, R12, RZ, P1, !PT ;  /* 0x0000000c050b0210 */ /* 0x000fe20000ffe4ff */
[C---:B------:R-:W-:Y:S02]  /*82a0*/  FMUL.FTZ R12, R139.reuse, R152 ;  /* 0x000000988b0c7220 */ /* 0x040fe40000410000 */
[C---:B---3--:R-:W-:Y:S01]  /*82b0*/  FMUL.FTZ R8, R139.reuse, R144 ;  /* 0x000000908b087220 */ /* 0x048fe20000410000 */
[----:B------:R-:W-:Y:S01]  /*82c0*/  F2FP.PACK_AB R144, R218, R217 ;  /* 0x000000d9da90723e */ /* 0x000fe200000000ff */
[----:B------:R1:W-:Y:S01]  /*82d0*/  @P0 LDGSTS.E.BYPASS.LTC128B.128 [R245+0x6900], [R10.64], !P2 ;  /* 0x069000000af50fae */ /* 0x0003e2000d101d48 */
[----:B------:R-:W-:Y:S01]  /*82e0*/  FMUL.FTZ R9, R139, R145 ;  /* 0x000000918b097220 */ /* 0x000fe20000410000 */
[----:B------:R-:W-:Y:S01]  /*82f0*/  F2FP.PACK_AB R145, R196, R195 ;  /* 0x000000c3c491723e */ /* 0x000fe200000000ff */
[C---:B----4-:R-:W-:Y:S01]  /*8300*/  FMUL.FTZ R14, R0.reuse, R154 ;  /* 0x0000009a000e7220 */ /* 0x050fe20000410000 */
[----:B------:R-:W3:Y:S01]  /*8310*/  MUFU.EX2 R226, R33 ;  /* 0x0000002100e27308 */ /* 0x000ee20000000800 */
[----:B------:R-:W-:Y:S02]  /*8320*/  FMUL.FTZ R130, R0, R130 ;  /* 0x0000008200827220 */ /* 0x000fe40000410000 */
[C---:B------:R-:W-:Y:S01]  /*8330*/  FMUL.FTZ R6, R140.reuse, R150 ;  /* 0x000000968c067220 */ /* 0x040fe20000410000 */
[----:B------:R-:W4:Y:S01]  /*8340*/  LDSM.16.MT88.4 R20, [R228+0x100] ;  /* 0x00010000e414783b */ /* 0x000f220000004200 */
[----:B------:R-:W-:Y:S01]  /*8350*/  F2FP.PACK_AB R150, R211, R227 ;  /* 0x000000e3d396723e */ /* 0x000fe200000000ff */
[----:B------:R-:W-:Y:S01]  /*8360*/  FMUL.FTZ R7, R140, R151 ;  /* 0x000000978c077220 */ /* 0x000fe20000410000 */
[----:B------:R-:W-:Y:S01]  /*8370*/  F2FP.PACK_AB R151, R208, R213 ;  /* 0x000000d5d097723e */ /* 0x000fe200000000ff */
[----:B--2---:R-:W-:Y:S02]  /*8380*/  FMUL.FTZ R15, R0, R155 ;  /* 0x0000009b000f7220 */ /* 0x004fe40000410000 */
[----:B------:R2:W-:Y:S01]  /*8390*/  MUFU.EX2 R32, R25 ;  /* 0x0000001900207308 */ /* 0x0005e20000000800 */
[C---:B------:R-:W-:Y:S01]  /*83a0*/  FMUL.FTZ R4, R141.reuse, R148 ;  /* 0x000000948d047220 */ /* 0x040fe20000410000 */
[----:B------:R-:W-:Y:S01]  /*83b0*/  F2FP.PACK_AB R148, R224, R221 ;  /* 0x000000dde094723e */ /* 0x000fe200000000ff */
[----:B------:R-:W-:Y:S01]  /*83c0*/  FMUL.FTZ R5, R141, R149 ;  /* 0x000000958d057220 */ /* 0x000fe20000410000 */
[----:B------:R-:W-:Y:S01]  /*83d0*/  F2FP.PACK_AB R149, R220, R219 ;  /* 0x000000dbdc95723e */ /* 0x000fe200000000ff */
[----:B------:R-:W5:Y:S01]  /*83e0*/  LDSM.16.MT88.4 R188, [R231+0x100] ;  /* 0x00010000e7bc783b */ /* 0x000f620000004200 */
[C---:B------:R-:W-:Y:S02]  /*83f0*/  FMUL.FTZ R131, R0.reuse, R131 ;  /* 0x0000008300837220 */ /* 0x040fe40000410000 */
[C---:B------:R-:W-:Y:S02]  /*8400*/  FMUL.FTZ R134, R0.reuse, R134 ;  /* 0x0000008600867220 */ /* 0x040fe40000410000 */
[----:B------:R-:W-:Y:S01]  /*8410*/  MUFU.EX2 R206, R60 ;  /* 0x0000003c00ce7308 */ /* 0x000fe20000000800 */
[C---:B------:R-:W-:Y:S02]  /*8420*/  FMUL.FTZ R135, R0.reuse, R135 ;  /* 0x0000008700877220 */ /* 0x040fe40000410000 */
[----:B------:R-:W5:Y:S01]  /*8430*/  LDSM.16.MT88.4 R152, [R229+0x100] ;  /* 0x00010000e598783b */ /* 0x000f620000004200 */
[C---:B-1----:R-:W-:Y:S01]  /*8440*/  FMUL.FTZ R10, R0.reuse, R146 ;  /* 0x00000092000a7220 */ /* 0x042fe20000410000 */
[----:B------:R-:W-:Y:S01]  /*8450*/  F2FP.PACK_AB R146, R209, R210 ;  /* 0x000000d2d192723e */ /* 0x000fe200000000ff */
[----:B------:R-:W-:Y:S01]  /*8460*/  FMUL.FTZ R11, R0, R147 ;  /* 0x00000093000b7220 */ /* 0x000fe20000410000 */
[----:B------:R-:W-:Y:S01]  /*8470*/  F2FP.PACK_AB R147, R202, R201 ;  /* 0x000000c9ca93723e */ /* 0x000fe200000000ff */
[----:B------:R-:W-:Y:S02]  /*8480*/  FFMA.FTZ R83, R83, c[0x0][0x2d0], -R194 ;  /* 0x0000b40053537a23 */ /* 0x000fe400000108c2 */
[----:B------:R1:W-:Y:S01]  /*8490*/  MUFU.EX2 R249, R37 ;  /* 0x0000002500f97308 */ /* 0x0003e20000000800 */
[----:B------:R-:W5:Y:S01]  /*84a0*/  LDSM.16.MT88.4 R156, [R230+0x100] ;  /* 0x00010000e69c783b */ /* 0x000f620000004200 */
[--C-:B------:R-:W-:Y:S02]  /*84b0*/  FFMA.FTZ R80, R80, c[0x0][0x2d0], -R192.reuse ;  /* 0x0000b40050507a23 */ /* 0x100fe400000108c0 */
[----:B--2---:R-:W-:Y:S01]  /*84c0*/  FMUL.FTZ R25, R139, R165 ;  /* 0x000000a58b197220 */ /* 0x004fe20000410000 */
[----:B---3--:R-:W-:Y:S01]  /*84d0*/  MOV R165, R226 ;  /* 0x000000e200a57202 */ /* 0x008fe20000000f00 */
[--C-:B------:R-:W-:Y:S02]  /*84e0*/  FFMA.FTZ R73, R73, c[0x0][0x2d0], -R193.reuse ;  /* 0x0000b40049497a23 */ /* 0x100fe400000108c1 */
[--C-:B------:R-:W-:Y:S01]  /*84f0*/  FFMA.FTZ R76, R76, c[0x0][0x2d0], -R193.reuse ;  /* 0x0000b4004c4c7a23 */ /* 0x100fe200000108c1 */
[----:B------:R-:W0:Y:S01]  /*8500*/  LDGDEPBAR ;  /* 0x00000000000079af */ /* 0x000e220000000000 */
[----:B------:R2:W-:Y:S01]  /*8510*/  MUFU.EX2 R248, R48 ;  /* 0x0000003000f87308 */ /* 0x0005e20000000800 */
[----:B------:R-:W-:Y:S02]  /*8520*/  FFMA.FTZ R77, R77, c[0x0][0x2d0], -R193 ;  /* 0x0000b4004d4d7a23 */ /* 0x000fe400000108c1 */
[--C-:B------:R-:W-:Y:S01]  /*8530*/  FFMA.FTZ R74, R74, c[0x0][0x2d0], -R3.reuse ;  /* 0x0000b4004a4a7a23 */ /* 0x100fe20000010803 */
[-C--:B----4-:R-:W-:Y:S05]  /*8540*/  HMMA.16816.F32 R4, R148, R20.reuse, R4 ;  /* 0x000000149404723c */ /* 0x090fea0000001804 */
[--C-:B------:R-:W-:Y:S01]  /*8550*/  FFMA.FTZ R75, R75, c[0x0][0x2d0], -R3.reuse ;  /* 0x0000b4004b4b7a23 */ /* 0x100fe20000010803 */
[----:B------:R3:W-:Y:S01]  /*8560*/  MUFU.EX2 R223, R50 ;  /* 0x0000003200df7308 */ /* 0x0007e20000000800 */
[--C-:B------:R-:W-:Y:S01]  /*8570*/  FFMA.FTZ R78, R78, c[0x0][0x2d0], -R3.reuse ;  /* 0x0000b4004e4e7a23 */ /* 0x100fe20000010803 */
[C---:B------:R-:W-:Y:S04]  /*8580*/  HMMA.16816.F32 R8, R144.reuse, R20, R8 ;  /* 0x000000149008723c */ /* 0x040fe80000001808 */
[----:B-1----:R-:W-:Y:S02]  /*8590*/  FMUL.FTZ R37, R141, R177 ;  /* 0x000000b18d257220 */ /* 0x002fe40000410000 */
[--C-:B------:R-:W-:Y:S02]  /*85a0*/  FFMA.FTZ R79, R79, c[0x0][0x2d0], -R3.reuse ;  /* 0x0000b4004f4f7a23 */ /* 0x100fe40000010803 */
[-C--:B------:R-:W-:Y:S01]  /*85b0*/  HMMA.16816.F32 R12, R144, R22.reuse, R12 ;  /* 0x00000016900c723c */ /* 0x080fe2000000180c */
[----:B------:R1:W-:Y:S03]  /*85c0*/  MUFU.EX2 R199, R30 ;  /* 0x0000001e00c77308 */ /* 0x0003e60000000800 */
[C---:B------:R-:W-:Y:S02]  /*85d0*/  FMUL.FTZ R20, R141.reuse, R160 ;  /* 0x000000a08d147220 */ /* 0x040fe40000410000 */
[----:B------:R-:W-:Y:S02]  /*85e0*/  FMUL.FTZ R21, R141, R161 ;  /* 0x000000a18d157220 */ /* 0x000fe40000410000 */
[C---:B------:R-:W-:Y:S03]  /*85f0*/  HMMA.16816.F32 R16, R148.reuse, R22, R16 ;  /* 0x000000169410723c */ /* 0x040fe60000001810 */
[----:B------:R4:W-:Y:S01]  /*8600*/  MUFU.EX2 R251, R24 ;  /* 0x0000001800fb7308 */ /* 0x0009e20000000800 */
[----:B--2---:R-:W-:Y:S02]  /*8610*/  FMUL.FTZ R48, R139, R180 ;  /* 0x000000b48b307220 */ /* 0x004fe40000410000 */
[----:B---3--:R-:W-:Y:S02]  /*8620*/  FMUL.FTZ R50, R0, R182 ;  /* 0x000000b600327220 */ /* 0x008fe40000410000 */
[C---:B------:R-:W-:Y:S04]  /*8630*/  FMUL.FTZ R22, R140.reuse, R162 ;  /* 0x000000a28c167220 */ /* 0x040fe80000410000 */
[----:B------:R-:W-:Y:S01]  /*8640*/  FMUL.FTZ R23, R140, R163 ;  /* 0x000000a38c177220 */ /* 0x000fe20000410000 */
[----:B------:R2:W-:Y:S01]  /*8650*/  MUFU.EX2 R197, R26 ;  /* 0x0000001a00c57308 */ /* 0x0005e20000000800 */
[----:B------:R-:W-:Y:S01]  /*8660*/  LDSM.16.MT88.4 R160, [R231+0x900] ;  /* 0x00090000e7a0783b */ /* 0x000fe20000004200 */
[--C-:B------:R-:W-:Y:S02]  /*8670*/  FFMA.FTZ R84, R84, c[0x0][0x2d0], -R192.reuse ;  /* 0x0000b40054547a23 */ /* 0x100fe400000108c0 */
[----:B-1----:R-:W-:Y:S01]  /*8680*/  FMUL.FTZ R30, R0, R170 ;  /* 0x000000aa001e7220 */ /* 0x002fe20000410000 */
[----:B------:R-:W-:Y:S01]  /*8690*/  MOV R170, R225 ;  /* 0x000000e100aa7202 */ /* 0x000fe20000000f00 */
[-C--:B-----5:R-:W-:Y:S03]  /*86a0*/  HMMA.16816.F32 R20, R148, R188.reuse, R20 ;  /* 0x000000bc9414723c */ /* 0x0a0fe60000001814 */
[--C-:B------:R-:W-:Y:S01]  /*86b0*/  FFMA.FTZ R85, R85, c[0x0][0x2d0], -R192.reuse ;  /* 0x0000b40055557a23 */ /* 0x100fe200000108c0 */
[----:B------:R1:W-:Y:S01]  /*86c0*/  MUFU.EX2 R198, R27 ;  /* 0x0000001b00c67308 */ /* 0x0003e20000000800 */
[--C-:B------:R-:W-:Y:S02]  /*86d0*/  FFMA.FTZ R96, R96, c[0x0][0x2d0], -R192.reuse ;  /* 0x0000b40060607a23 */ /* 0x100fe400000108c0 */
[----:B------:R-:W-:Y:S02]  /*86e0*/  FFMA.FTZ R97, R97, c[0x0][0x2d0], -R192 ;  /* 0x0000b40061617a23 */ /* 0x000fe400000108c0 */
[----:B----4-:R-:W-:Y:S03]  /*86f0*/  FMUL.FTZ R24, R139, R164 ;  /* 0x000000a48b187220 */ /* 0x010fe60000410000 */
[--C-:B------:R-:W-:Y:S02]  /*8700*/  FFMA.FTZ R86, R86, c[0x0][0x2d0], -R194.reuse ;  /* 0x0000b40056567a23 */ /* 0x100fe400000108c2 */
[----:B------:R-:W3:Y:S01]  /*8710*/  MUFU.EX2 R33, R34 ;  /* 0x0000002200217308 */ /* 0x000ee20000000800 */
[--C-:B------:R-:W-:Y:S02]  /*8720*/  FFMA.FTZ R87, R87, c[0x0][0x2d0], -R194.reuse ;  /* 0x0000b40057577a23 */ /* 0x100fe400000108c2 */
[--C-:B------:R-:W-:Y:S02]  /*8730*/  FFMA.FTZ R98, R98, c[0x0][0x2d0], -R194.reuse ;  /* 0x0000b40062627a23 */ /* 0x100fe400000108c2 */
[----:B--2---:R-:W-:Y:S02]  /*8740*/  FMUL.FTZ R26, R0, R166 ;  /* 0x000000a6001a7220 */ /* 0x004fe40000410000 */
[----:B------:R-:W-:Y:S02]  /*8750*/  FFMA.FTZ R99, R99, c[0x0][0x2d0], -R194 ;  /* 0x0000b40063637a23 */ /* 0x000fe400000108c2 */
[--C-:B------:R-:W-:Y:S01]  /*8760*/  FFMA.FTZ R90, R90, c[0x0][0x2d0], -R3.reuse ;  /* 0x0000b4005a5a7a23 */ /* 0x100fe20000010803 */
[----:B------:R2:W4:Y:S01]  /*8770*/  MUFU.EX2 R34, R28 ;  /* 0x0000001c00227308 */ /* 0x0005220000000800 */
[--C-:B------:R-:W-:Y:S02]  /*8780*/  FFMA.FTZ R91, R91, c[0x0][0x2d0], -R3.reuse ;  /* 0x0000b4005b5b7a23 */ /* 0x100fe40000010803 */
[--C-:B------:R-:W-:Y:S02]  /*8790*/  FFMA.FTZ R94, R94, c[0x0][0x2d0], -R3.reuse ;  /* 0x0000b4005e5e7a23 */ /* 0x100fe40000010803 */
[----:B-1----:R-:W-:Y:S02]  /*87a0*/  FMUL.FTZ R27, R0, R167 ;  /* 0x000000a7001b7220 */ /* 0x002fe40000410000 */
[--C-:B------:R-:W-:Y:S02]  /*87b0*/  FFMA.FTZ R95, R95, c[0x0][0x2d0], -R3.reuse ;  /* 0x0000b4005f5f7a23 */ /* 0x100fe40000010803 */
[--C-:B------:R-:W-:Y:S01]  /*87c0*/  FFMA.FTZ R106, R106, c[0x0][0x2d0], -R3.reuse ;  /* 0x0000b4006a6a7a23 */ /* 0x100fe20000010803 */
[----:B------:R1:W-:Y:S01]  /*87d0*/  MUFU.EX2 R252, R29 ;  /* 0x0000001d00fc7308 */ /* 0x0003e20000000800 */
[--C-:B------:R-:W-:Y:S01]  /*87e0*/  FFMA.FTZ R107, R107, c[0x0][0x2d0], -R3.reuse ;  /* 0x0000b4006b6b7a23 */ /* 0x100fe20000010803 */
[C---:B------:R-:W-:Y:S04]  /*87f0*/  HMMA.16816.F32 R24, R144.reuse, R188, R24 ;  /* 0x000000bc9018723c */ /* 0x040fe80000001818 */
[----:B---3--:R-:W-:Y:S01]  /*8800*/  MOV R167, R33 ;  /* 0x0000002100a77202 */ /* 0x008fe20000000f00 */
[----:B------:R-:W-:Y:S01]  /*8810*/  FMUL.FTZ R33, R141, R173 ;  /* 0x000000ad8d217220 */ /* 0x000fe20000410000 */
[----:B------:R-:W-:Y:S01]  /*8820*/  MOV R173, R210 ;  /* 0x000000d200ad7202 */ /* 0x000fe20000000f00 */
[----:B------:R-:W-:Y:S01]  /*8830*/  FFMA.FTZ R110, R110, c[0x0][0x2d0], -R3 ;  /* 0x0000b4006e6e7a23 */ /* 0x000fe20000010803 */
[----:B------:R3:W-:Y:S01]  /*8840*/  MUFU.EX2 R200, R31 ;  /* 0x0000001f00c87308 */ /* 0x0007e20000000800 */
[--C-:B------:R-:W-:Y:S03]  /*8850*/  FFMA.FTZ R100, R100, c[0x0][0x2d0], -R192.reuse ;  /* 0x0000b40064647a23 */ /* 0x100fe600000108c0 */
[----:B--2---:R-:W-:Y:S01]  /*8860*/  FMUL.FTZ R28, R139, R168 ;  /* 0x000000a88b1c7220 */ /* 0x004fe20000410000 */
[----:B----4-:R-:W-:Y:S01]  /*8870*/  MOV R166, R34 ;  /* 0x0000002200a67202 */ /* 0x010fe20000000f00 */
[----:B------:R-:W-:Y:S01]  /*8880*/  FMUL.FTZ R34, R140, R174 ;  /* 0x000000ae8c227220 */ /* 0x000fe20000410000 */
[----:B------:R-:W-:Y:S01]  /*8890*/  MOV R174, R213 ;  /* 0x000000d500ae7202 */ /* 0x000fe20000000f00 */
[--C-:B------:R-:W-:Y:S02]  /*88a0*/  FFMA.FTZ R101, R101, c[0x0][0x2d0], -R192.reuse ;  /* 0x0000b40065657a23 */ /* 0x100fe400000108c0 */
[----:B------:R2:W4:Y:S01]  /*88b0*/  MUFU.EX2 R142, R35 ;  /* 0x00000023008e7308 */ /* 0x0005220000000800 */
[----:B------:R-:W-:Y:S02]  /*88c0*/  FFMA.FTZ R112, R112, c[0x0][0x2d0], -R192 ;  /* 0x0000b40070707a23 */ /* 0x000fe400000108c0 */
[--C-:B------:R-:W-:Y:S02]  /*88d0*/  FFMA.FTZ R102, R102, c[0x0][0x2d0], -R194.reuse ;  /* 0x0000b40066667a23 */ /* 0x100fe400000108c2 */
[----:B-1----:R-:W-:Y:S02]  /*88e0*/  FMUL.FTZ R29, R139, R169 ;  /* 0x000000a98b1d7220 */ /* 0x002fe40000410000 */
[--C-:B------:R-:W-:Y:S02]  /*88f0*/  FFMA.FTZ R103, R103, c[0x0][0x2d0], -R194.reuse ;  /* 0x0000b40067677a23 */ /* 0x100fe400000108c2 */
[----:B------:R-:W-:Y:S01]  /*8900*/  FFMA.FTZ R114, R114, c[0x0][0x2d0], -R194 ;  /* 0x0000b40072727a23 */ /* 0x000fe200000108c2 */
[----:B------:R1:W-:Y:S01]  /*8910*/  MUFU.EX2 R225, R39 ;  /* 0x0000002700e17308 */ /* 0x0003e20000000800 */
[--C-:B------:R-:W-:Y:S02]  /*8920*/  FFMA.FTZ R105, R105, c[0x0][0x2d0], -R193.reuse ;  /* 0x0000b40069697a23 */ /* 0x100fe400000108c1 */
[--C-:B------:R-:W-:Y:S02]  /*8930*/  FFMA.FTZ R108, R108, c[0x0][0x2d0], -R193.reuse ;  /* 0x0000b4006c6c7a23 */ /* 0x100fe400000108c1 */
[----:B---3--:R-:W-:Y:S01]  /*8940*/  FMUL.FTZ R31, R0, R171 ;  /* 0x000000ab001f7220 */ /* 0x008fe20000410000 */
[----:B------:R-:W-:Y:S01]  /*8950*/  MOV R171, R32 ;  /* 0x0000002000ab7202 */ /* 0x000fe20000000f00 */
[----:B------:R-:W-:Y:S01]  /*8960*/  FMUL.FTZ R32, R141, R172 ;  /* 0x000000ac8d207220 */ /* 0x000fe20000410000 */
[----:B------:R-:W-:Y:S01]  /*8970*/  MOV R172, R211 ;  /* 0x000000d300ac7202 */ /* 0x000fe20000000f00 */
[--C-:B------:R-:W-:Y:S01]  /*8980*/  FFMA.FTZ R88, R88, c[0x0][0x2d0], -R193.reuse ;  /* 0x0000b40058587a23 */ /* 0x100fe200000108c1 */
[----:B------:R3:W5:Y:S01]  /*8990*/  MUFU.EX2 R250, R36 ;  /* 0x0000002400fa7308 */ /* 0x0007620000000800 */
[--C-:B------:R-:W-:Y:S01]  /*89a0*/  FFMA.FTZ R89, R89, c[0x0][0x2d0], -R193.reuse ;  /* 0x0000b40059597a23 */ /* 0x100fe200000108c1 */
[-C--:B------:R-:W-:Y:S03]  /*89b0*/  HMMA.16816.F32 R28, R144, R190.reuse, R28 ;  /* 0x000000be901c723c */ /* 0x080fe6000000181c */
[----:B--2---:R-:W-:Y:S01]  /*89c0*/  FMUL.FTZ R35, R140, R175 ;  /* 0x000000af8c237220 */ /* 0x004fe20000410000 */
[----:B------:R-:W-:Y:S01]  /*89d0*/  MOV R175, R208 ;  /* 0x000000d000af7202 */ /* 0x000fe20000000f00 */
[----:B------:R-:W-:Y:S01]  /*89e0*/  FFMA.FTZ R92, R92, c[0x0][0x2d0], -R193 ;  /* 0x0000b4005c5c7a23 */ /* 0x000fe200000108c1 */
[----:B----4-:R-:W-:Y:S01]  /*89f0*/  MOV R164, R142 ;  /* 0x0000008e00a47202 */ /* 0x010fe20000000f00 */
[--C-:B------:R-:W-:Y:S01]  /*8a00*/  FFMA.FTZ R142, R47, c[0x0][0x2d0], -R3.reuse ;  /* 0x0000b4002f8e7a23 */ /* 0x100fe20000010803 */
[----:B------:R2:W-:Y:S01]  /*8a10*/  MUFU.EX2 R226, R38 ;  /* 0x0000002600e27308 */ /* 0x0005e20000000800 */
[----:B------:R-:W-:Y:S01]  /*8a20*/  FFMA.FTZ R3, R111, c[0x0][0x2d0], -R3 ;  /* 0x0000b4006f037a23 */ /* 0x000fe20000010803 */
[C---:B------:R-:W-:Y:S04]  /*8a30*/  HMMA.16816.F32 R32, R148.reuse, R190, R32 ;  /* 0x000000be9420723c */ /* 0x040fe80000001820 */
[----:B-1----:R-:W-:Y:S01]  /*8a40*/  FMUL.FTZ R39, R140, R179 ;  /* 0x000000b38c277220 */ /* 0x002fe20000410000 */
[----:B------:R-:W-:Y:S01]  /*8a50*/  F2FP.PACK_AB R47, R164, R167 ;  /* 0x000000a7a42f723e */ /* 0x000fe200000000ff */
[--C-:B------:R-:W-:Y:S02]  /*8a60*/  FFMA.FTZ R93, R93, c[0x0][0x2d0], -R193.reuse ;  /* 0x0000b4005d5d7a23 */ /* 0x100fe400000108c1 */
[----:B------:R1:W2:Y:S01]  /*8a70*/  MUFU.EX2 R247, R49 ;  /* 0x0000003100f77308 */ /* 0x0002a20000000800 */
[----:B------:R-:W-:Y:S03]  /*8a80*/  FFMA.FTZ R104, R104, c[0x0][0x2d0], -R193 ;  /* 0x0000b40068687a23 */ /* 0x000fe600000108c1 */
[----:B---3--:R-:W-:Y:S06]  /*8a90*/  FMUL.FTZ R36, R141, R176 ;  /* 0x000000b08d247220 */ /* 0x008fec0000410000 */
[----:B------:R3:W3:Y:S01]  /*8aa0*/  MUFU.EX2 R222, R51 ;  /* 0x0000003300de7308 */ /* 0x0006e20000000800 */
[----:B--2---:R-:W-:Y:S09]  /*8ab0*/  FMUL.FTZ R38, R140, R178 ;  /* 0x000000b28c267220 */ /* 0x004ff20000410000 */
[----:B------:R-:W-:Y:S01]  /*8ac0*/  MUFU.EX2 R213, R52 ;  /* 0x0000003400d57308 */ /* 0x000fe20000000800 */
[-C--:B------:R-:W-:Y:S03]  /*8ad0*/  HMMA.16816.F32 R36, R148, R152.reuse, R36 ;  /* 0x000000989424723c */ /* 0x080fe60000001824 */
[----:B-1----:R-:W-:Y:S06]  /*8ae0*/  FMUL.FTZ R49, R139, R181 ;  /* 0x000000b58b317220 */ /* 0x002fec0000410000 */
[----:B------:R1:W-:Y:S03]  /*8af0*/  MUFU.EX2 R169, R40 ;  /* 0x0000002800a97308 */ /* 0x0003e60000000800 */
[----:B---3--:R-:W-:Y:S07]  /*8b00*/  FMUL.FTZ R51, R0, R183 ;  /* 0x000000b700337220 */ /* 0x008fee0000410000 */
[----:B------:R-:W-:Y:S01]  /*8b10*/  MUFU.EX2 R208, R55 ;  /* 0x0000003700d07308 */ /* 0x000fe20000000800 */
[C---:B------:R-:W-:Y:S08]  /*8b20*/  HMMA.16816.F32 R48, R144.reuse, R152, R48 ;  /* 0x000000989030723c */ /* 0x040ff00000001830 */
[-C--:B------:R-:W-:Y:S01]  /*8b30*/  HMMA.16816.F32 R116, R144, R154.reuse, R116 ;  /* 0x0000009a9074723c */ /* 0x080fe20000001874 */
[----:B------:R-:W-:Y:S03]  /*8b40*/  MUFU.EX2 R211, R64 ;  /* 0x0000004000d37308 */ /* 0x000fe60000000800 */
[C---:B-1----:R-:W-:Y:S01]  /*8b50*/  FMUL.FTZ R40, R141.reuse, R184 ;  /* 0x000000b88d287220 */ /* 0x042fe20000410000 */
[----:B------:R-:W-:Y:S03]  /*8b60*/  MOV R184, R207 ;  /* 0x000000cf00b87202 */ /* 0x000fe60000000f00 */
[C---:B------:R-:W-:Y:S01]  /*8b70*/  HMMA.16816.F32 R120, R148.reuse, R154, R120 ;  /* 0x0000009a9478723c */ /* 0x040fe20000001878 */
[----:B------:R-:W1:Y:S02]  /*8b80*/  LDSM.16.MT88.4 R152, [R228+0x900] ;  /* 0x00090000e498783b */ /* 0x000e640000004200 */
[----:B------:R2:W3:Y:S05]  /*8b90*/  MUFU.EX2 R216, R41 ;  /* 0x0000002900d87308 */ /* 0x0004ea0000000800 */
[-C--:B------:R-:W-:Y:S05]  /*8ba0*/  HMMA.16816.F32 R124, R148, R156.reuse, R124 ;  /* 0x0000009c947c723c */ /* 0x080fea000000187c */
[----:B------:R3:W-:Y:S03]  /*8bb0*/  MUFU.EX2 R168, R42 ;  /* 0x0000002a00a87308 */ /* 0x0007e60000000800 */
[C---:B------:R-:W-:Y:S01]  /*8bc0*/  HMMA.16816.F32 R128, R144.reuse, R156, R128 ;  /* 0x0000009c9080723c */ /* 0x040fe20000001880 */
[----:B------:R-:W4:Y:S06]  /*8bd0*/  LDL.LU R156, [R1+0xc] ;  /* 0x00000c00019c7983 */ /* 0x000f2c0000300800 */
[----:B------:R1:W1:Y:S01]  /*8be0*/  MUFU.EX2 R178, R43 ;  /* 0x0000002b00b27308 */ /* 0x0002620000000800 */
[-C--:B------:R-:W-:Y:S04]  /*8bf0*/  HMMA.16816.F32 R132, R144, R158.reuse, R132 ;  /* 0x0000009e9084723c */ /* 0x080fe80000001884 */
[----:B--2---:R-:W-:Y:S01]  /*8c00*/  FMUL.FTZ R41, R141, R185 ;  /* 0x000000b98d297220 */ /* 0x004fe20000410000 */
[----:B------:R-:W-:Y:S02]  /*8c10*/  MOV R185, R204 ;  /* 0x000000cc00b97202 */ /* 0x000fe40000000f00 */
[----:B------:R-:W-:Y:S02]  /*8c20*/  F2FP.PACK_AB R144, R171, R251 ;  /* 0x000000fbab90723e */ /* 0x000fe400000000ff */
[----:B------:R2:W-:Y:S03]  /*8c30*/  MUFU.EX2 R215, R44 ;  /* 0x0000002c00d77308 */ /* 0x0005e60000000800 */
[----:B------:R-:W-:Y:S01]  /*8c40*/  F2FP.PACK_AB R146, R252, R166 ;  /* 0x000000a6fc92723e */ /* 0x000fe200000000ff */
[----:B---3--:R-:W-:Y:S01]  /*8c50*/  FMUL.FTZ R42, R140, R186 ;  /* 0x000000ba8c2a7220 */ /* 0x008fe20000410000 */
[----:B------:R-:W-:Y:S02]  /*8c60*/  MOV R186, R205 ;  /* 0x000000cd00ba7202 */ /* 0x000fe40000000f00 */
[----:B------:R-:W-:Y:S02]  /*8c70*/  F2FP.PACK_AB R145, R198, R197 ;  /* 0x000000c5c691723e */ /* 0x000fe400000000ff */
[----:B------:R-:W-:Y:S01]  /*8c80*/  F2FP.PACK_AB R147, R200, R199 ;  /* 0x000000c7c893723e */ /* 0x000fe200000000ff */
[----:B------:R3:W3:Y:S01]  /*8c90*/  MUFU.EX2 R214, R45 ;  /* 0x0000002d00d67308 */ /* 0x0006e20000000800 */
[----:B------:R-:W-:Y:S01]  /*8ca0*/  MOV R157, R209 ;  /* 0x000000d1009d7202 */ /* 0x000fe20000000f00 */
[----:B-1----:R-:W-:Y:S01]  /*8cb0*/  FMUL.FTZ R43, R140, R187 ;  /* 0x000000bb8c2b7220 */ /* 0x002fe20000410000 */
[----:B------:R-:W-:Y:S07]  /*8cc0*/  MOV R187, R212 ;  /* 0x000000d400bb7202 */ /* 0x000fee0000000f00 */
[----:B------:R1:W-:Y:S01]  /*8cd0*/  MUFU.EX2 R177, R46 ;  /* 0x0000002e00b17308 */ /* 0x0003e20000000800 */
[----:B------:R-:W-:Y:S01]  /*8ce0*/  HMMA.16816.F32 R40, R148, R158, R40 ;  /* 0x0000009e9428723c */ /* 0x000fe20000001828 */
[----:B------:R-:W5:Y:S03]  /*8cf0*/  LDSM.16.MT88.4 R148, [R229+0x900] ;  /* 0x00090000e594783b */ /* 0x000f660000004200 */
[----:B--2---:R-:W-:Y:S05]  /*8d00*/  F2FP.PACK_AB R44, R185, R187 ;  /* 0x000000bbb92c723e */ /* 0x004fea00000000ff */
[----:B------:R-:W2:Y:S01]  /*8d10*/  LDL.LU R158, [R1+0x8] ;  /* 0x00000800019e7983 */ /* 0x000ea20000300800 */
[----:B------:R-:W-:Y:S02]  /*8d20*/  MUFU.EX2 R212, R53 ;  /* 0x0000003500d47308 */ /* 0x000fe40000000800 */
[----:B---3--:R-:W-:Y:S01]  /*8d30*/  F2FP.PACK_AB R45, R184, R186 ;  /* 0x000000bab82d723e */ /* 0x008fe200000000ff */
[----:B------:R-:W3:Y:S07]  /*8d40*/  LDL.LU R159, [R1+0x4] ;  /* 0x00000400019f7983 */ /* 0x000eee0000300800 */
[----:B------:R5:W-:Y:S01]  /*8d50*/  MUFU.EX2 R209, R54 ;  /* 0x0000003600d17308 */ /* 0x000be20000000800 */
[----:B-1----:R-:W-:Y:S07]  /*8d60*/  F2FP.PACK_AB R46, R165, R170 ;  /* 0x000000aaa52e723e */ /* 0x002fee00000000ff */
[-C--:B------:R-:W-:Y:S02]  /*8d70*/  HMMA.16816.F32 R4, R44, R152.reuse, R4 ;  /* 0x000000982c04723c */ /* 0x080fe40000001804 */
[----:B------:R-:W-:Y:S06]  /*8d80*/  MUFU.EX2 R210, R65 ;  /* 0x0000004100d27308 */ /* 0x000fec0000000800 */
[C---:B------:R-:W-:Y:S04]  /*8d90*/  HMMA.16816.F32 R8, R144.reuse, R152, R8 ;  /* 0x000000989008723c */ /* 0x040fe80000001808 */
[----:B------:R-:W-:Y:S01]  /*8da0*/  MUFU.EX2 R183, R66 ;  /* 0x0000004200b77308 */ /* 0x000fe20000000800 */
[----:B-----5:R-:W-:Y:S03]  /*8db0*/  LDSM.16.MT88.4 R52, [R228+0x1100] ;  /* 0x00110000e434783b */ /* 0x020fe60000004200 */
[-C--:B------:R-:W-:Y:S06]  /*8dc0*/  HMMA.16816.F32 R12, R144, R154.reuse, R12 ;  /* 0x0000009a900c723c */ /* 0x080fec000000180c */
[----:B------:R1:W-:Y:S02]  /*8dd0*/  MUFU.EX2 R207, R67 ;  /* 0x0000004300cf7308 */ /* 0x0003e40000000800 */
[C---:B------:R-:W-:Y:S01]  /*8de0*/  HMMA.16816.F32 R16, R44.reuse, R154, R16 ;  /* 0x0000009a2c10723c */ /* 0x040fe20000001810 */
[----:B------:R-:W5:Y:S07]  /*8df0*/  LDSM.16.MT88.4 R152, [R230+0x900] ;  /* 0x00090000e698783b */ /* 0x000f6e0000004200 */
[----:B------:R-:W-:Y:S01]  /*8e00*/  MUFU.EX2 R205, R61 ;  /* 0x0000003d00cd7308 */ /* 0x000fe20000000800 */
[-C--:B------:R-:W-:Y:S08]  /*8e10*/  HMMA.16816.F32 R20, R44, R160.reuse, R20 ;  /* 0x000000a02c14723c */ /* 0x080ff00000001814 */
[C---:B------:R-:W-:Y:S01]  /*8e20*/  HMMA.16816.F32 R24, R144.reuse, R160, R24 ;  /* 0x000000a09018723c */ /* 0x040fe20000001818 */
[----:B------:R-:W3:Y:S01]  /*8e30*/  LDL.LU R161, [R1] ;  /* 0x0000000001a17983 */ /* 0x000ee20000300800 */
[----:B------:R-:W-:Y:S03]  /*8e40*/  MUFU.EX2 R188, R62 ;  /* 0x0000003e00bc7308 */ /* 0x000fe60000000800 */
[----:B-1----:R-:W1:Y:S02]  /*8e50*/  LDSM.16.MT88.4 R64, [R231+0x1100] ;  /* 0x00110000e740783b */ /* 0x002e640000004200 */
[----:B------:R-:W-:Y:S01]  /*8e60*/  MOV R160, R175 ;  /* 0x000000af00a07202 */ /* 0x000fe20000000f00 */
[-C--:B------:R-:W-:Y:S04]  /*8e70*/  HMMA.16816.F32 R28, R144, R162.reuse, R28 ;  /* 0x000000a2901c723c */ /* 0x080fe8000000181c */
[----:B------:R-:W-:Y:S04]  /*8e80*/  MUFU.EX2 R191, R68 ;  /* 0x0000004400bf7308 */ /* 0x000fe80000000800 */
[C---:B------:R-:W-:Y:S06]  /*8e90*/  HMMA.16816.F32 R32, R44.reuse, R162, R32 ;  /* 0x000000a22c20723c */ /* 0x040fec0000001820 */
[----:B------:R-:W-:Y:S02]  /*8ea0*/  MUFU.EX2 R204, R69 ;  /* 0x0000004500cc7308 */ /* 0x000fe40000000800 */
[-C--:B------:R-:W-:Y:S08]  /*8eb0*/  HMMA.16816.F32 R36, R44, R148.reuse, R36 ;  /* 0x000000942c24723c */ /* 0x080ff00000001824 */
[C---:B------:R-:W-:Y:S01]  /*8ec0*/  HMMA.16816.F32 R48, R144.reuse, R148, R48 ;  /* 0x000000949030723c */ /* 0x040fe20000001830 */
[----:B------:R-:W-:Y:S07]  /*8ed0*/  MUFU.EX2 R189, R70 ;  /* 0x0000004600bd7308 */ /* 0x000fee0000000800 */
[-C--:B------:R-:W-:Y:S03]  /*8ee0*/  HMMA.16816.F32 R116, R144, R150.reuse, R116 ;  /* 0x000000969074723c */ /* 0x080fe60000001874 */
[----:B------:R-:W1:Y:S05]  /*8ef0*/  MUFU.EX2 R176, R142 ;  /* 0x0000008e00b07308 */ /* 0x000e6a0000000800 */
[C---:B------:R-:W-:Y:S05]  /*8f00*/  HMMA.16816.F32 R120, R44.reuse, R150, R120 ;  /* 0x000000962c78723c */ /* 0x040fea0000001878 */
[----:B------:R1:W-:Y:S03]  /*8f10*/  MUFU.EX2 R142, R63 ;  /* 0x0000003f008e7308 */ /* 0x0003e60000000800 */
[-C--:B-----5:R-:W-:Y:S07]  /*8f20*/  HMMA.16816.F32 R124, R44, R152.reuse, R124 ;  /* 0x000000982c7c723c */ /* 0x0a0fee000000187c */
[----:B------:R5:W-:Y:S01]  /*8f30*/  MUFU.EX2 R179, R56 ;  /* 0x0000003800b37308 */ /* 0x000be20000000800 */
[C---:B------:R-:W-:Y:S08]  /*8f40*/  HMMA.16816.F32 R128, R144.reuse, R152, R128 ;  /* 0x000000989080723c */ /* 0x040ff00000001880 */
[-C--:B------:R-:W-:Y:S01]  /*8f50*/  HMMA.16816.F32 R132, R144, R154.reuse, R132 ;  /* 0x0000009a9084723c */ /* 0x080fe20000001884 */
[----:B------:R5:W4:Y:S01]  /*8f60*/  MUFU.EX2 R182, R57 ;  /* 0x0000003900b67308 */ /* 0x000b220000000800 */
[----:B-1----:R-:W1:Y:S06]  /*8f70*/  LDSM.16.MT88.4 R60, [R229+0x1100] ;  /* 0x00110000e53c783b */ /* 0x002e6c0000004200 */
[----:B------:R-:W-:Y:S03]  /*8f80*/  HMMA.16816.F32 R40, R44, R154, R40 ;  /* 0x0000009a2c28723c */ /* 0x000fe60000001828 */
[----:B------:R1:W-:Y:S04]  /*8f90*/  MUFU.EX2 R181, R58 ;  /* 0x0000003a00b57308 */ /* 0x0003e80000000800 */
[----:B------:R-:W-:Y:S02]  /*8fa0*/  F2FP.PACK_AB R44, R249, R250 ;  /* 0x000000faf92c723e */ /* 0x000fe400000000ff */
[----:B------:R-:W-:Y:S03]  /*8fb0*/  F2FP.PACK_AB R46, R247, R248 ;  /* 0x000000f8f72e723e */ /* 0x000fe600000000ff */
[----:B------:R-:W-:Y:S01]  /*8fc0*/  F2FP.PACK_AB R45, R225, R226 ;  /* 0x000000e2e12d723e */ /* 0x000fe200000000ff */
[----:B------:R1:W1:Y:S01]  /*8fd0*/  MUFU.EX2 R180, R59 ;  /* 0x0000003b00b47308 */ /* 0x0002620000000800 */
[----:B------:R-:W-:Y:S02]  /*8fe0*/  F2FP.PACK_AB R47, R222, R223 ;  /* 0x000000dfde2f723e */ /* 0x000fe400000000ff */
[----:B-----5:R-:W-:Y:S02]  /*8ff0*/  F2FP.PACK_AB R56, R216, R169 ;  /* 0x000000a9d838723e */ /* 0x020fe400000000ff */
[----:B------:R-:W-:Y:S03]  /*9000*/  F2FP.PACK_AB R57, R178, R168 ;  /* 0x000000a8b239723e */ /* 0x000fe600000000ff */
[-C--:B------:R-:W-:Y:S02]  /*9010*/  HMMA.16816.F32 R4, R44, R52.reuse, R4 ;  /* 0x000000342c04723c */ /* 0x080fe40000001804 */
[----:B------:R-:W-:Y:S01]  /*9020*/  MUFU.EX2 R190, R81 ;  /* 0x0000005100be7308 */ /* 0x000fe20000000800 */
[----:B-1----:R-:W-:Y:S09]  /*9030*/  F2FP.PACK_AB R58, R214, R215 ;  /* 0x000000d7d63a723e */ /* 0x002ff200000000ff */
[----:B------:R1:W-:Y:S01]  /*9040*/  MUFU.EX2 R81, R71 ;  /* 0x0000004700517308 */ /* 0x0003e20000000800 */
[----:B------:R-:W-:Y:S09]  /*9050*/  F2FP.PACK_AB R59, R176, R177 ;  /* 0x000000b1b03b723e */ /* 0x000ff200000000ff */
[----:B------:R-:W-:Y:S01]  /*9060*/  MUFU.EX2 R113, R113 ;  /* 0x0000007100717308 */ /* 0x000fe20000000800 */
[C---:B------:R-:W-:Y:S08]  /*9070*/  HMMA.16816.F32 R8, R56.reuse, R52, R8 ;  /* 0x000000343808723c */ /* 0x040ff00000001808 */
[-C--:B------:R-:W-:Y:S01]  /*9080*/  HMMA.16816.F32 R12, R56, R54.reuse, R12 ;  /* 0x00000036380c723c */ /* 0x080fe2000000180c */
[----:B------:R-:W-:Y:S01]  /*9090*/  MUFU.EX2 R115, R115 ;  /* 0x0000007300737308 */ /* 0x000fe20000000800 */
[----:B-1----:R-:W-:Y:S06]  /*90a0*/  LDSM.16.MT88.4 R68, [R229+0x2100] ;  /* 0x00210000e544783b */ /* 0x002fec0000004200 */
[C---:B------:R-:W-:Y:S03]  /*90b0*/  HMMA.16816.F32 R16, R44.reuse, R54, R16 ;  /* 0x000000362c10723c */ /* 0x040fe60000001810 */
[----:B------:R-:W-:Y:S01]  /*90c0*/  MUFU.EX2 R109, R109 ;  /* 0x0000006d006d7308 */ /* 0x000fe20000000800 */
[----:B------:R-:W1:Y:S04]  /*90d0*/  LDSM.16.MT88.4 R52, [R230+0x1100] ;  /* 0x00110000e634783b */ /* 0x000e680000004200 */
[-C--:B------:R-:W-:Y:S05]  /*90e0*/  HMMA.16816.F32 R20, R44, R64.reuse, R20 ;  /* 0x000000402c14723c */ /* 0x080fea0000001814 */
[----:B------:R-:W-:Y:S03]  /*90f0*/  MUFU.EX2 R203, R80 ;  /* 0x0000005000cb7308 */ /* 0x000fe60000000800 */
[C---:B------:R-:W-:Y:S07]  /*9100*/  HMMA.16816.F32 R24, R56.reuse, R64, R24 ;  /* 0x000000403818723c */ /* 0x040fee0000001818 */
[----:B------:R-:W-:Y:S01]  /*9110*/  MUFU.EX2 R82, R82 ;  /* 0x0000005200527308 */ /* 0x000fe20000000800 */
[-C--:B------:R-:W-:Y:S08]  /*9120*/  HMMA.16816.F32 R28, R56, R66.reuse, R28 ;  /* 0x00000042381c723c */ /* 0x080ff0000000181c */
[C---:B------:R-:W-:Y:S01]  /*9130*/  HMMA.16816.F32 R32, R44.reuse, R66, R32 ;  /* 0x000000422c20723c */ /* 0x040fe20000001820 */
[----:B------:R-:W5:Y:S01]  /*9140*/  LDSM.16.MT88.4 R64, [R228+0x1900] ;  /* 0x00190000e440783b */ /* 0x000f620000004200 */
[----:B------:R-:W-:Y:S06]  /*9150*/  MUFU.EX2 R83, R83 ;  /* 0x0000005300537308 */ /* 0x000fec0000000800 */
[-C--:B------:R-:W-:Y:S04]  /*9160*/  HMMA.16816.F32 R36, R44, R60.reuse, R36 ;  /* 0x0000003c2c24723c */ /* 0x080fe80000001824 */
[----:B------:R1:W-:Y:S04]  /*9170*/  MUFU.EX2 R80, R72 ;  /* 0x0000004800507308 */ /* 0x0003e80000000800 */
[C---:B------:R-:W-:Y:S04]  /*9180*/  HMMA.16816.F32 R48, R56.reuse, R60, R48 ;  /* 0x0000003c3830723c */ /* 0x040fe80000001830 */
[----:B----4-:R-:W-:Y:S02]  /*9190*/  FFMA.FTZ R0, R0, R156, R195 ;  /* 0x0000009c00007223 */ /* 0x010fe400000100c3 */
[----:B------:R-:W4:Y:S02]  /*91a0*/  MUFU.EX2 R73, R73 ;  /* 0x0000004900497308 */ /* 0x000f240000000800 */
[-C--:B------:R-:W-:Y:S08]  /*91b0*/  HMMA.16816.F32 R116, R56, R62.reuse, R116 ;  /* 0x0000003e3874723c */ /* 0x080ff00000001874 */
[C---:B------:R-:W-:Y:S01]  /*91c0*/  HMMA.16816.F32 R120, R44.reuse, R62, R120 ;  /* 0x0000003e2c78723c */ /* 0x040fe20000001878 */
[----:B------:R-:W-:Y:S01]  /*91d0*/  LDSM.16.MT88.4 R60, [R229+0x1900] ;  /* 0x00190000e53c783b */ /* 0x000fe20000004200 */
[----:B------:R-:W-:Y:S02]  /*91e0*/  MUFU.EX2 R76, R76 ;  /* 0x0000004c004c7308 */ /* 0x000fe40000000800 */
[----:B-1----:R-:W-:Y:S04]  /*91f0*/  FADD.FTZ R72, R196, R0 ;  /* 0x00000000c4487221 */ /* 0x002fe80000010000 */
[-C--:B------:R-:W-:Y:S04]  /*9200*/  HMMA.16816.F32 R124, R44, R52.reuse, R124 ;  /* 0x000000342c7c723c */ /* 0x080fe8000000187c */
[----:B------:R-:W1:Y:S04]  /*9210*/  MUFU.EX2 R77, R77 ;  /* 0x0000004d004d7308 */ /* 0x000e680000000800 */
[C---:B------:R-:W-:Y:S06]  /*9220*/  HMMA.16816.F32 R128, R56.reuse, R52, R128 ;  /* 0x000000343880723c */ /* 0x040fec0000001880 */
[----:B------:R-:W-:Y:S01]  /*9230*/  MUFU.EX2 R74, R74 ;  /* 0x0000004a004a7308 */ /* 0x000fe20000000800 */
[----:B------:R-:W-:Y:S01]  /*9240*/  F2FP.PACK_AB R52, R182, R179 ;  /* 0x000000b3b634723e */ /* 0x000fe200000000ff */
[-C--:B------:R-:W-:Y:S01]  /*9250*/  HMMA.16816.F32 R132, R56, R54.reuse, R132 ;  /* 0x000000363884723c */ /* 0x080fe20000001884 */
[----:B------:R-:W1:Y:S03]  /*9260*/  LDSM.16.MT88.4 R56, [R231+0x1900] ;  /* 0x00190000e738783b */ /* 0x000e660000004200 */
[----:B------:R-:W-:Y:S04]  /*9270*/  F2FP.PACK_AB R53, R180, R181 ;  /* 0x000000b5b435723e */ /* 0x000fe800000000ff */
[----:B------:R-:W-:Y:S01]  /*9280*/  HMMA.16816.F32 R40, R44, R54, R40 ;  /* 0x000000362c28723c */ /* 0x000fe20000001828 */
[----:B------:R-:W1:Y:S03]  /*9290*/  MUFU.EX2 R75, R75 ;  /* 0x0000004b004b7308 */ /* 0x000e660000000800 */
[----:B--2---:R-:W-:Y:S03]  /*92a0*/  FFMA.FTZ R140, R140, R158, R219 ;  /* 0x0000009e8c8c7223 */ /* 0x004fe600000100db */
[----:B------:R-:W-:Y:S01]  /*92b0*/  F2FP.PACK_AB R44, R212, R213 ;  /* 0x000000d5d42c723e */ /* 0x000fe200000000ff */
[----:B---3--:R-:W-:Y:S01]  /*92c0*/  FFMA.FTZ R139, R139, R159, R217 ;  /* 0x0000009f8b8b7223 */ /* 0x008fe200000100d9 */
[----:B------:R-:W-:Y:S02]  /*92d0*/  F2FP.PACK_AB R46, R210, R211 ;  /* 0x000000d3d22e723e */ /* 0x000fe400000000ff */
[----:B------:R-:W-:Y:S01]  /*92e0*/  MUFU.EX2 R78, R78 ;  /* 0x0000004e004e7308 */ /* 0x000fe20000000800 */
[----:B------:R-:W-:Y:S01]  /*92f0*/  F2FP.PACK_AB R45, R208, R209 ;  /* 0x000000d1d02d723e */ /* 0x000fe200000000ff */
[----:B------:R-:W-:Y:S01]  /*9300*/  FADD.FTZ R140, R220, R140 ;  /* 0x0000008cdc8c7221 */ /* 0x000fe20000010000 */
[----:B------:R-:W-:Y:S01]  /*9310*/  F2FP.PACK_AB R47, R207, R183 ;  /* 0x000000b7cf2f723e */ /* 0x000fe200000000ff */
[----:B------:R-:W-:Y:S01]  /*9320*/  FADD.FTZ R139, R218, R139 ;  /* 0x0000008bda8b7221 */ /* 0x000fe20000010000 */
[----:B------:R-:W-:Y:S02]  /*9330*/  F2FP.PACK_AB R54, R205, R206 ;  /* 0x000000cecd36723e */ /* 0x000fe400000000ff */
[----:B------:R-:W-:Y:S01]  /*9340*/  F2FP.PACK_AB R55, R142, R188 ;  /* 0x000000bc8e37723e */ /* 0x000fe200000000ff */
[----:B------:R-:W-:Y:S01]  /*9350*/  FADD.FTZ R0, R173, R139 ;  /* 0x0000008bad007221 */ /* 0x000fe20000010000 */
[----:B------:R-:W-:Y:S01]  /*9360*/  MOV R139, R136 ;  /* 0x00000088008b7202 */ /* 0x000fe20000000f00 */
[-C--:B-----5:R-:W-:Y:S01]  /*9370*/  HMMA.16816.F32 R4, R44, R64.reuse, R4 ;  /* 0x000000402c04723c */ /* 0x0a0fe20000001804 */
[----:B------:R-:W2:Y:S07]  /*9380*/  MUFU.EX2 R79, R79 ;  /* 0x0000004f004f7308 */ /* 0x000eae0000000800 */
[C---:B------:R-:W-:Y:S03]  /*9390*/  HMMA.16816.F32 R8, R52.reuse, R64, R8 ;  /* 0x000000403408723c */ /* 0x040fe60000001808 */
[----:B------:R-:W-:Y:S05]  /*93a0*/  MUFU.EX2 R84, R84 ;  /* 0x0000005400547308 */ /* 0x000fea0000000800 */
[-C--:B------:R-:W-:Y:S05]  /*93b0*/  HMMA.16816.F32 R12, R52, R66.reuse, R12 ;  /* 0x00000042340c723c */ /* 0x080fea000000180c */
[----:B------:R-:W-:Y:S03]  /*93c0*/  MUFU.EX2 R85, R85 ;  /* 0x0000005500557308 */ /* 0x000fe60000000800 */
[C---:B------:R-:W-:Y:S01]  /*93d0*/  HMMA.16816.F32 R16, R44.reuse, R66, R16 ;  /* 0x000000422c10723c */ /* 0x040fe20000001810 */
[----:B------:R-:W3:Y:S06]  /*93e0*/  LDSM.16.MT88.4 R64, [R230+0x1900] ;  /* 0x00190000e640783b */ /* 0x000eec0000004200 */
[----:B------:R-:W-:Y:S01]  /*93f0*/  MUFU.EX2 R96, R96 ;  /* 0x0000006000607308 */ /* 0x000fe20000000800 */
[-C--:B-1----:R-:W-:Y:S08]  /*9400*/  HMMA.16816.F32 R20, R44, R56.reuse, R20 ;  /* 0x000000382c14723c */ /* 0x082ff00000001814 */
[C---:B------:R-:W-:Y:S01]  /*9410*/  HMMA.16816.F32 R24, R52.reuse, R56, R24 ;  /* 0x000000383418723c */ /* 0x040fe20000001818 */
[----:B------:R-:W-:Y:S03]  /*9420*/  MUFU.EX2 R97, R97 ;  /* 0x0000006100617308 */ /* 0x000fe60000000800 */
[----:B------:R-:W-:Y:S01]  /*9430*/  FFMA.FTZ R141, R141, R161, R221 ;  /* 0x000000a18d8d7223 */ /* 0x000fe200000100dd */
[----:B------:R-:W-:Y:S02]  /*9440*/  MOV R161, R157 ;  /* 0x0000009d00a17202 */ /* 0x000fe40000000f00 */
[----:B------:R-:W-:Y:S01]  /*9450*/  LDSM.16.MT88.4 R156, [R228+0x3100] ;  /* 0x00310000e49c783b */ /* 0x000fe20000004200 */
[-C--:B------:R-:W-:Y:S03]  /*9460*/  HMMA.16816.F32 R28, R52, R58.reuse, R28 ;  /* 0x0000003a341c723c */ /* 0x080fe6000000181c */
[----:B------:R-:W-:Y:S01]  /*9470*/  MUFU.EX2 R86, R86 ;  /* 0x0000005600567308 */ /* 0x000fe20000000800 */
[----:B------:R-:W-:Y:S04]  /*9480*/  FADD.FTZ R141, R224, R141 ;  /* 0x0000008de08d7221 */ /* 0x000fe80000010000 */
[C---:B------:R-:W-:Y:S01]  /*9490*/  HMMA.16816.F32 R32, R44.reuse, R58, R32 ;  /* 0x0000003a2c20723c */ /* 0x040fe20000001820 */
[----:B------:R-:W1:Y:S03]  /*94a0*/  LDSM.16.MT88.4 R56, [R228+0x2100] ;  /* 0x00210000e438783b */ /* 0x000e660000004200 */
[----:B------:R-:W-:Y:S01]  /*94b0*/  FADD.FTZ R141, R227, R141 ;  /* 0x0000008de38d7221 */ /* 0x000fe20000010000 */
[----:B------:R-:W-:Y:S03]  /*94c0*/  MUFU.EX2 R87, R87 ;  /* 0x0000005700577308 */ /* 0x000fe60000000800 */
[-C--:B------:R-:W-:Y:S07]  /*94d0*/  HMMA.16816.F32 R36, R44, R60.reuse, R36 ;  /* 0x0000003c2c24723c */ /* 0x080fee0000001824 */
[----:B------:R-:W-:Y:S01]  /*94e0*/  MUFU.EX2 R98, R98 ;  /* 0x0000006200627308 */ /* 0x000fe20000000800 */
[C---:B------:R-:W-:Y:S08]  /*94f0*/  HMMA.16816.F32 R48, R52.reuse, R60, R48 ;  /* 0x0000003c3430723c */ /* 0x040ff00000001830 */
[-C--:B------:R-:W-:Y:S01]  /*9500*/  HMMA.16816.F32 R116, R52, R62.reuse, R116 ;  /* 0x0000003e3474723c */ /* 0x080fe20000001874 */
[----:B------:R-:W-:Y:S07]  /*9510*/  MUFU.EX2 R99, R99 ;  /* 0x0000006300637308 */ /* 0x000fee0000000800 */
[C---:B------:R-:W-:Y:S01]  /*9520*/  HMMA.16816.F32 R120, R44.reuse, R62, R120 ;  /* 0x0000003e2c78723c */ /* 0x040fe20000001878 */
[----:B------:R-:W5:Y:S02]  /*9530*/  LDSM.16.MT88.4 R60, [R231+0x2100] ;  /* 0x00210000e73c783b */ /* 0x000f640000004200 */
[----:B------:R-:W-:Y:S05]  /*9540*/  MUFU.EX2 R100, R100 ;  /* 0x0000006400647308 */ /* 0x000fea0000000800 */
[-C--:B---3--:R-:W-:Y:S05]  /*9550*/  HMMA.16816.F32 R124, R44, R64.reuse, R124 ;  /* 0x000000402c7c723c */ /* 0x088fea000000187c */
[----:B------:R-:W-:Y:S03]  /*9560*/  MUFU.EX2 R101, R101 ;  /* 0x0000006500657308 */ /* 0x000fe60000000800 */
[C---:B------:R-:W-:Y:S07]  /*9570*/  HMMA.16816.F32 R128, R52.reuse, R64, R128 ;  /* 0x000000403480723c */ /* 0x040fee0000001880 */
[----:B------:R-:W-:Y:S01]  /*9580*/  MUFU.EX2 R112, R112 ;  /* 0x0000007000707308 */ /* 0x000fe20000000800 */
[-C--:B------:R-:W-:Y:S07]  /*9590*/  HMMA.16816.F32 R132, R52, R66.reuse, R132 ;  /* 0x000000423484723c */ /* 0x080fee0000001884 */
[----:B----4-:R-:W-:Y:S01]  /*95a0*/  F2FP.PACK_AB R52, R73, R80 ;  /* 0x000000504934723e */ /* 0x010fe200000000ff */
[----:B------:R-:W-:Y:S01]  /*95b0*/  HMMA.16816.F32 R40, R44, R66, R40 ;  /* 0x000000422c28723c */ /* 0x000fe20000001828 */
[----:B------:R-:W3:Y:S01]  /*95c0*/  LDSM.16.MT88.4 R64, [R230+0x2100] ;  /* 0x00210000e640783b */ /* 0x000ee20000004200 */
[----:B------:R-:W-:Y:S02]  /*95d0*/  MUFU.EX2 R102, R102 ;  /* 0x0000006600667308 */ /* 0x000fe40000000800 */
[----:B------:R-:W-:Y:S02]  /*95e0*/  F2FP.PACK_AB R54, R77, R76 ;  /* 0x0000004c4d36723e */ /* 0x000fe400000000ff */
[----:B------:R-:W-:Y:S02]  /*95f0*/  F2FP.PACK_AB R53, R75, R74 ;  /* 0x0000004a4b35723e */ /* 0x000fe400000000ff */
[----:B------:R-:W-:Y:S04]  /*9600*/  F2FP.PACK_AB R44, R204, R191 ;  /* 0x000000bfcc2c723e */ /* 0x000fe800000000ff */
[----:B------:R-:W-:Y:S01]  /*9610*/  F2FP.PACK_AB R46, R190, R203 ;  /* 0x000000cbbe2e723e */ /* 0x000fe200000000ff */
[----:B------:R-:W-:Y:S01]  /*9620*/  MUFU.EX2 R103, R103 ;  /* 0x0000006700677308 */ /* 0x000fe20000000800 */
[----:B------:R-:W-:Y:S02]  /*9630*/  F2FP.PACK_AB R45, R81, R189 ;  /* 0x000000bd512d723e */ /* 0x000fe400000000ff */
[----:B------:R-:W-:Y:S02]  /*9640*/  F2FP.PACK_AB R47, R83, R82 ;  /* 0x00000052532f723e */ /* 0x000fe400000000ff */
[----:B--2---:R-:W-:Y:S05]  /*9650*/  F2FP.PACK_AB R55, R79, R78 ;  /* 0x0000004e4f37723e */ /* 0x004fea00000000ff */
[-C--:B-1----:R-:W-:Y:S01]  /*9660*/  HMMA.16816.F32 R4, R44, R56.reuse, R4 ;  /* 0x000000382c04723c */ /* 0x082fe20000001804 */
[----:B------:R-:W-:Y:S07]  /*9670*/  MUFU.EX2 R114, R114 ;  /* 0x0000007200727308 */ /* 0x000fee0000000800 */
[C---:B------:R-:W-:Y:S03]  /*9680*/  HMMA.16816.F32 R8, R52.reuse, R56, R8 ;  /* 0x000000383408723c */ /* 0x040fe60000001808 */
[----:B------:R-:W-:Y:S05]  /*9690*/  MUFU.EX2 R105, R105 ;  /* 0x0000006900697308 */ /* 0x000fea0000000800 */
[-C--:B------:R-:W-:Y:S05]  /*96a0*/  HMMA.16816.F32 R12, R52, R58.reuse, R12 ;  /* 0x0000003a340c723c */ /* 0x080fea000000180c */
[----:B------:R-:W-:Y:S03]  /*96b0*/  MUFU.EX2 R108, R108 ;  /* 0x0000006c006c7308 */ /* 0x000fe60000000800 */
[C---:B------:R-:W-:Y:S01]  /*96c0*/  HMMA.16816.F32 R16, R44.reuse, R58, R16 ;  /* 0x0000003a2c10723c */ /* 0x040fe20000001810 */
[----:B------:R-:W1:Y:S06]  /*96d0*/  LDSM.16.MT88.4 R56, [R228+0x2900] ;  /* 0x00290000e438783b */ /* 0x000e6c0000004200 */
[----:B------:R-:W-:Y:S01]  /*96e0*/  MUFU.EX2 R88, R88 ;  /* 0x0000005800587308 */ /* 0x000fe20000000800 */
[-C--:B-----5:R-:W-:Y:S08]  /*96f0*/  HMMA.16816.F32 R20, R44, R60.reuse, R20 ;  /* 0x0000003c2c14723c */ /* 0x0a0ff00000001814 */
[C---:B------:R-:W-:Y:S01]  /*9700*/  HMMA.16816.F32 R24, R52.reuse, R60, R24 ;  /* 0x0000003c3418723c */ /* 0x040fe20000001818 */
[----:B------:R-:W2:Y:S07]  /*9710*/  MUFU.EX2 R89, R89 ;  /* 0x0000005900597308 */ /* 0x000eae0000000800 */
[-C--:B------:R-:W-:Y:S03]  /*9720*/  HMMA.16816.F32 R28, R52, R62.reuse, R28 ;  /* 0x0000003e341c723c */ /* 0x080fe6000000181c */
[----:B------:R-:W-:Y:S05]  /*9730*/  MUFU.EX2 R92, R92 ;  /* 0x0000005c005c7308 */ /* 0x000fea0000000800 */
[C---:B------:R-:W-:Y:S01]  /*9740*/  HMMA.16816.F32 R32, R44.reuse, R62, R32 ;  /* 0x0000003e2c20723c */ /* 0x040fe20000001820 */
[----:B------:R-:W4:Y:S04]  /*9750*/  LDSM.16.MT88.4 R60, [R231+0x2900] ;  /* 0x00290000e73c783b */ /* 0x000f280000004200 */
[----:B------:R-:W5:Y:S03]  /*9760*/  MUFU.EX2 R93, R93 ;  /* 0x0000005d005d7308 */ /* 0x000f660000000800 */
[-C--:B------:R-:W-:Y:S07]  /*9770*/  HMMA.16816.F32 R36, R44, R68.reuse, R36 ;  /* 0x000000442c24723c */ /* 0x080fee0000001824 */
[----:B------:R-:W-:Y:S01]  /*9780*/  MUFU.EX2 R90, R90 ;  /* 0x0000005a005a7308 */ /* 0x000fe20000000800 */
[C---:B------:R-:W-:Y:S08]  /*9790*/  HMMA.16816.F32 R48, R52.reuse, R68, R48 ;  /* 0x000000443430723c */ /* 0x040ff00000001830 */
[-C--:B------:R-:W-:Y:S01]  /*97a0*/  HMMA.16816.F32 R116, R52, R70.reuse, R116 ;  /* 0x000000463474723c */ /* 0x080fe20000001874 */
[----:B------:R-:W1:Y:S07]  /*97b0*/  MUFU.EX2 R91, R91 ;  /* 0x0000005b005b7308 */ /* 0x000e6e0000000800 */
[C---:B------:R-:W-:Y:S01]  /*97c0*/  HMMA.16816.F32 R120, R44.reuse, R70, R120 ;  /* 0x000000462c78723c */ /* 0x040fe20000001878 */
[----:B------:R-:W4:Y:S02]  /*97d0*/  LDSM.16.MT88.4 R68, [R229+0x2900] ;  /* 0x00290000e544783b */ /* 0x000f240000004200 */
[----:B------:R-:W-:Y:S05]  /*97e0*/  MUFU.EX2 R94, R94 ;  /* 0x0000005e005e7308 */ /* 0x000fea0000000800 */
[-C--:B---3--:R-:W-:Y:S05]  /*97f0*/  HMMA.16816.F32 R124, R44, R64.reuse, R124 ;  /* 0x000000402c7c723c */ /* 0x088fea000000187c */
[----:B------:R-:W3:Y:S03]  /*9800*/  MUFU.EX2 R95, R95 ;  /* 0x0000005f005f7308 */ /* 0x000ee60000000800 */
[C---:B------:R-:W-:Y:S07]  /*9810*/  HMMA.16816.F32 R128, R52.reuse, R64, R128 ;  /* 0x000000403480723c */ /* 0x040fee0000001880 */
[----:B------:R-:W3:Y:S01]  /*9820*/  MUFU.EX2 R104, R104 ;  /* 0x0000006800687308 */ /* 0x000ee20000000800 */
[-C--:B------:R-:W-:Y:S07]  /*9830*/  HMMA.16816.F32 R132, R52, R66.reuse, R132 ;  /* 0x000000423484723c */ /* 0x080fee0000001884 */
[----:B--2---:R-:W-:Y:S01]  /*9840*/  F2FP.PACK_AB R52, R89, R88 ;  /* 0x000000585934723e */ /* 0x004fe200000000ff */
[----:B------:R-:W-:Y:S01]  /*9850*/  HMMA.16816.F32 R40, R44, R66, R40 ;  /* 0x000000422c28723c */ /* 0x000fe20000001828 */
[----:B------:R-:W2:Y:S01]  /*9860*/  LDSM.16.MT88.4 R64, [R230+0x2900] ;  /* 0x00290000e640783b */ /* 0x000ea20000004200 */
[----:B------:R-:W-:Y:S02]  /*9870*/  MUFU.EX2 R106, R106 ;  /* 0x0000006a006a7308 */ /* 0x000fe40000000800 */
[----:B-----5:R-:W-:Y:S02]  /*9880*/  F2FP.PACK_AB R54, R93, R92 ;  /* 0x0000005c5d36723e */ /* 0x020fe400000000ff */
[----:B-1----:R-:W-:Y:S02]  /*9890*/  F2FP.PACK_AB R53, R91, R90 ;  /* 0x0000005a5b35723e */ /* 0x002fe400000000ff */
[----:B------:R-:W-:Y:S04]  /*98a0*/  F2FP.PACK_AB R44, R85, R84 ;  /* 0x00000054552c723e */ /* 0x000fe800000000ff */
[----:B------:R-:W-:Y:S01]  /*98b0*/  F2FP.PACK_AB R46, R97, R96 ;  /* 0x00000060612e723e */ /* 0x000fe200000000ff */
[----:B------:R-:W1:Y:S01]  /*98c0*/  MUFU.EX2 R107, R107 ;  /* 0x0000006b006b7308 */ /* 0x000e620000000800 */
[----:B------:R-:W-:Y:S02]  /*98d0*/  F2FP.PACK_AB R45, R87, R86 ;  /* 0x00000056572d723e */ /* 0x000fe400000000ff */
[----:B------:R-:W-:Y:S02]  /*98e0*/  F2FP.PACK_AB R47, R99, R98 ;  /* 0x00000062632f723e */ /* 0x000fe400000000ff */
[----:B---3--:R-:W-:Y:S05]  /*98f0*/  F2FP.PACK_AB R55, R95, R94 ;  /* 0x0000005e5f37723e */ /* 0x008fea00000000ff */
[-C--:B------:R-:W-:Y:S08]  /*9900*/  HMMA.16816.F32 R4, R44, R56.reuse, R4 ;  /* 0x000000382c04723c */ /* 0x080ff00000001804 */
[C---:B------:R-:W-:Y:S07]  /*9910*/  HMMA.16816.F32 R8, R52.reuse, R56, R8 ;  /* 0x000000383408723c */ /* 0x040fee0000001808 */
[----:B------:R-:W-:Y:S01]  /*9920*/  FADD.FTZ R57, R174, R140 ;  /* 0x0000008cae397221 */ /* 0x000fe20000010000 */
[-C--:B------:R-:W-:Y:S04]  /*9930*/  HMMA.16816.F32 R12, R52, R58.reuse, R12 ;  /* 0x0000003a340c723c */ /* 0x080fe8000000180c */
[----:B------:R-:W-:Y:S04]  /*9940*/  FADD.FTZ R56, R201, R72 ;  /* 0x00000048c9387221 */ /* 0x000fe80000010000 */
[C---:B------:R-:W-:Y:S07]  /*9950*/  HMMA.16816.F32 R16, R44.reuse, R58, R16 ;  /* 0x0000003a2c10723c */ /* 0x040fee0000001810 */
[----:B------:R-:W-:Y:S01]  /*9960*/  FADD.FTZ R59, R172, R141 ;  /* 0x0000008dac3b7221 */ /* 0x000fe20000010000 */
[-C--:B----4-:R-:W-:Y:S01]  /*9970*/  HMMA.16816.F32 R20, R44, R60.reuse, R20 ;  /* 0x0000003c2c14723c */ /* 0x090fe20000001814 */
[----:B------:R-:W3:Y:S03]  /*9980*/  LDSM.16.MT88.4 R172, [R231+0x3100] ;  /* 0x00310000e7ac783b */ /* 0x000ee60000004200 */
[----:B------:R-:W-:Y:S02]  /*9990*/  FADD.FTZ R58, R160, R57 ;  /* 0x00000039a03a7221 */ /* 0x000fe40000010000 */
[----:B------:R-:W-:Y:S02]  /*99a0*/  FADD.FTZ R57, R161, R0 ;  /* 0x00000000a1397221 */ /* 0x000fe40000010000 */
[C---:B------:R-:W-:Y:S01]  /*99b0*/  HMMA.16816.F32 R24, R52.reuse, R60, R24 ;  /* 0x0000003c3418723c */ /* 0x040fe20000001818 */
[----:B------:R4:W-:Y:S03]  /*99c0*/  MUFU.EX2 R60, R3 ;  /* 0x00000003003c7308 */ /* 0x0009e60000000800 */
[----:B------:R-:W-:Y:S01]  /*99d0*/  FADD.FTZ R0, R186, R58 ;  /* 0x0000003aba007221 */ /* 0x000fe20000010000 */
[----:B------:R-:W-:Y:S01]  /*99e0*/  F2FP.PACK_AB R186, R113, R112 ;  /* 0x0000007071ba723e */ /* 0x000fe200000000ff */
[----:B------:R-:W-:Y:S02]  /*99f0*/  FADD.FTZ R57, R251, R57 ;  /* 0x00000039fb397221 */ /* 0x000fe40000010000 */
[-C--:B------:R-:W-:Y:S03]  /*9a00*/  HMMA.16816.F32 R28, R52, R62.reuse, R28 ;  /* 0x0000003e341c723c */ /* 0x080fe6000000181c */
[----:B------:R-:W5:Y:S01]  /*9a10*/  MUFU.EX2 R61, R110 ;  /* 0x0000006e003d7308 */ /* 0x000f620000000800 */
[----:B------:R-:W-:Y:S01]  /*9a20*/  FADD.FTZ R0, R184, R0 ;  /* 0x00000000b8007221 */ /* 0x000fe20000010000 */
[----:B------:R-:W-:Y:S01]  /*9a30*/  F2FP.PACK_AB R184, R101, R100 ;  /* 0x0000006465b8723e */ /* 0x000fe200000000ff */
[----:B------:R-:W-:Y:S02]  /*9a40*/  FADD.FTZ R57, R171, R57 ;  /* 0x00000039ab397221 */ /* 0x000fe40000010000 */
[C---:B------:R-:W-:Y:S04]  /*9a50*/  HMMA.16816.F32 R32, R44.reuse, R62, R32 ;  /* 0x0000003e2c20723c */ /* 0x040fe80000001820 */
[----:B------:R-:W-:Y:S04]  /*9a60*/  FADD.FTZ R0, R167, R0 ;  /* 0x00000000a7007221 */ /* 0x000fe80000010000 */
[-C--:B------:R-:W-:Y:S04]  /*9a70*/  HMMA.16816.F32 R36, R44, R68.reuse, R36 ;  /* 0x000000442c24723c */ /* 0x080fe80000001824 */
[----:B----4-:R-:W-:Y:S01]  /*9a80*/  FADD.FTZ R3, R187, R59 ;  /* 0x0000003bbb037221 */ /* 0x010fe20000010000 */
[----:B------:R-:W-:Y:S03]  /*9a90*/  F2FP.PACK_AB R187, R115, R114 ;  /* 0x0000007273bb723e */ /* 0x000fe600000000ff */
[C---:B------:R-:W-:Y:S04]  /*9aa0*/  HMMA.16816.F32 R48, R52.reuse, R68, R48 ;  /* 0x000000443430723c */ /* 0x040fe80000001830 */
[----:B------:R-:W-:Y:S01]  /*9ab0*/  FADD.FTZ R3, R185, R3 ;  /* 0x00000003b9037221 */ /* 0x000fe20000010000 */
[----:B------:R-:W-:Y:S03]  /*9ac0*/  F2FP.PACK_AB R185, R103, R102 ;  /* 0x0000006667b9723e */ /* 0x000fe600000000ff */
[-C--:B------:R-:W-:Y:S08]  /*9ad0*/  HMMA.16816.F32 R116, R52, R70.reuse, R116 ;  /* 0x000000463474723c */ /* 0x080ff00000001874 */
[C---:B------:R-:W-:Y:S08]  /*9ae0*/  HMMA.16816.F32 R120, R44.reuse, R70, R120 ;  /* 0x000000462c78723c */ /* 0x040ff00000001878 */
[-C--:B--2---:R-:W-:Y:S08]  /*9af0*/  HMMA.16816.F32 R124, R44, R64.reuse, R124 ;  /* 0x000000402c7c723c */ /* 0x084ff0000000187c */
[C---:B------:R-:W-:Y:S08]  /*9b00*/  HMMA.16816.F32 R128, R52.reuse, R64, R128 ;  /* 0x000000403480723c */ /* 0x040ff00000001880 */
[-C--:B------:R-:W-:Y:S07]  /*9b10*/  HMMA.16816.F32 R132, R52, R66.reuse, R132 ;  /* 0x000000423484723c */ /* 0x080fee0000001884 */
[----:B------:R-:W-:Y:S01]  /*9b20*/  FADD.FTZ R52, R202, R56 ;  /* 0x00000038ca347221 */ /* 0x000fe20000010000 */
[----:B------:R-:W-:Y:S04]  /*9b30*/  HMMA.16816.F32 R40, R44, R66, R40 ;  /* 0x000000422c28723c */ /* 0x000fe80000001828 */
[----:B------:R-:W-:Y:S03]  /*9b40*/  FADD.FTZ R52, R197, R52 ;  /* 0x00000034c5347221 */ /* 0x000fe60000010000 */
[----:B------:R-:W-:Y:S01]  /*9b50*/  F2FP.PACK_AB R44, R105, R104 ;  /* 0x00000068692c723e */ /* 0x000fe200000000ff */
[----:B------:R-:W-:Y:S01]  /*9b60*/  FADD.FTZ R53, R198, R52 ;  /* 0x00000034c6357221 */ /* 0x000fe20000010000 */
[-C--:B------:R-:W-:Y:S01]  /*9b70*/  HMMA.16816.F32 R148, R184, R156.reuse, R4 ;  /* 0x0000009cb894723c */ /* 0x080fe20000001804 */
[----:B------:R-:W2:Y:S04]  /*9b80*/  LDSM.16.MT88.4 R4, [R229+0x3100] ;  /* 0x00310000e504783b */ /* 0x000ea80000004200 */
[----:B------:R-:W-:Y:S01]  /*9b90*/  FADD.FTZ R52, R170, R3 ;  /* 0x00000003aa347221 */ /* 0x000fe20000010000 */
[----:B------:R-:W-:Y:S01]  /*9ba0*/  F2FP.PACK_AB R46, R109, R108 ;  /* 0x0000006c6d2e723e */ /* 0x000fe200000000ff */
[----:B------:R-:W-:Y:S01]  /*9bb0*/  FADD.FTZ R3, R199, R53 ;  /* 0x00000035c7037221 */ /* 0x000fe20000010000 */
[----:B-1----:R-:W-:Y:S04]  /*9bc0*/  F2FP.PACK_AB R45, R107, R106 ;  /* 0x0000006a6b2d723e */ /* 0x002fe800000000ff */
[----:B------:R-:W-:Y:S01]  /*9bd0*/  FADD.FTZ R3, R200, R3 ;  /* 0x00000003c8037221 */ /* 0x000fe20000010000 */
[----:B-----5:R-:W-:Y:S07]  /*9be0*/  F2FP.PACK_AB R47, R60, R61 ;  /* 0x0000003d3c2f723e */ /* 0x020fee00000000ff */
[C---:B------:R-:W-:Y:S07]  /*9bf0*/  HMMA.16816.F32 R144, R44.reuse, R156, R8 ;  /* 0x0000009c2c90723c */ /* 0x040fee0000001808 */
[----:B------:R-:W-:Y:S01]  /*9c00*/  FADD.FTZ R8, R166, R57 ;  /* 0x00000039a6087221 */ /* 0x000fe20000010000 */
[-C--:B------:R-:W-:Y:S04]  /*9c10*/  HMMA.16816.F32 R152, R44, R158.reuse, R12 ;  /* 0x0000009e2c98723c */ /* 0x080fe8000000180c */
[----:B------:R-:W-:Y:S02]  /*9c20*/  FADD.FTZ R9, R165, R52 ;  /* 0x00000034a5097221 */ /* 0x000fe40000010000 */
[----:B------:R-:W-:Y:S02]  /*9c30*/  FADD.FTZ R8, R252, R8 ;  /* 0x00000008fc087221 */ /* 0x000fe40000010000 */
[----:B------:R-:W-:Y:S01]  /*9c40*/  FADD.FTZ R12, R164, R0 ;  /* 0x00000000a40c7221 */ /* 0x000fe20000010000 */
[C---:B------:R-:W-:Y:S04]  /*9c50*/  HMMA.16816.F32 R156, R184.reuse, R158, R16 ;  /* 0x0000009eb89c723c */ /* 0x040fe80000001810 */
[----:B------:R-:W-:Y:S02]  /*9c60*/  FADD.FTZ R0, R250, R9 ;  /* 0x00000009fa007221 */ /* 0x000fe40000010000 */
[----:B------:R-:W-:Y:S02]  /*9c70*/  FADD.FTZ R12, R226, R12 ;  /* 0x0000000ce20c7221 */ /* 0x000fe40000010000 */
[----:B------:R-:W-:Y:S01]  /*9c80*/  FADD.FTZ R11, R169, R8 ;  /* 0x00000008a90b7221 */ /* 0x000fe20000010000 */
[-C--:B---3--:R-:W-:Y:S03]  /*9c90*/  HMMA.16816.F32 R160, R184, R172.reuse, R20 ;  /* 0x000000acb8a0723c */ /* 0x088fe60000001814 */
        /* <DEDUP_REMOVED lines=9> */
[----:B------:R-:W-:Y:S01]  /*9d30*/  FADD.FTZ R14, R215, R3 ;  /* 0x00000003d70e7221 */ /* 0x000fe20000010000 */
[----:B------:R-:W1:Y:S01]  /*9d40*/  LDSM.16.MT88.4 R8, [R230+0x3100] ;  /* 0x00310000e608783b */ /* 0x000e620000004200 */
        /* <DEDUP_REMOVED lines=8> */
[----:B------:R-:W-:Y:S01]  /*9dd0*/  FADD.FTZ R15, R213, R12 ;  /* 0x0000000cd50f7221 */ /* 0x000fe20000010000 */
[-C--:B--2---:R-:W-:Y:S03]  /*9de0*/  HMMA.16816.F32 R176, R184, R4.reuse, R36 ;  /* 0x00000004b8b0723c */ /* 0x084fe60000001824 */
[----:B------:R-:W-:Y:S02]  /*9df0*/  FADD.FTZ R12, R181, R16 ;  /* 0x00000010b50c7221 */ /* 0x000fe40000010000 */
[----:B------:R-:W-:Y:S02]  /*9e00*/  FADD.FTZ R0, R208, R14 ;  /* 0x0000000ed0007221 */ /* 0x000fe40000010000 */
[----:B------:R-:W-:Y:S02]  /*9e10*/  FADD.FTZ R3, R212, R15 ;  /* 0x0000000fd4037221 */ /* 0x000fe40000010000 */
[----:B------:R-:W-:Y:S03]  /*9e20*/  FADD.FTZ R15, R182, R13 ;  /* 0x0000000db60f7221 */ /* 0x000fe60000010000 */
        /* <DEDUP_REMOVED lines=12> */
[----:B------:R-:W-:Y:S01]  /*9ef0*/  FADD.FTZ R12, R142, R3 ;  /* 0x000000038e0c7221 */ /* 0x000fe20000010000 */
[----:B------:R-:W-:Y:S01]  /*9f00*/  MOV R142, R2 ;  /* 0x00000002008e7202 */ /* 0x000fe20000000f00 */
        /* <DEDUP_REMOVED lines=48> */
[----:B------:R-:W-:Y:S01]  /*a210*/  STL [R1], R5 ;  /* 0x0000000501007387 */ /* 0x000fe20000100800 */
[----:B------:R-:W-:Y:S02]  /*a220*/  FADD.FTZ R3, R109, R3 ;  /* 0x000000036d037221 */ /* 0x000fe40000010000 */
[----:B------:R-:W-:Y:S01]  /*a230*/  FADD.FTZ R0, R61, R7 ;  /* 0x000000073d007221 */ /* 0x000fe20000010000 */
[----:B------:R-:W-:Y:S03]  /*a240*/  STL [R1+0x8], R4 ;  /* 0x0000080401007387 */ /* 0x000fe60000100800 */
[----:B------:R-:W-:Y:S01]  /*a250*/  FADD.FTZ R0, R60, R0 ;  /* 0x000000003c007221 */ /* 0x000fe20000010000 */
[----:B------:R1:W-:Y:S04]  /*a260*/  STL [R1+0x4], R3 ;  /* 0x0000040301007387 */ /* 0x0003e80000100800 */
[----:B------:R2:W-:Y:S01]  /*a270*/  STL [R1+0xc], R0 ;  /* 0x00000c0001007387 */ /* 0x0005e20000100800 */
[----:B-1----:R-:W-:Y:S02]  /*a280*/  MOV R3, R137 ;  /* 0x0000008900037202 */ /* 0x002fe40000000f00 */
[----:B--2---:R-:W-:Y:S01]  /*a290*/  MOV R0, R138 ;  /* 0x0000008a00007202 */ /* 0x004fe20000000f00 */
[----:B------:R-:W-:-:S05]  /*a2a0*/  @P0 BRA `(.L_x_33) ;  /* 0xffffc1c000000947 */ /* 0x000fca000383ffff */
.L_x_32:
[----:B------:R-:W2:Y:S04]  /*a2b0*/  LDL.LU R7, [R1] ;  /* 0x0000000001077983 */ /* 0x000ea80000300800 */
[----:B-1----:R-:W3:Y:S04]  /*a2c0*/  LDL.LU R4, [R1+0x8] ;  /* 0x0000080001047983 */ /* 0x002ee80000300800 */
[----:B------:R-:W4:Y:S04]  /*a2d0*/  LDL.LU R10, [R1+0x4] ;  /* 0x00000400010a7983 */ /* 0x000f280000300800 */
[----:B------:R-:W5:Y:S01]  /*a2e0*/  LDL.LU R9, [R1+0xc] ;  /* 0x00000c0001097983 */ /* 0x000f620000300800 */
[----:B------:R-:W-:-:S02]  /*a2f0*/  MOV R37, 0xff800000 ;  /* 0xff80000000257802 */ /* 0x000fc40000000f00 */
[----:B------:R-:W-:Y:S02]  /*a300*/  MOV R38, 0xff800000 ;  /* 0xff80000000267802 */ /* 0x000fe40000000f00 */
[----:B------:R-:W-:Y:S02]  /*a310*/  MOV R39, 0xff800000 ;  /* 0xff80000000277802 */ /* 0x000fe40000000f00 */
[----:B------:R-:W-:Y:S02]  /*a320*/  MOV R40, 0xff800000 ;  /* 0xff80000000287802 */ /* 0x000fe40000000f00 */
[----:B------:R-:W-:Y:S01]  /*a330*/  PLOP3.LUT P4, PT, PT, PT, PT, 0x8, 0x0 ;  /* 0x000000000000781c */ /* 0x000fe20003f8e170 */
[----:B--2---:R-:W1:Y:S04]  /*a340*/  SHFL.BFLY PT, R5, R7, 0x2, 0x1f ;  /* 0x0c401f0007057f89 */ /* 0x004e6800000e0000 */
[----:B---3--:R-:W2:Y:S04]  /*a350*/  SHFL.BFLY PT, R6, R4, 0x2, 0x1f ;  /* 0x0c401f0004067f89 */ /* 0x008ea800000e0000 */
[----:B-----5:R-:W3:Y:S01]  /*a360*/  SHFL.BFLY PT, R8, R9, 0x2, 0x1f ;  /* 0x0c401f0009087f89 */ /* 0x020ee200000e0000 */
[----:B-1----:R-:W-:-:S03]  /*a370*/  FADD.FTZ R5, R5, R7 ;  /* 0x0000000705057221 */ /* 0x002fc60000010000 */
[----:B----4-:R-:W1:Y:S01]  /*a380*/  SHFL.BFLY PT, R7, R10, 0x2, 0x1f ;  /* 0x0c401f000a077f89 */ /* 0x010e6200000e0000 */
[----:B--2---:R-:W-:-:S03]  /*a390*/  FADD.FTZ R6, R6, R4 ;  /* 0x0000000406067221 */ /* 0x004fc60000010000 */
[----:B------:R-:W2:Y:S04]  /*a3a0*/  SHFL.BFLY PT, R0, R5, 0x1, 0x1f ;  /* 0x0c201f0005007f89 */ /* 0x000ea800000e0000 */
[----:B------:R-:W4:Y:S01]  /*a3b0*/  SHFL.BFLY PT, R4, R6, 0x1, 0x1f ;  /* 0x0c201f0006047f89 */ /* 0x000f2200000e0000 */
[----:B---3--:R-:W-:-:S05]  /*a3c0*/  FADD.FTZ R8, R8, R9 ;  /* 0x0000000908087221 */ /* 0x008fca0000010000 */
[----:B------:R-:W3:Y:S01]  /*a3d0*/  SHFL.BFLY PT, R9, R8, 0x1, 0x1f ;  /* 0x0c201f0008097f89 */ /* 0x000ee200000e0000 */
[----:B-1----:R-:W-:Y:S02]  /*a3e0*/  FADD.FTZ R7, R7, R10 ;  /* 0x0000000a07077221 */ /* 0x002fe40000010000 */
[----:B--2---:R-:W-:-:S03]  /*a3f0*/  FADD.FTZ R5, R5, R0 ;  /* 0x0000000005057221 */ /* 0x004fc60000010000 */
[----:B------:R-:W1:Y:S01]  /*a400*/  SHFL.BFLY PT, R3, R7, 0x1, 0x1f ;  /* 0x0c201f0007037f89 */ /* 0x000e6200000e0000 */
[----:B------:R-:W-:Y:S01]  /*a410*/  MOV R0, RZ ;  /* 0x000000ff00007202 */ /* 0x000fe20000000f00 */
[----:B----4-:R-:W-:Y:S01]  /*a420*/  FADD.FTZ R6, R6, R4 ;  /* 0x0000000406067221 */ /* 0x010fe20000010000 */
[----:B------:R-:W-:Y:S02]  /*a430*/  FSETP.NE.FTZ.AND P3, PT, R5, RZ, PT ;  /* 0x000000ff0500720b */ /* 0x000fe40003f75000 */
[----:B------:R-:W-:Y:S02]  /*a440*/  MOV R4, RZ ;  /* 0x000000ff00047202 */ /* 0x000fe40000000f00 */
[----:B------:R-:W-:Y:S01]  /*a450*/  FSETP.NE.FTZ.AND P2, PT, R6, RZ, PT ;  /* 0x000000ff0600720b */ /* 0x000fe20003f55000 */
[----:B---3--:R-:W-:-:S05]  /*a460*/  FADD.FTZ R8, R9, R8 ;  /* 0x0000000809087221 */ /* 0x008fca0000010000 */
[----:B------:R-:W-:-:S03]  /*a470*/  FSETP.NE.FTZ.AND P0, PT, R8, RZ, PT ;  /* 0x000000ff0800720b */ /* 0x000fc60003f15000 */
[----:B------:R-:W2:Y:S01]  /*a480*/  @P3 MUFU.RCP R0, R5 ;  /* 0x0000000500003308 */ /* 0x000ea20000001000 */
[----:B-1----:R-:W-:Y:S01]  /*a490*/  FADD.FTZ R7, R7, R3 ;  /* 0x0000000307077221 */ /* 0x002fe20000010000 */
[----:B------:R-:W-:-:S06]  /*a4a0*/  MOV R3, RZ ;  /* 0x000000ff00037202 */ /* 0x000fcc0000000f00 */
[----:B------:R-:W-:Y:S01]  /*a4b0*/  @P2 MUFU.RCP R4, R6 ;  /* 0x0000000600042308 */ /* 0x000fe20000001000 */
[----:B------:R-:W-:Y:S01]  /*a4c0*/  FSETP.NE.FTZ.AND P1, PT, R7, RZ, PT ;  /* 0x000000ff0700720b */ /* 0x000fe20003f35000 */
[----:B--2---:R-:W-:-:S06]  /*a4d0*/  FMUL.FTZ R148, R0, R148 ;  /* 0x0000009400947220 */ /* 0x004fcc0000410000 */
[----:B------:R-:W-:Y:S01]  /*a4e0*/  @P2 MUFU.LG2 R9, R6 ;  /* 0x0000000600092308 */ /* 0x000fe20000000c00 */
[C---:B------:R-:W-:Y:S02]  /*a4f0*/  FMUL.FTZ R149, R0.reuse, R149 ;  /* 0x0000009500957220 */ /* 0x040fe40000410000 */
[C---:B------:R-:W-:Y:S02]  /*a500*/  FMUL.FTZ R156, R0.reuse, R156 ;  /* 0x0000009c009c7220 */ /* 0x040fe40000410000 */
[C---:B------:R-:W-:Y:S02]  /*a510*/  FMUL.FTZ R157, R0.reuse, R157 ;  /* 0x0000009d009d7220 */ /* 0x040fe40000410000 */
[C---:B------:R-:W-:Y:S01]  /*a520*/  FMUL.FTZ R160, R0.reuse, R160 ;  /* 0x000000a000a07220 */ /* 0x040fe20000410000 */
[----:B------:R-:W1:Y:S01]  /*a530*/  @P1 MUFU.RCP R3, R7 ;  /* 0x0000000700031308 */ /* 0x000e620000001000 */
[C---:B------:R-:W-:Y:S02]  /*a540*/  FMUL.FTZ R29, R0.reuse, R161 ;  /* 0x000000a1001d7220 */ /* 0x040fe40000410000 */
[----:B------:R-:W-:-:S02]  /*a550*/  FMUL.FTZ R172, R0, R172 ;  /* 0x000000ac00ac7220 */ /* 0x000fc40000410000 */
[C---:B------:R-:W-:Y:S02]  /*a560*/  FMUL.FTZ R14, R0.reuse, R173 ;  /* 0x000000ad000e7220 */ /* 0x040fe40000410000 */
[C---:B------:R-:W-:Y:S01]  /*a570*/  FMUL.FTZ R176, R0.reuse, R176 ;  /* 0x000000b000b07220 */ /* 0x040fe20000410000 */
[----:B------:R-:W-:Y:S01]  /*a580*/  @P3 MUFU.LG2 R11, R5 ;  /* 0x00000005000b3308 */ /* 0x000fe20000000c00 */
[C---:B------:R-:W-:Y:S02]  /*a590*/  FMUL.FTZ R25, R0.reuse, R177 ;  /* 0x000000b100197220 */ /* 0x040fe40000410000 */
[C---:B------:R-:W-:Y:S02]  /*a5a0*/  FMUL.FTZ R120, R0.reuse, R120 ;  /* 0x0000007800787220 */ /* 0x040fe40000410000 */
[C---:B------:R-:W-:Y:S02]  /*a5b0*/  FMUL.FTZ R21, R0.reuse, R121 ;  /* 0x0000007900157220 */ /* 0x040fe40000410000 */
[C---:B------:R-:W-:Y:S01]  /*a5c0*/  FMUL.FTZ R124, R0.reuse, R124 ;  /* 0x0000007c007c7220 */ /* 0x040fe20000410000 */
[----:B------:R-:W-:Y:S01]  /*a5d0*/  @P1 MUFU.LG2 R7, R7 ;  /* 0x0000000700071308 */ /* 0x000fe20000000c00 */
[----:B------:R-:W-:-:S02]  /*a5e0*/  FMUL.FTZ R19, R0, R125 ;  /* 0x0000007d00137220 */ /* 0x000fc40000410000 */
[C---:B------:R-:W-:Y:S02]  /*a5f0*/  FMUL.FTZ R184, R0.reuse, R184 ;  /* 0x000000b800b87220 */ /* 0x040fe40000410000 */
[----:B------:R-:W-:Y:S01]  /*a600*/  FMUL.FTZ R12, R0, R185 ;  /* 0x000000b9000c7220 */ /* 0x000fe20000410000 */
[----:B------:R-:W-:Y:S01]  /*a610*/  MOV R0, RZ ;  /* 0x000000ff00007202 */ /* 0x000fe20000000f00 */
[C---:B-1----:R-:W-:Y:S01]  /*a620*/  FMUL.FTZ R144, R3.reuse, R144 ;  /* 0x0000009003907220 */ /* 0x042fe20000410000 */
[----:B------:R-:W-:Y:S01]  /*a630*/  @P0 MUFU.LG2 R6, R8 ;  /* 0x0000000800060308 */ /* 0x000fe20000000c00 */
[C---:B------:R-:W-:Y:S02]  /*a640*/  FMUL.FTZ R34, R3.reuse, R145 ;  /* 0x0000009103227220 */ /* 0x040fe40000410000 */
[C---:B------:R-:W-:Y:S02]  /*a650*/  FMUL.FTZ R152, R3.reuse, R152 ;  /* 0x0000009803987220 */ /* 0x040fe40000410000 */
[----:B------:R-:W-:-:S02]  /*a660*/  FMUL.FTZ R33, R3, R153 ;  /* 0x0000009903217220 */ /* 0x000fc40000410000 */
[C---:B------:R-:W-:Y:S01]  /*a670*/  FMUL.FTZ R164, R3.reuse, R164 ;  /* 0x000000a403a47220 */ /* 0x040fe20000410000 */
[----:B------:R1:W2:Y:S01]  /*a680*/  @P0 MUFU.RCP R0, R8 ;  /* 0x0000000800000308 */ /* 0x0002a20000001000 */
[C---:B------:R-:W-:Y:S02]  /*a690*/  FMUL.FTZ R32, R3.reuse, R165 ;  /* 0x000000a503207220 */ /* 0x040fe40000410000 */
[C---:B------:R-:W-:Y:S02]  /*a6a0*/  FMUL.FTZ R168, R3.reuse, R168 ;  /* 0x000000a803a87220 */ /* 0x040fe40000410000 */
[C---:B------:R-:W-:Y:S02]  /*a6b0*/  FMUL.FTZ R31, R3.reuse, R169 ;  /* 0x000000a9031f7220 */ /* 0x040fe40000410000 */
[C---:B------:R-:W-:Y:S02]  /*a6c0*/  FMUL.FTZ R180, R3.reuse, R180 ;  /* 0x000000b403b47220 */ /* 0x040fe40000410000 */
[----:B------:R-:W-:-:S02]  /*a6d0*/  FMUL.FTZ R23, R3, R181 ;  /* 0x000000b503177220 */ /* 0x000fc40000410000 */
[C---:B------:R-:W-:Y:S02]  /*a6e0*/  FMUL.FTZ R116, R3.reuse, R116 ;  /* 0x0000007403747220 */ /* 0x040fe40000410000 */
[C---:B------:R-:W-:Y:S02]  /*a6f0*/  FMUL.FTZ R20, R3.reuse, R117 ;  /* 0x0000007503147220 */ /* 0x040fe40000410000 */
[C---:B------:R-:W-:Y:S01]  /*a700*/  FMUL.FTZ R128, R3.reuse, R128 ;  /* 0x0000008003807220 */ /* 0x040fe20000410000 */
[----:B-1----:R-:W-:Y:S01]  /*a710*/  @P0 MOV R8, 0x3f317218 ;  /* 0x3f31721800080802 */ /* 0x002fe20000000f00 */
[C---:B------:R-:W-:Y:S02]  /*a720*/  FMUL.FTZ R13, R3.reuse, R129 ;  /* 0x00000081030d7220 */ /* 0x040fe40000410000 */
[C---:B------:R-:W-:Y:S02]  /*a730*/  FMUL.FTZ R132, R3.reuse, R132 ;  /* 0x0000008403847220 */ /* 0x040fe40000410000 */
[----:B------:R-:W-:Y:S01]  /*a740*/  FMUL.FTZ R133, R3, R133 ;  /* 0x0000008503857220 */ /* 0x000fe20000410000 */
[----:B------:R-:W-:Y:S01]  /*a750*/  @P2 MOV R3, 0x3f317218 ;  /* 0x3f31721800032802 */ /* 0x000fe20000000f00 */
        /* <DEDUP_REMOVED lines=16> */
[----:B------:R-:W-:Y:S01]  /*a860*/  @P3 MOV R4, 0x3f317218 ;  /* 0x3f31721800043802 */ /* 0x000fe20000000f00 */
[C---:B--2---:R-:W-:Y:S02]  /*a870*/  FMUL.FTZ R146, R0.reuse, R146 ;  /* 0x0000009200927220 */ /* 0x044fe40000410000 */
        /* <DEDUP_REMOVED lines=14> */
[----:B------:R-:W-:Y:S01]  /*a960*/  FMUL.FTZ R135, R0, R135 ;  /* 0x0000008700877220 */ /* 0x000fe20000410000 */
[----:B------:R-:W-:Y:S01]  /*a970*/  @P1 MOV R0, 0x3f317218 ;  /* 0x3f31721800001802 */ /* 0x000fe20000000f00 */
[----:B------:R-:W-:Y:S02]  /*a980*/  @P2 FMUL.FTZ R5, R3, c[0x0][0x2d0] ;  /* 0x0000b40003052a20 */ /* 0x000fe40000410000 */
[----:B------:R-:W-:Y:S02]  /*a990*/  @P3 FMUL.FTZ R10, R4, c[0x0][0x2d0] ;  /* 0x0000b400040a3a20 */ /* 0x000fe40000410000 */
[----:B------:R-:W-:Y:S02]  /*a9a0*/  @P1 FMUL.FTZ R3, R0, c[0x0][0x2d0] ;  /* 0x0000b40000031a20 */ /* 0x000fe40000410000 */
[----:B------:R-:W-:Y:S02]  /*a9b0*/  @P3 FMUL.FTZ R11, R11, 0.69314718246459960938 ;  /* 0x3f3172180b0b3820 */ /* 0x000fe40000410000 */
[----:B------:R-:W-:-:S02]  /*a9c0*/  @P2 FMUL.FTZ R9, R9, 0.69314718246459960938 ;  /* 0x3f31721809092820 */ /* 0x000fc40000410000 */
[----:B------:R-:W-:Y:S02]  /*a9d0*/  @P1 FMUL.FTZ R7, R7, 0.69314718246459960938 ;  /* 0x3f31721807071820 */ /* 0x000fe40000410000 */
[----:B------:R-:W-:Y:S02]  /*a9e0*/  @P0 FMUL.FTZ R4, R6, 0.69314718246459960938 ;  /* 0x3f31721806040820 */ /* 0x000fe40000410000 */
[----:B------:R-:W-:Y:S02]  /*a9f0*/  @P0 FMUL.FTZ R0, R8, c[0x0][0x2d0] ;  /* 0x0000b40008000a20 */ /* 0x000fe40000410000 */
[----:B------:R-:W-:Y:S02]  /*aa00*/  @P3 FFMA.FTZ R37, R10, R138, R11 ;  /* 0x0000008a0a253223 */ /* 0x000fe4000001000b */
[----:B------:R-:W-:Y:S02]  /*aa10*/  @P2 FFMA.FTZ R38, R5, R137, R9 ;  /* 0x0000008905262223 */ /* 0x000fe40000010009 */
[----:B------:R-:W-:-:S02]  /*aa20*/  @P1 FFMA.FTZ R39, R3, R136, R7 ;  /* 0x0000008803271223 */ /* 0x000fc40000010007 */
[----:B------:R-:W-:Y:S02]  /*aa30*/  @P0 FFMA.FTZ R40, R0, R2, R4 ;  /* 0x0000000200280223 */ /* 0x000fe40000010004 */
.L_x_16:
[----:B-1----:R-:W-:Y:S05]  /*aa40*/  @P4 BRA `(.L_x_34) ;  /* 0x0000131000004947 */ /* 0x002fea0003800000 */
[----:B------:R-:W2:Y:S01]  /*aa50*/  LDL R43, [R1+0x10] ;  /* 0x00001000012b7983 */ /* 0x000ea20000100800 */
[----:B------:R-:W-:Y:S01]  /*aa60*/  IMAD.MOV.U32 R6, RZ, RZ, -0x10 ;  /* 0xfffffff0ff067424 */ /* 0x000fe200078e00ff */
[----:B------:R-:W-:Y:S02]  /*aa70*/  F2FP.PACK_AB R5, R149, R148 ;  /* 0x000000949505723e */ /* 0x000fe400000000ff */
[----:B------:R-:W1:Y:S01]  /*aa80*/  S2R R41, SR_TID.X ;  /* 0x0000000000297919 */ /* 0x000e620000002100 */
[----:B------:R-:W-:Y:S02]  /*aa90*/  F2FP.PACK_AB R7, R151, R150 ;  /* 0x000000969707723e */ /* 0x000fe400000000ff */
[----:B------:R-:W-:Y:S02]  /*aaa0*/  F2FP.PACK_AB R8, R157, R156 ;  /* 0x0000009c9d08723e */ /* 0x000fe400000000ff */
[----:B------:R-:W-:Y:S02]  /*aab0*/  F2FP.PACK_AB R30, R30, R158 ;  /* 0x0000009e1e1e723e */ /* 0x000fe400000000ff */
[----:B------:R-:W-:-:S02]  /*aac0*/  F2FP.PACK_AB R34, R34, R144 ;  /* 0x000000902222723e */ /* 0x000fc400000000ff */
[----:B------:R-:W-:Y:S02]  /*aad0*/  F2FP.PACK_AB R146, R147, R146 ;  /* 0x000000929392723e */ /* 0x000fe400000000ff */
[----:B------:R-:W-:Y:S02]  /*aae0*/  F2FP.PACK_AB R33, R33, R152 ;  /* 0x000000982121723e */ /* 0x000fe400000000ff */
[----:B------:R-:W-:Y:S02]  /*aaf0*/  F2FP.PACK_AB R154, R155, R154 ;  /* 0x0000009a9b9a723e */ /* 0x000fe400000000ff */
[----:B------:R-:W-:Y:S02]  /*ab00*/  F2FP.PACK_AB R29, R29, R160 ;  /* 0x000000a01d1d723e */ /* 0x000fe400000000ff */
[----:B------:R-:W-:Y:S02]  /*ab10*/  F2FP.PACK_AB R28, R28, R162 ;  /* 0x000000a21c1c723e */ /* 0x000fe400000000ff */
[----:B------:R-:W-:-:S02]  /*ab20*/  F2FP.PACK_AB R14, R14, R172 ;  /* 0x000000ac0e0e723e */ /* 0x000fc400000000ff */
[----:B------:R-:W-:Y:S02]  /*ab30*/  F2FP.PACK_AB R26, R26, R174 ;  /* 0x000000ae1a1a723e */ /* 0x000fe400000000ff */
[----:B------:R-:W-:Y:S02]  /*ab40*/  F2FP.PACK_AB R32, R32, R164 ;  /* 0x000000a42020723e */ /* 0x000fe400000000ff */
[----:B-1----:R-:W-:Y:S02]  /*ab50*/  SHF.R.S32.HI R42, RZ, 0x1f, R41 ;  /* 0x0000001fff2a7819 */ /* 0x002fe40000011429 */
[----:B------:R-:W-:Y:S02]  /*ab60*/  F2FP.PACK_AB R166, R167, R166 ;  /* 0x000000a6a7a6723e */ /* 0x000fe400000000ff */
[CC--:B------:R-:W-:Y:S02]  /*ab70*/  LEA.HI R2, R42.reuse, R41.reuse, RZ, 0x2 ;  /* 0x000000292a027211 */ /* 0x0c0fe400078f10ff */
[----:B------:R-:W-:-:S02]  /*ab80*/  LEA.HI R36, R42, R41, RZ, 0x5 ;  /* 0x000000292a247211 */ /* 0x000fc400078f28ff */
[--C-:B------:R-:W-:Y:S02]  /*ab90*/  SHF.R.S32.HI R4, RZ, 0x2, R2.reuse ;  /* 0x00000002ff047819 */ /* 0x100fe40000011402 */
[----:B------:R-:W-:Y:S02]  /*aba0*/  SHF.R.S32.HI R0, RZ, 0x1f, R2 ;  /* 0x0000001fff007819 */ /* 0x000fe40000011402 */
[----:B------:R-:W-:Y:S02]  /*abb0*/  SHF.R.S32.HI R35, RZ, 0x5, R36 ;  /* 0x00000005ff237819 */ /* 0x000fe40000011424 */
[----:B------:R-:W-:Y:S02]  /*abc0*/  LEA.HI R0, R0, R4, RZ, 0x3 ;  /* 0x0000000400007211 */ /* 0x000fe400078f18ff */
[----:B------:R-:W-:Y:S02]  /*abd0*/  F2FP.PACK_AB R31, R31, R168 ;  /* 0x000000a81f1f723e */ /* 0x000fe400000000ff */
[----:B------:R-:W-:-:S02]  /*abe0*/  LOP3.LUT R0, R0, 0xfffffff8, RZ, 0xc0, !PT ;  /* 0xfffffff800007812 */ /* 0x000fc400078ec0ff */
[----:B------:R-:W-:Y:S02]  /*abf0*/  F2FP.PACK_AB R170, R171, R170 ;  /* 0x000000aaabaa723e */ /* 0x000fe400000000ff */
[----:B------:R-:W-:Y:S01]  /*ac00*/  F2FP.PACK_AB R25, R25, R176 ;  /* 0x000000b01919723e */ /* 0x000fe200000000ff */
[----:B------:R-:W-:Y:S01]  /*ac10*/  IMAD.IADD R4, R4, 0x1, -R0 ;  /* 0x0000000104047824 */ /* 0x000fe200078e0a00 */
[----:B------:R-:W-:Y:S02]  /*ac20*/  LOP3.LUT R0, R2, 0xfffffffc, RZ, 0xc0, !PT ;  /* 0xfffffffc02007812 */ /* 0x000fe400078ec0ff */
[----:B------:R-:W-:Y:S01]  /*ac30*/  F2FP.PACK_AB R24, R24, R178 ;  /* 0x000000b21818723e */ /* 0x000fe200000000ff */
[C---:B------:R-:W-:Y:S01]  /*ac40*/  IMAD.SHL.U32 R2, R4.reuse, 0x40, RZ ;  /* 0x0000004004027824 */ /* 0x040fe200078e00ff */
[----:B------:R-:W-:Y:S01]  /*ac50*/  LOP3.LUT R3, R4, 0x1, RZ, 0xc0, !PT ;  /* 0x0000000104037812 */ /* 0x000fe200078ec0ff */
[----:B------:R-:W-:Y:S01]  /*ac60*/  IMAD.IADD R18, R41, 0x1, -R0 ;  /* 0x0000000129127824 */ /* 0x000fe200078e0a00 */
[----:B------:R-:W-:-:S02]  /*ac70*/  F2FP.PACK_AB R21, R21, R120 ;  /* 0x000000781515723e */ /* 0x000fc400000000ff */
[----:B------:R-:W-:Y:S01]  /*ac80*/  LOP3.LUT R2, R2, 0x1c0, RZ, 0xc0, !PT ;  /* 0x000001c002027812 */ /* 0x000fe200078ec0ff */
[----:B------:R-:W-:Y:S01]  /*ac90*/  IMAD R0, R35, 0x200, R18 ;  /* 0x0000020023007824 */ /* 0x000fe200078e0212 */
[----:B------:R-:W-:Y:S02]  /*aca0*/  ISETP.NE.U32.AND P0, PT, R3, 0x1, PT ;  /* 0x000000010300780c */ /* 0x000fe40003f05070 */
[----:B------:R-:W-:Y:S02]  /*acb0*/  LEA.HI R2, R2, R2, RZ, 0x1d ;  /* 0x0000000202027211 */ /* 0x000fe400078fe8ff */
[----:B------:R-:W-:Y:S02]  /*acc0*/  R2P PR, R4, 0x6 ;  /* 0x0000000604007804 */ /* 0x000fe40000000000 */
[----:B------:R-:W-:Y:S01]  /*acd0*/  SEL R6, R6, 0x10, !P0 ;  /* 0x0000001006067807 */ /* 0x000fe20004000000 */
[----:B------:R-:W-:Y:S01]  /*ace0*/  IMAD.U32 R2, R0, 0x2, R2 ;  /* 0x0000000200027824 */ /* 0x000fe200078e0002 */
[----:B------:R-:W-:-:S02]  /*acf0*/  F2FP.PACK_AB R17, R123, R122 ;  /* 0x0000007a7b11723e */ /* 0x000fc400000000ff */
[----:B------:R-:W-:Y:S01]  /*ad00*/  F2FP.PACK_AB R23, R23, R180 ;  /* 0x000000b41717723e */ /* 0x000fe200000000ff */
[----:B------:R-:W-:Y:S01]  /*ad10*/  IMAD.SHL.U32 R2, R2, 0x2, RZ ;  /* 0x0000000202027824 */ /* 0x000fe200078e00ff */
[----:B------:R-:W-:Y:S01]  /*ad20*/  BAR.SYNC.DEFER_BLOCKING 0x1, 0x80 ;  /* 0x0042000000007b1d */ /* 0x000fe20000010000 */
[----:B------:R-:W-:Y:S02]  /*ad30*/  F2FP.PACK_AB R22, R22, R182 ;  /* 0x000000b61616723e */ /* 0x000fe400000000ff */
[C---:B------:R-:W-:Y:S01]  /*ad40*/  IMAD.IADD R3, R2.reuse, 0x1, R6 ;  /* 0x0000000102037824 */ /* 0x040fe200078e0206 */
[C---:B------:R-:W-:Y:S02]  /*ad50*/  IADD3 R4, R2.reuse, 0x80, RZ ;  /* 0x0000008002047810 */ /* 0x040fe40007ffe0ff */
[----:B------:R-:W-:Y:S02]  /*ad60*/  IADD3 R0, R2, 0xc0, RZ ;  /* 0x000000c002007810 */ /* 0x000fe40007ffe0ff */
[----:B------:R-:W-:-:S02]  /*ad70*/  @P2 IADD3 R0, R4, -0x40, RZ ;  /* 0xffffffc004002810 */ /* 0x000fc40007ffe0ff */
[----:B------:R-:W-:Y:S02]  /*ad80*/  F2FP.PACK_AB R20, R20, R116 ;  /* 0x000000741414723e */ /* 0x000fe400000000ff */
[----:B------:R-:W-:Y:S02]  /*ad90*/  F2FP.PACK_AB R27, R27, R118 ;  /* 0x000000761b1b723e */ /* 0x000fe400000000ff */
[----:B------:R-:W-:Y:S02]  /*ada0*/  F2FP.PACK_AB R19, R19, R124 ;  /* 0x0000007c1313723e */ /* 0x000fe400000000ff */
[----:B------:R-:W-:Y:S02]  /*adb0*/  F2FP.PACK_AB R16, R16, R126 ;  /* 0x0000007e1010723e */ /* 0x000fe400000000ff */
[----:B------:R-:W-:Y:S02]  /*adc0*/  F2FP.PACK_AB R12, R12, R184 ;  /* 0x000000b80c0c723e */ /* 0x000fe400000000ff */
[----:B------:R-:W-:-:S02]  /*add0*/  F2FP.PACK_AB R11, R187, R186 ;  /* 0x000000babb0b723e */ /* 0x000fc400000000ff */
[----:B------:R-:W-:Y:S01]  /*ade0*/  F2FP.PACK_AB R13, R13, R128 ;  /* 0x000000800d0d723e */ /* 0x000fe200000000ff */
[----:B------:R1:W-:Y:S01]  /*adf0*/  STS [R2+0x80], R5 ;  /* 0x0000800502007388 */ /* 0x0003e20000000800 */
[----:B------:R-:W-:Y:S02]  /*ae00*/  F2FP.PACK_AB R15, R15, R130 ;  /* 0x000000820f0f723e */ /* 0x000fe400000000ff */
[----:B------:R-:W-:Y:S01]  /*ae10*/  F2FP.PACK_AB R10, R133, R132 ;  /* 0x00000084850a723e */ /* 0x000fe200000000ff */
[----:B------:R-:W-:Y:S01]  /*ae20*/  STS [R2+0x480], R7 ;  /* 0x0004800702007388 */ /* 0x000fe20000000800 */
[----:B------:R-:W-:Y:S02]  /*ae30*/  F2FP.PACK_AB R9, R135, R134 ;  /* 0x000000868709723e */ /* 0x000fe400000000ff */
[----:B------:R-:W-:Y:S01]  /*ae40*/  ISETP.NE.U32.AND P0, PT, RZ, c[0x0][0x500], PT ;  /* 0x00014000ff007a0c */ /* 0x000fe20003f05070 */
[----:B------:R3:W-:Y:S03]  /*ae50*/  STS [R3+0x80], R8 ;  /* 0x0000800803007388 */ /* 0x0007e60000000800 */
[----:B------:R-:W-:Y:S01]  /*ae60*/  ISETP.NE.AND.EX P0, PT, RZ, c[0x0][0x504], PT, P0 ;  /* 0x00014100ff007a0c */ /* 0x000fe20003f05300 */
[----:B------:R-:W-:Y:S04]  /*ae70*/  STS [R3+0x480], R30 ;  /* 0x0004801e03007388 */ /* 0x000fe80000000800 */
[----:B------:R-:W-:Y:S04]  /*ae80*/  STS [R2+0x2080], R34 ;  /* 0x0020802202007388 */ /* 0x000fe80000000800 */
[----:B------:R4:W-:Y:S04]  /*ae90*/  STS [R2+0x2480], R146 ;  /* 0x0024809202007388 */ /* 0x0009e80000000800 */
[----:B------:R-:W-:Y:S01]  /*aea0*/  STS [R3+0x2080], R33 ;  /* 0x0020802103007388 */ /* 0x000fe20000000800 */
[----:B-1----:R-:W-:-:S03]  /*aeb0*/  IMAD.MOV.U32 R5, RZ, RZ, 0x20 ;  /* 0x00000020ff057424 */ /* 0x002fc600078e00ff */
[----:B------:R1:W-:Y:S02]  /*aec0*/  STS [R3+0x2480], R154 ;  /* 0x0024809a03007388 */ /* 0x0003e40000000800 */
[----:B---3--:R-:W-:Y:S02]  /*aed0*/  SEL R8, R5, 0xffffffe0, !P1 ;  /* 0xffffffe005087807 */ /* 0x008fe40004800000 */
[----:B------:R-:W-:-:S03]  /*aee0*/  ISETP.NE.U32.AND P1, PT, RZ, c[0x0][0x508], PT ;  /* 0x00014200ff007a0c */ /* 0x000fc60003f25070 */
[----:B------:R-:W-:Y:S01]  /*aef0*/  IMAD.IADD R5, R2, 0x1, R8 ;  /* 0x0000000102057824 */ /* 0x000fe200078e0208 */
[----:B------:R-:W-:Y:S01]  /*af00*/  ISETP.NE.AND.EX P1, PT, RZ, c[0x0][0x50c], PT, P1 ;  /* 0x00014300ff007a0c */ /* 0x000fe20003f25310 */
[----:B------:R-:W-:-:S03]  /*af10*/  IMAD.IADD R4, R8, 0x1, R3 ;  /* 0x0000000108047824 */ /* 0x000fc600078e0203 */
[----:B------:R-:W-:Y:S01]  /*af20*/  STS [R5+0x80], R29 ;  /* 0x0000801d05007388 */ /* 0x000fe20000000800 */
[----:B----4-:R-:W-:-:S03]  /*af30*/  IADD3 R2, R8, 0x400, R0 ;  /* 0x0000040008027810 */ /* 0x010fc60007ffe000 */
[----:B------:R-:W-:Y:S02]  /*af40*/  STS [R5+0x480], R28 ;  /* 0x0004801c05007388 */ /* 0x000fe40000000800 */
[C---:B------:R-:W-:Y:S02]  /*af50*/  IMAD.IADD R7, R6.reuse, 0x1, R2 ;  /* 0x0000000106077824 */ /* 0x040fe400078e0202 */
[----:B------:R-:W-:Y:S01]  /*af60*/  STS [R4+0x80], R14 ;  /* 0x0000800e04007388 */ /* 0x000fe20000000800 */
[----:B------:R-:W-:-:S03]  /*af70*/  IMAD.IADD R2, R6, 0x1, R0 ;  /* 0x0000000106027824 */ /* 0x000fc600078e0200 */
[----:B------:R-:W-:Y:S01]  /*af80*/  STS [R4+0x480], R26 ;  /* 0x0004801a04007388 */ /* 0x000fe20000000800 */
[----:B-1----:R-:W-:-:S03]  /*af90*/  IMAD.IADD R3, R8, 0x1, R2 ;  /* 0x0000000108037824 */ /* 0x002fc600078e0202 */
[----:B------:R-:W-:Y:S04]  /*afa0*/  STS [R5+0x2080], R32 ;  /* 0x0020802005007388 */ /* 0x000fe80000000800 */
[----:B------:R-:W-:Y:S04]  /*afb0*/  STS [R5+0x2480], R166 ;  /* 0x002480a605007388 */ /* 0x000fe80000000800 */
[----:B------:R-:W-:Y:S04]  /*afc0*/  STS [R4+0x2080], R31 ;  /* 0x0020801f04007388 */ /* 0x000fe80000000800 */
[----:B------:R-:W-:Y:S04]  /*afd0*/  STS [R4+0x2480], R170 ;  /* 0x002480aa04007388 */ /* 0x000fe80000000800 */
[----:B------:R-:W-:Y:S04]  /*afe0*/  STS [R0], R25 ;  /* 0x0000001900007388 */ /* 0x000fe80000000800 */
[----:B------:R-:W-:Y:S04]  /*aff0*/  STS [R0+0x400], R24 ;  /* 0x0004001800007388 */ /* 0x000fe80000000800 */
[----:B------:R-:W-:Y:S04]  /*b000*/  STS [R2], R21 ;  /* 0x0000001502007388 */ /* 0x000fe80000000800 */
[----:B------:R-:W-:Y:S04]  /*b010*/  STS [R2+0x400], R17 ;  /* 0x0004001102007388 */ /* 0x000fe80000000800 */
[----:B------:R-:W-:Y:S04]  /*b020*/  STS [R0+0x2000], R23 ;  /* 0x0020001700007388 */ /* 0x000fe80000000800 */
[----:B------:R1:W-:Y:S04]  /*b030*/  STS [R0+0x2400], R22 ;  /* 0x0024001600007388 */ /* 0x0003e80000000800 */
[----:B------:R-:W-:Y:S04]  /*b040*/  STS [R2+0x2000], R20 ;  /* 0x0020001402007388 */ /* 0x000fe80000000800 */
[----:B------:R3:W-:Y:S01]  /*b050*/  STS [R2+0x2400], R27 ;  /* 0x0024001b02007388 */ /* 0x0007e20000000800 */
[----:B-1----:R-:W-:-:S05]  /*b060*/  IMAD.IADD R0, R8, 0x1, R0 ;  /* 0x0000000108007824 */ /* 0x002fca00078e0200 */
[----:B------:R-:W-:Y:S01]  /*b070*/  STS [R0], R19 ;  /* 0x0000001300007388 */ /* 0x000fe20000000800 */
[----:B---3--:R-:W-:-:S03]  /*b080*/  IMAD.MOV.U32 R2, RZ, RZ, 0x4 ;  /* 0x00000004ff027424 */ /* 0x008fc600078e00ff */
[----:B------:R-:W-:Y:S04]  /*b090*/  STS [R0+0x400], R16 ;  /* 0x0004001000007388 */ /* 0x000fe80000000800 */
[----:B------:R-:W-:Y:S04]  /*b0a0*/  STS [R3], R12 ;  /* 0x0000000c03007388 */ /* 0x000fe80000000800 */
[----:B------:R-:W-:Y:S04]  /*b0b0*/  STS [R7], R11 ;  /* 0x0000000b07007388 */ /* 0x000fe80000000800 */
[----:B------:R-:W-:Y:S04]  /*b0c0*/  STS [R0+0x2000], R13 ;  /* 0x0020000d00007388 */ /* 0x000fe80000000800 */
[----:B------:R1:W-:Y:S04]  /*b0d0*/  STS [R0+0x2400], R15 ;  /* 0x0024000f00007388 */ /* 0x0003e80000000800 */
[----:B------:R3:W-:Y:S04]  /*b0e0*/  STS [R3+0x2000], R10 ;  /* 0x0020000a03007388 */ /* 0x0007e80000000800 */
[----:B------:R4:W-:Y:S01]  /*b0f0*/  STS [R7+0x2000], R9 ;  /* 0x0020000907007388 */ /* 0x0009e20000000800 */
[----:B--2---:R-:W-:-:S03]  /*b100*/  IMAD.WIDE R4, R43, R2, c[0x0][0x500] ;  /* 0x000140002b047625 */ /* 0x004fc600078e0202 */
[----:B------:R-:W-:Y:S06]  /*b110*/  BAR.SYNC.DEFER_BLOCKING 0x1, 0x80 ;  /* 0x0042000000007b1d */ /* 0x000fec0000010000 */
[----:B-1----:R-:W2:Y:S01]  /*b120*/  @P0 LDG.E R0, [R4.64] ;  /* 0x0000000804000981 */ /* 0x002ea2000c1e1900 */
[----:B------:R-:W-:Y:S02]  /*b130*/  IMAD.MOV.U32 R17, RZ, RZ, c[0x0][0x388] ;  /* 0x0000e200ff117624 */ /* 0x000fe400078e00ff */
[----:B---3--:R-:W-:-:S05]  /*b140*/  @P1 IMAD.WIDE R2, R43, R2, c[0x0][0x508] ;  /* 0x000142002b021625 */ /* 0x008fca00078e0202 */
[----:B------:R1:W5:Y:S02]  /*b150*/  @P1 LDG.E R17, [R2.64] ;  /* 0x0000000802111981 */ /* 0x000364000c1e1900 */
[----:B-1----:R-:W-:Y:S02]  /*b160*/  CS2R R2, SRZ ;  /* 0x0000000000027805 */ /* 0x002fe4000001ff00 */
[--C-:B--2---:R-:W-:Y:S01]  /*b170*/  @P0 SHF.R.S32.HI R3, RZ, 0x1f, R0.reuse ;  /* 0x0000001fff030819 */ /* 0x104fe20000011400 */
[----:B------:R-:W-:Y:S01]  /*b180*/  @P0 IMAD.MOV.U32 R2, RZ, RZ, R0 ;  /* 0x000000ffff020224 */ /* 0x000fe200078e0000 */
[----:B------:R-:W-:Y:S05]  /*b190*/  @P1 BRA `(.L_x_35) ;  /* 0x0000004000001947 */ /* 0x000fea0003800000 */
[----:B----4-:R-:W-:Y:S05]  /*b1a0*/  @!P0 BRA `(.L_x_35) ;  /* 0x0000003000008947 */ /* 0x010fea0003800000 */
[----:B------:R-:W2:Y:S04]  /*b1b0*/  LDG.E R6, [R4.64] ;  /* 0x0000000804067981 */ /* 0x000ea8000c1e1900 */
[----:B------:R-:W2:Y:S02]  /*b1c0*/  LDG.E R0, [R4.64+0x4] ;  /* 0x0000040804007981 */ /* 0x000ea4000c1e1900 */
[----:B--2--5:R-:W-:-:S02]  /*b1d0*/  IADD3 R17, -R6, R0, RZ ;  /* 0x0000000006117210 */ /* 0x024fc40007ffe1ff */
.L_x_35:
[----:B----4-:R-:W-:Y:S01]  /*b1e0*/  IMAD.MOV.U32 R4, RZ, RZ, c[0x0][0x4e8] ;  /* 0x00013a00ff047624 */ /* 0x010fe200078e00ff */
[----:B------:R-:W-:Y:S01]  /*b1f0*/  LEA.HI R6, R18, R18, RZ, 0x1 ;  /* 0x0000001212067211 */ /* 0x000fe200078f08ff */
[----:B------:R-:W1:Y:S01]  /*b200*/  S2R R19, SR_CTAID.Y ;  /* 0x0000000000137919 */ /* 0x000e620000002600 */
[----:B------:R-:W-:Y:S01]  /*b210*/  LEA.HI R20, R42, R41, RZ, 0x3 ;  /* 0x000000292a147211 */ /* 0x000fe200078f18ff */
[----:B------:R-:W-:Y:S01]  /*b220*/  IMAD R7, R3, c[0x0][0x3a0], RZ ;  /* 0x0000e80003077a24 */ /* 0x000fe200078e02ff */
[----:B------:R-:W-:Y:S01]  /*b230*/  LOP3.LUT R0, R6, 0x1ffffffe, RZ, 0xc0, !PT ;  /* 0x1ffffffe06007812 */ /* 0x000fe200078ec0ff */
[----:B------:R-:W2:Y:S01]  /*b240*/  S2R R23, SR_CTAID.X ;  /* 0x0000000000177919 */ /* 0x000ea20000002500 */
[----:B------:R-:W-:Y:S01]  /*b250*/  ISETP.NE.AND P2, PT, R4, 0x1, PT ;  /* 0x000000010400780c */ /* 0x000fe20003f45270 */
[----:B------:R-:W-:Y:S01]  /*b260*/  IMAD.SHL.U32 R8, R6, 0x20, RZ ;  /* 0x0000002006087824 */ /* 0x000fe200078e00ff */
[----:B------:R-:W-:Y:S01]  /*b270*/  LOP3.LUT R4, R36, 0xffffffe0, RZ, 0xc0, !PT ;  /* 0xffffffe024047812 */ /* 0x000fe200078ec0ff */
[----:B------:R-:W-:Y:S01]  /*b280*/  IMAD.IADD R10, R18, 0x1, -R0 ;  /* 0x00000001120a7824 */ /* 0x000fe200078e0a00 */
[----:B------:R-:W-:Y:S01]  /*b290*/  SHF.R.S32.HI R9, RZ, 0x1f, R35 ;  /* 0x0000001fff097819 */ /* 0x000fe20000011423 */
[----:B------:R-:W-:Y:S01]  /*b2a0*/  IMAD R6, R2, c[0x0][0x3a4], R7 ;  /* 0x0000e90002067a24 */ /* 0x000fe200078e0207 */
[----:B------:R-:W-:Y:S01]  /*b2b0*/  LOP3.LUT R5, R20, 0xfffffff8, RZ, 0xc0, !PT ;  /* 0xfffffff814057812 */ /* 0x000fe200078ec0ff */
[----:B------:R-:W-:Y:S01]  /*b2c0*/  IMAD.IADD R0, R41, 0x1, -R4 ;  /* 0x0000000129007824 */ /* 0x000fe200078e0a04 */
[----:B------:R-:W-:-:S02]  /*b2d0*/  LEA.HI R9, R9, R35, RZ, 0x2 ;  /* 0x0000002309097211 */ /* 0x000fc400078f10ff */
[----:B------:R-:W-:Y:S01]  /*b2e0*/  LOP3.LUT R8, R8, 0xffffffc0, RZ, 0xc0, !PT ;  /* 0xffffffc008087812 */ /* 0x000fe200078ec0ff */
[----:B------:R-:W-:Y:S01]  /*b2f0*/  IMAD.IADD R13, R41, 0x1, -R5 ;  /* 0x00000001290d7824 */ /* 0x000fe200078e0a05 */
[----:B------:R-:W-:Y:S01]  /*b300*/  SHF.R.S32.HI R11, RZ, 0x1f, R0 ;  /* 0x0000001fff0b7819 */ /* 0x000fe20000011400 */
[----:B------:R-:W-:Y:S01]  /*b310*/  IMAD.WIDE.U32 R4, R2, c[0x0][0x3a0], RZ ;  /* 0x0000e80002047a25 */ /* 0x000fe200078e00ff */
[----:B------:R-:W-:Y:S02]  /*b320*/  LOP3.LUT R9, R9, 0xffffffc, RZ, 0xc0, !PT ;  /* 0x0ffffffc09097812 */ /* 0x000fe400078ec0ff */
[----:B------:R-:W-:Y:S01]  /*b330*/  LEA.HI R7, R11, R0, RZ, 0x2 ;  /* 0x000000000b077211 */ /* 0x000fe200078f10ff */
[----:B------:R-:W-:Y:S01]  /*b340*/  IMAD.IADD R5, R5, 0x1, R6 ;  /* 0x0000000105057824 */ /* 0x000fe200078e0206 */
[----:B------:R-:W-:Y:S01]  /*b350*/  LOP3.LUT P1, RZ, R0, 0x3, RZ, 0xc0, !PT ;  /* 0x0000000300ff7812 */ /* 0x000fe2000782c0ff */
[----:B------:R-:W-:Y:S01]  /*b360*/  IMAD.IADD R0, R35, 0x1, -R9 ;  /* 0x0000000123007824 */ /* 0x000fe200078e0a09 */
[----:B------:R-:W-:Y:S01]  /*b370*/  SHF.R.S32.HI R6, RZ, 0x2, R7 ;  /* 0x00000002ff067819 */ /* 0x000fe20000011407 */
[----:B------:R-:W-:Y:S01]  /*b380*/  IMAD R8, R10, 0x8, R8 ;  /* 0x000000080a087824 */ /* 0x000fe200078e0208 */
[----:B-1----:R-:W-:Y:S01]  /*b390*/  SHF.R.S32.HI R7, RZ, 0x1f, R19 ;  /* 0x0000001fff077819 */ /* 0x002fe20000011413 */
[----:B------:R-:W-:Y:S01]  /*b3a0*/  IMAD.WIDE.U32 R14, R19, c[0x0][0x490], R2 ;  /* 0x00012400130e7a25 */ /* 0x000fe200078e0002 */
[----:B------:R-:W-:-:S02]  /*b3b0*/  SHF.R.S32.HI R20, RZ, 0x3, R20 ;  /* 0x00000003ff147819 */ /* 0x000fc40000011414 */
[----:B------:R-:W-:Y:S01]  /*b3c0*/  LEA.HI R22, R42, R41, RZ, 0x6 ;  /* 0x000000292a167211 */ /* 0x000fe200078f30ff */
[----:B------:R-:W-:Y:S02]  /*b3d0*/  IMAD R16, R0, 0x10, R6 ;  /* 0x0000001000107824 */ /* 0x000fe400078e0206 */
[C---:B------:R-:W-:Y:S02]  /*b3e0*/  IMAD R9, R7.reuse, c[0x0][0x490], RZ ;  /* 0x0001240007097a24 */ /* 0x040fe400078e02ff */
[----:B------:R-:W-:Y:S02]  /*b3f0*/  IMAD.IADD R0, R16, 0x1, R8 ;  /* 0x0000000110007824 */ /* 0x000fe400078e0208 */
[----:B------:R-:W-:Y:S02]  /*b400*/  IMAD R12, R7, c[0x0][0x3e8], RZ ;  /* 0x0000fa00070c7a24 */ /* 0x000fe400078e02ff */
[----:B------:R-:W-:Y:S02]  /*b410*/  IMAD.SHL.U32 R7, R20, 0x40, RZ ;  /* 0x0000004014077824 */ /* 0x000fe400078e00ff */
[----:B--2---:R-:W-:-:S02]  /*b420*/  IMAD R6, R23, 0x80, R0 ;  /* 0x0000008017067824 */ /* 0x004fc400078e0200 */
[----:B------:R-:W-:Y:S01]  /*b430*/  IMAD R9, R19, c[0x0][0x494], R9 ;  /* 0x0001250013097a24 */ /* 0x000fe200078e0209 */
[----:B------:R-:W-:Y:S01]  /*b440*/  LOP3.LUT R7, R7, 0x1c0, RZ, 0xc0, !PT ;  /* 0x000001c007077812 */ /* 0x000fe200078ec0ff */
[----:B------:R-:W-:Y:S02]  /*b450*/  IMAD.SHL.U32 R8, R13, 0x8, RZ ;  /* 0x000000080d087824 */ /* 0x000fe400078e00ff */
[----:B------:R-:W-:-:S03]  /*b460*/  @P2 IMAD.HI.U32 R10, R6, c[0x0][0x4ec], RZ ;  /* 0x00013b00060a2a27 */ /* 0x000fc600078e00ff */
[----:B------:R-:W-:Y:S01]  /*b470*/  LOP3.LUT R11, R7, 0x38, R8, 0xf8, !PT ;  /* 0x00000038070b7812 */ /* 0x000fe200078ef808 */
[----:B------:R-:W-:Y:S01]  /*b480*/  IMAD.WIDE.U32 R2, R19, c[0x0][0x3e8], R4 ;  /* 0x0000fa0013027a25 */ /* 0x000fe200078e0004 */
[----:B------:R-:W-:Y:S02]  /*b490*/  SHF.R.U32.HI R7, RZ, 0x3, R7 ;  /* 0x00000003ff077819 */ /* 0x000fe40000011607 */
[----:B------:R-:W-:Y:S01]  /*b4a0*/  ISETP.GE.AND P6, PT, R8, c[0x0][0x3c8], PT ;  /* 0x0000f20008007a0c */ /* 0x000fe20003fc6270 */
[----:B------:R-:W-:Y:S01]  /*b4b0*/  IMAD.IADD R5, R15, 0x1, R9 ;  /* 0x000000010f057824 */ /* 0x000fe200078e0209 */
[----:B------:R-:W-:Y:S01]  /*b4c0*/  SHF.R.S32.HI R9, RZ, 0x1f, R43 ;  /* 0x0000001fff097819 */ /* 0x000fe2000001142b */
[----:B------:R-:W-:Y:S01]  /*b4d0*/  IMAD.MOV.U32 R0, RZ, RZ, R6 ;  /* 0x000000ffff007224 */ /* 0x000fe200078e0006 */
[----:B------:R-:W-:Y:S01]  /*b4e0*/  @P2 SHF.R.U32.HI R0, RZ, c[0x0][0x4f0], R10 ;  /* 0x00013c00ff002a19 */ /* 0x000fe2000001160a */
[----:B------:R-:W-:Y:S01]  /*b4f0*/  IMAD R12, R19, c[0x0][0x3ec], R12 ;  /* 0x0000fb00130c7a24 */ /* 0x000fe200078e020c */
[----:B------:R-:W-:Y:S01]  /*b500*/  SEL R9, R9, RZ, !P0 ;  /* 0x000000ff09097207 */ /* 0x000fe20004000000 */
[----:B------:R-:W-:Y:S01]  /*b510*/  IMAD.MOV.U32 R4, RZ, RZ, R14 ;  /* 0x000000ffff047224 */ /* 0x000fe200078e000e */
[----:B------:R-:W-:Y:S01]  /*b520*/  SEL R10, R43, RZ, !P0 ;  /* 0x000000ff2b0a7207 */ /* 0x000fe20004000000 */
[----:B------:R-:W-:Y:S01]  /*b530*/  IMAD.IADD R3, R3, 0x1, R12 ;  /* 0x0000000103037824 */ /* 0x000fe200078e020c */
[----:B------:R-:W-:Y:S01]  /*b540*/  LOP3.LUT R21, R11, R7, RZ, 0x3c, !PT ;  /* 0x000000070b157212 */ /* 0x000fe200078e3cff */
[----:B------:R-:W-:Y:S01]  /*b550*/  IMAD R7, R13, 0x10, R20 ;  /* 0x000000100d077824 */ /* 0x000fe200078e0214 */
[----:B------:R-:W-:Y:S01]  /*b560*/  SHF.R.S32.HI R53, RZ, 0x1f, R8 ;  /* 0x0000001fff357819 */ /* 0x000fe20000011408 */
[----:B------:R-:W-:-:S02]  /*b570*/  IMAD.MOV R12, RZ, RZ, -R0 ;  /* 0x000000ffff0c7224 */ /* 0x000fc400078e0a00 */
[----:B------:R-:W-:Y:S02]  /*b580*/  IMAD R13, R9, c[0x0][0x498], RZ ;  /* 0x00012600090d7a24 */ /* 0x000fe400078e02ff */
[----:B------:R-:W-:-:S04]  /*b590*/  IMAD.WIDE.U32 R4, R10, c[0x0][0x498], R4 ;  /* 0x000126000a047a25 */ /* 0x000fc800078e0004 */
[----:B------:R-:W-:Y:S01]  /*b5a0*/  IMAD R11, R23, 0x80, R7 ;  /* 0x00000080170b7824 */ /* 0x000fe200078e0207 */
[----:B------:R-:W-:Y:S01]  /*b5b0*/  IADD3 R4, P0, R0, R4, RZ ;  /* 0x0000000400047210 */ /* 0x000fe20007f1e0ff */
[----:B------:R-:W-:Y:S02]  /*b5c0*/  IMAD R7, R12, c[0x0][0x4e8], R6 ;  /* 0x00013a000c077a24 */ /* 0x000fe400078e0206 */
[----:B------:R-:W-:Y:S01]  /*b5d0*/  IMAD R12, R10, c[0x0][0x49c], R13 ;  /* 0x000127000a0c7a24 */ /* 0x000fe200078e020d */
[----:B------:R-:W-:Y:S01]  /*b5e0*/  SHF.R.S32.HI R13, RZ, 0x1f, R0 ;  /* 0x0000001fff0d7819 */ /* 0x000fe20000011400 */
[----:B------:R-:W-:Y:S01]  /*b5f0*/  IMAD R0, R9, c[0x0][0x3f0], RZ ;  /* 0x0000fc0009007a24 */ /* 0x000fe200078e02ff */
[----:B------:R-:W-:Y:S01]  /*b600*/  SHF.R.S32.HI R9, RZ, 0x1f, R7 ;  /* 0x0000001fff097819 */ /* 0x000fe20000011407 */
[----:B------:R-:W-:Y:S01]  /*b610*/  @P2 IMAD.HI.U32 R14, R11, c[0x0][0x4ec], RZ ;  /* 0x00013b000b0e2a27 */ /* 0x000fe200078e00ff */
[----:B------:R-:W-:-:S03]  /*b620*/  IADD3.X R5, R13, R5, R12, P0, !PT ;  /* 0x000000050d057210 */ /* 0x000fc600007fe40c */
[----:B------:R-:W-:Y:S02]  /*b630*/  IMAD R12, R10, c[0x0][0x3f4], R0 ;  /* 0x0000fd000a0c7a24 */ /* 0x000fe400078e0200 */
[----:B------:R-:W-:Y:S02]  /*b640*/  IMAD R0, R9, c[0x0][0x488], RZ ;  /* 0x0001220009007a24 */ /* 0x000fe400078e02ff */
[----:B------:R-:W-:Y:S01]  /*b650*/  IMAD.MOV.U32 R6, RZ, RZ, R11 ;  /* 0x000000ffff067224 */ /* 0x000fe200078e000b */
[----:B------:R-:W-:Y:S01]  /*b660*/  @P2 SHF.R.U32.HI R6, RZ, c[0x0][0x4f0], R14 ;  /* 0x00013c00ff062a19 */ /* 0x000fe2000001160e */
[----:B------:R-:W-:-:S04]  /*b670*/  IMAD.WIDE.U32 R4, R7, c[0x0][0x488], R4 ;  /* 0x0001220007047a25 */ /* 0x000fc800078e0004 */
[----:B------:R-:W-:Y:S01]  /*b680*/  IMAD R9, R7, c[0x0][0x48c], R0 ;  /* 0x0001230007097a24 */ /* 0x000fe200078e0200 */
[----:B------:R-:W-:Y:S01]  /*b690*/  LEA R7, P0, R4, c[0x0][0x450], 0x2 ;  /* 0x0001140004077a11 */ /* 0x000fe200078010ff */
[----:B------:R-:W-:Y:S01]  /*b6a0*/  IMAD.WIDE.U32 R2, R10, c[0x0][0x3f0], R2 ;  /* 0x0000fc000a027a25 */ /* 0x000fe200078e0002 */
[----:B------:R-:W-:-:S03]  /*b6b0*/  SHF.R.S32.HI R10, RZ, 0x1f, R6 ;  /* 0x0000001fff0a7819 */ /* 0x000fc60000011406 */
[----:B------:R-:W-:Y:S01]  /*b6c0*/  IMAD.IADD R5, R5, 0x1, R9 ;  /* 0x0000000105057824 */ /* 0x000fe200078e0209 */
[----:B------:R-:W-:Y:S01]  /*b6d0*/  SHFL.IDX PT, R14, R7, 0x1, 0x1c1f ;  /* 0x003c1f00070e7f89 */ /* 0x000fe200000e0000 */
[----:B------:R-:W-:Y:S02]  /*b6e0*/  IMAD R0, R10, c[0x0][0x3e0], RZ ;  /* 0x0000f8000a007a24 */ /* 0x000fe400078e02ff */
[----:B------:R-:W-:Y:S01]  /*b6f0*/  IMAD.MOV R18, RZ, RZ, -R6 ;  /* 0x000000ffff127224 */ /* 0x000fe200078e0a06 */
[----:B------:R-:W-:Y:S01]  /*b700*/  LEA.HI.X R4, R4, c[0x0][0x454], R5, 0x2, P0 ;  /* 0x0001150004047a11 */ /* 0x000fe200000f1405 */
[----:B------:R-:W-:Y:S01]  /*b710*/  IMAD R9, R6, c[0x0][0x3e4], R0 ;  /* 0x0000f90006097a24 */ /* 0x000fe200078e0200 */
[----:B------:R-:W-:Y:S01]  /*b720*/  SHFL.IDX PT, R10, R7, 0x3, 0x1c1f ;  /* 0x007c1f00070a7f89 */ /* 0x000fe200000e0000 */
[----:B------:R-:W-:Y:S02]  /*b730*/  IMAD.IADD R3, R3, 0x1, R12 ;  /* 0x0000000103037824 */ /* 0x000fe400078e020c */
[----:B-----5:R-:W-:Y:S01]  /*b740*/  IMAD R0, R17, c[0x0][0x4e8], RZ ;  /* 0x00013a0011007a24 */ /* 0x020fe200078e02ff */
[----:B------:R-:W-:Y:S01]  /*b750*/  SHFL.IDX PT, R15, R4, 0x1, 0x1c1f ;  /* 0x003c1f00040f7f89 */ /* 0x000fe200000e0000 */
[----:B------:R-:W-:-:S02]  /*b760*/  IMAD R5, R23, 0x80, R16 ;  /* 0x0000008017057824 */ /* 0x000fc400078e0210 */
[----:B------:R-:W-:Y:S01]  /*b770*/  IMAD R18, R18, c[0x0][0x4e8], R11 ;  /* 0x00013a0012127a24 */ /* 0x000fe200078e020b */
[----:B------:R-:W-:Y:S01]  /*b780*/  SHFL.IDX PT, R16, R7, RZ, 0x1c1f ;  /* 0x001c1fff07107589 */ /* 0x000fe200000e0000 */
[----:B------:R-:W-:Y:S01]  /*b790*/  IMAD.WIDE.U32 R2, R6, c[0x0][0x3e0], R2 ;  /* 0x0000f80006027a25 */ /* 0x000fe200078e0002 */
[-C--:B------:R-:W-:Y:S02]  /*b7a0*/  ISETP.GE.OR P4, PT, R5, R0.reuse, P1 ;  /* 0x000000000500720c */ /* 0x080fe40000f86670 */
[----:B------:R-:W1:Y:S01]  /*b7b0*/  SHFL.IDX PT, R17, R4, RZ, 0x1c1f ;  /* 0x001c1fff04117589 */ /* 0x000e6200000e0000 */
[----:B------:R-:W-:Y:S01]  /*b7c0*/  SHF.R.S32.HI R6, RZ, 0x1f, R18 ;  /* 0x0000001fff067819 */ /* 0x000fe20000011412 */
[----:B------:R-:W-:Y:S01]  /*b7d0*/  IMAD.IADD R3, R3, 0x1, R9 ;  /* 0x0000000103037824 */ /* 0x000fe200078e0209 */
[----:B------:R-:W-:Y:S01]  /*b7e0*/  IADD3 R9, R5, 0x8, RZ ;  /* 0x0000000805097810 */ /* 0x000fe20007ffe0ff */
[----:B------:R2:W-:Y:S02]  /*b7f0*/  SHFL.IDX PT, R12, R7, 0x2, 0x1c1f ;  /* 0x005c1f00070c7f89 */ /* 0x0005e400000e0000 */
[----:B------:R-:W-:Y:S01]  /*b800*/  IMAD R6, R6, c[0x0][0x3d8], RZ ;  /* 0x0000f60006067a24 */ /* 0x000fe200078e02ff */
[----:B------:R-:W-:Y:S01]  /*b810*/  ISETP.GE.OR P3, PT, R9, R0, P1 ;  /* 0x000000000900720c */ /* 0x000fe20000f66670 */
[----:B------:R-:W3:Y:S01]  /*b820*/  SHFL.IDX PT, R13, R4, 0x2, 0x1c1f ;  /* 0x005c1f00040d7f89 */ /* 0x000ee200000e0000 */
[----:B------:R-:W-:-:S02]  /*b830*/  IMAD.SHL.U32 R9, R22, 0x8, RZ ;  /* 0x0000000816097824 */ /* 0x000fc400078e00ff */
[C---:B------:R-:W-:Y:S01]  /*b840*/  IMAD R19, R18.reuse, c[0x0][0x3dc], R6 ;  /* 0x0000f70012137a24 */ /* 0x040fe200078e0206 */
[----:B------:R4:W3:Y:S04]  /*b850*/  SHFL.IDX PT, R11, R4, 0x3, 0x1c1f ;  /* 0x007c1f00040b7f89 */ /* 0x0008e800000e0000 */
[----:B-1----:R-:W-:Y:S01]  /*b860*/  @!P4 ST.E [R16.64], R37 ;  /* 0x000000251000c985 */ /* 0x002fe2000c101908 */
[----:B--2---:R-:W-:Y:S01]  /*b870*/  IMAD.WIDE.U32 R6, R18, c[0x0][0x3d8], R2 ;  /* 0x0000f60012067a25 */ /* 0x004fe200078e0002 */
[----:B------:R-:W-:Y:S02]  /*b880*/  IADD3 R18, R5, 0x48, RZ ;  /* 0x0000004805127810 */ /* 0x000fe40007ffe0ff */
[----:B------:R-:W-:Y:S01]  /*b890*/  @!P3 ST.E [R14.64], R38 ;  /* 0x000000260e00b985 */ /* 0x000fe2000c101908 */
[----:B------:R-:W-:-:S02]  /*b8a0*/  IMAD.IADD R3, R7, 0x1, R19 ;  /* 0x0000000107037824 */ /* 0x000fc400078e0213 */
[----:B------:R-:W-:Y:S01]  /*b8b0*/  IMAD R2, R23, 0x80, R20 ;  /* 0x0000008017027824 */ /* 0x000fe200078e0214 */
[----:B----4-:R-:W-:Y:S02]  /*b8c0*/  IADD3 R4, R5, 0x40, RZ ;  /* 0x0000004005047810 */ /* 0x010fe40007ffe0ff */
[----:B------:R-:W-:Y:S02]  /*b8d0*/  LOP3.LUT R5, R21, 0x7ffffe00, R9, 0xf8, !PT ;  /* 0x7ffffe0015057812 */ /* 0x000fe400078ef809 */
[-C--:B------:R-:W-:Y:S02]  /*b8e0*/  ISETP.GE.OR P2, PT, R4, R0.reuse, P1 ;  /* 0x000000000400720c */ /* 0x080fe40000f46670 */
[----:B------:R-:W-:Y:S01]  /*b8f0*/  LEA R4, P0, R6, c[0x0][0x380], 0x1 ;  /* 0x0000e00006047a11 */ /* 0x000fe200078008ff */
[----:B------:R-:W-:Y:S01]  /*b900*/  IMAD.SHL.U32 R5, R5, 0x2, RZ ;  /* 0x0000000205057824 */ /* 0x000fe200078e00ff */
[-C--:B------:R-:W-:Y:S02]  /*b910*/  ISETP.GE.OR P1, PT, R18, R0.reuse, P1 ;  /* 0x000000001200720c */ /* 0x080fe40000f26670 */
[----:B------:R-:W-:Y:S01]  /*b920*/  LEA.HI.X R3, R6, c[0x0][0x384], R3, 0x1, P0 ;  /* 0x0000e10006037a11 */ /* 0x000fe200000f0c03 */
[----:B------:R-:W-:Y:S01]  /*b930*/  SHFL.IDX PT, R7, R4, 0x1, 0x181f ;  /* 0x00381f0004077f89 */ /* 0x000fe200000e0000 */
[----:B------:R-:W-:-:S02]  /*b940*/  ISETP.GE.OR P3, PT, R2, R0, P6 ;  /* 0x000000000200720c */ /* 0x000fc40003766670 */
[C---:B------:R-:W-:Y:S01]  /*b950*/  IADD3 R6, R2.reuse, 0x10, RZ ;  /* 0x0000001002067810 */ /* 0x040fe20007ffe0ff */
[----:B------:R-:W-:Y:S01]  /*b960*/  SHFL.IDX PT, R9, R3, RZ, 0x181f ;  /* 0x00181fff03097589 */ /* 0x000fe200000e0000 */
[C---:B------:R-:W-:Y:S02]  /*b970*/  IADD3 R32, R2.reuse, 0x40, RZ ;  /* 0x0000004002207810 */ /* 0x040fe40007ffe0ff */
[----:B------:R-:W-:Y:S01]  /*b980*/  IADD3 R54, R2, 0x60, RZ ;  /* 0x0000006002367810 */ /* 0x000fe20007ffe0ff */
[----:B---3--:R-:W-:Y:S01]  /*b990*/  @!P2 ST.E [R12.64], R39 ;  /* 0x000000270c00a985 */ /* 0x008fe2000c101908 */
[-C--:B------:R-:W-:Y:S02]  /*b9a0*/  ISETP.GE.OR P2, PT, R6, R0.reuse, P6 ;  /* 0x000000000600720c */ /* 0x080fe40003746670 */
[----:B------:R-:W-:Y:S01]  /*b9b0*/  IADD3 R6, R2, 0x20, RZ ;  /* 0x0000002002067810 */ /* 0x000fe20007ffe0ff */
[----:B------:R-:W1:Y:S04]  /*b9c0*/  SHFL.IDX PT, R12, R4, RZ, 0x181f ;  /* 0x00181fff040c7589 */ /* 0x000e6800000e0000 */
[----:B------:R2:W-:Y:S01]  /*b9d0*/  @!P1 ST.E [R10.64], R40 ;  /* 0x000000280a009985 */ /* 0x0005e2000c101908 */
[----:B------:R-:W-:-:S02]  /*b9e0*/  ISETP.GE.OR P1, PT, R6, R0, P6 ;  /* 0x000000000600720c */ /* 0x000fc40003726670 */
[----:B------:R-:W-:Y:S01]  /*b9f0*/  IADD3 R6, R2, 0x30, RZ ;  /* 0x0000003002067810 */ /* 0x000fe20007ffe0ff */
[----:B------:R-:W-:Y:S03]  /*ba00*/  LDS.128 R24, [R5+0x80] ;  /* 0x0000800005187984 */ /* 0x000fe60000000c00 */
[----:B------:R-:W-:Y:S01]  /*ba10*/  ISETP.GE.OR P0, PT, R6, R0, P6 ;  /* 0x000000000600720c */ /* 0x000fe20003706670 */
[----:B------:R-:W3:Y:S04]  /*ba20*/  SHFL.IDX PT, R11, R3, 0x1, 0x181f ;  /* 0x00381f00030b7f89 */ /* 0x000ee800000e0000 */
[----:B------:R-:W4:Y:S04]  /*ba30*/  SHFL.IDX PT, R14, R4, 0x2, 0x181f ;  /* 0x00581f00040e7f89 */ /* 0x000f2800000e0000 */
[----:B------:R-:W4:Y:S04]  /*ba40*/  SHFL.IDX PT, R44, R3, 0x2, 0x181f ;  /* 0x00581f00032c7f89 */ /* 0x000f2800000e0000 */
[----:B------:R-:W4:Y:S01]  /*ba50*/  SHFL.IDX PT, R15, R4, 0x3, 0x181f ;  /* 0x00781f00040f7f89 */ /* 0x000f2200000e0000 */
[----:B-1----:R-:W-:-:S03]  /*ba60*/  @!P3 LEA R12, P5, R8, R12, 0x1 ;  /* 0x0000000c080cb211 */ /* 0x002fc600078a08ff */
[----:B------:R-:W-:Y:S01]  /*ba70*/  LDS.128 R20, [R5+0x880] ;  /* 0x0008800005147984 */ /* 0x000fe20000000c00 */
[----:B------:R-:W-:Y:S02]  /*ba80*/  @!P3 LEA.HI.X R13, R8, R9, R53, 0x1, P5 ;  /* 0x00000009080db211 */ /* 0x000fe400028f0c35 */
[----:B------:R-:W-:Y:S01]  /*ba90*/  ISETP.GE.OR P5, PT, R32, R0, P6 ;  /* 0x000000002000720c */ /* 0x000fe200037a6670 */
[----:B------:R-:W-:Y:S01]  /*baa0*/  LDS.128 R16, [R5+0x1080] ;  /* 0x0010800005107984 */ /* 0x000fe20000000c00 */
[----:B--2---:R-:W-:-:S03]  /*bab0*/  @!P2 LEA R10, P4, R8, R7, 0x1 ;  /* 0x00000007080aa211 */ /* 0x004fc600078808ff */
[----:B------:R-:W1:Y:S01]  /*bac0*/  SHFL.IDX PT, R45, R3, 0x3, 0x181f ;  /* 0x00781f00032d7f89 */ /* 0x000e6200000e0000 */
[----:B---3--:R-:W-:-:S03]  /*bad0*/  @!P2 LEA.HI.X R11, R8, R11, R53, 0x1, P4 ;  /* 0x0000000b080ba211 */ /* 0x008fc600020f0c35 */
[----:B------:R-:W2:Y:S01]  /*bae0*/  LDS.128 R28, [R5+0x1880] ;  /* 0x00188000051c7984 */ /* 0x000ea20000000c00 */
[----:B----4-:R-:W-:-:S03]  /*baf0*/  @!P1 LEA R6, P4, R8, R14, 0x1 ;  /* 0x0000000e08069211 */ /* 0x010fc600078808ff */
[----:B------:R-:W-:Y:S01]  /*bb00*/  LDS.128 R32, [R5+0x2080] ;  /* 0x0020800005207984 */ /* 0x000fe20000000c00 */
[--C-:B------:R-:W-:Y:S02]  /*bb10*/  @!P1 LEA.HI.X R7, R8, R44, R53.reuse, 0x1, P4 ;  /* 0x0000002c08079211 */ /* 0x100fe400020f0c35 */
[----:B------:R-:W-:Y:S01]  /*bb20*/  IADD3 R44, R2, 0x50, RZ ;  /* 0x00000050022c7810 */ /* 0x000fe20007ffe0ff */
[----:B------:R-:W-:Y:S01]  /*bb30*/  LDS.128 R36, [R5+0x2880] ;  /* 0x0028800005247984 */ /* 0x000fe20000000c00 */
[----:B------:R-:W-:Y:S02]  /*bb40*/  @!P0 LEA R14, P4, R8, R15, 0x1 ;  /* 0x0000000f080e8211 */ /* 0x000fe400078808ff */
[----:B------:R-:W-:Y:S01]  /*bb50*/  IADD3 R2, R2, 0x70, RZ ;  /* 0x0000007002027810 */ /* 0x000fe20007ffe0ff */
[----:B------:R-:W-:Y:S04]  /*bb60*/  LDS.128 R40, [R5+0x3080] ;  /* 0x0030800005287984 */ /* 0x000fe80000000c00 */
[----:B------:R-:W3:Y:S04]  /*bb70*/  SHFL.IDX PT, R48, R4, 0x4, 0x181f ;  /* 0x00981f0004307f89 */ /* 0x000ee800000e0000 */
[----:B------:R-:W4:Y:S01]  /*bb80*/  SHFL.IDX PT, R9, R4, 0x5, 0x181f ;  /* 0x00b81f0004097f89 */ /* 0x000f2200000e0000 */
[----:B-1----:R-:W-:-:S02]  /*bb90*/  @!P0 LEA.HI.X R15, R8, R45, R53, 0x1, P4 ;  /* 0x0000002d080f8211 */ /* 0x002fc400020f0c35 */
[-C--:B------:R-:W-:Y:S01]  /*bba0*/  ISETP.GE.OR P4, PT, R44, R0.reuse, P6 ;  /* 0x000000002c00720c */ /* 0x080fe20003786670 */
[----:B------:R-:W-:Y:S04]  /*bbb0*/  SHFL.IDX PT, R49, R4, 0x6, 0x181f ;  /* 0x00d81f0004317f89 */ /* 0x000fe800000e0000 */
[----:B------:R-:W1:Y:S04]  /*bbc0*/  SHFL.IDX PT, R52, R3, 0x4, 0x181f ;  /* 0x00981f0003347f89 */ /* 0x000e6800000e0000 */
[----:B------:R-:W1:Y:S04]  /*bbd0*/  SHFL.IDX PT, R51, R3, 0x5, 0x181f ;  /* 0x00b81f0003337f89 */ /* 0x000e6800000e0000 */
[----:B------:R-:W1:Y:S04]  /*bbe0*/  SHFL.IDX PT, R50, R3, 0x6, 0x181f ;  /* 0x00d81f0003327f89 */ /* 0x000e6800000e0000 */
[----:B------:R-:W1:Y:S04]  /*bbf0*/  LDS.128 R44, [R5+0x3880] ;  /* 0x00388000052c7984 */ /* 0x000e680000000c00 */
[----:B------:R3:W-:Y:S01]  /*bc00*/  @!P3 ST.E.128 [R12.64], R24 ;  /* 0x000000180c00b985 */ /* 0x0007e2000c101d08 */
[----:B------:R-:W-:-:S02]  /*bc10*/  ISETP.GE.OR P3, PT, R54, R0, P6 ;  /* 0x000000003600720c */ /* 0x000fc40003766670 */
[----:B------:R-:W-:Y:S01]  /*bc20*/  ISETP.GE.OR P6, PT, R2, R0, P6 ;  /* 0x000000000200720c */ /* 0x000fe200037c6670 */
[----:B------:R4:W-:Y:S04]  /*bc30*/  @!P2 ST.E.128 [R10.64], R20 ;  /* 0x000000140a00a985 */ /* 0x0009e8000c101d08 */
[----:B------:R1:W-:Y:S04]  /*bc40*/  @!P1 ST.E.128 [R6.64], R16 ;  /* 0x0000001006009985 */ /* 0x0003e8000c101d08 */
[----:B--2---:R2:W-:Y:S04]  /*bc50*/  @!P0 ST.E.128 [R14.64], R28 ;  /* 0x0000001c0e008985 */ /* 0x0045e8000c101d08 */
[----:B------:R-:W1:Y:S04]  /*bc60*/  SHFL.IDX PT, R4, R4, 0x7, 0x181f ;  /* 0x00f81f0004047f89 */ /* 0x000e6800000e0000 */
[----:B------:R-:W2:Y:S01]  /*bc70*/  SHFL.IDX PT, R3, R3, 0x7, 0x181f ;  /* 0x00f81f0003037f89 */ /* 0x000ea200000e0000 */
[----:B---3--:R-:W-:-:S02]  /*bc80*/  @!P5 LEA R12, P2, R8, R48, 0x1 ;  /* 0x00000030080cd211 */ /* 0x008fc400078408ff */
[C---:B----4-:R-:W-:Y:S02]  /*bc90*/  @!P4 LEA R10, P1, R8.reuse, R9, 0x1 ;  /* 0x00000009080ac211 */ /* 0x050fe400078208ff */
[C-C-:B-1----:R-:W-:Y:S02]  /*bca0*/  @!P5 LEA.HI.X R13, R8.reuse, R52, R53.reuse, 0x1, P2 ;  /* 0x00000034080dd211 */ /* 0x142fe400010f0c35 */
[C---:B------:R-:W-:Y:S02]  /*bcb0*/  @!P3 LEA R6, P0, R8.reuse, R49, 0x1 ;  /* 0x000000310806b211 */ /* 0x040fe400078008ff */
[C-C-:B------:R-:W-:Y:S01]  /*bcc0*/  @!P4 LEA.HI.X R11, R8.reuse, R51, R53.reuse, 0x1, P1 ;  /* 0x00000033080bc211 */ /* 0x140fe200008f0c35 */
[----:B------:R1:W-:Y:S01]  /*bcd0*/  @!P5 ST.E.128 [R12.64], R32 ;  /* 0x000000200c00d985 */ /* 0x0003e2000c101d08 */
[----:B------:R-:W-:-:S03]  /*bce0*/  @!P3 LEA.HI.X R7, R8, R50, R53, 0x1, P0 ;  /* 0x000000320807b211 */ /* 0x000fc600000f0c35 */
[----:B------:R1:W-:Y:S04]  /*bcf0*/  @!P4 ST.E.128 [R10.64], R36 ;  /* 0x000000240a00c985 */ /* 0x0003e8000c101d08 */
[----:B------:R1:W-:Y:S01]  /*bd00*/  @!P3 ST.E.128 [R6.64], R40 ;  /* 0x000000280600b985 */ /* 0x0003e2000c101d08 */
[----:B------:R-:W-:Y:S05]  /*bd10*/  @P6 EXIT ;  /* 0x000000000000694d */ /* 0x000fea0003800000 */
[----:B--2---:R-:W-:-:S04]  /*bd20*/  LEA R2, P0, R8, R4, 0x1 ;  /* 0x0000000408027211 */ /* 0x004fc800078008ff */
[----:B------:R-:W-:-:S05]  /*bd30*/  LEA.HI.X R3, R8, R3, R53, 0x1, P0 ;  /* 0x0000000308037211 */ /* 0x000fca00000f0c35 */
[----:B------:R-:W-:Y:S01]  /*bd40*/  ST.E.128 [R2.64], R44 ;  /* 0x0000002c02007985 */ /* 0x000fe2000c101d08 */
[----:B------:R-:W-:Y:S05]  /*bd50*/  EXIT ;  /* 0x000000000000794d */ /* 0x000fea0003800000 */
.L_x_34:
[----:B------:R-:W2:Y:S01]  /*bd60*/  LDL R8, [R1+0x10] ;  /* 0x0000100001087983 */ /* 0x000ea20000100800 */
[----:B------:R-:W-:Y:S01]  /*bd70*/  ISETP.NE.U32.AND P0, PT, RZ, c[0x0][0x508], PT ;  /* 0x00014200ff007a0c */ /* 0x000fe20003f05070 */
[----:B------:R-:W-:Y:S01]  /*bd80*/  IMAD.MOV.U32 R2, RZ, RZ, 0x4 ;  /* 0x00000004ff027424 */ /* 0x000fe200078e00ff */
[----:B------:R-:W-:Y:S02]  /*bd90*/  ISETP.NE.U32.AND P1, PT, RZ, c[0x0][0x500], PT ;  /* 0x00014000ff007a0c */ /* 0x000fe40003f25070 */
[----:B------:R-:W-:Y:S02]  /*bda0*/  ISETP.NE.AND.EX P0, PT, RZ, c[0x0][0x50c], PT, P0 ;  /* 0x00014300ff007a0c */ /* 0x000fe40003f05300 */
[----:B------:R-:W-:Y:S01]  /*bdb0*/  ISETP.NE.AND.EX P1, PT, RZ, c[0x0][0x504], PT, P1 ;  /* 0x00014100ff007a0c */ /* 0x000fe20003f25310 */
[----:B------:R-:W-:Y:S02]  /*bdc0*/  IMAD.MOV.U32 R18, RZ, RZ, c[0x0][0x388] ;  /* 0x0000e200ff127624 */ /* 0x000fe400078e00ff */
[----:B--2---:R-:W-:-:S08]  /*bdd0*/  IMAD.WIDE R6, R8, R2, c[0x0][0x500] ;  /* 0x0001400008067625 */ /* 0x004fd000078e0202 */
[----:B------:R-:W-:Y:S02]  /*bde0*/  @P0 IMAD.WIDE R2, R8, R2, c[0x0][0x508] ;  /* 0x0001420008020625 */ /* 0x000fe400078e0202 */
[----:B------:R-:W2:Y:S04]  /*bdf0*/  @P1 LDG.E R0, [R6.64] ;  /* 0x0000000806001981 */ /* 0x000ea8000c1e1900 */
[----:B------:R1:W5:Y:S01]  /*be00*/  @P0 LDG.E R18, [R2.64] ;  /* 0x0000000802120981 */ /* 0x000362000c1e1900 */
[----:B------:R-:W-:Y:S02]  /*be10*/  CS2R R4, SRZ ;  /* 0x0000000000047805 */ /* 0x000fe4000001ff00 */
[--C-:B--2---:R-:W-:Y:S01]  /*be20*/  @P1 SHF.R.S32.HI R5, RZ, 0x1f, R0.reuse ;  /* 0x0000001fff051819 */ /* 0x104fe20000011400 */
[----:B------:R-:W-:Y:S01]  /*be30*/  @P1 IMAD.MOV.U32 R4, RZ, RZ, R0 ;  /* 0x000000ffff041224 */ /* 0x000fe200078e0000 */
[----:B------:R-:W-:Y:S05]  /*be40*/  @P0 BRA `(.L_x_36) ;  /* 0x0000004000000947 */ /* 0x000fea0003800000 */
[----:B-1----:R-:W-:Y:S05]  /*be50*/  @!P1 BRA `(.L_x_36) ;  /* 0x0000003000009947 */ /* 0x002fea0003800000 */
[----:B------:R1:W2:Y:S04]  /*be60*/  LDG.E R0, [R6.64] ;  /* 0x0000000806007981 */ /* 0x0002a8000c1e1900 */
[----:B-1----:R-:W2:Y:S02]  /*be70*/  LDG.E R6, [R6.64+0x4] ;  /* 0x0000040806067981 */ /* 0x002ea4000c1e1900 */
[----:B--2--5:R-:W-:-:S02]  /*be80*/  IADD3 R18, -R0, R6, RZ ;  /* 0x0000000600127210 */ /* 0x024fc40007ffe1ff */
.L_x_36:
[----:B-1----:R-:W1:Y:S01]  /*be90*/  S2R R12, SR_TID.X ;  /* 0x00000000000c7919 */ /* 0x002e620000002100 */
[----:B------:R-:W-:Y:S01]  /*bea0*/  SHF.R.S32.HI R0, RZ, 0x1f, R8 ;  /* 0x0000001fff007819 */ /* 0x000fe20000011408 */
[----:B------:R-:W-:Y:S01]  /*beb0*/  BSSY B0, `(.L_x_37) ;  /* 0x0000028000007945 */ /* 0x000fe20003800000 */
[----:B------:R-:W-:-:S02]  /*bec0*/  SEL R10, R8, RZ, !P1 ;  /* 0x000000ff080a7207 */ /* 0x000fc40004800000 */
[----:B------:R-:W-:Y:S02]  /*bed0*/  SEL R11, R0, RZ, !P1 ;  /* 0x000000ff000b7207 */ /* 0x000fe40004800000 */
[----:B-1----:R-:W-:-:S13]  /*bee0*/  ISETP.GE.AND P0, PT, R12, 0x80, PT ;  /* 0x000000800c00780c */ /* 0x002fda0003f06270 */
[----:B------:R-:W-:Y:S05]  /*bef0*/  @P0 BRA `(.L_x_38) ;  /* 0x0000023000000947 */ /* 0x000fea0003800000 */
[----:B------:R-:W1:Y:S01]  /*bf00*/  S2R R9, SR_CTAID.X ;  /* 0x0000000000097919 */ /* 0x000e620000002500 */
[----:B-----5:R-:W-:Y:S01]  /*bf10*/  IMAD R0, R18, c[0x0][0x4e8], RZ ;  /* 0x00013a0012007a24 */ /* 0x020fe200078e02ff */
[----:B-1----:R-:W-:-:S04]  /*bf20*/  LEA R9, R9, R12, 0x7 ;  /* 0x0000000c09097211 */ /* 0x002fc800078e38ff */
[----:B------:R-:W-:-:S13]  /*bf30*/  ISETP.GE.AND P0, PT, R9, R0, PT ;  /* 0x000000000900720c */ /* 0x000fda0003f06270 */
[----:B------:R-:W-:Y:S05]  /*bf40*/  @P0 BRA `(.L_x_38) ;  /* 0x000001e000000947 */ /* 0x000fea0003800000 */
[----:B------:R-:W1:Y:S01]  /*bf50*/  S2R R8, SR_CTAID.Y ;  /* 0x0000000000087919 */ /* 0x000e620000002600 */
[----:B------:R-:W-:Y:S01]  /*bf60*/  MOV R0, c[0x0][0x4e8] ;  /* 0x00013a0000007a02 */ /* 0x000fe20000000f00 */
[----:B------:R-:W-:Y:S01]  /*bf70*/  IMAD.MOV.U32 R3, RZ, RZ, R5 ;  /* 0x000000ffff037224 */ /* 0x000fe200078e0005 */
[----:B------:R-:W-:Y:S02]  /*bf80*/  MOV R2, R4 ;  /* 0x0000000400027202 */ /* 0x000fe40000000f00 */
[----:B------:R-:W-:-:S13]  /*bf90*/  ISETP.NE.AND P0, PT, R0, 0x1, PT ;  /* 0x000000010000780c */ /* 0x000fda0003f05270 */
[----:B------:R-:W-:Y:S01]  /*bfa0*/  @P0 IMAD.HI.U32 R7, R9, c[0x0][0x4ec], RZ ;  /* 0x00013b0009070a27 */ /* 0x000fe200078e00ff */
[----:B-1----:R-:W-:-:S03]  /*bfb0*/  SHF.R.S32.HI R0, RZ, 0x1f, R8 ;  /* 0x0000001fff007819 */ /* 0x002fc60000011408 */
[----:B------:R-:W-:-:S04]  /*bfc0*/  IMAD.WIDE.U32 R2, R8, c[0x0][0x490], R2 ;  /* 0x0001240008027a25 */ /* 0x000fc800078e0002 */
[----:B------:R-:W-:Y:S02]  /*bfd0*/  IMAD R6, R0, c[0x0][0x490], RZ ;  /* 0x0001240000067a24 */ /* 0x000fe400078e02ff */
[----:B------:R-:W-:Y:S01]  /*bfe0*/  IMAD.MOV.U32 R0, RZ, RZ, R9 ;  /* 0x000000ffff007224 */ /* 0x000fe200078e0009 */
[----:B------:R-:W-:Y:S01]  /*bff0*/  @P0 SHF.R.U32.HI R0, RZ, c[0x0][0x4f0], R7 ;  /* 0x00013c00ff000a19 */ /* 0x000fe20000011607 */
[----:B------:R-:W-:Y:S02]  /*c000*/  IMAD R6, R8, c[0x0][0x494], R6 ;  /* 0x0001250008067a24 */ /* 0x000fe400078e0206 */
[----:B------:R-:W-:Y:S01]  /*c010*/  IMAD R8, R11, c[0x0][0x498], RZ ;  /* 0x000126000b087a24 */ /* 0x000fe200078e02ff */
[----:B------:R-:W-:Y:S01]  /*c020*/  IADD3 R7, -R0, RZ, RZ ;  /* 0x000000ff00077210 */ /* 0x000fe20007ffe1ff */
[----:B------:R-:W-:Y:S02]  /*c030*/  IMAD.IADD R3, R6, 0x1, R3 ;  /* 0x0000000106037824 */ /* 0x000fe400078e0203 */
[----:B------:R-:W-:-:S02]  /*c040*/  IMAD R8, R10, c[0x0][0x49c], R8 ;  /* 0x000127000a087a24 */ /* 0x000fc400078e0208 */
[----:B------:R-:W-:Y:S01]  /*c050*/  IMAD R6, R7, c[0x0][0x4e8], R9 ;  /* 0x00013a0007067a24 */ /* 0x000fe200078e0209 */
[----:B------:R-:W-:Y:S01]  /*c060*/  SHF.R.S32.HI R9, RZ, 0x1f, R0 ;  /* 0x0000001fff097819 */ /* 0x000fe20000011400 */
[----:B------:R-:W-:-:S03]  /*c070*/  IMAD.WIDE.U32 R2, R10, c[0x0][0x498], R2 ;  /* 0x000126000a027a25 */ /* 0x000fc600078e0002 */
[----:B------:R-:W-:Y:S02]  /*c080*/  SHF.R.S32.HI R7, RZ, 0x1f, R6 ;  /* 0x0000001fff077819 */ /* 0x000fe40000011406 */
[----:B------:R-:W-:-:S03]  /*c090*/  IADD3 R2, P0, R0, R2, RZ ;  /* 0x0000000200027210 */ /* 0x000fc60007f1e0ff */
[----:B------:R-:W-:Y:S01]  /*c0a0*/  IMAD R0, R7, c[0x0][0x488], RZ ;  /* 0x0001220007007a24 */ /* 0x000fe200078e02ff */
[----:B------:R-:W-:-:S03]  /*c0b0*/  IADD3.X R3, R9, R3, R8, P0, !PT ;  /* 0x0000000309037210 */ /* 0x000fc600007fe408 */
[C---:B------:R-:W-:Y:S02]  /*c0c0*/  IMAD R0, R6.reuse, c[0x0][0x48c], R0 ;  /* 0x0001230006007a24 */ /* 0x040fe400078e0200 */
[----:B------:R-:W-:-:S05]  /*c0d0*/  IMAD.WIDE.U32 R2, R6, c[0x0][0x488], R2 ;  /* 0x0001220006027a25 */ /* 0x000fca00078e0002 */
[----:B------:R-:W-:Y:S02]  /*c0e0*/  IADD3 R0, R3, R0, RZ ;  /* 0x0000000003007210 */ /* 0x000fe40007ffe0ff */
[----:B------:R-:W-:-:S04]  /*c0f0*/  LEA R6, P0, R2, c[0x0][0x450], 0x2 ;  /* 0x0001140002067a11 */ /* 0x000fc800078010ff */
[----:B------:R-:W-:Y:S02]  /*c100*/  LEA.HI.X R7, R2, c[0x0][0x454], R0, 0x2, P0 ;  /* 0x0001150002077a11 */ /* 0x000fe400000f1400 */
[----:B------:R-:W-:-:S05]  /*c110*/  MOV R0, 0xff800000 ;  /* 0xff80000000007802 */ /* 0x000fca0000000f00 */
[----:B------:R1:W-:Y:S02]  /*c120*/  STG.E [R6.64], R0 ;  /* 0x0000000006007986 */ /* 0x0003e4000c101908 */
.L_x_38:
[----:B------:R-:W-:Y:S05]  /*c130*/  BSYNC B0 ;  /* 0x0000000000007941 */ /* 0x000fea0003800000 */
.L_x_37:
[----:B-1----:R-:W1:Y:S01]  /*c140*/  S2R R6, SR_CTAID.Y ;  /* 0x0000000000067919 */ /* 0x002e620000002600 */
[----:B------:R-:W-:Y:S01]  /*c150*/  IMAD R0, R5, c[0x0][0x3a0], RZ ;  /* 0x0000e80005007a24 */ /* 0x000fe200078e02ff */
[----:B------:R-:W-:Y:S01]  /*c160*/  SHF.R.S32.HI R5, RZ, 0x1f, R12 ;  /* 0x0000001fff057819 */ /* 0x000fe2000001140c */
[C---:B------:R-:W-:Y:S01]  /*c170*/  IMAD.WIDE.U32 R2, R4.reuse, c[0x0][0x3a0], RZ ;  /* 0x0000e80004027a25 */ /* 0x040fe200078e00ff */
[----:B------:R-:W2:Y:S02]  /*c180*/  S2R R13, SR_CTAID.X ;  /* 0x00000000000d7919 */ /* 0x000ea40000002500 */
[----:B------:R-:W-:Y:S01]  /*c190*/  LEA.HI R5, R5, R12, RZ, 0x3 ;  /* 0x0000000c05057211 */ /* 0x000fe200078f18ff */
[----:B------:R-:W-:Y:S02]  /*c1a0*/  IMAD R0, R4, c[0x0][0x3a4], R0 ;  /* 0x0000e90004007a24 */ /* 0x000fe400078e0200 */
[----:B------:R-:W-:Y:S01]  /*c1b0*/  IMAD.MOV.U32 R8, RZ, RZ, c[0x0][0x4e8] ;  /* 0x00013a00ff087624 */ /* 0x000fe200078e00ff */
[----:B------:R-:W-:Y:S01]  /*c1c0*/  LOP3.LUT R4, R5, 0xfffffff8, RZ, 0xc0, !PT ;  /* 0xfffffff805047812 */ /* 0x000fe200078ec0ff */
[----:B------:R-:W-:Y:S01]  /*c1d0*/  IMAD.IADD R3, R3, 0x1, R0 ;  /* 0x0000000103037824 */ /* 0x000fe200078e0200 */
[----:B------:R-:W-:Y:S01]  /*c1e0*/  SHF.R.S32.HI R9, RZ, 0x3, R5 ;  /* 0x00000003ff097819 */ /* 0x000fe20000011405 */
[----:B-----5:R-:W-:Y:S01]  /*c1f0*/  IMAD R18, R18, c[0x0][0x4e8], RZ ;  /* 0x00013a0012127a24 */ /* 0x020fe200078e02ff */
[----:B------:R-:W-:Y:S01]  /*c200*/  ISETP.NE.AND P0, PT, R8, 0x1, PT ;  /* 0x000000010800780c */ /* 0x000fe20003f05270 */
[----:B------:R-:W-:-:S04]  /*c210*/  IMAD.IADD R8, R12, 0x1, -R4 ;  /* 0x000000010c087824 */ /* 0x000fc800078e0a04 */
[----:B------:R-:W-:Y:S01]  /*c220*/  IMAD R4, R8, 0x10, R9 ;  /* 0x0000001008047824 */ /* 0x000fe200078e0209 */
[----:B-1----:R-:W-:Y:S01]  /*c230*/  SHF.R.S32.HI R7, RZ, 0x1f, R6 ;  /* 0x0000001fff077819 */ /* 0x002fe20000011406 */
[----:B------:R-:W-:-:S04]  /*c240*/  IMAD.WIDE.U32 R2, R6, c[0x0][0x3e8], R2 ;  /* 0x0000fa0006027a25 */ /* 0x000fc800078e0002 */
[----:B------:R-:W-:Y:S02]  /*c250*/  IMAD R0, R7, c[0x0][0x3e8], RZ ;  /* 0x0000fa0007007a24 */ /* 0x000fe400078e02ff */
[----:B--2---:R-:W-:Y:S02]  /*c260*/  IMAD R4, R13, 0x80, R4 ;  /* 0x000000800d047824 */ /* 0x004fe400078e0204 */
[----:B------:R-:W-:Y:S02]  /*c270*/  IMAD R0, R6, c[0x0][0x3ec], R0 ;  /* 0x0000fb0006007a24 */ /* 0x000fe400078e0200 */
[----:B------:R-:W-:-:S04]  /*c280*/  @P0 IMAD.HI.U32 R5, R4, c[0x0][0x4ec], RZ ;  /* 0x00013b0004050a27 */ /* 0x000fc800078e00ff */
[----:B------:R-:W-:Y:S02]  /*c290*/  IMAD.IADD R3, R0, 0x1, R3 ;  /* 0x0000000100037824 */ /* 0x000fe400078e0203 */
[----:B------:R-:W-:Y:S01]  /*c2a0*/  IMAD.MOV.U32 R0, RZ, RZ, R4 ;  /* 0x000000ffff007224 */ /* 0x000fe200078e0004 */
[----:B------:R-:W-:Y:S01]  /*c2b0*/  @P0 SHF.R.U32.HI R0, RZ, c[0x0][0x4f0], R5 ;  /* 0x00013c00ff000a19 */ /* 0x000fe20000011605 */
[----:B------:R-:W-:Y:S02]  /*c2c0*/  IMAD R6, R11, c[0x0][0x3f0], RZ ;  /* 0x0000fc000b067a24 */ /* 0x000fe400078e02ff */
[----:B------:R-:W-:-:S04]  /*c2d0*/  IMAD.WIDE.U32 R2, R10, c[0x0][0x3f0], R2 ;  /* 0x0000fc000a027a25 */ /* 0x000fc800078e0002 */
[----:B------:R-:W-:Y:S01]  /*c2e0*/  IMAD R7, R10, c[0x0][0x3f4], R6 ;  /* 0x0000fd000a077a24 */ /* 0x000fe200078e0206 */
[--C-:B------:R-:W-:Y:S01]  /*c2f0*/  SHF.R.S32.HI R6, RZ, 0x1f, R0.reuse ;  /* 0x0000001fff067819 */ /* 0x100fe20000011400 */
[----:B------:R-:W-:Y:S02]  /*c300*/  IMAD.MOV R5, RZ, RZ, -R0 ;  /* 0x000000ffff057224 */ /* 0x000fe400078e0a00 */
[----:B------:R-:W-:Y:S02]  /*c310*/  IMAD.IADD R3, R3, 0x1, R7 ;  /* 0x0000000103037824 */ /* 0x000fe400078e0207 */
[----:B------:R-:W-:Y:S02]  /*c320*/  IMAD R5, R5, c[0x0][0x4e8], R4 ;  /* 0x00013a0005057a24 */ /* 0x000fe400078e0204 */
[----:B------:R-:W-:Y:S02]  /*c330*/  IMAD R6, R6, c[0x0][0x3e0], RZ ;  /* 0x0000f80006067a24 */ /* 0x000fe400078e02ff */
[----:B------:R-:W-:Y:S01]  /*c340*/  IMAD.WIDE.U32 R2, R0, c[0x0][0x3e0], R2 ;  /* 0x0000f80000027a25 */ /* 0x000fe200078e0002 */
[----:B------:R-:W-:-:S03]  /*c350*/  SHF.R.S32.HI R4, RZ, 0x1f, R5 ;  /* 0x0000001fff047819 */ /* 0x000fc60000011405 */
[----:B------:R-:W-:-:S04]  /*c360*/  IMAD R0, R0, c[0x0][0x3e4], R6 ;  /* 0x0000f90000007a24 */ /* 0x000fc800078e0206 */
[----:B------:R-:W-:Y:S02]  /*c370*/  IMAD.IADD R3, R3, 0x1, R0 ;  /* 0x0000000103037824 */ /* 0x000fe400078e0200 */
[----:B------:R-:W-:Y:S02]  /*c380*/  IMAD R0, R4, c[0x0][0x3d8], RZ ;  /* 0x0000f60004007a24 */ /* 0x000fe400078e02ff */
[----:B------:R-:W-:-:S04]  /*c390*/  IMAD.WIDE.U32 R2, R5, c[0x0][0x3d8], R2 ;  /* 0x0000f60005027a25 */ /* 0x000fc800078e0002 */
[----:B------:R-:W-:Y:S01]  /*c3a0*/  IMAD R0, R5, c[0x0][0x3dc], R0 ;  /* 0x0000f70005007a24 */ /* 0x000fe200078e0200 */
[----:B------:R-:W-:-:S03]  /*c3b0*/  LEA R4, P0, R2, c[0x0][0x380], 0x1 ;  /* 0x0000e00002047a11 */ /* 0x000fc600078008ff */
[----:B------:R-:W-:Y:S02]  /*c3c0*/  IMAD.IADD R3, R3, 0x1, R0 ;  /* 0x0000000103037824 */ /* 0x000fe400078e0200 */
[----:B------:R-:W1:Y:S01]  /*c3d0*/  SHFL.IDX PT, R6, R4, RZ, 0x181f ;  /* 0x00181fff04067589 */ /* 0x000e6200000e0000 */
[----:B------:R-:W-:Y:S02]  /*c3e0*/  IMAD.SHL.U32 R0, R8, 0x8, RZ ;  /* 0x0000000808007824 */ /* 0x000fe400078e00ff */
[----:B------:R-:W-:Y:S01]  /*c3f0*/  LEA.HI.X R3, R2, c[0x0][0x384], R3, 0x1, P0 ;  /* 0x0000e10002037a11 */ /* 0x000fe200000f0c03 */
[----:B------:R-:W-:Y:S01]  /*c400*/  IMAD R2, R13, 0x80, R9 ;  /* 0x000000800d027824 */ /* 0x000fe200078e0209 */
[----:B------:R-:W-:Y:S01]  /*c410*/  SHFL.IDX PT, R5, R4, 0x1, 0x181f ;  /* 0x00381f0004057f89 */ /* 0x000fe200000e0000 */
[----:B------:R-:W-:Y:S02]  /*c420*/  ISETP.GE.AND P0, PT, R0, c[0x0][0x3c8], PT ;  /* 0x0000f20000007a0c */ /* 0x000fe40003f06270 */
[----:B------:R-:W-:Y:S01]  /*c430*/  SHF.R.S32.HI R19, RZ, 0x1f, R0 ;  /* 0x0000001fff137819 */ /* 0x000fe20000011400 */
[----:B------:R-:W2:Y:S01]  /*c440*/  SHFL.IDX PT, R7, R3, RZ, 0x181f ;  /* 0x00181fff03077589 */ /* 0x000ea200000e0000 */
[----:B------:R-:W-:-:S02]  /*c450*/  ISETP.GE.OR P2, PT, R2, R18, P0 ;  /* 0x000000120200720c */ /* 0x000fc40000746670 */
[C---:B------:R-:W-:Y:S01]  /*c460*/  IADD3 R8, R2.reuse, 0x10, RZ ;  /* 0x0000001002087810 */ /* 0x040fe20007ffe0ff */
[----:B------:R-:W3:Y:S01]  /*c470*/  SHFL.IDX PT, R9, R3, 0x1, 0x181f ;  /* 0x00381f0003097f89 */ /* 0x000ee200000e0000 */
[----:B------:R-:W-:Y:S02]  /*c480*/  IADD3 R14, R2, 0x20, RZ ;  /* 0x00000020020e7810 */ /* 0x000fe40007ffe0ff */
[-C--:B------:R-:W-:Y:S01]  /*c490*/  ISETP.GE.OR P4, PT, R8, R18.reuse, P0 ;  /* 0x000000120800720c */ /* 0x080fe20000786670 */
[----:B------:R-:W-:Y:S01]  /*c4a0*/  SHFL.IDX PT, R12, R3, 0x2, 0x181f ;  /* 0x00581f00030c7f89 */ /* 0x000fe200000e0000 */
[C---:B------:R-:W-:Y:S02]  /*c4b0*/  IADD3 R10, R2.reuse, 0x40, RZ ;  /* 0x00000040020a7810 */ /* 0x040fe40007ffe0ff */
[----:B------:R-:W-:Y:S01]  /*c4c0*/  IADD3 R13, R2, 0x30, RZ ;  /* 0x00000030020d7810 */ /* 0x000fe20007ffe0ff */
[----:B------:R-:W4:Y:S01]  /*c4d0*/  SHFL.IDX PT, R8, R4, 0x2, 0x181f ;  /* 0x00581f0004087f89 */ /* 0x000f2200000e0000 */
[----:B------:R-:W-:-:S02]  /*c4e0*/  ISETP.GE.OR P3, PT, R14, R18, P0 ;  /* 0x000000120e00720c */ /* 0x000fc40000766670 */
[----:B-1----:R-:W-:Y:S01]  /*c4f0*/  @!P2 LEA R6, P1, R0, R6, 0x1 ;  /* 0x000000060006a211 */ /* 0x002fe200078208ff */
[----:B------:R-:W-:Y:S01]  /*c500*/  SHFL.IDX PT, R11, R4, 0x3, 0x181f ;  /* 0x00781f00040b7f89 */ /* 0x000fe200000e0000 */
[----:B------:R-:W-:-:S03]  /*c510*/  ISETP.GE.OR P6, PT, R10, R18, P0 ;  /* 0x000000120a00720c */ /* 0x000fc600007c6670 */
[----:B------:R-:W-:Y:S01]  /*c520*/  SHFL.IDX PT, R14, R3, 0x3, 0x181f ;  /* 0x00781f00030e7f89 */ /* 0x000fe200000e0000 */
[----:B--2---:R-:W-:-:S03]  /*c530*/  @!P2 LEA.HI.X R7, R0, R7, R19, 0x1, P1 ;  /* 0x000000070007a211 */ /* 0x004fc600008f0c13 */
[----:B------:R-:W1:Y:S01]  /*c540*/  SHFL.IDX PT, R10, R4, 0x4, 0x181f ;  /* 0x00981f00040a7f89 */ /* 0x000e6200000e0000 */
[----:B------:R-:W-:-:S03]  /*c550*/  ISETP.GE.OR P1, PT, R13, R18, P0 ;  /* 0x000000120d00720c */ /* 0x000fc60000726670 */
[----:B------:R2:W-:Y:S04]  /*c560*/  @!P2 ST.E.128 [R6.64], RZ ;  /* 0x000000ff0600a985 */ /* 0x0005e8000c101d08 */
[----:B------:R-:W-:Y:S04]  /*c570*/  SHFL.IDX PT, R13, R4, 0x5, 0x181f ;  /* 0x00b81f00040d7f89 */ /* 0x000fe800000e0000 */
[----:B------:R-:W1:Y:S04]  /*c580*/  SHFL.IDX PT, R17, R3, 0x4, 0x181f ;  /* 0x00981f0003117f89 */ /* 0x000e6800000e0000 */
[----:B------:R-:W1:Y:S04]  /*c590*/  SHFL.IDX PT, R16, R3, 0x5, 0x181f ;  /* 0x00b81f0003107f89 */ /* 0x000e6800000e0000 */
[----:B------:R-:W-:Y:S04]  /*c5a0*/  SHFL.IDX PT, R15, R3, 0x6, 0x181f ;  /* 0x00d81f00030f7f89 */ /* 0x000fe800000e0000 */
[----:B------:R-:W-:Y:S01]  /*c5b0*/  SHFL.IDX PT, R3, R3, 0x7, 0x181f ;  /* 0x00f81f0003037f89 */ /* 0x000fe200000e0000 */
[----:B--2---:R-:W-:-:S02]  /*c5c0*/  @!P4 LEA R6, P2, R0, R5, 0x1 ;  /* 0x000000050006c211 */ /* 0x004fc400078408ff */
[----:B------:R-:W-:Y:S01]  /*c5d0*/  IADD3 R7, R2, 0x50, RZ ;  /* 0x0000005002077810 */ /* 0x000fe20007ffe0ff */
[----:B------:R-:W2:Y:S03]  /*c5e0*/  SHFL.IDX PT, R5, R4, 0x6, 0x181f ;  /* 0x00d81f0004057f89 */ /* 0x000ea600000e0000 */
[----:B------:R-:W-:Y:S01]  /*c5f0*/  ISETP.GE.OR P5, PT, R7, R18, P0 ;  /* 0x000000120700720c */ /* 0x000fe200007a6670 */
[----:B------:R-:W2:Y:S01]  /*c600*/  SHFL.IDX PT, R4, R4, 0x7, 0x181f ;  /* 0x00f81f0004047f89 */ /* 0x000ea200000e0000 */
[----:B---3--:R-:W-:Y:S02]  /*c610*/  @!P4 LEA.HI.X R7, R0, R9, R19, 0x1, P2 ;  /* 0x000000090007c211 */ /* 0x008fe400010f0c13 */
[----:B------:R-:W-:Y:S02]  /*c620*/  IADD3 R9, R2, 0x60, RZ ;  /* 0x0000006002097810 */ /* 0x000fe40007ffe0ff */
[----:B----4-:R-:W-:Y:S01]  /*c630*/  @!P3 LEA R8, P2, R0, R8, 0x1 ;  /* 0x000000080008b211 */ /* 0x010fe200078408ff */
[----:B------:R3:W-:Y:S01]  /*c640*/  @!P4 ST.E.128 [R6.64], RZ ;  /* 0x000000ff0600c985 */ /* 0x0007e2000c101d08 */
[----:B------:R-:W-:-:S02]  /*c650*/  ISETP.GE.OR P4, PT, R9, R18, P0 ;  /* 0x000000120900720c */ /* 0x000fc40000786670 */
[----:B------:R-:W-:Y:S02]  /*c660*/  @!P3 LEA.HI.X R9, R0, R12, R19, 0x1, P2 ;  /* 0x0000000c0009b211 */ /* 0x000fe400010f0c13 */
[----:B------:R-:W-:-:S03]  /*c670*/  IADD3 R2, R2, 0x70, RZ ;  /* 0x0000007002027810 */ /* 0x000fc60007ffe0ff */
[----:B------:R4:W-:Y:S01]  /*c680*/  @!P3 ST.E.128 [R8.64], RZ ;  /* 0x000000ff0800b985 */ /* 0x0009e2000c101d08 */
[----:B------:R-:W-:Y:S02]  /*c690*/  ISETP.GE.OR P0, PT, R2, R18, P0 ;  /* 0x000000120200720c */ /* 0x000fe40000706670 */
[C---:B-1----:R-:W-:Y:S02]  /*c6a0*/  @!P6 LEA R10, P3, R0.reuse, R10, 0x1 ;  /* 0x0000000a000ae211 */ /* 0x042fe400078608ff */
[C---:B---3--:R-:W-:Y:S02]  /*c6b0*/  @!P1 LEA R6, P2, R0.reuse, R11, 0x1 ;  /* 0x0000000b00069211 */ /* 0x048fe400078408ff */
[C-C-:B------:R-:W-:Y:S02]  /*c6c0*/  @!P6 LEA.HI.X R11, R0.reuse, R17, R19.reuse, 0x1, P3 ;  /* 0x00000011000be211 */ /* 0x140fe400018f0c13 */
[C---:B------:R-:W-:Y:S02]  /*c6d0*/  @!P1 LEA.HI.X R7, R0.reuse, R14, R19, 0x1, P2 ;  /* 0x0000000e00079211 */ /* 0x040fe400010f0c13 */
[----:B----4-:R-:W-:-:S03]  /*c6e0*/  @!P5 LEA R8, P2, R0, R13, 0x1 ;  /* 0x0000000d0008d211 */ /* 0x010fc600078408ff */
[----:B------:R2:W-:Y:S01]  /*c6f0*/  @!P1 ST.E.128 [R6.64], RZ ;  /* 0x000000ff06009985 */ /* 0x0005e2000c101d08 */
[----:B------:R-:W-:-:S03]  /*c700*/  @!P5 LEA.HI.X R9, R0, R16, R19, 0x1, P2 ;  /* 0x000000100009d211 */ /* 0x000fc600010f0c13 */
[----:B------:R1:W-:Y:S04]  /*c710*/  @!P6 ST.E.128 [R10.64], RZ ;  /* 0x000000ff0a00e985 */ /* 0x0003e8000c101d08 */
[----:B------:R1:W-:Y:S01]  /*c720*/  @!P5 ST.E.128 [R8.64], RZ ;  /* 0x000000ff0800d985 */ /* 0x0003e2000c101d08 */
[----:B--2---:R-:W-:-:S04]  /*c730*/  @!P4 LEA R6, P1, R0, R5, 0x1 ;  /* 0x000000050006c211 */ /* 0x004fc800078208ff */
[----:B------:R-:W-:-:S05]  /*c740*/  @!P4 LEA.HI.X R7, R0, R15, R19, 0x1, P1 ;  /* 0x0000000f0007c211 */ /* 0x000fca00008f0c13 */
[----:B------:R1:W-:Y:S01]  /*c750*/  @!P4 ST.E.128 [R6.64], RZ ;  /* 0x000000ff0600c985 */ /* 0x0003e2000c101d08 */
[----:B------:R-:W-:Y:S05]  /*c760*/  @P0 EXIT ;  /* 0x000000000000094d */ /* 0x000fea0003800000 */
[----:B------:R-:W-:-:S04]  /*c770*/  LEA R2, P0, R0, R4, 0x1 ;  /* 0x0000000400027211 */ /* 0x000fc800078008ff */
[----:B------:R-:W-:-:S05]  /*c780*/  LEA.HI.X R3, R0, R3, R19, 0x1, P0 ;  /* 0x0000000300037211 */ /* 0x000fca00000f0c13 */
[----:B------:R-:W-:Y:S01]  /*c790*/  ST.E.128 [R2.64], RZ ;  /* 0x000000ff02007985 */ /* 0x000fe2000c101d08 */
[----:B------:R-:W-:Y:S05]  /*c7a0*/  EXIT ;  /* 0x000000000000794d */ /* 0x000fea0003800000 */
.L_x_39:
        /* <DEDUP_REMOVED lines=13> */
.L_x_736:


//--------------------- .text._ZN7cutlass13device_kernelIN5flash19enable_sm80_to_sm89INS1_16FlashAttnFwdSm80INS1_25CollectiveMainloopFwdSm80ILi4ELi1ELb0EN4cute5tupleIJNS5_1CILi128EEENS7_ILi112EEENS7_ILi64EEEEEELi64ENS_6half_tEfNS_4arch4Sm80ELb0ELb0ELb0ELb1ELb0ELb1ELb1ELb0EEENS1_21CollectiveEpilogueFwdINS6_IJS8_SA_S9_EEENS6_IJNS7_ILi1EEESI_SI_EEESC_SE_Li128ELb1ELb1ELb0ELb0EEENS1_19SingleTileSchedulerILb1ELb0ELb1ELi128EEEEEEEEEvNT_6ParamsE --------------------------
	.section	.text._ZN7cutlass13device_kernelIN5flash19enable_sm80_to_sm89INS1_16FlashAttnFwdSm80INS1_25CollectiveMainloopFwdSm80ILi4ELi1ELb0EN4cute5tupleIJNS5_1CILi128EEENS7_ILi112EEENS7_ILi64EEEEEELi64ENS_6half_tEfNS_4arch4Sm80ELb0ELb0ELb0ELb1ELb0ELb1ELb1ELb0EEENS1_21CollectiveEpilogueFwdINS6_IJS8_SA_S9_EEENS6_IJNS7_ILi1EEESI_SI_EEESC_SE_Li128ELb1ELb1ELb0ELb0EEENS1_19SingleTileSchedulerILb1ELb0ELb1ELi128EEEEEEEEEvNT_6ParamsE,"ax",@progbits
	.sectioninfo	@"SHI_REGISTERS=255"
	.align	128
.text._ZN7cutlass13device_kernelIN5flash19enable_sm80_to_sm89INS1_16FlashAttnFwdSm80INS1_25CollectiveMainloopFwdSm80ILi4ELi1ELb0EN4cute5tupleIJNS5_1CILi128EEENS7_ILi112EEENS7_ILi64EEEEEELi64ENS_6half_tEfNS_4arch4Sm80ELb0ELb0ELb0ELb1ELb0ELb1ELb1ELb0EEENS1_21CollectiveEpilogueFwdINS6_IJS8_SA_S9_EEENS6_IJNS7_ILi1EEESI_SI_EEESC_SE_Li128ELb1ELb1ELb0ELb0EEENS1_19SingleTileSchedulerILb1ELb0ELb1ELi128EEEEEEEEEvNT_6ParamsE:
        .type           _ZN7cutlass13device_kernelIN5flash19enable_sm80_to_sm89INS1_16FlashAttnFwdSm80INS1_25CollectiveMainloopFwdSm80ILi4ELi1ELb0EN4cute5tupleIJNS5_1CILi128EEENS7_ILi112EEENS7_ILi64EEEEEELi64ENS_6half_tEfNS_4arch4Sm80ELb0ELb0ELb0ELb1ELb0ELb1ELb1ELb0EEENS1_21CollectiveEpilogueFwdINS6_IJS8_SA_S9_EEENS6_IJNS7_ILi1EEESI_SI_EEESC_SE_Li128ELb1ELb1ELb0ELb0EEENS1_19SingleTileSchedulerILb1ELb0ELb1ELi128EEEEEEEEEvNT_6ParamsE,@function
        .size           _ZN7cutlass13device_kernelIN5flash19enable_sm80_to_sm89INS1_16FlashAttnFwdSm80INS1_25CollectiveMainloopFwdSm80ILi4ELi1ELb0EN4cute5tupleIJNS5_1CILi128EEENS7_ILi112EEENS7_ILi64EEEEEELi64ENS_6half_tEfNS_4arch4Sm80ELb0ELb0ELb0ELb1ELb0ELb1ELb1ELb0EEENS1_21CollectiveEpilogueFwdINS6_IJS8_SA_S9_EEENS6_IJNS7_ILi1EEESI_SI_EEESC_SE_Li128ELb1ELb1ELb0ELb0EEENS1_19SingleTileSchedulerILb1ELb0ELb1ELi128EEEEEEEEEvNT_6ParamsE,(.L_x_737 - _ZN7cutlass13device_kernelIN5flash19enable_sm80_to_sm89INS1_16FlashAttnFwdSm80INS1_25CollectiveMainloopFwdSm80ILi4ELi1ELb0EN4cute5tupleIJNS5_1CILi128EEENS7_ILi112EEENS7_ILi64EEEEEELi64ENS_6half_tEfNS_4arch4Sm80ELb0ELb0ELb0ELb1ELb0ELb1ELb1ELb0EEENS1_21CollectiveEpilogueFwdINS6_IJS8_SA_S9_EEENS6_IJNS7_ILi1EEESI_SI_EEESC_SE_Li128ELb1ELb1ELb0ELb0EEENS1_19SingleTileSchedulerILb1ELb0ELb1ELi128EEEEEEEEEvNT_6ParamsE)
        .other          _ZN7cutlass13device_kernelIN5flash19enable_sm80_to_sm89INS1_16FlashAttnFwdSm80INS1_25CollectiveMainloopFwdSm80ILi4ELi1ELb0EN4cute5tupleIJNS5_1CILi128EEENS7_ILi112EEENS7_ILi64EEEEEELi64ENS_6half_tEfNS_4arch4Sm80ELb0ELb0ELb0ELb1ELb0ELb1ELb1ELb0EEENS1_21CollectiveEpilogueFwdINS6_IJS8_SA_S9_EEENS6_IJNS7_ILi1EEESI_SI_EEESC_SE_Li128ELb1ELb1ELb0ELb0EEENS1_19SingleTileSchedulerILb1ELb0ELb1ELi128EEEEEEEEEvNT_6ParamsE,@"STO_CUDA_ENTRY STV_DEFAULT"
_ZN7cutlass13device_kernelIN5flash19enable_sm80_to_sm89INS1_16FlashAttnFwdSm80INS1_25CollectiveMainloopFwdSm80ILi4ELi1ELb0EN4cute5tupleIJNS5_1CILi128EEENS7_ILi112EEENS7_ILi64EEEEEELi64ENS_6half_tEfNS_4arch4Sm80ELb0ELb0ELb0ELb1ELb0ELb1ELb1ELb0EEENS1_21CollectiveEpilogueFwdINS6_IJS8_SA_S9_EEENS6_IJNS7_ILi1EEESI_SI_EEESC_SE_Li128ELb1ELb1ELb0ELb0EEENS1_19SingleTileSchedulerILb1ELb0ELb1ELi128EEEEEEEEEvNT_6ParamsE:
        /* <DEDUP_REMOVED lines=17> */
.L_x_41:
        /* <DEDUP_REMOVED lines=8> */
.L_x_43:
[----:B------:R-:W-:-:S05]  /*0190*/  MOV R0, c[0x0][0x54c] ;  /* 0x0001530000007a02 */ /* 0x000fca0000000f00 */
.L_x_42:
[----:B-----5:R-:W-:Y:S01]  /*01a0*/  IMAD R0, R0, c[0x0][0x548], RZ ;  /* 0x0001520000007a24 */ /* 0x020fe200078e02ff */
[----:B-1----:R-:W-:-:S04]  /*01b0*/  SHF.L.U32 R2, R214, 0x7, RZ ;  /* 0x00000007d6027819 */ /* 0x002fc800000006ff */
[----:B------:R-:W-:-:S04]  /*01c0*/  ISETP.GE.AND P0, PT, R2, R0, PT ;  /* 0x000000000200720c */ /* 0x000fc80003f06270 */
[----:B------:R-:W-:-:S05]  /*01d0*/  SEL R0, R5, 0xffffffff, !P0 ;  /* 0xffffffff05007807 */ /* 0x000fca0004000000 */
[----:B------:R1:W-:Y:S01]  /*01e0*/  STL [R1+0x10], R0 ;  /* 0x0000100001007387 */ /* 0x0003e20000100800 */
[----:B------:R-:W-:Y:S05]  /*01f0*/  BRA `(.L_x_44) ;  /* 0x0000013000007947 */ /* 0x000fea0003800000 */
.L_x_40:
[----:B---3--:R-:W-:-:S04]  /*0200*/  ISETP.NE.U32.AND P0, PT, RZ, c[0x0][0x568], PT ;  /* 0x00015a00ff007a0c */ /* 0x008fc80003f05070 */
[----:B------:R-:W-:-:S13]  /*0210*/  ISETP.NE.AND.EX P0, PT, RZ, c[0x0][0x56c], PT, P0 ;  /* 0x00015b00ff007a0c */ /* 0x000fda0003f05300 */
[----:B------:R-:W-:Y:S05]  /*0220*/  @!P0 BRA `(.L_x_45) ;  /* 0x0000002000008947 */ /* 0x000fea0003800000 */
[----:B------:R1:W5:Y:S01]  /*0230*/  LDG.E R0, [R2.64] ;  /* 0x0000000a02007981 */ /* 0x000362000c1e1900 */
[----:B------:R-:W-:Y:S05]  /*0240*/  BRA `(.L_x_46) ;  /* 0x0000009000007947 */ /* 0x000fea0003800000 */
.L_x_45:
        /* <DEDUP_REMOVED lines=8> */
.L_x_47:
[----:B------:R-:W-:-:S05]  /*02d0*/  MOV R0, c[0x0][0x54c] ;  /* 0x0001530000007a02 */ /* 0x000fca0000000f00 */
.L_x_46:
[----:B-----5:R-:W-:Y:S01]  /*02e0*/  IMAD R0, R0, c[0x0][0x548], RZ ;  /* 0x0001520000007a24 */ /* 0x020fe200078e02ff */
[----:B-1----:R-:W-:-:S04]  /*02f0*/  SHF.L.U32 R2, R214, 0x7, RZ ;  /* 0x00000007d6027819 */ /* 0x002fc800000006ff */
[----:B------:R-:W-:-:S04]  /*0300*/  ISETP.GE.AND P0, PT, R2, R0, PT ;  /* 0x000000000200720c */ /* 0x000fc80003f06270 */
[----:B------:R-:W-:-:S05]  /*0310*/  SEL R0, R5, 0xffffffff, !P0 ;  /* 0xffffffff05007807 */ /* 0x000fca0004000000 */
[----:B------:R1:W-:Y:S04]  /*0320*/  STL [R1+0x10], R0 ;  /* 0x0000100001007387 */ /* 0x0003e80000100800 */
.L_x_44:
        /* <DEDUP_REMOVED lines=10> */
[----:B------:R-:W-:Y:S01]  /*03d0*/  IMAD.MOV.U32 R12, RZ, RZ, RZ ;  /* 0x000000ffff0c7224 */ /* 0x000fe200078e00ff */
[----:B------:R-:W-:Y:S01]  /*03e0*/  ISETP.NE.U32.AND P1, PT, RZ, c[0x0][0x348], PT ;  /* 0x0000d200ff007a0c */ /* 0x000fe20003f25070 */
[----:B------:R-:W-:Y:S01]  /*03f0*/  IMAD.WIDE R6, R38, R14, c[0x0][0x348] ;  /* 0x0000d20026067625 */ /* 0x000fe200078e020e */
[----:B------:R-:W-:-:S02]  /*0400*/  ISETP.NE.U32.AND P5, PT, RZ, c[0x0][0x350], PT ;  /* 0x0000d400ff007a0c */ /* 0x000fc40003fa5070 */
[----:B------:R-:W-:Y:S01]  /*0410*/  ISETP.NE.U32.AND P3, PT, RZ, c[0x0][0x358], PT ;  /* 0x0000d600ff007a0c */ /* 0x000fe20003f65070 */
[CC--:B------:R-:W-:Y:S01]  /*0420*/  IMAD.WIDE R4, R38.reuse, R14.reuse, c[0x0][0x350] ;  /* 0x0000d40026047625 */ /* 0x0c0fe200078e020e */
[----:B------:R-:W-:Y:S02]  /*0430*/  ISETP.NE.AND.EX P1, PT, RZ, c[0x0][0x34c], PT, P1 ;  /* 0x0000d300ff007a0c */ /* 0x000fe40003f25310 */
[----:B------:R-:W-:Y:S01]  /*0440*/  ISETP.NE.AND.EX P5, PT, RZ, c[0x0][0x354], PT, P5 ;  /* 0x0000d500ff007a0c */ /* 0x000fe20003fa5350 */
[----:B------:R-:W-:Y:S01]  /*0450*/  @P2 IMAD.WIDE R10, R38, R14, c[0x0][0x370] ;  /* 0x0000dc00260a2625 */ /* 0x000fe200078e020e */
[----:B------:R-:W-:-:S03]  /*0460*/  ISETP.NE.AND.EX P3, PT, RZ, c[0x0][0x35c], PT, P3 ;  /* 0x0000d700ff007a0c */ /* 0x000fc60003f65330 */
[CC--:B------:R-:W-:Y:S01]  /*0470*/  @P0 IMAD.WIDE R8, R38.reuse, R14.reuse, c[0x0][0x360] ;  /* 0x0000d80026080625 */ /* 0x0c0fe200078e020e */
[----:B------:R2:W5:Y:S03]  /*0480*/  @P2 LDG.E R190, [R10.64] ;  /* 0x0000000a0abe2981 */ /* 0x000566000c1e1900 */
[----:B------:R-:W-:Y:S01]  /*0490*/  IMAD.WIDE R2, R38, R14, c[0x0][0x358] ;  /* 0x0000d60026027625 */ /* 0x000fe200078e020e */
[----:B------:R2:W5:Y:S04]  /*04a0*/  @P0 LDG.E R192, [R8.64] ;  /* 0x0000000a08c00981 */ /* 0x000568000c1e1900 */
[----:B------:R2:W5:Y:S04]  /*04b0*/  @P1 LDG.E R173, [R6.64] ;  /* 0x0000000a06ad1981 */ /* 0x000568000c1e1900 */
[----:B------:R2:W5:Y:S04]  /*04c0*/  @P5 LDG.E R191, [R4.64] ;  /* 0x0000000a04bf5981 */ /* 0x000568000c1e1900 */
[----:B------:R2:W5:Y:S04]  /*04d0*/  @P3 LDG.E R12, [R2.64] ;  /* 0x0000000a020c3981 */ /* 0x000568000c1e1900 */
[----:B------:R-:W3:Y:S01]  /*04e0*/  S2R R39, SR_CTAID.Y ;  /* 0x0000000000277919 */ /* 0x000ee20000002600 */
[----:B------:R-:W-:-:S02]  /*04f0*/  IMAD.MOV.U32 R13, RZ, RZ, c[0x0][0x1d0] ;  /* 0x00007400ff0d7624 */ /* 0x000fc400078e00ff */
[----:B-1----:R-:W-:Y:S01]  /*0500*/  IMAD.MOV.U32 R0, RZ, RZ, c[0x0][0x228] ;  /* 0x00008a00ff007624 */ /* 0x002fe200078e00ff */
[----:B---3--:R-:W-:Y:S01]  /*0510*/  SHF.R.S32.HI R218, RZ, 0x1f, R39 ;  /* 0x0000001fffda7819 */ /* 0x008fe20000011427 */
[----:B------:R-:W-:Y:S05]  /*0520*/  @P0 BRA `(.L_x_48) ;  /* 0x0000004000000947 */ /* 0x000fea0003800000 */
[----:B--2---:R-:W-:Y:S05]  /*0530*/  @!P1 BRA `(.L_x_48) ;  /* 0x0000003000009947 */ /* 0x004fea0003800000 */
[----:B------:R1:W2:Y:S04]  /*0540*/  LDG.E R8, [R6.64] ;  /* 0x0000000a06087981 */ /* 0x0002a8000c1e1900 */
[----:B-1----:R-:W2:Y:S02]  /*0550*/  LDG.E R6, [R6.64+0x4] ;  /* 0x0000040a06067981 */ /* 0x002ea4000c1e1900 */
[----:B--2--5:R-:W-:Y:S02]  /*0560*/  IADD3 R192, -R8, R6, RZ ;  /* 0x0000000608c07210 */ /* 0x024fe40007ffe1ff */
.L_x_48:
[----:B--2---:R-:W-:-:S04]  /*0570*/  ISETP.NE.U32.AND P0, PT, RZ, c[0x0][0x368], PT ;  /* 0x0000da00ff007a0c */ /* 0x004fc80003f05070 */
[----:B------:R-:W-:-:S13]  /*0580*/  ISETP.NE.AND.EX P0, PT, RZ, c[0x0][0x36c], PT, P0 ;  /* 0x0000db00ff007a0c */ /* 0x000fda0003f05300 */
[----:B------:R-:W-:Y:S05]  /*0590*/  @!P0 BRA `(.L_x_49) ;  /* 0x0000003000008947 */ /* 0x000fea0003800000 */
[----:B------:R-:W-:-:S05]  /*05a0*/  IMAD.WIDE R4, R38, R14, c[0x0][0x368] ;  /* 0x0000da0026047625 */ /* 0x000fca00078e020e */
[----:B------:R1:W5:Y:S01]  /*05b0*/  LDG.E R13, [R4.64] ;  /* 0x0000000a040d7981 */ /* 0x000362000c1e1900 */
[----:B------:R-:W-:Y:S05]  /*05c0*/  BRA `(.L_x_50) ;  /* 0x0000004000007947 */ /* 0x000fea0003800000 */
.L_x_49:
[----:B------:R-:W-:Y:S05]  /*05d0*/  @!P5 BRA `(.L_x_50) ;  /* 0x000000300000d947 */ /* 0x000fea0003800000 */
[----:B------:R1:W2:Y:S04]  /*05e0*/  LDG.E R6, [R4.64] ;  /* 0x0000000a04067981 */ /* 0x0002a8000c1e1900 */
[----:B-1----:R-:W2:Y:S02]  /*05f0*/  LDG.E R4, [R4.64+0x4] ;  /* 0x0000040a04047981 */ /* 0x002ea4000c1e1900 */
[----:B--2---:R-:W-:Y:S02]  /*0600*/  IADD3 R13, -R6, R4, RZ ;  /* 0x00000004060d7210 */ /* 0x004fe40007ffe1ff */
.L_x_50:
[----:B------:R2:W3:Y:S04]  /*0610*/  @P3 LDG.E R6, [R2.64] ;  /* 0x0000000a02063981 */ /* 0x0004e8000c1e1900 */
[----:B-1----:R2:W3:Y:S01]  /*0620*/  @P3 LDG.E R5, [R2.64+0x4] ;  /* 0x0000040a02053981 */ /* 0x0024e2000c1e1900 */
[----:B------:R-:W-:Y:S01]  /*0630*/  ISETP.NE.U32.AND P0, PT, RZ, c[0x0][0x378], PT ;  /* 0x0000de00ff007a0c */ /* 0x000fe20003f05070 */
[----:B-----5:R-:W-:-:S03]  /*0640*/  IMAD.MOV.U32 R171, RZ, RZ, R13 ;  /* 0x000000ffffab7224 */ /* 0x020fc600078e000d */
[----:B------:R-:W-:Y:S01]  /*0650*/  ISETP.NE.AND.EX P0, PT, RZ, c[0x0][0x37c], PT, P0 ;  /* 0x0000df00ff007a0c */ /* 0x000fe20003f05300 */
[----:B------:R-:W-:-:S12]  /*0660*/  IMAD.IADD R4, R13, 0x1, -R190 ;  /* 0x000000010d047824 */ /* 0x000fd800078e0abe */
[----:B--2---:R-:W-:-:S05]  /*0670*/  @P0 IMAD.WIDE R2, R38, R14, c[0x0][0x378] ;  /* 0x0000de0026020625 */ /* 0x004fca00078e020e */
[----:B------:R1:W5:Y:S02]  /*0680*/  @P0 LDG.E R171, [R2.64] ;  /* 0x0000000a02ab0981 */ /* 0x000364000c1e1900 */
[----:B-1----:R-:W-:Y:S01]  /*0690*/  MOV R2, RZ ;  /* 0x000000ff00027202 */ /* 0x002fe20000000f00 */
[----:B---3--:R-:W-:-:S04]  /*06a0*/  @P3 IMAD.IADD R0, R5, 0x1, -R6 ;  /* 0x0000000105003824 */ /* 0x008fc800078e0a06 */
[----:B------:R-:W-:-:S05]  /*06b0*/  IMAD.IADD R228, R4, 0x1, R0 ;  /* 0x0000000104e47824 */ /* 0x000fca00078e0200 */
[----:B------:R-:W-:-:S05]  /*06c0*/  IADD3 R3, R228, 0x6f, RZ ;  /* 0x0000006fe4037810 */ /* 0x000fca0007ffe0ff */
[----:B------:R-:W-:-:S05]  /*06d0*/  IMAD.HI R2, R3, -0x6db6db6d, R2 ;  /* 0x9249249303027827 */ /* 0x000fca00078e0202 */
[----:B------:R-:W-:-:S04]  /*06e0*/  SHF.R.U32.HI R3, RZ, 0x1f, R2 ;  /* 0x0000001fff037819 */ /* 0x000fc80000011602 */
[----:B------:R-:W-:Y:S01]  /*06f0*/  LEA.HI.SX32 R7, R2, R3, 0x1a ;  /* 0x0000000302077211 */ /* 0x000fe200078fd2ff */
[----:B------:R-:W-:-:S04]  /*0700*/  IMAD.MOV R2, RZ, RZ, -R4 ;  /* 0x000000ffff027224 */ /* 0x000fc800078e0a04 */
[----:B------:R-:W-:Y:S01]  /*0710*/  IMAD R3, R7, 0x70, -R4 ;  /* 0x0000007007037824 */ /* 0x000fe200078e0a04 */
[----:B------:R-:W-:Y:S01]  /*0720*/  IMNMX R2, RZ, R2, !PT ;  /* 0x00000002ff027217 */ /* 0x000fe20007800200 */
[----:B------:R1:W-:Y:S03]  /*0730*/  STL [R1+0x30], R7 ;  /* 0x0000300701007387 */ /* 0x0003e60000100800 */
[----:B------:R-:W-:-:S04]  /*0740*/  IMNMX R3, R3, R0, PT ;  /* 0x0000000003037217 */ /* 0x000fc80003800200 */
[----:B------:R-:W-:Y:S02]  /*0750*/  ISETP.GT.AND P0, PT, R3, R2, PT ;  /* 0x000000020300720c */ /* 0x000fe40003f04270 */
[----:B------:R-:W-:-:S05]  /*0760*/  SHF.R.U32.HI R2, RZ, 0x4, R2 ;  /* 0x00000004ff027819 */ /* 0x000fca0000011602 */
[----:B------:R-:W-:-:S04]  /*0770*/  IMAD.WIDE.U32 R4, R2, 0x24924925, RZ ;  /* 0x2492492502047825 */ /* 0x000fc800078e00ff */
[----:B------:R-:W-:Y:S02]  /*0780*/  IMAD.MOV.U32 R165, RZ, RZ, R5 ;  /* 0x000000ffffa57224 */ /* 0x000fe400078e0005 */
[----:B------:R-:W-:Y:S02]  /*0790*/  @P0 IADD3 R3, R3, 0x6f, RZ ;  /* 0x0000006f03030810 */ /* 0x000fe40007ffe0ff */
[----:B------:R-:W-:Y:S01]  /*07a0*/  @P0 MOV R2, RZ ;  /* 0x000000ff00020202 */ /* 0x000fe20000000f00 */
[----:B------:R-:W-:-:S04]  /*07b0*/  IMAD.MOV.U32 R6, RZ, RZ, R165 ;  /* 0x000000ffff067224 */ /* 0x000fc800078e00a5 */
[----:B------:R-:W-:-:S05]  /*07c0*/  @P0 IMAD.HI R2, R3, -0x6db6db6d, R2 ;  /* 0x9249249303020827 */ /* 0x000fca00078e0202 */
[----:B------:R-:W-:-:S04]  /*07d0*/  @P0 SHF.R.U32.HI R3, RZ, 0x1f, R2 ;  /* 0x0000001fff030819 */ /* 0x000fc80000011602 */
[----:B------:R-:W-:-:S04]  /*07e0*/  @P0 LEA.HI.SX32 R6, R2, R3, 0x1a ;  /* 0x0000000302060211 */ /* 0x000fc800078fd2ff */
[----:B------:R-:W-:-:S13]  /*07f0*/  ISETP.GT.AND P0, PT, R6, R165, PT ;  /* 0x000000a50600720c */ /* 0x000fda0003f04270 */
[----:B------:R-:W-:Y:S05]  /*0800*/  @!P0 BRA `(.L_x_51) ;  /* 0x0000777000008947 */ /* 0x000fea0003800000 */
[----:B-1----:R-:W-:-:S04]  /*0810*/  ISETP.NE.U32.AND P0, PT, RZ, c[0x0][0x340], PT ;  /* 0x0000d000ff007a0c */ /* 0x002fc80003f05070 */
[----:B------:R-:W-:-:S13]  /*0820*/  ISETP.NE.AND.EX P4, PT, RZ, c[0x0][0x344], PT, P0 ;  /* 0x0000d100ff007a0c */ /* 0x000fda0003f85300 */
[----:B------:R-:W-:-:S05]  /*0830*/  @P4 IMAD.WIDE R2, R38, R14, c[0x0][0x340] ;  /* 0x0000d00026024625 */ /* 0x000fca00078e020e */
[----:B------:R1:W2:Y:S01]  /*0840*/  @P4 LDG.E R30, [R2.64] ;  /* 0x0000000a021e4981 */ /* 0x0002a2000c1e1900 */
[----:B------:R-:W-:Y:S01]  /*0850*/  SHF.R.S32.HI R36, RZ, 0x1f, R231 ;  /* 0x0000001fff247819 */ /* 0x000fe200000114e7 */
[----:B------:R-:W-:Y:S01]  /*0860*/  IMAD R7, R218, c[0x0][0x240], RZ ;  /* 0x00009000da077a24 */ /* 0x000fe200078e02ff */
[----:B------:R-:W-:Y:S01]  /*0870*/  SHF.R.S32.HI R28, RZ, 0x1f, R38 ;  /* 0x0000001fff1c7819 */ /* 0x000fe20000011426 */
[----:B------:R-:W-:Y:S01]  /*0880*/  IMAD.MOV.U32 R174, RZ, RZ, 0x70 ;  /* 0x00000070ffae7424 */ /* 0x000fe200078e00ff */
[----:B------:R-:W-:Y:S01]  /*0890*/  IADD3 R42, R6, -0x1, RZ ;  /* 0xffffffff062a7810 */ /* 0x000fe20007ffe0ff */
[----:B------:R-:W-:Y:S01]  /*08a0*/  IMAD.MOV.U32 R167, RZ, RZ, c[0x0][0x238] ;  /* 0x00008e00ffa77624 */ /* 0x000fe200078e00ff */
[----:B------:R-:W-:Y:S01]  /*08b0*/  SEL R25, R28, RZ, !P3 ;  /* 0x000000ff1c197207 */ /* 0x000fe20005800000 */
[----:B------:R-:W-:Y:S01]  /*08c0*/  IMAD.WIDE.U32 R180, R174, c[0x0][0x238], RZ ;  /* 0x00008e00aeb47a25 */ /* 0x000fe200078e00ff */
[----:B------:R-:W-:Y:S01]  /*08d0*/  SEL R104, R38, RZ, !P3 ;  /* 0x000000ff26687207 */ /* 0x000fe20005800000 */
[----:B------:R-:W-:Y:S01]  /*08e0*/  ULDC.U8 UR6, c[0x0][0x298] ;  /* 0x0000a60000067ab9 */ /* 0x000fe20000000000 */
[----:B------:R-:W-:Y:S01]  /*08f0*/  SHF.R.S32.HI R6, RZ, 0x1f, R42 ;  /* 0x0000001fff067819 */ /* 0x000fe2000001142a */
[----:B------:R-:W-:Y:S01]  /*0900*/  IMAD.MOV.U32 R37, RZ, RZ, c[0x0][0x23c] ;  /* 0x00008f00ff257624 */ /* 0x000fe200078e00ff */
[-C--:B------:R-:W-:Y:S01]  /*0910*/  LEA.HI R21, R36, R231.reuse, RZ, 0x2 ;  /* 0x000000e724157211 */ /* 0x080fe200078f10ff */
[----:B------:R-:W-:Y:S01]  /*0920*/  IMAD.IADD R26, R191, 0x1, R13 ;  /* 0x00000001bf1a7824 */ /* 0x000fe200078e020d */
[----:B------:R-:W-:Y:S01]  /*0930*/  MOV R217, c[0x0][0x27c] ;  /* 0x00009f0000d97a02 */ /* 0x000fe20000000f00 */
[----:B------:R-:W-:Y:S01]  /*0940*/  IMAD R17, R218, c[0x0][0x210], RZ ;  /* 0x00008400da117a24 */ /* 0x000fe200078e02ff */
[----:B------:R-:W-:Y:S01]  /*0950*/  LOP3.LUT R34, R21, 0xfffffffc, RZ, 0xc0, !PT ;  /* 0xfffffffc15227812 */ /* 0x000fe200078ec0ff */
[----:B------:R-:W-:Y:S01]  /*0960*/  IMAD.MOV.U32 R187, RZ, RZ, 0x5 ;  /* 0x00000005ffbb7424 */ /* 0x000fe200078e00ff */
[----:B------:R-:W-:Y:S01]  /*0970*/  SHF.R.S32.HI R29, RZ, 0x1f, R26 ;  /* 0x0000001fff1d7819 */ /* 0x000fe2000001141a */
[----:B------:R-:W-:Y:S01]  /*0980*/  IMAD R17, R39, c[0x0][0x214], R17 ;  /* 0x0000850027117a24 */ /* 0x000fe200078e0211 */
[----:B------:R-:W-:Y:S01]  /*0990*/  SHF.R.S32.HI R102, RZ, 0x2, R21 ;  /* 0x00000002ff667819 */ /* 0x000fe20000011415 */
[----:B------:R-:W-:Y:S01]  /*09a0*/  IMAD.IADD R34, R231, 0x1, -R34 ;  /* 0x00000001e7227824 */ /* 0x000fe200078e0a22 */
[----:B------:R-:W-:Y:S01]  /*09b0*/  MOV R185, 0x6 ;  /* 0x0000000600b97802 */ /* 0x000fe20000000f00 */
[----:B------:R-:W-:Y:S01]  /*09c0*/  IMAD.MOV.U32 R182, RZ, RZ, c[0x0][0x1e0] ;  /* 0x00007800ffb67624 */ /* 0x000fe200078e00ff */
[----:B-1----:R-:W-:Y:S01]  /*09d0*/  LEA.HI R3, R36, R231, RZ, 0x3 ;  /* 0x000000e724037211 */ /* 0x002fe200078f18ff */
[C---:B------:R-:W-:Y:S01]  /*09e0*/  IMAD.SHL.U32 R32, R34.reuse, 0x8, RZ ;  /* 0x0000000822207824 */ /* 0x040fe200078e00ff */
[----:B------:R-:W-:Y:S01]  /*09f0*/  SHF.R.S32.HI R31, RZ, 0x1f, R102 ;  /* 0x0000001fff1f7819 */ /* 0x000fe20000011466 */
[----:B------:R-:W-:Y:S01]  /*0a00*/  IMAD.SHL.U32 R34, R34, 0x4, RZ ;  /* 0x0000000422227824 */ /* 0x000fe200078e00ff */
[----:B------:R-:W-:Y:S01]  /*0a10*/  LOP3.LUT R2, R3, 0x1ffffff8, RZ, 0xc0, !PT ;  /* 0x1ffffff803027812 */ /* 0x000fe200078ec0ff */
[----:B------:R-:W-:Y:S01]  /*0a20*/  IMAD.SHL.U32 R172, R167, 0x20, RZ ;  /* 0x00000020a7ac7824 */ /* 0x000fe200078e00ff */
[----:B------:R-:W-:Y:S01]  /*0a30*/  SHF.R.S32.HI R5, RZ, 0x3, R3 ;  /* 0x00000003ff057819 */ /* 0x000fe20000011403 */
[----:B------:R-:W-:Y:S01]  /*0a40*/  IMAD R16, R31, c[0x0][0x280], RZ ;  /* 0x0000a0001f107a24 */ /* 0x000fe200078e02ff */
[----:B------:R-:W-:Y:S01]  /*0a50*/  SHF.R.S32.HI R3, RZ, 0x1f, R12 ;  /* 0x0000001fff037819 */ /* 0x000fe2000001140c */
[----:B------:R-:W-:Y:S01]  /*0a60*/  IMAD.IADD R2, R231, 0x1, -R2 ;  /* 0x00000001e7027824 */ /* 0x000fe200078e0a02 */
[C---:B------:R-:W-:Y:S01]  /*0a70*/  IADD3 R161, P0, R5.reuse, R12, RZ ;  /* 0x0000000c05a17210 */ /* 0x040fe20007f1e0ff */
[----:B------:R-:W-:Y:S01]  /*0a80*/  IMAD.IADD R135, R0, 0x1, -R5 ;  /* 0x0000000100877824 */ /* 0x000fe200078e0a05 */
[----:B------:R-:W-:Y:S01]  /*0a90*/  SHF.R.S32.HI R33, RZ, 0x1f, R32 ;  /* 0x0000001fff217819 */ /* 0x000fe20000011420 */
[----:B------:R-:W-:Y:S01]  /*0aa0*/  IMAD.SHL.U32 R10, R2, 0x8, RZ ;  /* 0x00000008020a7824 */ /* 0x000fe200078e00ff */
[C---:B------:R-:W-:Y:S01]  /*0ab0*/  LEA.HI.X.SX32 R166, R5.reuse, R3, 0x1, P0 ;  /* 0x0000000305a67211 */ /* 0x040fe200000f0eff */
[----:B------:R-:W-:Y:S01]  /*0ac0*/  IMAD.SHL.U32 R5, R5, 0x40, RZ ;  /* 0x0000004005057824 */ /* 0x000fe200078e00ff */
[----:B------:R-:W-:Y:S01]  /*0ad0*/  IADD3 R118, R32, 0x20, RZ ;  /* 0x0000002020767810 */ /* 0x000fe20007ffe0ff */
[----:B------:R-:W-:Y:S01]  /*0ae0*/  IMAD R14, R42, -0x70, R135 ;  /* 0xffffff902a0e7824 */ /* 0x000fe200078e0287 */
[----:B------:R-:W-:Y:S01]  /*0af0*/  SHF.R.S32.HI R11, RZ, 0x1f, R10 ;  /* 0x0000001fff0b7819 */ /* 0x000fe2000001140a */
[----:B------:R-:W-:Y:S01]  /*0b00*/  IMAD R2, R166, c[0x0][0x238], RZ ;  /* 0x00008e00a6027a24 */ /* 0x000fe200078e02ff */
[----:B------:R-:W-:Y:S01]  /*0b10*/  ISETP.GE.AND P6, PT, R10, c[0x0][0x1d4], PT ;  /* 0x000075000a007a0c */ /* 0x000fe20003fc6270 */
[----:B------:R-:W-:Y:S01]  /*0b20*/  IMAD R16, R102, c[0x0][0x284], R16 ;  /* 0x0000a10066107a24 */ /* 0x000fe200078e0210 */
[C---:B------:R-:W-:Y:S01]  /*0b30*/  ISETP.GE.AND P1, PT, R14.reuse, 0x1, PT ;  /* 0x000000010e00780c */ /* 0x040fe20003f26270 */
[C---:B------:R-:W-:Y:S01]  /*0b40*/  IMAD R4, R161.reuse, c[0x0][0x23c], R2 ;  /* 0x00008f00a1047a24 */ /* 0x040fe200078e0202 */
[C---:B------:R-:W-:Y:S01]  /*0b50*/  ISETP.GE.AND P0, PT, R14.reuse, 0x11, PT ;  /* 0x000000110e00780c */ /* 0x040fe20003f06270 */
[----:B------:R-:W-:Y:S01]  /*0b60*/  IMAD.WIDE.U32 R2, R161, c[0x0][0x238], R10 ;  /* 0x00008e00a1027a25 */ /* 0x000fe200078e000a */
[----:B------:R-:W-:Y:S01]  /*0b70*/  ISETP.GE.AND P3, PT, R14, 0x21, PT ;  /* 0x000000210e00780c */ /* 0x000fe20003f66270 */
[----:B------:R-:W-:Y:S01]  /*0b80*/  ULDC UR8, c[0x0][0x1e4] ;  /* 0x0000790000087ab9 */ /* 0x000fe20000000800 */
[----:B------:R-:W-:Y:S01]  /*0b90*/  SHF.R.S32.HI R35, RZ, 0x1f, R34 ;  /* 0x0000001fff237819 */ /* 0x000fe20000011422 */
[----:B------:R-:W-:Y:S01]  /*0ba0*/  IMAD.IADD R3, R3, 0x1, R4 ;  /* 0x0000000103037824 */ /* 0x000fe200078e0204 */
[C---:B------:R-:W-:Y:S01]  /*0bb0*/  IADD3 R170, R102.reuse, 0x20, RZ ;  /* 0x0000002066aa7810 */ /* 0x040fe20007ffe0ff */
[C---:B------:R-:W-:Y:S01]  /*0bc0*/  IMAD R4, R39.reuse, c[0x0][0x244], R7 ;  /* 0x0000910027047a24 */ /* 0x040fe200078e0207 */
[C---:B------:R-:W-:Y:S01]  /*0bd0*/  IADD3 R169, R102.reuse, 0x40, RZ ;  /* 0x0000004066a97810 */ /* 0x040fe20007ffe0ff */
[----:B------:R-:W-:Y:S01]  /*0be0*/  IMAD.WIDE.U32 R2, R39, c[0x0][0x240], R2 ;  /* 0x0000900027027a25 */ /* 0x000fe200078e0002 */
[----:B------:R-:W-:Y:S01]  /*0bf0*/  IADD3 R168, R102, 0x60, RZ ;  /* 0x0000006066a87810 */ /* 0x000fe20007ffe0ff */
[----:B------:R-:W-:Y:S01]  /*0c00*/  UMOV UR7, 0x60 ;  /* 0x0000006000077882 */ /* 0x000fe20000000000 */
[----:B------:R-:W-:Y:S01]  /*0c10*/  SHF.L.U32 R215, R182, 0x5, RZ ;  /* 0x00000005b6d77819 */ /* 0x000fe200000006ff */
[----:B------:R-:W-:Y:S01]  /*0c20*/  IMAD R7, R174, c[0x0][0x23c], RZ ;  /* 0x00008f00ae077a24 */ /* 0x000fe200078e02ff */
[C---:B------:R-:W-:Y:S01]  /*0c30*/  SHF.L.U64.HI R204, R182.reuse, R185, c[0x0][0x1e4] ;  /* 0x00007900b6cc7619 */ /* 0x040fe200000102b9 */
[----:B------:R-:W-:Y:S01]  /*0c40*/  IMAD.IADD R3, R3, 0x1, R4 ;  /* 0x0000000103037824 */ /* 0x000fe200078e0204 */
[----:B------:R-:W-:Y:S01]  /*0c50*/  SHF.L.U64.HI R193, R182, R187, c[0x0][0x1e4] ;  /* 0x00007900b6c17619 */ /* 0x000fe200000102bb */
[----:B------:R-:W-:Y:S01]  /*0c60*/  IMAD R4, R25, c[0x0][0x248], RZ ;  /* 0x0000920019047a24 */ /* 0x000fe200078e02ff */
[----:B------:R-:W-:Y:S01]  /*0c70*/  IADD3 R205, R181, R7, RZ ;  /* 0x00000007b5cd7210 */ /* 0x000fe20007ffe0ff */
[----:B------:R-:W-:Y:S01]  /*0c80*/  IMAD.WIDE.U32 R140, R104, c[0x0][0x248], R2 ;  /* 0x00009200688c7a25 */ /* 0x000fe200078e0002 */
[----:B------:R-:W-:Y:S01]  /*0c90*/  LOP3.LUT R2, R5, 0x1c0, RZ, 0xc0, !PT ;  /* 0x000001c005027812 */ /* 0x000fe200078ec0ff */
[----:B------:R-:W-:Y:S01]  /*0ca0*/  ULDC UR5, c[0x0][0x284] ;  /* 0x0000a10000057ab9 */ /* 0x000fe20000000800 */
[----:B------:R-:W-:Y:S01]  /*0cb0*/  LEA.HI R5, R36, R231, RZ, 0x6 ;  /* 0x000000e724057211 */ /* 0x000fe200078f30ff */
[----:B------:R-:W-:Y:S01]  /*0cc0*/  IMAD R7, R104, c[0x0][0x24c], R4 ;  /* 0x0000930068077a24 */ /* 0x000fe200078e0204 */
[----:B------:R-:W-:Y:S01]  /*0cd0*/  ULDC UR4, c[0x0][0x294] ;  /* 0x0000a50000047ab9 */ /* 0x000fe20000000800 */
[----:B------:R-:W-:Y:S01]  /*0ce0*/  IMAD R4, R205, R42, RZ ;  /* 0x0000002acd047224 */ /* 0x000fe200078e02ff */
[----:B------:R-:W-:Y:S01]  /*0cf0*/  UIMAD UR8, UR8, 0x60, URZ ;  /* 0x00000060080878a4 */ /* 0x000fe2000f8e023f */
[----:B------:R-:W-:Y:S01]  /*0d00*/  IMAD.IADD R137, R141, 0x1, R7 ;  /* 0x000000018d897824 */ /* 0x000fe200078e0207 */
[----:B------:R-:W-:Y:S01]  /*0d10*/  UIMAD UR5, UR7, UR5, URZ ;  /* 0x00000005070572a4 */ /* 0x000fe2000f8e023f */
[-C--:B------:R-:W-:Y:S01]  /*0d20*/  IMAD R3, R6, R180.reuse, R4 ;  /* 0x000000b406037224 */ /* 0x080fe200078e0204 */
[----:B------:R-:W-:Y:S01]  /*0d30*/  LOP3.LUT R4, R2, 0x38, R10, 0xf8, !PT ;  /* 0x0000003802047812 */ /* 0x000fe200078ef80a */
[----:B------:R-:W-:Y:S01]  /*0d40*/  IMAD.MOV.U32 R136, RZ, RZ, R140 ;  /* 0x000000ffff887224 */ /* 0x000fe200078e008c */
[----:B------:R-:W-:Y:S01]  /*0d50*/  SHF.R.U32.HI R2, RZ, 0x3, R2 ;  /* 0x00000003ff027819 */ /* 0x000fe20000011602 */
[----:B------:R-:W-:Y:S01]  /*0d60*/  IMAD.SHL.U32 R5, R5, 0x8, RZ ;  /* 0x0000000805057824 */ /* 0x000fe200078e00ff */
[----:B------:R-:W-:Y:S01]  /*0d70*/  UIMAD UR4, UR7, UR4, URZ ;  /* 0x00000004070472a4 */ /* 0x000fe2000f8e023f */
[----:B------:R-:W-:Y:S01]  /*0d80*/  IMAD.WIDE.U32 R22, R42, R180, R136 ;  /* 0x000000b42a167225 */ /* 0x000fe200078e0088 */
[----:B------:R-:W-:-:S02]  /*0d90*/  LOP3.LUT R2, R4, R2, RZ, 0x3c, !PT ;  /* 0x0000000204027212 */ /* 0x000fc400078e3cff */
[----:B------:R-:W-:Y:S01]  /*0da0*/  P2R R134, PR, RZ, 0x40 ;  /* 0x00000040ff867803 */ /* 0x000fe20000000000 */
[----:B------:R-:W-:Y:S01]  /*0db0*/  IMAD.WIDE.U32 R6, R167, 0x20, RZ ;  /* 0x00000020a7067825 */ /* 0x000fe200078e00ff */
[----:B------:R-:W-:Y:S02]  /*0dc0*/  LOP3.LUT R2, R2, 0xfffffe00, R5, 0xf8, !PT ;  /* 0xfffffe0002027812 */ /* 0x000fe400078ef805 */
[----:B------:R-:W-:Y:S01]  /*0dd0*/  IADD3 R3, R23, R3, RZ ;  /* 0x0000000317037210 */ /* 0x000fe20007ffe0ff */
[----:B------:R-:W-:Y:S01]  /*0de0*/  IMAD.WIDE.U32 R188, R102, c[0x0][0x1e0], RZ ;  /* 0x0000780066bc7a25 */ /* 0x000fe200078e00ff */
[----:B------:R-:W-:-:S03]  /*0df0*/  @P1 LEA R4, P2, R22, c[0x0][0x220], 0x1 ;  /* 0x0000880016041a11 */ /* 0x000fc600078408ff */
[----:B------:R-:W-:Y:S01]  /*0e00*/  IMAD.SHL.U32 R93, R2, 0x2, RZ ;  /* 0x00000002025d7824 */ /* 0x000fe200078e00ff */
[----:B------:R-:W-:Y:S01]  /*0e10*/  @P1 LEA.HI.X R5, R22, c[0x0][0x224], R3, 0x1, P2 ;  /* 0x0000890016051a11 */ /* 0x000fe200010f0c03 */
[----:B------:R-:W-:Y:S01]  /*0e20*/  IMAD.SHL.U32 R216, R182, 0x40, RZ ;  /* 0x00000040b6d87824 */ /* 0x000fe200078e00ff */
[----:B------:R-:W-:Y:S01]  /*0e30*/  @P0 LEA R2, P2, R167, R22, 0x4 ;  /* 0x00000016a7020211 */ /* 0x000fe200078420ff */
[----:B------:R-:W-:Y:S02]  /*0e40*/  IMAD R201, R174, c[0x0][0x294], RZ ;  /* 0x0000a500aec97a24 */ /* 0x000fe400078e02ff */
[----:B------:R-:W-:Y:S01]  /*0e50*/  @!PT LDS RZ, [RZ] ;  /* 0x00000000fffff984 */ /* 0x000fe20000000800 */
[----:B------:R-:W-:Y:S01]  /*0e60*/  @!PT LDS RZ, [RZ] ;  /* 0x00000000fffff984 */ /* 0x000fe20000000800 */
[----:B------:R-:W-:Y:S01]  /*0e70*/  @!PT LDS RZ, [RZ] ;  /* 0x00000000fffff984 */ /* 0x000fe20000000800 */
[----:B------:R1:W-:Y:S01]  /*0e80*/  @P1 LDGSTS.E.BYPASS.LTC128B.128 [R93+0x3900], [R4.64], !P6 ;  /* 0x03900000045d1fae */ /* 0x0003e2000f101d4a */
[----:B------:R-:W-:Y:S01]  /*0e90*/  ISETP.GE.AND P1, PT, R14, 0x31, PT ;  /* 0x000000310e00780c */ /* 0x000fe20003f26270 */
[C---:B------:R-:W-:Y:S02]  /*0ea0*/  IMAD R202, R174.reuse, c[0x0][0x284], RZ ;  /* 0x0000a100aeca7a24 */ /* 0x040fe400078e02ff */
[----:B------:R-:W-:-:S02]  /*0eb0*/  IMAD R203, R174, c[0x0][0x1e4], RZ ;  /* 0x00007900aecb7a24 */ /* 0x000fc400078e02ff */
[----:B------:R-:W-:-:S04]  /*0ec0*/  IMAD.WIDE.U32 R178, R174, c[0x0][0x290], RZ ;  /* 0x0000a400aeb27a25 */ /* 0x000fc800078e00ff */
[----:B------:R-:W-:-:S04]  /*0ed0*/  IMAD.WIDE.U32 R176, R174, c[0x0][0x280], RZ ;  /* 0x0000a000aeb07a25 */ /* 0x000fc800078e00ff */
[----:B------:R-:W-:Y:S02]  /*0ee0*/  @P1 IMAD R12, R37, 0x30, RZ ;  /* 0x00000030250c1824 */ /* 0x000fe400078e02ff */
[----:B------:R-:W-:-:S04]  /*0ef0*/  IMAD.WIDE.U32 R182, R182, 0x60, RZ ;  /* 0x00000060b6b67825 */ /* 0x000fc800078e00ff */
[----:B------:R-:W-:Y:S01]  /*0f00*/  IMAD.WIDE.U32 R196, R169, c[0x0][0x1e0], RZ ;  /* 0x00007800a9c47a25 */ /* 0x000fe200078e00ff */
[----:B------:R-:W-:-:S03]  /*0f10*/  IADD3 R200, R183, UR8, RZ ;  /* 0x00000008b7c87c10 */ /* 0x000fc6000fffe0ff */
[----:B------:R-:W-:Y:S01]  /*0f20*/  IMAD.WIDE.U32 R174, R174, c[0x0][0x1e0], RZ ;  /* 0x00007800aeae7a25 */ /* 0x000fe200078e00ff */
[----:B-1----:R-:W-:-:S03]  /*0f30*/  @P0 LEA.HI.X R5, R167, R3, R37, 0x4, P2 ;  /* 0x00000003a7050211 */ /* 0x002fc600010f2425 */
[----:B------:R-:W-:Y:S01]  /*0f40*/  IMAD.WIDE.U32 R198, R170, c[0x0][0x1e0], RZ ;  /* 0x00007800aac67a25 */ /* 0x000fe200078e00ff */
[----:B------:R-:W-:-:S03]  /*0f50*/  @P0 LEA R4, P2, R2, c[0x0][0x220], 0x1 ;  /* 0x0000880002040a11 */ /* 0x000fc600078408ff */
[----:B------:R-:W-:Y:S01]  /*0f60*/  IMAD.WIDE.U32 R194, R168, c[0x0][0x1e0], RZ ;  /* 0x00007800a8c27a25 */ /* 0x000fe200078e00ff */
[----:B------:R-:W-:Y:S02]  /*0f70*/  @P0 LEA.HI.X R5, R2, c[0x0][0x224], R5, 0x1, P2 ;  /* 0x0000890002050a11 */ /* 0x000fe400010f0c05 */
[----:B------:R-:W-:Y:S01]  /*0f80*/  @P3 IADD3 R6, P2, R22, R6, RZ ;  /* 0x0000000616063210 */ /* 0x000fe20007f5e0ff */
[----:B------:R-:W-:Y:S02]  /*0f90*/  IMAD.SHL.U32 R2, R37, 0x20, RZ ;  /* 0x0000002025027824 */ /* 0x000fe400078e00ff */
[----:B------:R1:W-:Y:S01]  /*0fa0*/  @P0 LDGSTS.E.BYPASS.LTC128B.128 [R93+0x4100], [R4.64], !P6 ;  /* 0x04100000045d0fae */ /* 0x0003e2000f101d4a */
[----:B------:R-:W-:Y:S01]  /*0fb0*/  @P3 LEA R8, P0, R6, c[0x0][0x220], 0x1 ;  /* 0x0000880006083a11 */ /* 0x000fe200078008ff */
[----:B------:R-:W-:Y:S01]  /*0fc0*/  IMAD.IADD R201, R179, 0x1, R201 ;  /* 0x00000001b3c97824 */ /* 0x000fe200078e02c9 */
[----:B------:R-:W-:Y:S01]  /*0fd0*/  @P3 IADD3.X R7, R3, R7, R2, P2, !PT ;  /* 0x0000000703073210 */ /* 0x000fe200017fe402 */
[----:B------:R-:W-:Y:S01]  /*0fe0*/  IMAD.IADD R202, R177, 0x1, R202 ;  /* 0x00000001b1ca7824 */ /* 0x000fe200078e02ca */
[----:B------:R-:W-:Y:S01]  /*0ff0*/  @P1 MOV R2, R22 ;  /* 0x0000001600021202 */ /* 0x000fe20000000f00 */
[----:B------:R-:W-:Y:S01]  /*1000*/  IMAD.IADD R203, R175, 0x1, R203 ;  /* 0x00000001afcb7824 */ /* 0x000fe200078e02cb */
[----:B------:R-:W-:-:S02]  /*1010*/  ISETP.GE.AND P2, PT, R14, 0x41, PT ;  /* 0x000000410e00780c */ /* 0x000fc40003f46270 */
[----:B------:R-:W-:-:S05]  /*1020*/  @P3 LEA.HI.X R9, R6, c[0x0][0x224], R7, 0x1, P0 ;  /* 0x0000890006093a11 */ /* 0x000fca00000f0c07 */
[----:B------:R3:W-:Y:S01]  /*1030*/  @P3 LDGSTS.E.BYPASS.LTC128B.128 [R93+0x4900], [R8.64], !P6 ;  /* 0x04900000085d3fae */ /* 0x0007e2000f101d4a */
[----:B-1----:R-:W-:-:S04]  /*1040*/  @P1 IMAD.WIDE.U32 R4, R167, 0x30, R2 ;  /* 0x00000030a7041825 */ /* 0x002fc800078e0002 */
[----:B------:R-:W-:Y:S01]  /*1050*/  @P1 IMAD.IADD R2, R5, 0x1, R12 ;  /* 0x0000000105021824 */ /* 0x000fe200078e020c */
[----:B------:R-:W-:Y:S01]  /*1060*/  @P1 LEA R6, P0, R4, c[0x0][0x220], 0x1 ;  /* 0x0000880004061a11 */ /* 0x000fe200078008ff */
[----:B------:R-:W-:-:S03]  /*1070*/  IMAD R12, R218, c[0x0][0x1e8], RZ ;  /* 0x00007a00da0c7a24 */ /* 0x000fc600078e02ff */
[----:B------:R-:W-:Y:S01]  /*1080*/  @P1 LEA.HI.X R7, R4, c[0x0][0x224], R2, 0x1, P0 ;  /* 0x0000890004071a11 */ /* 0x000fe200000f0c02 */
[----:B------:R-:W-:Y:S01]  /*1090*/  IMAD R12, R39, c[0x0][0x1ec], R12 ;  /* 0x00007b00270c7a24 */ /* 0x000fe200078e020c */
[----:B------:R-:W-:-:S03]  /*10a0*/  @P2 LEA R2, P0, R167, R22, 0x6 ;  /* 0x00000016a7022211 */ /* 0x000fc600078030ff */
[----:B------:R1:W-:Y:S01]  /*10b0*/  @P1 LDGSTS.E.BYPASS.LTC128B.128 [R93+0x5100], [R6.64], !P6 ;  /* 0x05100000065d1fae */ /* 0x0003e2000f101d4a */
[----:B------:R-:W-:Y:S01]  /*10c0*/  @P2 LEA.HI.X R4, R167, R3, R37, 0x6, P0 ;  /* 0x00000003a7042211 */ /* 0x000fe200000f3425 */
[----:B---3--:R-:W-:Y:S01]  /*10d0*/  IMAD R9, R218, c[0x0][0x260], RZ ;  /* 0x00009800da097a24 */ /* 0x008fe200078e02ff */
[C---:B------:R-:W-:Y:S02]  /*10e0*/  @P2 LEA R18, P0, R2.reuse, c[0x0][0x220], 0x1 ;  /* 0x0000880002122a11 */ /* 0x040fe400078008ff */
[----:B------:R-:W-:Y:S01]  /*10f0*/  ISETP.GE.AND P1, PT, R217, 0x1, PT ;  /* 0x00000001d900780c */ /* 0x000fe20003f26270 */
[----:B------:R-:W-:Y:S01]  /*1100*/  IMAD R9, R39, c[0x0][0x264], R9 ;  /* 0x0000990027097a24 */ /* 0x000fe200078e0209 */
[----:B------:R-:W-:Y:S01]  /*1110*/  @P2 LEA.HI.X R19, R2, c[0x0][0x224], R4, 0x1, P0 ;  /* 0x0000890002132a11 */ /* 0x000fe200000f0c04 */
[----:B------:R-:W-:Y:S01]  /*1120*/  IMAD.WIDE.U32 R4, R26, c[0x0][0x1e0], RZ ;  /* 0x000078001a047a25 */ /* 0x000fe200078e00ff */
[C---:B------:R-:W-:Y:S02]  /*1130*/  ISETP.GE.AND P0, PT, R32.reuse, c[0x0][0x27c], PT ;  /* 0x00009f0020007a0c */ /* 0x040fe40003f06270 */
[----:B------:R-:W-:Y:S01]  /*1140*/  ISETP.GE.AND P1, PT, R32, c[0x0][0x1d4], PT ;  /* 0x0000750020007a0c */ /* 0x000fe20003f26270 */
[----:B------:R-:W-:Y:S01]  /*1150*/  IMAD.SHL.U32 R2, R217, 0x2, RZ ;  /* 0x00000002d9027824 */ /* 0x000fe200078e00ff */
[----:B------:R-:W-:Y:S01]  /*1160*/  SEL R8, RZ, c[0x0][0x27c], !P0 ;  /* 0x00009f00ff087a07 */ /* 0x000fe20004000000 */
[----:B------:R3:W-:Y:S01]  /*1170*/  @P2 LDGSTS.E.BYPASS.LTC128B.128 [R93+0x5900], [R18.64], !P6 ;  /* 0x05900000125d2fae */ /* 0x0007e2000f101d4a */
[----:B------:R-:W-:-:S02]  /*1180*/  SEL R24, RZ, 0x1, P1 ;  /* 0x00000001ff187807 */ /* 0x000fc40000800000 */
[----:B------:R-:W-:Y:S01]  /*1190*/  ISETP.GE.AND P1, PT, R14, 0x51, PT ;  /* 0x000000510e00780c */ /* 0x000fe20003f26270 */
[----:B------:R-:W-:-:S04]  /*11a0*/  IMAD.IADD R8, R32, 0x1, R8 ;  /* 0x0000000120087824 */ /* 0x000fc800078e0208 */
[----:B------:R-:W-:Y:S02]  /*11b0*/  @P0 IADD3 R2, -R2, c[0x0][0x1d4], RZ ;  /* 0x0000750002020a10 */ /* 0x000fe40007ffe1ff */
[----:B------:R-:W-:Y:S01]  /*11c0*/  ISETP.GE.AND P0, PT, R118, c[0x0][0x1d4], PT ;  /* 0x0000750076007a0c */ /* 0x000fe20003f06270 */
[----:B-1----:R-:W-:-:S03]  /*11d0*/  IMAD R6, R29, c[0x0][0x1e0], RZ ;  /* 0x000078001d067a24 */ /* 0x002fc600078e02ff */
[----:B------:R-:W-:Y:S02]  /*11e0*/  SEL R23, RZ, 0xffffffff, P0 ;  /* 0xffffffffff177807 */ /* 0x000fe40000000000 */
[----:B------:R-:W-:Y:S01]  /*11f0*/  ISETP.GT.AND P0, PT, R14, 0x60, PT ;  /* 0x000000600e00780c */ /* 0x000fe20003f04270 */
[----:B------:R-:W-:Y:S02]  /*1200*/  IMAD R6, R26, c[0x0][0x1e4], R6 ;  /* 0x000079001a067a24 */ /* 0x000fe400078e0206 */
[----:B------:R-:W-:-:S04]  /*1210*/  IMAD.WIDE.U32 R14, R102, c[0x0][0x280], R34 ;  /* 0x0000a000660e7a25 */ /* 0x000fc800078e0022 */
[----:B------:R-:W-:Y:S02]  /*1220*/  IMAD.IADD R5, R5, 0x1, R6 ;  /* 0x0000000105057824 */ /* 0x000fe400078e0206 */
[----:B------:R-:W-:Y:S02]  /*1230*/  IMAD.IADD R117, R15, 0x1, R16 ;  /* 0x000000010f757824 */ /* 0x000fe400078e0210 */
[----:B------:R-:W-:-:S04]  /*1240*/  IMAD.WIDE.U32 R6, R39, c[0x0][0x1e8], R4 ;  /* 0x00007a0027067a25 */ /* 0x000fc800078e0004 */
[----:B------:R-:W-:Y:S01]  /*1250*/  IMAD.WIDE.U32 R4, R39, c[0x0][0x260], R10 ;  /* 0x0000980027047a25 */ /* 0x000fe200078e000a */
[----:B------:R-:W-:-:S03]  /*1260*/  SHF.R.S32.HI R10, RZ, 0x1f, R2 ;  /* 0x0000001fff0a7819 */ /* 0x000fc60000011402 */
[----:B------:R-:W-:Y:S01]  /*1270*/  IMAD.IADD R95, R7, 0x1, R12 ;  /* 0x00000001075f7824 */ /* 0x000fe200078e020c */
[----:B------:R-:W-:Y:S01]  /*1280*/  LEA.HI R27, R10, R2, RZ, 0x4 ;  /* 0x000000020a1b7211 */ /* 0x000fe200078f20ff */
[----:B------:R-:W-:Y:S01]  /*1290*/  IMAD.WIDE.U32 R12, R102, c[0x0][0x290], R34 ;  /* 0x0000a400660c7a25 */ /* 0x000fe200078e0022 */
[----:B------:R-:W-:Y:S02]  /*12a0*/  SHF.R.S32.HI R2, RZ, 0x1f, R8 ;  /* 0x0000001fff027819 */ /* 0x000fe40000011408 */
[----:B------:R-:W-:Y:S01]  /*12b0*/  IADD3 R5, R5, R9, RZ ;  /* 0x0000000905057210 */ /* 0x000fe20007ffe0ff */
[----:B------:R-:W-:Y:S01]  /*12c0*/  IMAD.MOV.U32 R94, RZ, RZ, R6 ;  /* 0x000000ffff5e7224 */ /* 0x000fe200078e0006 */
[----:B------:R-:W-:Y:S01]  /*12d0*/  LEA.HI R20, R2, R8, RZ, 0x3 ;  /* 0x0000000802147211 */ /* 0x000fe200078f18ff */
[----:B------:R-:W-:Y:S02]  /*12e0*/  IMAD R2, R31, c[0x0][0x290], RZ ;  /* 0x0000a4001f027a24 */ /* 0x000fe400078e02ff */
[----:B------:R-:W-:Y:S01]  /*12f0*/  IMAD.WIDE.U32 R8, R102, c[0x0][0x290], R32 ;  /* 0x0000a40066087a25 */ /* 0x000fe200078e0020 */
[----:B------:R-:W-:-:S03]  /*1300*/  LOP3.LUT R121, R20, 0xfffffff8, RZ, 0xc0, !PT ;  /* 0xfffffff814797812 */ /* 0x000fc600078ec0ff */
[----:B------:R-:W-:Y:S01]  /*1310*/  IMAD R2, R102, c[0x0][0x294], R2 ;  /* 0x0000a50066027a24 */ /* 0x000fe200078e0202 */
[----:B------:R-:W-:Y:S01]  /*1320*/  SHF.R.S32.HI R127, RZ, 0x1f, R121 ;  /* 0x0000001fff7f7819 */ /* 0x000fe20000011479 */
[----:B------:R-:W-:Y:S02]  /*1330*/  IMAD.MOV.U32 R110, RZ, RZ, R8 ;  /* 0x000000ffff6e7224 */ /* 0x000fe400078e0008 */
[----:B------:R-:W-:Y:S02]  /*1340*/  IMAD R8, R25, c[0x0][0x268], RZ ;  /* 0x00009a0019087a24 */ /* 0x000fe400078e02ff */
[----:B------:R-:W-:Y:S02]  /*1350*/  IMAD.IADD R115, R13, 0x1, R2 ;  /* 0x000000010d737824 */ /* 0x000fe400078e0202 */
[----:B------:R-:W-:-:S04]  /*1360*/  IMAD.WIDE.U32 R6, R39, c[0x0][0x210], R32 ;  /* 0x0000840027067a25 */ /* 0x000fc800078e0020 */
[----:B------:R-:W-:Y:S01]  /*1370*/  IMAD.IADD R111, R2, 0x1, R9 ;  /* 0x00000001026f7824 */ /* 0x000fe200078e0209 */
[----:B------:R-:W-:Y:S01]  /*1380*/  SHF.R.S32.HI R2, RZ, 0x1f, R21 ;  /* 0x0000001fff027819 */ /* 0x000fe20000011415 */
[C---:B------:R-:W-:Y:S02]  /*1390*/  IMAD R103, R104.reuse, c[0x0][0x26c], R8 ;  /* 0x00009b0068677a24 */ /* 0x040fe400078e0208 */
[----:B------:R-:W-:Y:S01]  /*13a0*/  IMAD.WIDE.U32 R104, R104, c[0x0][0x268], R4 ;  /* 0x00009a0068687a25 */ /* 0x000fe200078e0004 */
[----:B------:R-:W-:Y:S02]  /*13b0*/  @P1 MOV R5, R3 ;  /* 0x0000000300051202 */ /* 0x000fe40000000f00 */
[----:B------:R-:W-:Y:S01]  /*13c0*/  LEA.HI R2, R2, R102, RZ, 0x3 ;  /* 0x0000006602027211 */ /* 0x000fe200078f18ff */
[----:B------:R-:W-:Y:S02]  /*13d0*/  IMAD.IADD R15, R7, 0x1, R17 ;  /* 0x00000001070f7824 */ /* 0x000fe400078e0211 */
[----:B------:R-:W-:Y:S01]  /*13e0*/  IMAD.SHL.U32 R7, R23, 0x2, RZ ;  /* 0x0000000217077824 */ /* 0x000fe200078e00ff */
[----:B------:R-:W-:Y:S01]  /*13f0*/  LOP3.LUT R2, R2, 0xfffffff8, RZ, 0xc0, !PT ;  /* 0xfffffff802027812 */ /* 0x000fe200078ec0ff */
[----:B------:R-:W-:-:S02]  /*1400*/  @P1 IMAD.MOV.U32 R4, RZ, RZ, R22 ;  /* 0x000000ffff041224 */ /* 0x000fc400078e0016 */
[----:B------:R-:W-:Y:S01]  /*1410*/  IMAD.MOV.U32 R116, RZ, RZ, R14 ;  /* 0x000000ffff747224 */ /* 0x000fe200078e000e */
[----:B------:R-:W-:Y:S01]  /*1420*/  LOP3.LUT R24, R7, 0x2, R24, 0xe2, !PT ;  /* 0x0000000207187812 */ /* 0x000fe200078ee218 */
[----:B------:R-:W-:Y:S01]  /*1430*/  IMAD.MOV.U32 R14, RZ, RZ, R6 ;  /* 0x000000ffff0e7224 */ /* 0x000fe200078e0006 */
[----:B------:R-:W-:Y:S01]  /*1440*/  LEA.HI R7, R36, R231, RZ, 0x5 ;  /* 0x000000e724077211 */ /* 0x000fe200078f28ff */
[----:B------:R-:W-:Y:S01]  /*1450*/  @P1 IMAD R6, R37, 0x50, RZ ;  /* 0x0000005025061824 */ /* 0x000fe200078e02ff */
[----:B------:R-:W-:Y:S01]  /*1460*/  IADD3 R36, R34, 0x10, RZ ;  /* 0x0000001022247810 */ /* 0x000fe20007ffe0ff */
[----:B------:R-:W-:Y:S01]  /*1470*/  @P1 IMAD.WIDE.U32 R4, R167, 0x50, R4 ;  /* 0x00000050a7041825 */ /* 0x000fe200078e0004 */
[C---:B------:R-:W-:Y:S02]  /*1480*/  LOP3.LUT R99, R24.reuse, 0x1, RZ, 0xc0, !PT ;  /* 0x0000000118637812 */ /* 0x040fe400078ec0ff */
[----:B------:R-:W-:Y:S01]  /*1490*/  LOP3.LUT R100, R24, 0x2, RZ, 0xc0, !PT ;  /* 0x0000000218647812 */ /* 0x000fe200078ec0ff */
[----:B------:R-:W-:Y:S01]  /*14a0*/  @P1 IMAD.IADD R5, R5, 0x1, R6 ;  /* 0x0000000105051824 */ /* 0x000fe200078e0206 */
[----:B------:R-:W-:Y:S01]  /*14b0*/  @P1 LEA R8, P2, R4, c[0x0][0x220], 0x1 ;  /* 0x0000880004081a11 */ /* 0x000fe200078408ff */
[----:B------:R-:W-:-:S02]  /*14c0*/  IMAD.IADD R2, R102, 0x1, -R2 ;  /* 0x0000000166027824 */ /* 0x000fc400078e0a02 */
[----:B------:R-:W-:Y:S01]  /*14d0*/  IMAD.SHL.U32 R6, R7, 0x10, RZ ;  /* 0x0000001007067824 */ /* 0x000fe200078e00ff */
[----:B------:R-:W-:Y:S01]  /*14e0*/  SHF.R.S32.HI R7, RZ, 0x1f, R170 ;  /* 0x0000001fff077819 */ /* 0x000fe200000114aa */
[----:B------:R-:W-:Y:S01]  /*14f0*/  IMAD.WIDE.U32 R10, R102, c[0x0][0x280], R32 ;  /* 0x0000a000660a7a25 */ /* 0x000fe200078e0020 */
[----:B------:R-:W-:Y:S02]  /*1500*/  @P1 LEA.HI.X R9, R4, c[0x0][0x224], R5, 0x1, P2 ;  /* 0x0000890004091a11 */ /* 0x000fe400010f0c05 */
[C---:B------:R-:W-:Y:S01]  /*1510*/  LOP3.LUT P3, RZ, R2.reuse, 0x4, RZ, 0xc0, !PT ;  /* 0x0000000402ff7812 */ /* 0x040fe2000786c0ff */
[----:B------:R-:W-:Y:S01]  /*1520*/  IMAD.SHL.U32 R2, R2, 0x40, RZ ;  /* 0x0000004002027824 */ /* 0x000fe200078e00ff */
[----:B------:R-:W-:Y:S01]  /*1530*/  SHF.R.S32.HI R5, RZ, 0x4, R27 ;  /* 0x00000004ff057819 */ /* 0x000fe2000001141b */
[----:B------:R-:W-:Y:S01]  /*1540*/  IMAD.MOV.U32 R114, RZ, RZ, R12 ;  /* 0x000000ffff727224 */ /* 0x000fe200078e000c */
[----:B------:R-:W-:Y:S01]  /*1550*/  LEA.HI R7, R7, R170, RZ, 0x3 ;  /* 0x000000aa07077211 */ /* 0x000fe200078f18ff */
[----:B------:R1:W-:Y:S01]  /*1560*/  @P1 LDGSTS.E.BYPASS.LTC128B.128 [R93+0x6100], [R8.64], !P6 ;  /* 0x06100000085d1fae */ /* 0x0003e2000f101d4a */
[----:B------:R-:W-:Y:S01]  /*1570*/  MOV R112, R10 ;  /* 0x0000000a00707202 */ /* 0x000fe20000000f00 */
[----:B-----5:R-:W-:Y:S01]  /*1580*/  IMAD.WIDE.U32 R114, R171, c[0x0][0x290], R114 ;  /* 0x0000a400ab727a25 */ /* 0x020fe200078e0072 */
[----:B------:R-:W-:-:S02]  /*1590*/  LEA.HI.SX32 R10, R20, R5, 0x1d ;  /* 0x00000005140a7211 */ /* 0x000fc400078feaff */
[----:B------:R-:W-:Y:S01]  /*15a0*/  SHF.L.U32 R4, R170, 0x6, RZ ;  /* 0x00000006aa047819 */ /* 0x000fe200000006ff */
[----:B------:R-:W-:Y:S01]  /*15b0*/  IMAD.WIDE.U32 R116, R171, c[0x0][0x280], R116 ;  /* 0x0000a000ab747a25 */ /* 0x000fe200078e0074 */
[----:B------:R-:W-:Y:S02]  /*15c0*/  IADD3 R113, R16, R11, RZ ;  /* 0x0000000b10717210 */ /* 0x000fe40007ffe0ff */
[----:B------:R-:W-:Y:S01]  /*15d0*/  LOP3.LUT R2, R2, 0x1c0, RZ, 0xc0, !PT ;  /* 0x000001c002027812 */ /* 0x000fe200078ec0ff */
[----:B------:R-:W-:Y:S01]  /*15e0*/  IMAD.SHL.U32 R11, R7, 0x40, RZ ;  /* 0x00000040070b7824 */ /* 0x000fe200078e00ff */
[----:B------:R-:W-:Y:S01]  /*15f0*/  LOP3.LUT R4, R4, 0x1c0, RZ, 0xc0, !PT ;  /* 0x000001c004047812 */ /* 0x000fe200078ec0ff */
[----:B------:R-:W-:Y:S01]  /*1600*/  IMAD.SHL.U32 R101, R10, 0x8, RZ ;  /* 0x000000080a657824 */ /* 0x000fe200078e00ff */
[----:B------:R-:W-:Y:S01]  /*1610*/  LOP3.LUT R6, R6, 0xfffffe00, RZ, 0xc0, !PT ;  /* 0xfffffe0006067812 */ /* 0x000fe200078ec0ff */
[----:B------:R-:W-:Y:S01]  /*1620*/  @P0 IMAD R16, R37, 0x60, RZ ;  /* 0x0000006025100824 */ /* 0x000fe200078e02ff */
[----:B------:R-:W-:Y:S01]  /*1630*/  SHF.R.U32.HI R5, RZ, 0x3, R2 ;  /* 0x00000003ff057819 */ /* 0x000fe20000011602 */
[----:B------:R-:W-:Y:S01]  /*1640*/  IMAD.WIDE.U32 R112, R171, c[0x0][0x280], R112 ;  /* 0x0000a000ab707a25 */ /* 0x000fe200078e0070 */
[----:B------:R-:W-:-:S02]  /*1650*/  LOP3.LUT R12, R2, 0x18, R32, 0xf8, !PT ;  /* 0x00000018020c7812 */ /* 0x000fc400078ef820 */
[----:B------:R-:W-:Y:S01]  /*1660*/  LOP3.LUT R10, R11, 0xfffffe00, RZ, 0xc0, !PT ;  /* 0xfffffe000b0a7812 */ /* 0x000fe200078ec0ff */
[----:B------:R-:W-:Y:S01]  /*1670*/  IMAD.WIDE.U32 R110, R171, c[0x0][0x290], R110 ;  /* 0x0000a400ab6e7a25 */ /* 0x000fe200078e006e */
[----:B------:R-:W-:Y:S02]  /*1680*/  SHF.R.U32.HI R7, RZ, 0x3, R4 ;  /* 0x00000003ff077819 */ /* 0x000fe40000011604 */
[--C-:B------:R-:W-:Y:S01]  /*1690*/  LOP3.LUT R11, R4, 0x38, R20.reuse, 0xf8, !PT ;  /* 0x00000038040b7812 */ /* 0x100fe200078ef814 */
[----:B------:R-:W-:Y:S01]  /*16a0*/  IMAD.IADD R103, R105, 0x1, R103 ;  /* 0x0000000169677824 */ /* 0x000fe200078e0267 */
[----:B------:R-:W-:Y:S02]  /*16b0*/  LOP3.LUT R98, R6, R12, R5, 0xf6, !PT ;  /* 0x0000000c06627212 */ /* 0x000fe400078ef605 */
[----:B------:R-:W-:Y:S02]  /*16c0*/  LOP3.LUT R4, R4, 0x38, R101, 0xf8, !PT ;  /* 0x0000003804047812 */ /* 0x000fe400078ef865 */
[----:B------:R-:W-:-:S02]  /*16d0*/  LOP3.LUT R12, R2, 0x38, R20, 0xf8, !PT ;  /* 0x00000038020c7812 */ /* 0x000fc400078ef814 */
[----:B-1----:R-:W-:Y:S02]  /*16e0*/  SHF.R.S32.HI R8, RZ, 0x1f, R169 ;  /* 0x0000001fff087819 */ /* 0x002fe400000114a9 */
[----:B------:R-:W-:Y:S02]  /*16f0*/  LOP3.LUT R2, R2, 0x38, R101, 0xf8, !PT ;  /* 0x0000003802027812 */ /* 0x000fe400078ef865 */
[C-C-:B---3--:R-:W-:Y:S02]  /*1700*/  LOP3.LUT R19, R10.reuse, R11, R7.reuse, 0xf6, !PT ;  /* 0x0000000b0a137212 */ /* 0x148fe400078ef607 */
[----:B------:R-:W-:Y:S01]  /*1710*/  LOP3.LUT R18, R10, R4, R7, 0xf6, !PT ;  /* 0x000000040a127212 */ /* 0x000fe200078ef607 */
[----:B------:R-:W-:Y:S01]  /*1720*/  @P0 IMAD.MOV.U32 R4, RZ, RZ, R22 ;  /* 0x000000ffff040224 */ /* 0x000fe200078e0016 */
[----:B------:R-:W-:Y:S01]  /*1730*/  SHF.R.S32.HI R7, RZ, 0x1f, R168 ;  /* 0x0000001fff077819 */ /* 0x000fe200000114a8 */
[----:B------:R-:W-:Y:S01]  /*1740*/  IMAD.SHL.U32 R154, R19, 0x2, RZ ;  /* 0x00000002139a7824 */ /* 0x000fe200078e00ff */
[----:B------:R-:W-:Y:S01]  /*1750*/  LEA.HI R8, R8, R169, RZ, 0x3 ;  /* 0x000000a908087211 */ /* 0x000fe200078f18ff */
[----:B------:R-:W-:Y:S01]  /*1760*/  IMAD.SHL.U32 R150, R18, 0x2, RZ ;  /* 0x0000000212967824 */ /* 0x000fe200078e00ff */
[----:B------:R-:W-:-:S02]  /*1770*/  LOP3.LUT R21, R6, R2, R5, 0xf6, !PT ;  /* 0x0000000206157212 */ /* 0x000fc400078ef605 */
[----:B------:R-:W-:Y:S01]  /*1780*/  SHF.L.U32 R2, R169, 0x6, RZ ;  /* 0x00000006a9027819 */ /* 0x000fe200000006ff */
[----:B------:R-:W-:Y:S01]  /*1790*/  IMAD.SHL.U32 R9, R8, 0x40, RZ ;  /* 0x0000004008097824 */ /* 0x000fe200078e00ff */
[----:B------:R-:W-:Y:S01]  /*17a0*/  LOP3.LUT R23, R6, R12, R5, 0xf6, !PT ;  /* 0x0000000c06177212 */ /* 0x000fe200078ef605 */
[----:B------:R-:W-:Y:S01]  /*17b0*/  IMAD.SHL.U32 R6, R168, 0x40, RZ ;  /* 0x00000040a8067824 */ /* 0x000fe200078e00ff */
[----:B------:R-:W-:Y:S01]  /*17c0*/  LEA.HI R7, R7, R168, RZ, 0x3 ;  /* 0x000000a807077211 */ /* 0x000fe200078f18ff */
[----:B------:R-:W-:Y:S01]  /*17d0*/  @P0 IMAD.MOV.U32 R5, RZ, RZ, R3 ;  /* 0x000000ffff050224 */ /* 0x000fe200078e0003 */
[----:B------:R-:W-:Y:S02]  /*17e0*/  LOP3.LUT R2, R2, 0x1c0, RZ, 0xc0, !PT ;  /* 0x000001c002027812 */ /* 0x000fe400078ec0ff */
[----:B------:R-:W-:Y:S01]  /*17f0*/  LOP3.LUT R6, R6, 0x1c0, RZ, 0xc0, !PT ;  /* 0x000001c006067812 */ /* 0x000fe200078ec0ff */
[----:B------:R-:W-:Y:S01]  /*1800*/  IMAD.SHL.U32 R8, R7, 0x40, RZ ;  /* 0x0000004007087824 */ /* 0x000fe200078e00ff */
[----:B------:R-:W-:Y:S01]  /*1810*/  SHF.R.U32.HI R13, RZ, 0x3, R2 ;  /* 0x00000003ff0d7819 */ /* 0x000fe20000011602 */
[----:B------:R-:W-:Y:S01]  /*1820*/  @P0 IMAD.WIDE.U32 R4, R167, 0x60, R4 ;  /* 0x00000060a7040825 */ /* 0x000fe200078e0004 */
[----:B------:R-:W-:-:S02]  /*1830*/  LOP3.LUT R9, R9, 0xfffffe00, RZ, 0xc0, !PT ;  /* 0xfffffe0009097812 */ /* 0x000fc400078ec0ff */
[C---:B------:R-:W-:Y:S02]  /*1840*/  LOP3.LUT R10, R2.reuse, 0x38, R20, 0xf8, !PT ;  /* 0x00000038020a7812 */ /* 0x040fe400078ef814 */
[----:B------:R-:W-:Y:S01]  /*1850*/  LOP3.LUT R11, R2, 0x38, R101, 0xf8, !PT ;  /* 0x00000038020b7812 */ /* 0x000fe200078ef865 */
[----:B------:R-:W-:Y:S01]  /*1860*/  @P0 IMAD.IADD R2, R5, 0x1, R16 ;  /* 0x0000000105020824 */ /* 0x000fe200078e0210 */
[----:B------:R-:W-:Y:S01]  /*1870*/  SHF.R.U32.HI R7, RZ, 0x3, R6 ;  /* 0x00000003ff077819 */ /* 0x000fe20000011606 */
[----:B------:R-:W-:Y:S01]  /*1880*/  IMAD.MOV.U32 R5, RZ, RZ, c[0x0][0x280] ;  /* 0x0000a000ff057624 */ /* 0x000fe200078e00ff */
[----:B------:R-:W-:Y:S02]  /*1890*/  LOP3.LUT R8, R8, 0xfffffe00, RZ, 0xc0, !PT ;  /* 0xfffffe0008087812 */ /* 0x000fe400078ec0ff */
[C---:B------:R-:W-:Y:S01]  /*18a0*/  LOP3.LUT R12, R6.reuse, 0x38, R20, 0xf8, !PT ;  /* 0x00000038060c7812 */ /* 0x040fe200078ef814 */
[----:B------:R-:W-:Y:S01]  /*18b0*/  IMAD.SHL.U32 R211, R5, 0x40, RZ ;  /* 0x0000004005d37824 */ /* 0x000fe200078e00ff */
[----:B------:R-:W-:Y:S01]  /*18c0*/  LOP3.LUT R17, R9, R10, R13, 0xf6, !PT ;  /* 0x0000000a09117212 */ /* 0x000fe200078ef60d */
[C---:B------:R-:W-:Y:S01]  /*18d0*/  IMAD.SHL.U32 R213, R5.reuse, 0x20, RZ ;  /* 0x0000002005d57824 */ /* 0x040fe200078e00ff */
[----:B------:R-:W-:Y:S01]  /*18e0*/  LOP3.LUT R10, R6, 0x38, R101, 0xf8, !PT ;  /* 0x00000038060a7812 */ /* 0x000fe200078ef865 */
[----:B------:R-:W-:Y:S01]  /*18f0*/  IMAD.WIDE.U32 R208, R5, 0x60, RZ ;  /* 0x0000006005d07825 */ /* 0x000fe200078e00ff */
[----:B--2---:R-:W-:-:S02]  /*1900*/  @P4 SHF.R.S32.HI R3, RZ, 0x1f, R30 ;  /* 0x0000001fff034819 */ /* 0x004fc4000001141e */
[----:B------:R-:W-:Y:S01]  /*1910*/  @P0 LEA R6, P1, R4, c[0x0][0x220], 0x1 ;  /* 0x0000880004060a11 */ /* 0x000fe200078208ff */
[----:B------:R-:W-:Y:S01]  /*1920*/  @!P4 IMAD.MOV.U32 R3, RZ, RZ, R28 ;  /* 0x000000ffff03c224 */ /* 0x000fe200078e001c */
[----:B------:R-:W-:Y:S01]  /*1930*/  LOP3.LUT R16, R9, R11, R13, 0xf6, !PT ;  /* 0x0000000b09107212 */ /* 0x000fe200078ef60d */
[----:B------:R-:W-:Y:S01]  /*1940*/  IMAD.SHL.U32 R153, R17, 0x2, RZ ;  /* 0x0000000211997824 */ /* 0x000fe200078e00ff */
[C-C-:B------:R-:W-:Y:S02]  /*1950*/  LOP3.LUT R13, R8.reuse, R12, R7.reuse, 0xf6, !PT ;  /* 0x0000000c080d7212 */ /* 0x140fe400078ef607 */
[----:B------:R-:W-:Y:S01]  /*1960*/  LOP3.LUT R12, R8, R10, R7, 0xf6, !PT ;  /* 0x0000000a080c7212 */ /* 0x000fe200078ef607 */
[----:B------:R-:W-:Y:S01]  /*1970*/  IMAD.SHL.U32 R149, R16, 0x2, RZ ;  /* 0x0000000210957824 */ /* 0x000fe200078e00ff */
[----:B------:R-:W-:Y:S01]  /*1980*/  @P0 LEA.HI.X R7, R4, c[0x0][0x224], R2, 0x1, P1 ;  /* 0x0000890004070a11 */ /* 0x000fe200008f0c02 */
[----:B------:R-:W-:Y:S01]  /*1990*/  IMAD.SHL.U32 R152, R13, 0x2, RZ ;  /* 0x000000020d987824 */ /* 0x000fe200078e00ff */
[----:B------:R-:W-:Y:S01]  /*19a0*/  @P4 MOV R2, R30 ;  /* 0x0000001e00024202 */ /* 0x000fe20000000f00 */
[----:B------:R-:W-:Y:S01]  /*19b0*/  @!P4 IMAD.MOV.U32 R2, RZ, RZ, R38 ;  /* 0x000000ffff02c224 */ /* 0x000fe200078e0026 */
[----:B------:R-:W-:Y:S01]  /*19c0*/  SEL R3, R3, RZ, !P5 ;  /* 0x000000ff03037207 */ /* 0x000fe20006800000 */
[----:B------:R1:W-:Y:S01]  /*19d0*/  @P0 LDGSTS.E.BYPASS.LTC128B.128 [R93+0x6900], [R6.64], !P6 ;  /* 0x06900000065d0fae */ /* 0x0003e2000f101d4a */
[----:B------:R-:W-:Y:S01]  /*19e0*/  ISETP.NE.AND P0, PT, RZ, UR6, PT ;  /* 0x00000006ff007c0c */ /* 0x000fe2000bf05270 */
[----:B------:R-:W-:Y:S01]  /*19f0*/  IMAD.SHL.U32 R148, R12, 0x2, RZ ;  /* 0x000000020c947824 */ /* 0x000fe200078e00ff */
[----:B------:R-:W-:Y:S01]  /*1a00*/  SEL R2, R2, RZ, !P5 ;  /* 0x000000ff02027207 */ /* 0x000fe20006800000 */
[----:B------:R-:W-:Y:S01]  /*1a10*/  IMAD R4, R3, c[0x0][0x1f0], RZ ;  /* 0x00007c0003047a24 */ /* 0x000fe200078e02ff */
[----:B------:R-:W-:Y:S01]  /*1a20*/  SHF.L.U64.HI R184, R5, R185, c[0x0][0x284] ;  /* 0x0000a10005b87619 */ /* 0x000fe200000102b9 */
[----:B------:R-:W-:Y:S01]  /*1a30*/  IMAD R3, R3, c[0x0][0x218], RZ ;  /* 0x0000860003037a24 */ /* 0x000fe200078e02ff */
[-C--:B------:R-:W-:Y:S01]  /*1a40*/  SHF.L.U64.HI R186, R5, R187.reuse, c[0x0][0x284] ;  /* 0x0000a10005ba7619 */ /* 0x080fe200000102bb */
[----:B------:R-:W-:Y:S01]  /*1a50*/  IMAD.WIDE.U32 R94, R2, c[0x0][0x1f0], R94 ;  /* 0x00007c00025e7a25 */ /* 0x000fe200078e005e */
[----:B------:R-:W-:Y:S01]  /*1a60*/  P2R R164, PR, RZ, 0x1 ;  /* 0x00000001ffa47803 */ /* 0x000fe20000000000 */
[----:B------:R-:W0:Y:S01]  /*1a70*/  LDGDEPBAR ;  /* 0x00000000000079af */ /* 0x000e220000000000 */
[----:B------:R-:W-:Y:S01]  /*1a80*/  IADD3 R163, P1, R26, R102, RZ ;  /* 0x000000661aa37210 */ /* 0x000fe20007f3e0ff */
[C---:B------:R-:W-:Y:S01]  /*1a90*/  IMAD R96, R2.reuse, c[0x0][0x1f4], R4 ;  /* 0x00007d0002607a24 */ /* 0x040fe200078e0204 */
[----:B------:R-:W-:Y:S01]  /*1aa0*/  SHF.L.U64.HI R167, R167, R187, c[0x0][0x23c] ;  /* 0x00008f00a7a77619 */ /* 0x000fe200000102bb */
[C---:B------:R-:W-:Y:S01]  /*1ab0*/  IMAD R107, R2.reuse, c[0x0][0x21c], R3 ;  /* 0x00008700026b7a24 */ /* 0x040fe200078e0203 */
[----:B------:R-:W-:Y:S01]  /*1ac0*/  IADD3.X R162, R29, R31, RZ, P1, !PT ;  /* 0x0000001f1da27210 */ /* 0x000fe20000ffe4ff */
[----:B------:R-:W-:Y:S01]  /*1ad0*/  IMAD.WIDE.U32 R108, R2, c[0x0][0x218], R14 ;  /* 0x00008600026c7a25 */ /* 0x000fe200078e000e */
[----:B------:R-:W-:-:S02]  /*1ae0*/  SHF.R.S32.HI R2, RZ, 0x1f, R171 ;  /* 0x0000001fff027819 */ /* 0x000fc400000114ab */
[----:B------:R-:W-:Y:S01]  /*1af0*/  SHF.R.S32.HI R10, RZ, 0x1f, R169 ;  /* 0x0000001fff0a7819 */ /* 0x000fe200000114a9 */
[----:B------:R-:W-:Y:S01]  /*1b00*/  IMAD.MOV.U32 R4, RZ, RZ, c[0x0][0x290] ;  /* 0x0000a400ff047624 */ /* 0x000fe200078e00ff */
[----:B------:R-:W-:Y:S01]  /*1b10*/  IADD3 R146, P2, R32, R188, RZ ;  /* 0x000000bc20927210 */ /* 0x000fe20007f5e0ff */
[C---:B------:R-:W-:Y:S01]  /*1b20*/  IMAD R3, R2.reuse, c[0x0][0x280], RZ ;  /* 0x0000a00002037a24 */ /* 0x040fe200078e02ff */
[----:B------:R-:W-:Y:S01]  /*1b30*/  SHF.R.S32.HI R11, RZ, 0x1f, R168 ;  /* 0x0000001fff0b7819 */ /* 0x000fe200000114a8 */
[----:B------:R-:W-:Y:S01]  /*1b40*/  IMAD R2, R2, c[0x0][0x290], RZ ;  /* 0x0000a40002027a24 */ /* 0x000fe200078e02ff */
[C---:B------:R-:W-:Y:S01]  /*1b50*/  SHF.L.U64.HI R185, R4.reuse, R185, c[0x0][0x294] ;  /* 0x0000a50004b97619 */ /* 0x040fe200000102b9 */
[C---:B------:R-:W-:Y:S01]  /*1b60*/  IMAD R8, R171.reuse, c[0x0][0x284], R3 ;  /* 0x0000a100ab087a24 */ /* 0x040fe200078e0203 */
[----:B------:R-:W-:Y:S01]  /*1b70*/  SHF.L.U64.HI R187, R4, R187, c[0x0][0x294] ;  /* 0x0000a50004bb7619 */ /* 0x000fe200000102bb */
[----:B------:R-:W-:Y:S01]  /*1b80*/  IMAD R5, R171, c[0x0][0x294], R2 ;  /* 0x0000a500ab057a24 */ /* 0x000fe200078e0202 */
[----:B------:R-:W-:Y:S01]  /*1b90*/  IADD3 R2, P0, R102, 0x20, RZ ;  /* 0x0000002066027810 */ /* 0x000fe20007f1e0ff */
[C---:B------:R-:W-:Y:S01]  /*1ba0*/  IMAD.SHL.U32 R212, R4.reuse, 0x40, RZ ;  /* 0x0000004004d47824 */ /* 0x040fe200078e00ff */
[C---:B------:R-:W-:Y:S01]  /*1bb0*/  SHF.L.U32 R210, R4.reuse, 0x5, RZ ;  /* 0x0000000504d27819 */ /* 0x040fe200000006ff */
[----:B------:R-:W-:Y:S01]  /*1bc0*/  IMAD.WIDE.U32 R206, R4, 0x60, RZ ;  /* 0x0000006004ce7825 */ /* 0x000fe200078e00ff */
[----:B-1----:R-:W-:-:S02]  /*1bd0*/  SHF.R.S32.HI R6, RZ, 0x1f, R170 ;  /* 0x0000001fff067819 */ /* 0x002fc400000114aa */
[----:B------:R-:W-:Y:S01]  /*1be0*/  IADD3 R133, R209, UR5, RZ ;  /* 0x00000005d1857c10 */ /* 0x000fe2000fffe0ff */
[----:B------:R-:W-:Y:S01]  /*1bf0*/  IMAD.X R3, RZ, RZ, R31, P0 ;  /* 0x000000ffff037224 */ /* 0x000fe200000e061f */
[----:B------:R-:W-:Y:S01]  /*1c00*/  IADD3 R132, R207, UR4, RZ ;  /* 0x00000004cf847c10 */ /* 0x000fe2000fffe0ff */
[C---:B------:R-:W-:Y:S01]  /*1c10*/  IMAD.WIDE.U32 R138, R2.reuse, c[0x0][0x1e0], RZ ;  /* 0x00007800028a7a25 */ /* 0x040fe200078e00ff */
[----:B------:R-:W-:Y:S02]  /*1c20*/  IADD3 R129, R115, R5, RZ ;  /* 0x0000000573817210 */ /* 0x000fe40007ffe0ff */
[----:B------:R-:W-:Y:S01]  /*1c30*/  SHF.L.U32 R155, R23, 0x1, RZ ;  /* 0x00000001179b7819 */ /* 0x000fe200000006ff */
[----:B------:R-:W-:Y:S01]  /*1c40*/  IMAD R3, R3, c[0x0][0x1e0], RZ ;  /* 0x0000780003037a24 */ /* 0x000fe200078e02ff */
[----:B------:R-:W-:Y:S01]  /*1c50*/  IADD3 R147, P1, R215, R138, RZ ;  /* 0x0000008ad7937210 */ /* 0x000fe20007f3e0ff */
[----:B------:R-:W-:Y:S01]  /*1c60*/  IMAD R4, R31, c[0x0][0x1e0], RZ ;  /* 0x000078001f047a24 */ /* 0x000fe200078e02ff */
[----:B------:R-:W-:Y:S01]  /*1c70*/  SHF.R.S32.HI R126, RZ, 0x1f, R101 ;  /* 0x0000001fff7e7819 */ /* 0x000fe20000011465 */
[----:B------:R-:W-:Y:S01]  /*1c80*/  IMAD R9, R2, c[0x0][0x1e4], R3 ;  /* 0x0000790002097a24 */ /* 0x000fe200078e0203 */
[----:B------:R-:W-:Y:S01]  /*1c90*/  IADD3 R160, P0, R215, R147, RZ ;  /* 0x00000093d7a07210 */ /* 0x000fe20007f1e0ff */
[----:B------:R-:W-:Y:S01]  /*1ca0*/  IMAD R7, R102, c[0x0][0x1e4], R4 ;  /* 0x0000790066077a24 */ /* 0x000fe200078e0204 */
[----:B------:R-:W-:Y:S01]  /*1cb0*/  SHF.L.U32 R151, R21, 0x1, RZ ;  /* 0x0000000115977819 */ /* 0x000fe200000006ff */
[----:B------:R-:W-:-:S02]  /*1cc0*/  IMAD.IADD R144, R139, 0x1, R9 ;  /* 0x000000018b907824 */ /* 0x000fc400078e0209 */
[----:B------:R-:W-:Y:S02]  /*1cd0*/  IMAD.IADD R145, R189, 0x1, R7 ;  /* 0x00000001bd917824 */ /* 0x000fe400078e0207 */
[C---:B------:R-:W-:Y:S01]  /*1ce0*/  IMAD.X R143, R193.reuse, 0x1, R144, P1 ;  /* 0x00000001c18f7824 */ /* 0x040fe200008e0690 */
[----:B------:R-:W-:Y:S01]  /*1cf0*/  IADD3 R130, P1, R94, 0x20, RZ ;  /* 0x000000205e827810 */ /* 0x000fe20007f3e0ff */
[----:B------:R-:W-:Y:S02]  /*1d00*/  IMAD R4, R6, c[0x0][0x1e0], RZ ;  /* 0x0000780006047a24 */ /* 0x000fe400078e02ff */
[----:B------:R-:W-:Y:S01]  /*1d10*/  IMAD.X R157, R193, 0x1, R143, P0 ;  /* 0x00000001c19d7824 */ /* 0x000fe200000e068f */
[----:B------:R-:W-:Y:S01]  /*1d20*/  IADD3 R120, P0, R146, R94, RZ ;  /* 0x0000005e92787210 */ /* 0x000fe20007f1e0ff */
[----:B------:R-:W-:Y:S02]  /*1d30*/  IMAD.MOV.U32 R14, RZ, RZ, 0x40 ;  /* 0x00000040ff0e7424 */ /* 0x000fe400078e00ff */
[----:B------:R-:W-:-:S02]  /*1d40*/  IMAD R3, R10, c[0x0][0x1e0], RZ ;  /* 0x000078000a037a24 */ /* 0x000fc400078e02ff */
[----:B------:R-:W-:Y:S02]  /*1d50*/  IMAD.X R142, R33, 0x1, R145, P2 ;  /* 0x00000001218e7824 */ /* 0x000fe400010e0691 */
[----:B------:R-:W-:Y:S02]  /*1d60*/  IMAD.IADD R96, R95, 0x1, R96 ;  /* 0x000000015f607824 */ /* 0x000fe400078e0260 */
[----:B------:R-:W-:Y:S02]  /*1d70*/  IMAD R2, R11, c[0x0][0x1e0], RZ ;  /* 0x000078000b027a24 */ /* 0x000fe400078e02ff */
[----:B------:R-:W-:Y:S02]  /*1d80*/  IMAD R6, R170, c[0x0][0x1e4], R4 ;  /* 0x00007900aa067a24 */ /* 0x000fe400078e0204 */
[----:B------:R-:W-:Y:S01]  /*1d90*/  IMAD R4, R169, c[0x0][0x1e4], R3 ;  /* 0x00007900a9047a24 */ /* 0x000fe200078e0203 */
[----:B------:R-:W-:Y:S01]  /*1da0*/  SEL R3, R14, 0xffffffc0, !P3 ;  /* 0xffffffc00e037807 */ /* 0x000fe20005800000 */
[----:B------:R-:W-:Y:S01]  /*1db0*/  IMAD.X R119, R142, 0x1, R96, P0 ;  /* 0x000000018e777824 */ /* 0x000fe200000e0660 */
[----:B------:R-:W-:Y:S01]  /*1dc0*/  IADD3 R124, P0, R120, 0x20, RZ ;  /* 0x00000020787c7810 */ /* 0x000fe20007f1e0ff */
[----:B------:R-:W-:Y:S01]  /*1dd0*/  IMAD R2, R168, c[0x0][0x1e4], R2 ;  /* 0x00007900a8027a24 */ /* 0x000fe200078e0202 */
[----:B------:R-:W-:Y:S01]  /*1de0*/  IADD3 R158, R197, R4, RZ ;  /* 0x00000004c59e7210 */ /* 0x000fe20007ffe0ff */
[C---:B------:R-:W-:Y:S01]  /*1df0*/  IMAD R97, R98.reuse, 0x2, R3 ;  /* 0x0000000262617824 */ /* 0x040fe200078e0203 */
[----:B------:R-:W-:Y:S01]  /*1e00*/  SHF.L.U32 R98, R98, 0x1, RZ ;  /* 0x0000000162627819 */ /* 0x000fe200000006ff */
[----:B------:R-:W-:-:S02]  /*1e10*/  IMAD.IADD R159, R199, 0x1, R6 ;  /* 0x00000001c79f7824 */ /* 0x000fc400078e0206 */
[----:B------:R-:W-:Y:S02]  /*1e20*/  IMAD.IADD R156, R195, 0x1, R2 ;  /* 0x00000001c39c7824 */ /* 0x000fe400078e0202 */
[----:B------:R-:W-:Y:S02]  /*1e30*/  IMAD.IADD R131, R117, 0x1, R8 ;  /* 0x0000000175837824 */ /* 0x000fe400078e0208 */
[----:B------:R-:W-:Y:S02]  /*1e40*/  IMAD.IADD R128, R8, 0x1, R113 ;  /* 0x0000000108807824 */ /* 0x000fe400078e0271 */
[----:B------:R-:W-:Y:S02]  /*1e50*/  IMAD.IADD R125, R5, 0x1, R111 ;  /* 0x00000001057d7824 */ /* 0x000fe400078e026f */
[----:B------:R-:W-:Y:S02]  /*1e60*/  IMAD.IADD R107, R109, 0x1, R107 ;  /* 0x000000016d6b7824 */ /* 0x000fe400078e026b */
[----:B------:R-:W-:-:S02]  /*1e70*/  IMAD.X R122, RZ, RZ, R96, P1 ;  /* 0x000000ffff7a7224 */ /* 0x000fc400008e0660 */
[----:B------:R-:W-:Y:S01]  /*1e80*/  IMAD.X R123, RZ, RZ, R119, P0 ;  /* 0x000000ffff7b7224 */ /* 0x000fe200000e0677 */
[----:B------:R-:W-:Y:S06]  /*1e90*/  BAR.SYNC.DEFER_BLOCKING 0x0 ;  /* 0x0000000000007b1d */ /* 0x000fec0000010000 */
.L_x_98:
[-C--:B--2---:R-:W-:Y:S01]  /*1ea0*/  IMAD R2, R203, R42.reuse, RZ ;  /* 0x0000002acb027224 */ /* 0x084fe200078e02ff */
[----:B------:R-:W-:Y:S04]  /*1eb0*/  DEPBAR.LE SB0, 0x0 ;  /* 0x000080000000791a */ /* 0x000fe80000000000 */
[----:B------:R-:W-:Y:S01]  /*1ec0*/  BAR.SYNC.DEFER_BLOCKING 0x0 ;  /* 0x0000000000007b1d */ /* 0x000fe20000010000 */
[----:B------:R-:W-:Y:S01]  /*1ed0*/  ISETP.GE.AND P0, PT, R217, 0x1, PT ;  /* 0x00000001d900780c */ /* 0x000fe20003f06270 */
[----:B------:R-:W-:Y:S01]  /*1ee0*/  IMAD.WIDE.U32 R86, R174, R42, RZ ;  /* 0x0000002aae567225 */ /* 0x000fe200078e00ff */
[----:B------:R-:W-:Y:S05]  /*1ef0*/  SHF.R.S32.HI R106, RZ, 0x1f, R42 ;  /* 0x0000001fff6a7819 */ /* 0x000fea000001142a */
[----:B------:R-:W-:Y:S05]  /*1f00*/  IMAD R2, R106, R174, R2 ;  /* 0x000000ae6a027224 */ /* 0x000fea00078e0202 */
[----:B------:R-:W-:Y:S01]  /*1f10*/  IADD3 R91, R87, R2, RZ ;  /* 0x00000002575b7210 */ /* 0x000fe20007ffe0ff */
[----:B------:R-:W-:Y:S01]  /*1f20*/  BSSY B2, `(.L_x_52) ;  /* 0x0000524000027945 */ /* 0x000fe20003800000 */
[----:B------:R-:W-:-:S05]  /*1f30*/  @!P0 BRA `(.L_x_53) ;  /* 0x00004d0000008947 */ /* 0x000fca0003800000 */
[-C--:B------:R-:W-:Y:S01]  /*1f40*/  IMAD R4, R202, R42.reuse, RZ ;  /* 0x0000002aca047224 */ /* 0x080fe200078e02ff */
[----:B------:R-:W-:Y:S01]  /*1f50*/  ISETP.NE.AND P0, PT, R164, RZ, PT ;  /* 0x000000ffa400720c */ /* 0x000fe20003f05270 */
[-C--:B------:R-:W-:Y:S02]  /*1f60*/  IMAD R3, R201, R42.reuse, RZ ;  /* 0x0000002ac9037224 */ /* 0x080fe400078e02ff */
[----:B------:R-:W-:Y:S02]  /*1f70*/  IMAD R2, R42, -0x70, R0 ;  /* 0xffffff902a027824 */ /* 0x000fe400078e0200 */
[-C--:B------:R-:W-:Y:S03]  /*1f80*/  IMAD.WIDE.U32 R10, R176, R42.reuse, RZ ;  /* 0x0000002ab00a7225 */ /* 0x080fe600078e00ff */
[----:B------:R-:W-:Y:S01]  /*1f90*/  IMNMX R78, R2, 0x70, PT ;  /* 0x00000070024e7817 */ /* 0x000fe20003800200 */
[----:B------:R-:W-:Y:S04]  /*1fa0*/  IMAD.WIDE.U32 R8, R178, R42, RZ ;  /* 0x0000002ab2087225 */ /* 0x000fe800078e00ff */
[C---:B------:R-:W-:Y:S02]  /*1fb0*/  IMAD R4, R106.reuse, R176, R4 ;  /* 0x000000b06a047224 */ /* 0x040fe400078e0204 */
[----:B------:R-:W-:Y:S03]  /*1fc0*/  IMAD R3, R106, R178, R3 ;  /* 0x000000b26a037224 */ /* 0x000fe600078e0203 */
[----:B------:R-:W-:Y:S02]  /*1fd0*/  IADD3 R38, R11, R4, RZ ;  /* 0x000000040b267210 */ /* 0x000fe40007ffe0ff */
[----:B------:R-:W-:Y:S01]  /*1fe0*/  IADD3 R37, R9, R3, RZ ;  /* 0x0000000309257210 */ /* 0x000fe20007ffe0ff */
[----:B------:R-:W-:-:S05]  /*1ff0*/  @!P0 BRA `(.L_x_54) ;  /* 0x0000289000008947 */ /* 0x000fca0003800000 */
[----:B------:R-:W-:Y:S01]  /*2000*/  ISETP.GE.AND P3, PT, R102, R78, PT ;  /* 0x0000004e6600720c */ /* 0x000fe20003f66270 */
[----:B------:R-:W-:Y:S01]  /*2010*/  BSSY B0, `(.L_x_55) ;  /* 0x0000019000007945 */ /* 0x000fe20003800000 */
[----:B------:R-:W-:Y:S01]  /*2020*/  CS2R R50, SRZ ;  /* 0x0000000000327805 */ /* 0x000fe2000001ff00 */
[----:B------:R-:W-:Y:S01]  /*2030*/  CS2R R46, SRZ ;  /* 0x00000000002e7805 */ /* 0x000fe2000001ff00 */
[----:B------:R-:W-:Y:S01]  /*2040*/  CS2R R40, SRZ ;  /* 0x0000000000287805 */ /* 0x000fe2000001ff00 */
[----:B------:R-:W-:Y:S01]  /*2050*/  CS2R R12, SRZ ;  /* 0x00000000000c7805 */ /* 0x000fe2000001ff00 */
[----:B------:R-:W-:Y:S07]  /*2060*/  CS2R R2, SRZ ;  /* 0x0000000000027805 */ /* 0x000fee000001ff00 */
[----:B------:R-:W-:-:S05]  /*2070*/  @P3 BRA `(.L_x_56) ;  /* 0x0000012000003947 */ /* 0x000fca0003800000 */
[----:B------:R-:W-:Y:S01]  /*2080*/  IADD3 R2, P0, R116, R10, RZ ;  /* 0x0000000a74027210 */ /* 0x000fe20007f1e0ff */
[----:B------:R-:W-:Y:S01]  /*2090*/  CS2R R40, SRZ ;  /* 0x0000000000287805 */ /* 0x000fe2000001ff00 */
[----:B------:R-:W-:Y:S01]  /*20a0*/  IADD3 R3, P1, R114, R8, RZ ;  /* 0x0000000872037210 */ /* 0x000fe20007f3e0ff */
[----:B------:R-:W-:Y:S01]  /*20b0*/  CS2R R46, SRZ ;  /* 0x00000000002e7805 */ /* 0x000fe2000001ff00 */
[----:B------:R-:W-:Y:S01]  /*20c0*/  ISETP.GE.AND P2, PT, R34, c[0x0][0x27c], PT ;  /* 0x00009f0022007a0c */ /* 0x000fe20003f46270 */
[----:B------:R-:W-:Y:S01]  /*20d0*/  IMAD.X R4, R38, 0x1, R131, P0 ;  /* 0x0000000126047824 */ /* 0x000fe200000e0683 */
[C---:B------:R-:W-:Y:S01]  /*20e0*/  LEA R6, P0, R2.reuse, c[0x0][0x270], 0x1 ;  /* 0x00009c0002067a11 */ /* 0x040fe200078008ff */
[----:B------:R-:W-:Y:S03]  /*20f0*/  CS2R R12, SRZ ;  /* 0x00000000000c7805 */ /* 0x000fe6000001ff00 */
[----:B------:R-:W-:Y:S01]  /*2100*/  LEA.HI.X R7, R2, c[0x0][0x274], R4, 0x1, P0 ;  /* 0x00009d0002077a11 */ /* 0x000fe200000f0c04 */
[----:B------:R-:W-:Y:S01]  /*2110*/  IMAD.X R2, R37, 0x1, R129, P1 ;  /* 0x0000000125027824 */ /* 0x000fe200008e0681 */
[----:B------:R-:W-:Y:S02]  /*2120*/  ISETP.GE.AND P0, PT, R36, c[0x0][0x27c], PT ;  /* 0x00009f0024007a0c */ /* 0x000fe40003f06270 */
[C---:B------:R-:W-:Y:S03]  /*2130*/  LEA R4, P1, R3.reuse, c[0x0][0x288], 0x1 ;  /* 0x0000a20003047a11 */ /* 0x040fe600078208ff */
[----:B------:R1:W5:Y:S01]  /*2140*/  @!P2 LDG.E.64 R40, [R6.64] ;  /* 0x0000000a0628a981 */ /* 0x000362000c1e1b00 */
[----:B------:R-:W-:Y:S02]  /*2150*/  LEA.HI.X R5, R3, c[0x0][0x28c], R2, 0x1, P1 ;  /* 0x0000a30003057a11 */ /* 0x000fe400008f0c02 */
[----:B------:R-:W-:Y:S05]  /*2160*/  CS2R R2, SRZ ;  /* 0x0000000000027805 */ /* 0x000fea000001ff00 */
[----:B------:R1:W5:Y:S04]  /*2170*/  @!P0 LDG.E.64 R46, [R6.64+0x20] ;  /* 0x0000200a062e8981 */ /* 0x000368000c1e1b00 */
[----:B------:R1:W5:Y:S04]  /*2180*/  @!P2 LDG.E.64 R2, [R4.64] ;  /* 0x0000000a0402a981 */ /* 0x000368000c1e1b00 */
[----:B------:R1:W5:Y:S02]  /*2190*/  @!P0 LDG.E.64 R12, [R4.64+0x20] ;  /* 0x0000200a040c8981 */ /* 0x000364000c1e1b00 */
.L_x_56:
[----:B------:R-:W-:Y:S05]  /*21a0*/  BSYNC B0 ;  /* 0x0000000000007941 */ /* 0x000fea0003800000 */
.L_x_55:
[----:B------:R-:W-:Y:S01]  /*21b0*/  ISETP.GE.AND P4, PT, R170, R78, PT ;  /* 0x0000004eaa00720c */ /* 0x000fe20003f86270 */
[----:B-1---5:R-:W-:Y:S01]  /*21c0*/  IMAD.MOV.U32 R4, RZ, RZ, R46 ;  /* 0x000000ffff047224 */ /* 0x022fe200078e002e */
[----:B------:R-:W-:Y:S01]  /*21d0*/  BSSY B0, `(.L_x_57) ;  /* 0x0000023000007945 */ /* 0x000fe20003800000 */
[----:B------:R-:W-:Y:S01]  /*21e0*/  IMAD.MOV.U32 R7, RZ, RZ, R47 ;  /* 0x000000ffff077224 */ /* 0x000fe200078e002f */
[----:B------:R-:W-:Y:S01]  /*21f0*/  CS2R R48, SRZ ;  /* 0x0000000000307805 */ /* 0x000fe2000001ff00 */
[----:B------:R-:W-:Y:S01]  /*2200*/  IMAD.MOV.U32 R6, RZ, RZ, R40 ;  /* 0x000000ffff067224 */ /* 0x000fe200078e0028 */
[----:B------:R-:W-:Y:S01]  /*2210*/  CS2R R16, SRZ ;  /* 0x0000000000107805 */ /* 0x000fe2000001ff00 */
[----:B------:R-:W-:Y:S01]  /*2220*/  IMAD.MOV.U32 R5, RZ, RZ, R41 ;  /* 0x000000ffff057224 */ /* 0x000fe200078e0029 */
[----:B------:R-:W-:Y:S01]  /*2230*/  PRMT R60, R4, 0x5410, R7 ;  /* 0x00005410043c7816 */ /* 0x000fe20000000007 */
[----:B------:R-:W-:Y:S01]  /*2240*/  CS2R R14, SRZ ;  /* 0x00000000000e7805 */ /* 0x000fe2000001ff00 */
[----:B------:R-:W-:Y:S02]  /*2250*/  MOV R4, R12 ;  /* 0x0000000c00047202 */ /* 0x000fe40000000f00 */
[----:B------:R-:W-:Y:S01]  /*2260*/  PRMT R44, R6, 0x5410, R5 ;  /* 0x00005410062c7816 */ /* 0x000fe20000000005 */
[----:B------:R-:W-:Y:S01]  /*2270*/  IMAD.MOV.U32 R6, RZ, RZ, R13 ;  /* 0x000000ffff067224 */ /* 0x000fe200078e000d */
[----:B------:R-:W-:Y:S01]  /*2280*/  PRMT R21, R4, 0x7610, R21 ;  /* 0x0000761004157816 */ /* 0x000fe20000000015 */
[----:B------:R-:W-:Y:S01]  /*2290*/  IMAD.MOV.U32 R5, RZ, RZ, R2 ;  /* 0x000000ffff057224 */ /* 0x000fe200078e0002 */
[----:B------:R-:W-:Y:S02]  /*22a0*/  MOV R4, R3 ;  /* 0x0000000300047202 */ /* 0x000fe40000000f00 */
[----:B------:R-:W-:Y:S02]  /*22b0*/  PRMT R21, R21, 0x5410, R6 ;  /* 0x0000541015157816 */ /* 0x000fe40000000006 */
[----:B------:R-:W-:Y:S01]  /*22c0*/  PRMT R20, R5, 0x5410, R4 ;  /* 0x0000541005147816 */ /* 0x000fe20000000004 */
[----:B------:R-:W-:-:S05]  /*22d0*/  @P4 BRA `(.L_x_58) ;  /* 0x0000012000004947 */ /* 0x000fca0003800000 */
[----:B------:R-:W-:Y:S01]  /*22e0*/  IADD3 R5, P1, P0, R116, R10, R213 ;  /* 0x0000000a74057210 */ /* 0x000fe2000783e0d5 */
[----:B------:R-:W-:Y:S01]  /*22f0*/  CS2R R48, SRZ ;  /* 0x0000000000307805 */ /* 0x000fe2000001ff00 */
[----:B------:R-:W-:Y:S01]  /*2300*/  CS2R R50, SRZ ;  /* 0x0000000000327805 */ /* 0x000fe2000001ff00 */
[----:B------:R-:W-:Y:S01]  /*2310*/  CS2R R16, SRZ ;  /* 0x0000000000107805 */ /* 0x000fe2000001ff00 */
[----:B------:R-:W-:Y:S02]  /*2320*/  IADD3.X R7, R131, R38, R186, P1, P0 ;  /* 0x0000002683077210 */ /* 0x000fe40000fe04ba */
[----:B------:R-:W-:Y:S04]  /*2330*/  IADD3 R14, P1, P0, R114, R8, R210 ;  /* 0x00000008720e7210 */ /* 0x000fe8000783e0d2 */
[----:B------:R-:W-:Y:S02]  /*2340*/  IADD3.X R15, R129, R37, R187, P1, P0 ;  /* 0x00000025810f7210 */ /* 0x000fe40000fe04bb */
[C---:B------:R-:W-:Y:S02]  /*2350*/  LEA R6, P0, R5.reuse, c[0x0][0x270], 0x1 ;  /* 0x00009c0005067a11 */ /* 0x040fe400078008ff */
[----:B------:R-:W-:Y:S02]  /*2360*/  ISETP.GE.AND P1, PT, R34, c[0x0][0x27c], PT ;  /* 0x00009f0022007a0c */ /* 0x000fe40003f26270 */
[----:B------:R-:W-:Y:S02]  /*2370*/  LEA.HI.X R7, R5, c[0x0][0x274], R7, 0x1, P0 ;  /* 0x00009d0005077a11 */ /* 0x000fe400000f0c07 */
[----:B------:R-:W-:Y:S02]  /*2380*/  ISETP.GE.AND P0, PT, R36, c[0x0][0x27c], PT ;  /* 0x00009f0024007a0c */ /* 0x000fe40003f06270 */
[C---:B------:R-:W-:Y:S04]  /*2390*/  LEA R4, P2, R14.reuse, c[0x0][0x288], 0x1 ;  /* 0x0000a2000e047a11 */ /* 0x040fe800078408ff */
[----:B------:R-:W-:Y:S02]  /*23a0*/  LEA.HI.X R5, R14, c[0x0][0x28c], R15, 0x1, P2 ;  /* 0x0000a3000e057a11 */ /* 0x000fe400010f0c0f */
[----:B------:R-:W-:Y:S01]  /*23b0*/  CS2R R14, SRZ ;  /* 0x00000000000e7805 */ /* 0x000fe2000001ff00 */
[----:B------:R1:W5:Y:S04]  /*23c0*/  @!P1 LDG.E.64 R48, [R6.64] ;  /* 0x0000000a06309981 */ /* 0x000368000c1e1b00 */
[----:B------:R1:W5:Y:S04]  /*23d0*/  @!P0 LDG.E.64 R50, [R6.64+0x20] ;  /* 0x0000200a06328981 */ /* 0x000368000c1e1b00 */
[----:B------:R1:W5:Y:S04]  /*23e0*/  @!P1 LDG.E.64 R14, [R4.64] ;  /* 0x0000000a040e9981 */ /* 0x000368000c1e1b00 */
[----:B------:R1:W5:Y:S02]  /*23f0*/  @!P0 LDG.E.64 R16, [R4.64+0x20] ;  /* 0x0000200a04108981 */ /* 0x000364000c1e1b00 */
.L_x_58:
[----:B------:R-:W-:Y:S05]  /*2400*/  BSYNC B0 ;  /* 0x0000000000007941 */ /* 0x000fea0003800000 */
.L_x_57:
[----:B------:R-:W-:Y:S01]  /*2410*/  ISETP.GE.AND P2, PT, R169, R78, PT ;  /* 0x0000004ea900720c */ /* 0x000fe20003f46270 */
[----:B-1---5:R-:W-:Y:S01]  /*2420*/  IMAD.MOV.U32 R4, RZ, RZ, R50 ;  /* 0x000000ffff047224 */ /* 0x022fe200078e0032 */
[----:B------:R-:W-:Y:S01]  /*2430*/  MOV R6, R48 ;  /* 0x0000003000067202 */ /* 0x000fe20000000f00 */
[----:B------:R-:W-:Y:S01]  /*2440*/  IMAD.MOV.U32 R7, RZ, RZ, R51 ;  /* 0x000000ffff077224 */ /* 0x000fe200078e0033 */
[----:B------:R-:W-:Y:S01]  /*2450*/  BSSY B0, `(.L_x_59) ;  /* 0x0000024000007945 */ /* 0x000fe20003800000 */
[----:B------:R-:W-:Y:S01]  /*2460*/  IMAD.MOV.U32 R5, RZ, RZ, R49 ;  /* 0x000000ffff057224 */ /* 0x000fe200078e0031 */
[----:B------:R-:W-:Y:S01]  /*2470*/  CS2R R58, SRZ ;  /* 0x00000000003a7805 */ /* 0x000fe2000001ff00 */
[----:B------:R-:W-:Y:S01]  /*2480*/  CS2R R54, SRZ ;  /* 0x0000000000367805 */ /* 0x000fe2000001ff00 */
[----:B------:R-:W-:Y:S01]  /*2490*/  PRMT R62, R4, 0x5410, R7 ;  /* 0x00005410043e7816 */ /* 0x000fe20000000007 */
[----:B------:R-:W-:Y:S01]  /*24a0*/  IMAD.MOV.U32 R4, RZ, RZ, R16 ;  /* 0x000000ffff047224 */ /* 0x000fe200078e0010 */
[----:B------:R-:W-:Y:S01]  /*24b0*/  PRMT R61, R6, 0x5410, R5 ;  /* 0x00005410063d7816 */ /* 0x000fe20000000005 */
[----:B------:R-:W-:Y:S01]  /*24c0*/  IMAD.MOV.U32 R5, RZ, RZ, R14 ;  /* 0x000000ffff057224 */ /* 0x000fe200078e000e */
[----:B------:R-:W-:Y:S01]  /*24d0*/  MOV R6, R17 ;  /* 0x0000001100067202 */ /* 0x000fe20000000f00 */
[----:B------:R-:W-:Y:S01]  /*24e0*/  CS2R R52, SRZ ;  /* 0x0000000000347805 */ /* 0x000fe2000001ff00 */
[----:B------:R-:W-:Y:S01]  /*24f0*/  CS2R R22, SRZ ;  /* 0x0000000000167805 */ /* 0x000fe2000001ff00 */
[----:B------:R-:W-:Y:S01]  /*2500*/  CS2R R18, SRZ ;  /* 0x0000000000127805 */ /* 0x000fe2000001ff00 */
[----:B------:R-:W-:Y:S02]  /*2510*/  PRMT R29, R4, 0x5410, R6 ;  /* 0x00005410041d7816 */ /* 0x000fe40000000006 */
[----:B------:R-:W-:Y:S04]  /*2520*/  MOV R4, R15 ;  /* 0x0000000f00047202 */ /* 0x000fe80000000f00 */
        /* <DEDUP_REMOVED lines=9> */
[C---:B------:R-:W-:Y:S04]  /*25c0*/  LEA R6, P0, R4.reuse, c[0x0][0x270], 0x1 ;  /* 0x00009c0004067a11 */ /* 0x040fe800078008ff */
[----:B------:R-:W-:Y:S02]  /*25d0*/  LEA.HI.X R7, R4, c[0x0][0x274], R7, 0x1, P0 ;  /* 0x00009d0004077a11 */ /* 0x000fe400000f0c07 */
[C---:B------:R-:W-:Y:S04]  /*25e0*/  LEA R4, P0, R5.reuse, c[0x0][0x288], 0x1 ;  /* 0x0000a20005047a11 */ /* 0x040fe800078008ff */
[----:B------:R-:W-:Y:S02]  /*25f0*/  LEA.HI.X R5, R5, c[0x0][0x28c], R18, 0x1, P0 ;  /* 0x0000a30005057a11 */ /* 0x000fe400000f0c12 */
[----:B------:R-:W-:Y:S01]  /*2600*/  ISETP.GE.AND P0, PT, R34, c[0x0][0x27c], PT ;  /* 0x00009f0022007a0c */ /* 0x000fe20003f06270 */
[----:B------:R-:W-:Y:S11]  /*2610*/  CS2R R18, SRZ ;  /* 0x0000000000127805 */ /* 0x000ff6000001ff00 */
[----:B------:R-:W-:Y:S01]  /*2620*/  @!UPT UIADD3 URZ, URZ, URZ, URZ ;  /* 0x0000003f3f3ff290 */ /* 0x000fe2000fffe03f */
[----:B------:R1:W5:Y:S04]  /*2630*/  @!P0 LDG.E.64 R52, [R6.64] ;  /* 0x0000000a06348981 */ /* 0x000368000c1e1b00 */
[----:B------:R1:W5:Y:S01]  /*2640*/  @!P0 LDG.E.64 R18, [R4.64] ;  /* 0x0000000a04128981 */ /* 0x000362000c1e1b00 */
[----:B------:R-:W-:Y:S11]  /*2650*/  ISETP.GE.AND P0, PT, R36, c[0x0][0x27c], PT ;  /* 0x00009f0024007a0c */ /* 0x000ff60003f06270 */
[----:B------:R-:W-:Y:S02]  /*2660*/  @!UPT UIADD3 URZ, URZ, URZ, URZ ;  /* 0x0000003f3f3ff290 */ /* 0x000fe4000fffe03f */
[----:B------:R1:W5:Y:S04]  /*2670*/  @!P0 LDG.E.64 R54, [R6.64+0x20] ;  /* 0x0000200a06368981 */ /* 0x000368000c1e1b00 */
[----:B------:R1:W5:Y:S02]  /*2680*/  @!P0 LDG.E.64 R22, [R4.64+0x20] ;  /* 0x0000200a04168981 */ /* 0x000364000c1e1b00 */
.L_x_60:
[----:B------:R-:W-:Y:S05]  /*2690*/  BSYNC B0 ;  /* 0x0000000000007941 */ /* 0x000fea0003800000 */
.L_x_59:
        /* <DEDUP_REMOVED lines=22> */
[----:B------:R-:W-:Y:S01]  /*2800*/  IADD3.X R38, R131, R133, R38, P1, P0 ;  /* 0x0000008583267210 */ /* 0x000fe20000fe0426 */
[----:B------:R-:W-:Y:S01]  /*2810*/  CS2R R26, SRZ ;  /* 0x00000000001a7805 */ /* 0x000fe2000001ff00 */
[----:B------:R-:W-:Y:S04]  /*2820*/  IADD3 R8, P1, P0, R114, R206, R8 ;  /* 0x000000ce72087210 */ /* 0x000fe8000783e008 */
[----:B------:R-:W-:Y:S02]  /*2830*/  IADD3.X R37, R129, R132, R37, P1, P0 ;  /* 0x0000008481257210 */ /* 0x000fe40000fe0425 */
[C---:B------:R-:W-:Y:S04]  /*2840*/  LEA R6, P0, R10.reuse, c[0x0][0x270], 0x1 ;  /* 0x00009c000a067a11 */ /* 0x040fe800078008ff */
[----:B------:R-:W-:Y:S02]  /*2850*/  LEA.HI.X R7, R10, c[0x0][0x274], R38, 0x1, P0 ;  /* 0x00009d000a077a11 */ /* 0x000fe400000f0c26 */
[C---:B------:R-:W-:Y:S04]  /*2860*/  LEA R4, P0, R8.reuse, c[0x0][0x288], 0x1 ;  /* 0x0000a20008047a11 */ /* 0x040fe800078008ff */
[----:B------:R-:W-:Y:S02]  /*2870*/  LEA.HI.X R5, R8, c[0x0][0x28c], R37, 0x1, P0 ;  /* 0x0000a30008057a11 */ /* 0x000fe400000f0c25 */
[----:B------:R-:W-:Y:S11]  /*2880*/  ISETP.GE.AND P0, PT, R34, c[0x0][0x27c], PT ;  /* 0x00009f0022007a0c */ /* 0x000ff60003f06270 */
[----:B------:R-:W-:Y:S02]  /*2890*/  @!UPT UIADD3 URZ, URZ, URZ, URZ ;  /* 0x0000003f3f3ff290 */ /* 0x000fe4000fffe03f */
[----:B------:R1:W5:Y:S04]  /*28a0*/  @!P0 LDG.E.64 R56, [R6.64] ;  /* 0x0000000a06388981 */ /* 0x000368000c1e1b00 */
[----:B------:R1:W5:Y:S01]  /*28b0*/  @!P0 LDG.E.64 R24, [R4.64] ;  /* 0x0000000a04188981 */ /* 0x000362000c1e1b00 */
[----:B------:R-:W-:Y:S11]  /*28c0*/  ISETP.GE.AND P0, PT, R36, c[0x0][0x27c], PT ;  /* 0x00009f0024007a0c */ /* 0x000ff60003f06270 */
[----:B------:R-:W-:Y:S02]  /*28d0*/  @!UPT UIADD3 URZ, URZ, URZ, URZ ;  /* 0x0000003f3f3ff290 */ /* 0x000fe4000fffe03f */
[----:B------:R1:W5:Y:S04]  /*28e0*/  @!P0 LDG.E.64 R58, [R6.64+0x20] ;  /* 0x0000200a063a8981 */ /* 0x000368000c1e1b00 */
[----:B------:R1:W5:Y:S02]  /*28f0*/  @!P0 LDG.E.64 R26, [R4.64+0x20] ;  /* 0x0000200a041a8981 */ /* 0x000364000c1e1b00 */
.L_x_62:
[----:B------:R-:W-:Y:S05]  /*2900*/  BSYNC B0 ;  /* 0x0000000000007941 */ /* 0x000fea0003800000 */
.L_x_61:
[----:B-1---5:R-:W-:Y:S01]  /*2910*/  MOV R5, R56 ;  /* 0x0000003800057202 */ /* 0x022fe20000000f00 */
[----:B------:R-:W-:Y:S01]  /*2920*/  IMAD.MOV.U32 R7, RZ, RZ, R58 ;  /* 0x000000ffff077224 */ /* 0x000fe200078e003a */
[----:B------:R-:W-:Y:S01]  /*2930*/  BSSY B1, `(.L_x_63) ;  /* 0x0000086000017945 */ /* 0x000fe20003800000 */
[----:B------:R-:W-:Y:S02]  /*2940*/  IMAD.MOV.U32 R6, RZ, RZ, R59 ;  /* 0x000000ffff067224 */ /* 0x000fe400078e003b */
[----:B------:R-:W-:Y:S03]  /*2950*/  IMAD.MOV.U32 R4, RZ, RZ, R57 ;  /* 0x000000ffff047224 */ /* 0x000fe600078e0039 */
[----:B------:R-:W-:Y:S01]  /*2960*/  PRMT R66, R7, 0x5410, R6 ;  /* 0x0000541007427816 */ /* 0x000fe20000000006 */
[----:B------:R-:W-:Y:S01]  /*2970*/  IMAD.MOV.U32 R7, RZ, RZ, R26 ;  /* 0x000000ffff077224 */ /* 0x000fe200078e001a */
[----:B------:R-:W-:Y:S01]  /*2980*/  PRMT R65, R5, 0x5410, R4 ;  /* 0x0000541005417816 */ /* 0x000fe20000000004 */
[----:B------:R-:W-:Y:S01]  /*2990*/  IMAD.MOV.U32 R5, RZ, RZ, R24 ;  /* 0x000000ffff057224 */ /* 0x000fe200078e0018 */
[----:B------:R-:W-:Y:S02]  /*29a0*/  MOV R6, R27 ;  /* 0x0000001b00067202 */ /* 0x000fe40000000f00 */
[----:B------:R-:W-:Y:S02]  /*29b0*/  MOV R4, R25 ;  /* 0x0000001900047202 */ /* 0x000fe40000000f00 */
[----:B------:R-:W-:Y:S02]  /*29c0*/  PRMT R38, R7, 0x5410, R6 ;  /* 0x0000541007267816 */ /* 0x000fe40000000006 */
[----:B------:R-:W-:Y:S01]  /*29d0*/  PRMT R37, R5, 0x5410, R4 ;  /* 0x0000541005257816 */ /* 0x000fe20000000004 */
[----:B------:R-:W-:-:S05]  /*29e0*/  @P3 BRA `(.L_x_64) ;  /* 0x000007a000003947 */ /* 0x000fca0003800000 */
[----:B------:R-:W-:Y:S01]  /*29f0*/  IADD3 R67, P0, R146, R86, RZ ;  /* 0x0000005692437210 */ /* 0x000fe20007f1e0ff */
[----:B------:R-:W-:Y:S04]  /*2a00*/  BSSY B0, `(.L_x_65) ;  /* 0x000003d000007945 */ /* 0x000fe80003800000 */
[----:B------:R-:W-:Y:S01]  /*2a10*/  IMAD.X R70, R91, 0x1, R142, P0 ;  /* 0x000000015b467824 */ /* 0x000fe200000e068e */
[----:B------:R-:W-:Y:S11]  /*2a20*/  ISETP.NE.AND P0, PT, R99, RZ, PT ;  /* 0x000000ff6300720c */ /* 0x000ff60003f05270 */
[----:B------:R-:W-:Y:S02]  /*2a30*/  @!UPT UIADD3 URZ, URZ, URZ, URZ ;  /* 0x0000003f3f3ff290 */ /* 0x000fe4000fffe03f */
[----:B------:R-:W-:-:S05]  /*2a40*/  @!P0 BRA `(.L_x_66) ;  /* 0x0000038000008947 */ /* 0x000fca0003800000 */
[----:B------:R-:W-:Y:S01]  /*2a50*/  IADD3 R4, P0, R67, R94, RZ ;  /* 0x0000005e43047210 */ /* 0x000fe20007f1e0ff */
[----:B------:R-:W1:Y:S03]  /*2a60*/  LDS.128 R8, [R98+0x3900] ;  /* 0x0039000062087984 */ /* 0x000e660000000c00 */
[----:B------:R-:W-:Y:S02]  /*2a70*/  IADD3.X R5, R70, R96, RZ, P0, !PT ;  /* 0x0000006046057210 */ /* 0x000fe400007fe4ff */
[C---:B------:R-:W-:Y:S04]  /*2a80*/  LEA R68, P0, R4.reuse, c[0x0][0x1c8], 0x1 ;  /* 0x0000720004447a11 */ /* 0x040fe800078008ff */
[----:B------:R-:W-:Y:S02]  /*2a90*/  LEA.HI.X R69, R4, c[0x0][0x1cc], R5, 0x1, P0 ;  /* 0x0000730004457a11 */ /* 0x000fe400000f0c05 */
[----:B------:R-:W-:Y:S11]  /*2aa0*/  ISETP.GE.AND P0, PT, R34, c[0x0][0x27c], PT ;  /* 0x00009f0022007a0c */ /* 0x000ff60003f06270 */
[----:B------:R-:W-:Y:S02]  /*2ab0*/  @!UPT UIADD3 URZ, URZ, URZ, URZ ;  /* 0x0000003f3f3ff290 */ /* 0x000fe4000fffe03f */
[----:B------:R-:W-:Y:S01]  /*2ac0*/  @!P0 SHF.R.U64 R6, R2, 0x10, R3 ;  /* 0x0000001002068819 */ /* 0x000fe20000001203 */
[----:B------:R-:W-:Y:S01]  /*2ad0*/  @!P0 HADD2.F32 R2, -RZ, R20.H0_H0 ;  /* 0x20000014ff028230 */ /* 0x000fe20000004100 */
[----:B------:R-:W-:Y:S01]  /*2ae0*/  @!P0 SHF.R.U64 R43, R40, 0x10, R41 ;  /* 0x00000010282b8819 */ /* 0x000fe20000001229 */
[----:B------:R-:W-:Y:S01]  /*2af0*/  @!P0 HADD2.F32 R40, -RZ, R44.H0_H0 ;  /* 0x2000002cff288230 */ /* 0x000fe20000004100 */
[----:B------:R-:W-:Y:S02]  /*2b00*/  @!P0 SHF.R.U32.HI R7, RZ, 0x10, R3 ;  /* 0x00000010ff078819 */ /* 0x000fe40000011603 */
[----:B------:R-:W-:Y:S01]  /*2b10*/  @!P0 SHF.R.U32.HI R45, RZ, 0x10, R41 ;  /* 0x00000010ff2d8819 */ /* 0x000fe20000011629 */
[----:B------:R-:W-:Y:S04]  /*2b20*/  @!P0 HADD2.F32 R43, -RZ, R43.H0_H0 ;  /* 0x2000002bff2b8230 */ /* 0x000fe80000004100 */
[----:B------:R-:W-:Y:S01]  /*2b30*/  @!P0 HADD2.F32 R45, -RZ, R45.H0_H0 ;  /* 0x2000002dff2d8230 */ /* 0x000fe20000004100 */
[----:B-1----:R-:W-:Y:S02]  /*2b40*/  @!P0 MOV R5, R8 ;  /* 0x0000000800058202 */ /* 0x002fe40000000f00 */
[----:B------:R-:W-:Y:S03]  /*2b50*/  @!P0 MOV R4, R9 ;  /* 0x0000000900048202 */ /* 0x000fe60000000f00 */
[--C-:B------:R-:W-:Y:S02]  /*2b60*/  @!P0 HADD2.F32 R39, -RZ, R5.reuse.H1_H1 ;  /* 0x30000005ff278230 */ /* 0x100fe40000004100 */
[----:B------:R-:W-:Y:S02]  /*2b70*/  @!P0 HADD2.F32 R3, -RZ, R5.H0_H0 ;  /* 0x20000005ff038230 */ /* 0x000fe40000004100 */
[----:B------:R-:W-:Y:S01]  /*2b80*/  @!P0 HADD2.F32 R5, -RZ, R6.H0_H0 ;  /* 0x20000006ff058230 */ /* 0x000fe20000004100 */
[-C--:B------:R-:W-:Y:S01]  /*2b90*/  @!P0 FMUL.FTZ R71, R39, R2.reuse ;  /* 0x0000000227478220 */ /* 0x080fe20000410000 */
[--C-:B------:R-:W-:Y:S01]  /*2ba0*/  @!P0 HADD2.F32 R41, -RZ, R4.reuse.H1_H1 ;  /* 0x30000004ff298230 */ /* 0x100fe20000004100 */
[----:B------:R-:W-:Y:S01]  /*2bb0*/  @!P0 IMAD.MOV.U32 R6, RZ, RZ, R10 ;  /* 0x000000ffff068224 */ /* 0x000fe200078e000a */
[----:B------:R-:W-:Y:S01]  /*2bc0*/  @!P0 HADD2.F32 R4, -RZ, R4.H0_H0 ;  /* 0x20000004ff048230 */ /* 0x000fe20000004100 */
[C---:B------:R-:W-:Y:S02]  /*2bd0*/  @!P0 FMUL.FTZ R2, R3.reuse, R2 ;  /* 0x0000000203028220 */ /* 0x040fe40000410000 */
[-C--:B------:R-:W-:Y:S02]  /*2be0*/  @!P0 FFMA.FTZ R73, R3, R40.reuse, -R71 ;  /* 0x0000002803498223 */ /* 0x080fe40000010847 */
[-C--:B------:R-:W-:Y:S02]  /*2bf0*/  @!P0 FMUL.FTZ R71, R41, R5.reuse ;  /* 0x0000000529478220 */ /* 0x080fe40000410000 */
[C---:B------:R-:W-:Y:S01]  /*2c00*/  @!P0 FMUL.FTZ R3, R4.reuse, R5 ;  /* 0x0000000504038220 */ /* 0x040fe20000410000 */
[----:B------:R-:W-:Y:S01]  /*2c10*/  @!P0 MOV R5, R11 ;  /* 0x0000000b00058202 */ /* 0x000fe20000000f00 */
[----:B------:R-:W-:Y:S01]  /*2c20*/  @!P0 FFMA.FTZ R2, R39, R40, R2 ;  /* 0x0000002827028223 */ /* 0x000fe20000010002 */
[----:B------:R-:W-:Y:S01]  /*2c30*/  @!P0 HADD2.F32 R39, -RZ, R6.H1_H1 ;  /* 0x30000006ff278230 */ /* 0x000fe20000004100 */
[-C--:B------:R-:W-:Y:S01]  /*2c40*/  @!P0 FFMA.FTZ R72, R4, R43.reuse, -R71 ;  /* 0x0000002b04488223 */ /* 0x080fe20000010847 */
[----:B------:R-:W-:Y:S01]  /*2c50*/  @!P0 HADD2.F32 R4, -RZ, R20.H1_H1 ;  /* 0x30000014ff048230 */ /* 0x000fe20000004100 */
[----:B------:R-:W-:Y:S01]  /*2c60*/  @!P0 FFMA.FTZ R3, R41, R43, R3 ;  /* 0x0000002b29038223 */ /* 0x000fe20000010003 */
[----:B------:R-:W-:Y:S01]  /*2c70*/  @!P0 HADD2.F32 R20, -RZ, R7.H0_H0 ;  /* 0x20000007ff148230 */ /* 0x000fe20000004100 */
[----:B------:R-:W-:Y:S01]  /*2c80*/  @!P0 F2FP.PACK_AB R2, R2, R73 ;  /* 0x000000490202823e */ /* 0x000fe200000000ff */
[----:B------:R-:W-:Y:S02]  /*2c90*/  @!P0 HADD2.F32 R7, -RZ, R6.H0_H0 ;  /* 0x20000006ff078230 */ /* 0x000fe40000004100 */
[----:B------:R-:W-:Y:S01]  /*2ca0*/  @!P0 HADD2.F32 R40, -RZ, R44.H1_H1 ;  /* 0x3000002cff288230 */ /* 0x000fe20000004100 */
[----:B------:R-:W-:Y:S01]  /*2cb0*/  @!P0 F2FP.PACK_AB R3, R3, R72 ;  /* 0x000000480303823e */ /* 0x000fe200000000ff */
[--C-:B------:R-:W-:Y:S01]  /*2cc0*/  @!P0 HADD2.F32 R44, -RZ, R5.reuse.H1_H1 ;  /* 0x30000005ff2c8230 */ /* 0x100fe20000004100 */
[----:B------:R-:W-:Y:S01]  /*2cd0*/  @!P0 MOV R8, R2 ;  /* 0x0000000200088202 */ /* 0x000fe20000000f00 */
[----:B------:R-:W-:Y:S01]  /*2ce0*/  @!P0 HADD2.F32 R6, -RZ, R5.H0_H0 ;  /* 0x20000005ff068230 */ /* 0x000fe20000004100 */
[-C--:B------:R-:W-:Y:S02]  /*2cf0*/  @!P0 FMUL.FTZ R5, R39, R4.reuse ;  /* 0x0000000427058220 */ /* 0x080fe40000410000 */
[C---:B------:R-:W-:Y:S02]  /*2d00*/  @!P0 FMUL.FTZ R4, R7.reuse, R4 ;  /* 0x0000000407048220 */ /* 0x040fe40000410000 */
[----:B------:R-:W-:Y:S02]  /*2d10*/  @!P0 FMUL.FTZ R71, R44, R20 ;  /* 0x000000142c478220 */ /* 0x000fe40000410000 */
[----:B------:R-:W-:Y:S02]  /*2d20*/  @!P0 FFMA.FTZ R7, R7, R40, -R5 ;  /* 0x0000002807078223 */ /* 0x000fe40000010805 */
[C---:B------:R-:W-:Y:S02]  /*2d30*/  @!P0 FMUL.FTZ R5, R6.reuse, R20 ;  /* 0x0000001406058220 */ /* 0x040fe40000410000 */
[----:B------:R-:W-:Y:S02]  /*2d40*/  @!P0 FFMA.FTZ R4, R39, R40, R4 ;  /* 0x0000002827048223 */ /* 0x000fe40000010004 */
[-C--:B------:R-:W-:Y:S02]  /*2d50*/  @!P0 FFMA.FTZ R71, R6, R45.reuse, -R71 ;  /* 0x0000002d06478223 */ /* 0x080fe40000010847 */
[----:B------:R-:W-:Y:S01]  /*2d60*/  @!P0 FFMA.FTZ R5, R44, R45, R5 ;  /* 0x0000002d2c058223 */ /* 0x000fe20000010005 */
[----:B------:R-:W-:Y:S01]  /*2d70*/  @!P0 F2FP.PACK_AB R4, R4, R7 ;  /* 0x000000070404823e */ /* 0x000fe200000000ff */
[----:B------:R-:W-:Y:S03]  /*2d80*/  @!P0 IMAD.MOV.U32 R9, RZ, RZ, R3 ;  /* 0x000000ffff098224 */ /* 0x000fe600078e0003 */
[----:B------:R-:W-:Y:S02]  /*2d90*/  @!P0 F2FP.PACK_AB R5, R5, R71 ;  /* 0x000000470505823e */ /* 0x000fe400000000ff */
[----:B------:R-:W-:Y:S02]  /*2da0*/  @!P0 MOV R10, R4 ;  /* 0x00000004000a8202 */ /* 0x000fe40000000f00 */
[----:B------:R-:W-:Y:S05]  /*2db0*/  @!P0 MOV R11, R5 ;  /* 0x00000005000b8202 */ /* 0x000fea0000000f00 */
[----:B------:R1:W-:Y:S02]  /*2dc0*/  STG.E.128 [R68.64], R8 ;  /* 0x0000000844007986 */ /* 0x0003e4000c101d0a */
.L_x_66:
[----:B------:R-:W-:Y:S05]  /*2dd0*/  BSYNC B0 ;  /* 0x0000000000007941 */ /* 0x000fea0003800000 */
.L_x_65:
[----:B------:R-:W-:Y:S11]  /*2de0*/  ISETP.NE.AND P0, PT, R100, RZ, PT ;  /* 0x000000ff6400720c */ /* 0x000ff60003f05270 */
[----:B------:R-:W-:Y:S02]  /*2df0*/  @!UPT UIADD3 URZ, URZ, URZ, URZ ;  /* 0x0000003f3f3ff290 */ /* 0x000fe4000fffe03f */
[----:B------:R-:W-:-:S05]  /*2e00*/  @!P0 BRA `(.L_x_64) ;  /* 0x0000038000008947 */ /* 0x000fca0003800000 */
[----:B------:R-:W-:Y:S01]  /*2e10*/  IADD3 R2, P0, R67, R130, RZ ;  /* 0x0000008243027210 */ /* 0x000fe20007f1e0ff */
[----:B-1----:R-:W1:Y:S03]  /*2e20*/  LDS.128 R8, [R97+0x3900] ;  /* 0x0039000061087984 */ /* 0x002e660000000c00 */
        /* <DEDUP_REMOVED lines=9> */
[----:B------:R-:W-:Y:S01]  /*2ec0*/  @!P0 SHF.R.U32.HI R12, RZ, 0x10, R13 ;  /* 0x00000010ff0c8819 */ /* 0x000fe2000001160d */
[----:B------:R-:W-:Y:S01]  /*2ed0*/  @!P0 HADD2.F32 R5, -RZ, R5.H0_H0 ;  /* 0x20000005ff058230 */ /* 0x000fe20000004100 */
[----:B------:R-:W-:Y:S01]  /*2ee0*/  @!P0 SHF.R.U32.HI R41, RZ, 0x10, R47 ;  /* 0x00000010ff298819 */ /* 0x000fe2000001162f */
[----:B------:R-:W-:Y:S02]  /*2ef0*/  @!P0 HADD2.F32 R20, -RZ, R20.H0_H0 ;  /* 0x20000014ff148230 */ /* 0x000fe40000004100 */
[----:B------:R-:W-:Y:S02]  /*2f00*/  @!P0 HADD2.F32 R12, -RZ, R12.H0_H0 ;  /* 0x2000000cff0c8230 */ /* 0x000fe40000004100 */
[----:B------:R-:W-:Y:S01]  /*2f10*/  @!P0 HADD2.F32 R41, -RZ, R41.H0_H0 ;  /* 0x20000029ff298230 */ /* 0x000fe20000004100 */
[----:B-1----:R-:W-:Y:S02]  /*2f20*/  @!P0 MOV R3, R8 ;  /* 0x0000000800038202 */ /* 0x002fe40000000f00 */
[----:B------:R-:W-:Y:S03]  /*2f30*/  @!P0 MOV R4, R9 ;  /* 0x0000000900048202 */ /* 0x000fe60000000f00 */
[--C-:B------:R-:W-:Y:S02]  /*2f40*/  @!P0 HADD2.F32 R6, -RZ, R3.reuse.H1_H1 ;  /* 0x30000003ff068230 */ /* 0x100fe40000004100 */
[----:B------:R-:W-:Y:S02]  /*2f50*/  @!P0 HADD2.F32 R3, -RZ, R3.H0_H0 ;  /* 0x20000003ff038230 */ /* 0x000fe40000004100 */
[--C-:B------:R-:W-:Y:S01]  /*2f60*/  @!P0 HADD2.F32 R13, -RZ, R4.reuse.H1_H1 ;  /* 0x30000004ff0d8230 */ /* 0x100fe20000004100 */
[CC--:B------:R-:W-:Y:S01]  /*2f70*/  @!P0 FMUL.FTZ R39, R6.reuse, R2.reuse ;  /* 0x0000000206278220 */ /* 0x0c0fe20000410000 */
[----:B------:R-:W-:Y:S01]  /*2f80*/  @!P0 HADD2.F32 R4, -RZ, R4.H0_H0 ;  /* 0x20000004ff048230 */ /* 0x000fe20000004100 */
[C---:B------:R-:W-:Y:S02]  /*2f90*/  @!P0 FMUL.FTZ R2, R3.reuse, R2 ;  /* 0x0000000203028220 */ /* 0x040fe40000410000 */
[-C--:B------:R-:W-:Y:S02]  /*2fa0*/  @!P0 FFMA.FTZ R47, R3, R7.reuse, -R39 ;  /* 0x00000007032f8223 */ /* 0x080fe40000010827 */
[----:B------:R-:W-:Y:S02]  /*2fb0*/  @!P0 FFMA.FTZ R2, R6, R7, R2 ;  /* 0x0000000706028223 */ /* 0x000fe40000010002 */
[----:B------:R-:W-:Y:S02]  /*2fc0*/  @!P0 IMAD.MOV.U32 R6, RZ, RZ, R10 ;  /* 0x000000ffff068224 */ /* 0x000fe400078e000a */
[C---:B------:R-:W-:Y:S01]  /*2fd0*/  @!P0 FMUL.FTZ R39, R13.reuse, R5 ;  /* 0x000000050d278220 */ /* 0x040fe20000410000 */
[----:B------:R-:W-:Y:S01]  /*2fe0*/  @!P0 F2FP.PACK_AB R2, R2, R47 ;  /* 0x0000002f0202823e */ /* 0x000fe200000000ff */
[C---:B------:R-:W-:Y:S01]  /*2ff0*/  @!P0 FMUL.FTZ R3, R4.reuse, R5 ;  /* 0x0000000504038220 */ /* 0x040fe20000410000 */
[----:B------:R-:W-:Y:S01]  /*3000*/  @!P0 MOV R5, R11 ;  /* 0x0000000b00058202 */ /* 0x000fe20000000f00 */
[-C--:B------:R-:W-:Y:S01]  /*3010*/  @!P0 FFMA.FTZ R46, R4, R20.reuse, -R39 ;  /* 0x00000014042e8223 */ /* 0x080fe20000010827 */
[----:B------:R-:W-:Y:S01]  /*3020*/  @!P0 HADD2.F32 R4, -RZ, R21.H1_H1 ;  /* 0x30000015ff048230 */ /* 0x000fe20000004100 */
[----:B------:R-:W-:Y:S01]  /*3030*/  @!P0 FFMA.FTZ R3, R13, R20, R3 ;  /* 0x000000140d038223 */ /* 0x000fe20000010003 */
[--C-:B------:R-:W-:Y:S01]  /*3040*/  @!P0 HADD2.F32 R21, -RZ, R6.reuse.H1_H1 ;  /* 0x30000006ff158230 */ /* 0x100fe20000004100 */
[----:B------:R-:W-:Y:S01]  /*3050*/  @!P0 MOV R8, R2 ;  /* 0x0000000200088202 */ /* 0x000fe20000000f00 */
[----:B------:R-:W-:Y:S02]  /*3060*/  @!P0 HADD2.F32 R7, -RZ, R6.H0_H0 ;  /* 0x20000006ff078230 */ /* 0x000fe40000004100 */
[----:B------:R-:W-:Y:S01]  /*3070*/  @!P0 HADD2.F32 R39, -RZ, R60.H1_H1 ;  /* 0x3000003cff278230 */ /* 0x000fe20000004100 */
[----:B------:R-:W-:Y:S01]  /*3080*/  @!P0 F2FP.PACK_AB R3, R3, R46 ;  /* 0x0000002e0303823e */ /* 0x000fe200000000ff */
[--C-:B------:R-:W-:Y:S02]  /*3090*/  @!P0 HADD2.F32 R40, -RZ, R5.reuse.H1_H1 ;  /* 0x30000005ff288230 */ /* 0x100fe40000004100 */
[----:B------:R-:W-:Y:S01]  /*30a0*/  @!P0 HADD2.F32 R6, -RZ, R5.H0_H0 ;  /* 0x20000005ff068230 */ /* 0x000fe20000004100 */
[-C--:B------:R-:W-:Y:S02]  /*30b0*/  @!P0 FMUL.FTZ R5, R21, R4.reuse ;  /* 0x0000000415058220 */ /* 0x080fe40000410000 */
[C---:B------:R-:W-:Y:S02]  /*30c0*/  @!P0 FMUL.FTZ R4, R7.reuse, R4 ;  /* 0x0000000407048220 */ /* 0x040fe40000410000 */
[-C--:B------:R-:W-:Y:S02]  /*30d0*/  @!P0 FMUL.FTZ R43, R40, R12.reuse ;  /* 0x0000000c282b8220 */ /* 0x080fe40000410000 */
[-C--:B------:R-:W-:Y:S02]  /*30e0*/  @!P0 FFMA.FTZ R7, R7, R39.reuse, -R5 ;  /* 0x0000002707078223 */ /* 0x080fe40000010805 */
        /* <DEDUP_REMOVED lines=10> */
.L_x_64:
[----:B------:R-:W-:Y:S05]  /*3190*/  BSYNC B1 ;  /* 0x0000000000017941 */ /* 0x000fea0003800000 */
.L_x_63:
[----:B------:R-:W-:Y:S01]  /*31a0*/  BSSY B1, `(.L_x_67) ;  /* 0x000007a000017945 */ /* 0x000fe20003800000 */
[----:B------:R-:W-:-:S05]  /*31b0*/  @P4 BRA `(.L_x_68) ;  /* 0x0000078000004947 */ /* 0x000fca0003800000 */
[----:B-1----:R-:W-:Y:S01]  /*31c0*/  IADD3 R44, P1, P0, R138, R86, R32 ;  /* 0x000000568a2c7210 */ /* 0x002fe2000783e020 */
[----:B------:R-:W-:Y:S03]  /*31d0*/  BSSY B0, `(.L_x_69) ;  /* 0x000003c000007945 */ /* 0x000fe60003800000 */
[----:B------:R-:W-:Y:S02]  /*31e0*/  IADD3.X R46, R144, R91, R33, P1, P0 ;  /* 0x0000005b902e7210 */ /* 0x000fe40000fe0421 */
[----:B------:R-:W-:Y:S11]  /*31f0*/  ISETP.NE.AND P0, PT, R99, RZ, PT ;  /* 0x000000ff6300720c */ /* 0x000ff60003f05270 */
[----:B------:R-:W-:Y:S02]  /*3200*/  @!UPT UIADD3 URZ, URZ, URZ, URZ ;  /* 0x0000003f3f3ff290 */ /* 0x000fe4000fffe03f */
[----:B------:R-:W-:-:S05]  /*3210*/  @!P0 BRA `(.L_x_70) ;  /* 0x0000037000008947 */ /* 0x000fca0003800000 */
[----:B------:R-:W-:Y:S01]  /*3220*/  ISETP.GE.AND P0, PT, R34, c[0x0][0x27c], PT ;  /* 0x00009f0022007a0c */ /* 0x000fe20003f06270 */
[----:B------:R-:W1:Y:S01]  /*3230*/  LDS.128 R8, [R98+0x4900] ;  /* 0x0049000062087984 */ /* 0x000e620000000c00 */
[----:B------:R-:W-:Y:S11]  /*3240*/  IADD3 R39, P1, R44, R94, RZ ;  /* 0x0000005e2c277210 */ /* 0x000ff60007f3e0ff */
[--C-:B------:R-:W-:Y:S01]  /*3250*/  @!P0 SHF.R.U64 R6, R14, 0x10, R15.reuse ;  /* 0x000000100e068819 */ /* 0x100fe2000000120f */
[----:B------:R-:W-:Y:S01]  /*3260*/  @!P0 HADD2.F32 R2, -RZ, R28.H0_H0 ;  /* 0x2000001cff028230 */ /* 0x000fe20000004100 */
[----:B------:R-:W-:Y:S01]  /*3270*/  @!P0 SHF.R.U32.HI R12, RZ, 0x10, R15 ;  /* 0x00000010ff0c8819 */ /* 0x000fe2000001160f */
[----:B------:R-:W-:Y:S01]  /*3280*/  @!P0 HADD2.F32 R13, -RZ, R61.H0_H0 ;  /* 0x2000003dff0d8230 */ /* 0x000fe20000004100 */
[--C-:B------:R-:W-:Y:S01]  /*3290*/  @!P0 SHF.R.U64 R15, R48, 0x10, R49.reuse ;  /* 0x00000010300f8819 */ /* 0x100fe20000001231 */
[----:B------:R-:W-:Y:S01]  /*32a0*/  @!P0 HADD2.F32 R6, -RZ, R6.H0_H0 ;  /* 0x20000006ff068230 */ /* 0x000fe20000004100 */
[----:B------:R-:W-:Y:S01]  /*32b0*/  @!P0 SHF.R.U32.HI R48, RZ, 0x10, R49 ;  /* 0x00000010ff308819 */ /* 0x000fe20000011631 */
[----:B------:R-:W-:Y:S02]  /*32c0*/  @!P0 HADD2.F32 R12, -RZ, R12.H0_H0 ;  /* 0x2000000cff0c8230 */ /* 0x000fe40000004100 */
[----:B------:R-:W-:Y:S01]  /*32d0*/  @!P0 HADD2.F32 R15, -RZ, R15.H0_H0 ;  /* 0x2000000fff0f8230 */ /* 0x000fe20000004100 */
[----:B-1----:R-:W-:Y:S02]  /*32e0*/  @!P0 MOV R4, R8 ;  /* 0x0000000800048202 */ /* 0x002fe40000000f00 */
[----:B------:R-:W-:Y:S03]  /*32f0*/  @!P0 MOV R3, R9 ;  /* 0x0000000900038202 */ /* 0x000fe60000000f00 */
[--C-:B------:R-:W-:Y:S02]  /*3300*/  @!P0 HADD2.F32 R7, -RZ, R4.reuse.H1_H1 ;  /* 0x30000004ff078230 */ /* 0x100fe40000004100 */
[----:B------:R-:W-:Y:S02]  /*3310*/  @!P0 HADD2.F32 R5, -RZ, R4.H0_H0 ;  /* 0x20000004ff058230 */ /* 0x000fe40000004100 */
[--C-:B------:R-:W-:Y:S02]  /*3320*/  @!P0 HADD2.F32 R14, -RZ, R3.reuse.H1_H1 ;  /* 0x30000003ff0e8230 */ /* 0x100fe40000004100 */
[----:B------:R-:W-:Y:S01]  /*3330*/  @!P0 HADD2.F32 R4, -RZ, R3.H0_H0 ;  /* 0x20000003ff048230 */ /* 0x000fe20000004100 */
[----:B------:R-:W-:Y:S02]  /*3340*/  @!P0 FMUL.FTZ R3, R7, R2 ;  /* 0x0000000207038220 */ /* 0x000fe40000410000 */
[-C--:B------:R-:W-:Y:S02]  /*3350*/  @!P0 FMUL.FTZ R20, R14, R6.reuse ;  /* 0x000000060e148220 */ /* 0x080fe40000410000 */
[CC--:B------:R-:W-:Y:S02]  /*3360*/  @!P0 FFMA.FTZ R45, R5.reuse, R13.reuse, -R3 ;  /* 0x0000000d052d8223 */ /* 0x0c0fe40000010803 */
[C---:B------:R-:W-:Y:S01]  /*3370*/  @!P0 FMUL.FTZ R3, R4.reuse, R6 ;  /* 0x0000000604038220 */ /* 0x040fe20000410000 */
[----:B------:R-:W-:Y:S01]  /*3380*/  @!P0 MOV R6, R10 ;  /* 0x0000000a00068202 */ /* 0x000fe20000000f00 */
[----:B------:R-:W-:Y:S02]  /*3390*/  @!P0 FMUL.FTZ R2, R5, R2 ;  /* 0x0000000205028220 */ /* 0x000fe40000410000 */
[----:B------:R-:W-:Y:S02]  /*33a0*/  @!P0 IMAD.MOV.U32 R5, RZ, RZ, R11 ;  /* 0x000000ffff058224 */ /* 0x000fe400078e000b */
[----:B------:R-:W-:Y:S01]  /*33b0*/  @!P0 FFMA.FTZ R2, R7, R13, R2 ;  /* 0x0000000d07028223 */ /* 0x000fe20000010002 */
[----:B------:R-:W-:Y:S01]  /*33c0*/  @!P0 HADD2.F32 R13, -RZ, R6.H1_H1 ;  /* 0x30000006ff0d8230 */ /* 0x000fe20000004100 */
[-C--:B------:R-:W-:Y:S01]  /*33d0*/  @!P0 FFMA.FTZ R43, R4, R15.reuse, -R20 ;  /* 0x0000000f042b8223 */ /* 0x080fe20000010814 */
[----:B------:R-:W-:Y:S01]  /*33e0*/  @!P0 HADD2.F32 R4, -RZ, R28.H1_H1 ;  /* 0x3000001cff048230 */ /* 0x000fe20000004100 */
[----:B------:R-:W-:Y:S01]  /*33f0*/  @!P0 FFMA.FTZ R3, R14, R15, R3 ;  /* 0x0000000f0e038223 */ /* 0x000fe20000010003 */
[----:B------:R-:W-:Y:S01]  /*3400*/  @!P0 F2FP.PACK_AB R2, R2, R45 ;  /* 0x0000002d0202823e */ /* 0x000fe200000000ff */
[----:B------:R-:W-:Y:S02]  /*3410*/  @!P0 HADD2.F32 R7, -RZ, R6.H0_H0 ;  /* 0x20000006ff078230 */ /* 0x000fe40000004100 */
[----:B------:R-:W-:Y:S01]  /*3420*/  @!P0 HADD2.F32 R6, -RZ, R5.H0_H0 ;  /* 0x20000005ff068230 */ /* 0x000fe20000004100 */
[----:B------:R-:W-:Y:S01]  /*3430*/  @!P0 F2FP.PACK_AB R3, R3, R43 ;  /* 0x0000002b0303823e */ /* 0x000fe200000000ff */
[----:B------:R-:W-:Y:S01]  /*3440*/  @!P0 HADD2.F32 R20, -RZ, R61.H1_H1 ;  /* 0x3000003dff148230 */ /* 0x000fe20000004100 */
[----:B------:R-:W-:Y:S01]  /*3450*/  @!P0 MOV R8, R2 ;  /* 0x0000000200088202 */ /* 0x000fe20000000f00 */
[----:B------:R-:W-:Y:S01]  /*3460*/  @!P0 HADD2.F32 R21, -RZ, R5.H1_H1 ;  /* 0x30000005ff158230 */ /* 0x000fe20000004100 */
[-C--:B------:R-:W-:Y:S01]  /*3470*/  @!P0 FMUL.FTZ R5, R13, R4.reuse ;  /* 0x000000040d058220 */ /* 0x080fe20000410000 */
[----:B------:R-:W-:Y:S01]  /*3480*/  @!P0 HADD2.F32 R28, -RZ, R48.H0_H0 ;  /* 0x20000030ff1c8230 */ /* 0x000fe20000004100 */
[----:B------:R-:W-:Y:S02]  /*3490*/  @!P0 FMUL.FTZ R4, R7, R4 ;  /* 0x0000000407048220 */ /* 0x000fe40000410000 */
[----:B------:R-:W-:Y:S02]  /*34a0*/  @!P0 FMUL.FTZ R40, R21, R12 ;  /* 0x0000000c15288220 */ /* 0x000fe40000410000 */
[----:B------:R-:W-:Y:S01]  /*34b0*/  @!P0 FFMA.FTZ R41, R7, R20, -R5 ;  /* 0x0000001407298223 */ /* 0x000fe20000010805 */
[----:B------:R-:W-:Y:S01]  /*34c0*/  IADD3.X R7, R46, R96, RZ, P1, !PT ;  /* 0x000000602e077210 */ /* 0x000fe20000ffe4ff */
[C---:B------:R-:W-:Y:S02]  /*34d0*/  @!P0 FMUL.FTZ R5, R6.reuse, R12 ;  /* 0x0000000c06058220 */ /* 0x040fe40000410000 */
[----:B------:R-:W-:Y:S02]  /*34e0*/  @!P0 FFMA.FTZ R4, R13, R20, R4 ;  /* 0x000000140d048223 */ /* 0x000fe40000010004 */
[-C--:B------:R-:W-:Y:S01]  /*34f0*/  @!P0 FFMA.FTZ R40, R6, R28.reuse, -R40 ;  /* 0x0000001c06288223 */ /* 0x080fe20000010828 */
[----:B------:R-:W-:Y:S01]  /*3500*/  LEA R6, P1, R39, c[0x0][0x1c8], 0x1 ;  /* 0x0000720027067a11 */ /* 0x000fe200078208ff */
[----:B------:R-:W-:Y:S01]  /*3510*/  @!P0 FFMA.FTZ R5, R21, R28, R5 ;  /* 0x0000001c15058223 */ /* 0x000fe20000010005 */
[----:B------:R-:W-:Y:S01]  /*3520*/  @!P0 F2FP.PACK_AB R4, R4, R41 ;  /* 0x000000290404823e */ /* 0x000fe200000000ff */
[----:B------:R-:W-:Y:S01]  /*3530*/  @!P0 IMAD.MOV.U32 R9, RZ, RZ, R3 ;  /* 0x000000ffff098224 */ /* 0x000fe200078e0003 */
[----:B------:R-:W-:Y:S02]  /*3540*/  LEA.HI.X R7, R39, c[0x0][0x1cc], R7, 0x1, P1 ;  /* 0x0000730027077a11 */ /* 0x000fe400008f0c07 */
[----:B------:R-:W-:Y:S02]  /*3550*/  @!P0 F2FP.PACK_AB R5, R5, R40 ;  /* 0x000000280505823e */ /* 0x000fe400000000ff */
[----:B------:R-:W-:Y:S02]  /*3560*/  @!P0 MOV R10, R4 ;  /* 0x00000004000a8202 */ /* 0x000fe40000000f00 */
[----:B------:R-:W-:Y:S05]  /*3570*/  @!P0 MOV R11, R5 ;  /* 0x00000005000b8202 */ /* 0x000fea0000000f00 */
[----:B------:R1:W-:Y:S02]  /*3580*/  STG.E.128 [R6.64], R8 ;  /* 0x0000000806007986 */ /* 0x0003e4000c101d0a */
.L_x_70:
[----:B------:R-:W-:Y:S05]  /*3590*/  BSYNC B0 ;  /* 0x0000000000007941 */ /* 0x000fea0003800000 */
.L_x_69:
[----:B------:R-:W-:Y:S11]  /*35a0*/  ISETP.NE.AND P0, PT, R100, RZ, PT ;  /* 0x000000ff6400720c */ /* 0x000ff60003f05270 */
[----:B------:R-:W-:Y:S02]  /*35b0*/  @!UPT UIADD3 URZ, URZ, URZ, URZ ;  /* 0x0000003f3f3ff290 */ /* 0x000fe4000fffe03f */
[----:B------:R-:W-:-:S05]  /*35c0*/  @!P0 BRA `(.L_x_68) ;  /* 0x0000037000008947 */ /* 0x000fca0003800000 */
[----:B------:R-:W-:Y:S01]  /*35d0*/  ISETP.GE.AND P0, PT, R36, c[0x0][0x27c], PT ;  /* 0x00009f0024007a0c */ /* 0x000fe20003f06270 */
[----:B-1----:R-:W1:Y:S01]  /*35e0*/  LDS.128 R8, [R97+0x4900] ;  /* 0x0049000061087984 */ /* 0x002e620000000c00 */
[----:B------:R-:W-:Y:S11]  /*35f0*/  IADD3 R21, P1, R44, R130, RZ ;  /* 0x000000822c157210 */ /* 0x000ff60007f3e0ff */
        /* <DEDUP_REMOVED lines=24> */
[--C-:B------:R-:W-:Y:S01]  /*3780*/  @!P0 HADD2.F32 R13, -RZ, R6.reuse.H1_H1 ;  /* 0x30000006ff0d8230 */ /* 0x100fe20000004100 */
[-C--:B------:R-:W-:Y:S01]  /*3790*/  @!P0 FFMA.FTZ R39, R4, R15.reuse, -R16 ;  /* 0x0000000f04278223 */ /* 0x080fe20000010810 */
[----:B------:R-:W-:Y:S01]  /*37a0*/  @!P0 HADD2.F32 R4, -RZ, R29.H1_H1 ;  /* 0x3000001dff048230 */ /* 0x000fe20000004100 */
[----:B------:R-:W-:Y:S01]  /*37b0*/  @!P0 FFMA.FTZ R3, R14, R15, R3 ;  /* 0x0000000f0e038223 */ /* 0x000fe20000010003 */
[----:B------:R-:W-:Y:S01]  /*37c0*/  @!P0 F2FP.PACK_AB R2, R2, R40 ;  /* 0x000000280202823e */ /* 0x000fe200000000ff */
[----:B------:R-:W-:Y:S02]  /*37d0*/  @!P0 HADD2.F32 R7, -RZ, R6.H0_H0 ;  /* 0x20000006ff078230 */ /* 0x000fe40000004100 */
[--C-:B------:R-:W-:Y:S01]  /*37e0*/  @!P0 HADD2.F32 R6, -RZ, R5.reuse.H0_H0 ;  /* 0x20000005ff068230 */ /* 0x100fe20000004100 */
[----:B------:R-:W-:Y:S01]  /*37f0*/  @!P0 F2FP.PACK_AB R3, R3, R39 ;  /* 0x000000270303823e */ /* 0x000fe200000000ff */
[----:B------:R-:W-:Y:S01]  /*3800*/  @!P0 HADD2.F32 R16, -RZ, R62.H1_H1 ;  /* 0x3000003eff108230 */ /* 0x000fe20000004100 */
[----:B------:R-:W-:Y:S01]  /*3810*/  @!P0 MOV R8, R2 ;  /* 0x0000000200088202 */ /* 0x000fe20000000f00 */
[----:B------:R-:W-:Y:S01]  /*3820*/  @!P0 HADD2.F32 R17, -RZ, R5.H1_H1 ;  /* 0x30000005ff118230 */ /* 0x000fe20000004100 */
[-C--:B------:R-:W-:Y:S02]  /*3830*/  @!P0 FMUL.FTZ R5, R13, R4.reuse ;  /* 0x000000040d058220 */ /* 0x080fe40000410000 */
        /* <DEDUP_REMOVED lines=16> */
.L_x_68:
[----:B------:R-:W-:Y:S05]  /*3940*/  BSYNC B1 ;  /* 0x0000000000017941 */ /* 0x000fea0003800000 */
.L_x_67:
[----:B------:R-:W-:Y:S01]  /*3950*/  BSSY B1, `(.L_x_71) ;  /* 0x000007a000017945 */ /* 0x000fe20003800000 */
[----:B------:R-:W-:-:S05]  /*3960*/  @P2 BRA `(.L_x_72) ;  /* 0x0000078000002947 */ /* 0x000fca0003800000 */
[----:B------:R-:W-:Y:S01]  /*3970*/  ISETP.NE.AND P0, PT, R99, RZ, PT ;  /* 0x000000ff6300720c */ /* 0x000fe20003f05270 */
[----:B------:R-:W-:Y:S01]  /*3980*/  BSSY B0, `(.L_x_73) ;  /* 0x000003c000007945 */ /* 0x000fe20003800000 */
[----:B------:R-:W-:Y:S04]  /*3990*/  IADD3 R39, P2, P1, R147, R86, R32 ;  /* 0x0000005693277210 */ /* 0x000fe8000795e020 */
[----:B------:R-:W-:Y:S07]  /*39a0*/  IADD3.X R40, R143, R91, R33, P2, P1 ;  /* 0x0000005b8f287210 */ /* 0x000fee00017e2421 */
[----:B------:R-:W-:-:S05]  /*39b0*/  @!P0 BRA `(.L_x_74) ;  /* 0x0000038000008947 */ /* 0x000fca0003800000 */
[----:B------:R-:W-:Y:S01]  /*39c0*/  ISETP.GE.AND P0, PT, R34, c[0x0][0x27c], PT ;  /* 0x00009f0022007a0c */ /* 0x000fe20003f06270 */
[----:B-1----:R-:W1:Y:S11]  /*39d0*/  LDS.128 R8, [R98+0x5900] ;  /* 0x0059000062087984 */ /* 0x002e760000000c00 */
[----:B------:R-:W-:Y:S01]  /*39e0*/  @!UPT UIADD3 URZ, URZ, URZ, URZ ;  /* 0x0000003f3f3ff290 */ /* 0x000fe2000fffe03f */
[----:B------:R-:W-:Y:S01]  /*39f0*/  @!P0 SHF.R.U64 R6, R18, 0x10, R19 ;  /* 0x0000001012068819 */ /* 0x000fe20000001213 */
[----:B------:R-:W-:Y:S01]  /*3a00*/  @!P0 HADD2.F32 R2, -RZ, R30.H0_H0 ;  /* 0x2000001eff028230 */ /* 0x000fe20000004100 */
[----:B------:R-:W-:Y:S01]  /*3a10*/  @!P0 SHF.R.U64 R15, R52, 0x10, R53 ;  /* 0x00000010340f8819 */ /* 0x000fe20000001235 */
[----:B------:R-:W-:Y:S01]  /*3a20*/  @!P0 HADD2.F32 R13, -RZ, R63.H0_H0 ;  /* 0x2000003fff0d8230 */ /* 0x000fe20000004100 */
[----:B------:R-:W-:Y:S01]  /*3a30*/  @!P0 SHF.R.U32.HI R12, RZ, 0x10, R19 ;  /* 0x00000010ff0c8819 */ /* 0x000fe20000011613 */
[----:B------:R-:W-:Y:S01]  /*3a40*/  @!P0 HADD2.F32 R6, -RZ, R6.H0_H0 ;  /* 0x20000006ff068230 */ /* 0x000fe20000004100 */
[----:B------:R-:W-:Y:S01]  /*3a50*/  @!P0 SHF.R.U32.HI R18, RZ, 0x10, R53 ;  /* 0x00000010ff128819 */ /* 0x000fe20000011635 */
[----:B------:R-:W-:Y:S01]  /*3a60*/  @!P0 HADD2.F32 R15, -RZ, R15.H0_H0 ;  /* 0x2000000fff0f8230 */ /* 0x000fe20000004100 */
[----:B------:R-:W-:Y:S01]  /*3a70*/  IADD3 R19, P1, R39, R94, RZ ;  /* 0x0000005e27137210 */ /* 0x000fe20007f3e0ff */
        /* <DEDUP_REMOVED lines=44> */
.L_x_74:
[----:B------:R-:W-:Y:S05]  /*3d40*/  BSYNC B0 ;  /* 0x0000000000007941 */ /* 0x000fea0003800000 */
.L_x_73:
        /* <DEDUP_REMOVED lines=58> */
.L_x_72:
[----:B------:R-:W-:Y:S05]  /*40f0*/  BSYNC B1 ;  /* 0x0000000000017941 */ /* 0x000fea0003800000 */
.L_x_71:
[----:B------:R-:W-:-:S05]  /*4100*/  @P5 BRA `(.L_x_75) ;  /* 0x0000305000005947 */ /* 0x000fca0003800000 */
[----:B------:R-:W-:Y:S01]  /*4110*/  ISETP.NE.AND P0, PT, R99, RZ, PT ;  /* 0x000000ff6300720c */ /* 0x000fe20003f05270 */
[----:B------:R-:W-:Y:S01]  /*4120*/  BSSY B0, `(.L_x_76) ;  /* 0x000003b000007945 */ /* 0x000fe20003800000 */
[----:B------:R-:W-:Y:S04]  /*4130*/  IADD3 R28, P2, P1, R160, R86, R32 ;  /* 0x00000056a01c7210 */ /* 0x000fe8000795e020 */
[----:B------:R-:W-:Y:S07]  /*4140*/  IADD3.X R29, R157, R91, R33, P2, P1 ;  /* 0x0000005b9d1d7210 */ /* 0x000fee00017e2421 */
        /* <DEDUP_REMOVED lines=56> */
.L_x_77:
[----:B------:R-:W-:Y:S05]  /*44d0*/  BSYNC B0 ;  /* 0x0000000000007941 */ /* 0x000fea0003800000 */
.L_x_76:
        /* <DEDUP_REMOVED lines=57> */
[----:B------:R1:W-:Y:S01]  /*4870*/  STG.E.128 [R6.64], R8 ;  /* 0x0000000806007986 */ /* 0x0003e2000c101d0a */
[----:B------:R-:W-:-:S05]  /*4880*/  BRA `(.L_x_75) ;  /* 0x000028d000007947 */ /* 0x000fca0003800000 */
.L_x_54:
[-C--:B------:R-:W-:Y:S01]  /*4890*/  ISETP.GE.AND P0, PT, R170, R78.reuse, PT ;  /* 0x0000004eaa00720c */ /* 0x080fe20003f06270 */
[----:B------:R-:W-:Y:S01]  /*48a0*/  CS2R R62, SRZ ;  /* 0x00000000003e7805 */ /* 0x000fe2000001ff00 */
[----:B------:R-:W-:Y:S01]  /*48b0*/  ISETP.NE.AND P4, PT, R99, RZ, PT ;  /* 0x000000ff6300720c */ /* 0x000fe20003f85270 */
[----:B------:R-:W-:Y:S01]  /*48c0*/  CS2R R60, SRZ ;  /* 0x00000000003c7805 */ /* 0x000fe2000001ff00 */
[C---:B------:R-:W-:Y:S01]  /*48d0*/  ISETP.GE.OR P2, PT, R32.reuse, c[0x0][0x27c], P0 ;  /* 0x00009f0020007a0c */ /* 0x040fe20000746670 */
[----:B------:R-:W-:Y:S01]  /*48e0*/  CS2R R22, SRZ ;  /* 0x0000000000167805 */ /* 0x000fe2000001ff00 */
[----:B------:R-:W-:Y:S01]  /*48f0*/  ISETP.GE.AND P0, PT, R169, R78, PT ;  /* 0x0000004ea900720c */ /* 0x000fe20003f06270 */
[----:B------:R-:W-:Y:S01]  /*4900*/  CS2R R20, SRZ ;  /* 0x0000000000147805 */ /* 0x000fe2000001ff00 */
[----:B------:R-:W-:Y:S01]  /*4910*/  CS2R R66, SRZ ;  /* 0x0000000000427805 */ /* 0x000fe2000001ff00 */
[----:B------:R-:W-:Y:S01]  /*4920*/  CS2R R64, SRZ ;  /* 0x0000000000407805 */ /* 0x000fe2000001ff00 */
[----:B------:R-:W-:Y:S01]  /*4930*/  ISETP.GE.OR P3, PT, R32, c[0x0][0x27c], P0 ;  /* 0x00009f0020007a0c */ /* 0x000fe20000766670 */
[----:B------:R-:W-:Y:S01]  /*4940*/  CS2R R26, SRZ ;  /* 0x00000000001a7805 */ /* 0x000fe2000001ff00 */
[----:B------:R-:W-:Y:S01]  /*4950*/  CS2R R24, SRZ ;  /* 0x0000000000187805 */ /* 0x000fe2000001ff00 */
[----:B------:R-:W-:Y:S01]  /*4960*/  CS2R R70, SRZ ;  /* 0x0000000000467805 */ /* 0x000fe2000001ff00 */
[----:B------:R-:W-:Y:S01]  /*4970*/  CS2R R68, SRZ ;  /* 0x0000000000447805 */ /* 0x000fe2000001ff00 */
[----:B------:R-:W-:Y:S01]  /*4980*/  CS2R R30, SRZ ;  /* 0x00000000001e7805 */ /* 0x000fe2000001ff00 */
[----:B------:R-:W-:Y:S01]  /*4990*/  CS2R R28, SRZ ;  /* 0x00000000001c7805 */ /* 0x000fe2000001ff00 */
[----:B------:R-:W-:Y:S01]  /*49a0*/  @!P2 IADD3 R3, P1, P0, R112, R10, R213 ;  /* 0x0000000a7003a210 */ /* 0x000fe2000783e0d5 */
[----:B------:R-:W-:Y:S01]  /*49b0*/  CS2R R46, SRZ ;  /* 0x00000000002e7805 */ /* 0x000fe2000001ff00 */
[----:B------:R-:W-:Y:S01]  /*49c0*/  CS2R R44, SRZ ;  /* 0x00000000002c7805 */ /* 0x000fe2000001ff00 */
[----:B------:R-:W-:Y:S01]  /*49d0*/  BSSY B0, `(.L_x_78) ;  /* 0x00000cb000007945 */ /* 0x000fe20003800000 */
[----:B------:R-:W-:Y:S02]  /*49e0*/  @!P2 IADD3.X R4, R128, R38, R186, P1, P0 ;  /* 0x000000268004a210 */ /* 0x000fe40000fe04ba */
[----:B------:R-:W-:Y:S04]  /*49f0*/  @!P2 IADD3 R5, P1, P0, R110, R8, R210 ;  /* 0x000000086e05a210 */ /* 0x000fe8000783e0d2 */
[----:B------:R-:W-:Y:S02]  /*4a00*/  @!P2 IADD3.X R9, R125, R37, R187, P1, P0 ;  /* 0x000000257d09a210 */ /* 0x000fe40000fe04bb */
[----:B------:R-:W-:Y:S04]  /*4a10*/  @!P3 IADD3 R6, P1, P0, R112, R211, R10 ;  /* 0x000000d37006b210 */ /* 0x000fe8000783e00a */
[----:B------:R-:W-:Y:S02]  /*4a20*/  @!P3 IADD3.X R11, R128, R184, R38, P1, P0 ;  /* 0x000000b8800bb210 */ /* 0x000fe40000fe0426 */
[C---:B------:R-:W-:Y:S04]  /*4a30*/  @!P2 LEA R2, P0, R3.reuse, c[0x0][0x270], 0x1 ;  /* 0x00009c000302aa11 */ /* 0x040fe800078008ff */
[----:B------:R-:W-:Y:S02]  /*4a40*/  @!P2 LEA.HI.X R3, R3, c[0x0][0x274], R4, 0x1, P0 ;  /* 0x00009d000303aa11 */ /* 0x000fe400000f0c04 */
[----:B------:R-:W-:Y:S03]  /*4a50*/  @!P3 IADD3 R7, P1, P0, R110, R212, R8 ;  /* 0x000000d46e07b210 */ /* 0x000fe6000783e008 */
[----:B------:R1:W2:Y:S01]  /*4a60*/  @!P2 LDG.E.128 R60, [R2.64] ;  /* 0x0000000a023ca981 */ /* 0x0002a2000c1e1d00 */
[----:B------:R-:W-:Y:S02]  /*4a70*/  @!P3 IADD3.X R12, R125, R185, R37, P1, P0 ;  /* 0x000000b97d0cb210 */ /* 0x000fe40000fe0425 */
[----:B------:R-:W-:Y:S02]  /*4a80*/  ISETP.GE.AND P0, PT, R168, R78, PT ;  /* 0x0000004ea800720c */ /* 0x000fe40003f06270 */
[C---:B------:R-:W-:Y:S04]  /*4a90*/  @!P2 LEA R4, P1, R5.reuse, c[0x0][0x288], 0x1 ;  /* 0x0000a2000504aa11 */ /* 0x040fe800078208ff */
[----:B------:R-:W-:Y:S02]  /*4aa0*/  @!P2 LEA.HI.X R5, R5, c[0x0][0x28c], R9, 0x1, P1 ;  /* 0x0000a3000505aa11 */ /* 0x000fe400008f0c09 */
[----:B------:R-:W-:Y:S03]  /*4ab0*/  ISETP.GE.OR P1, PT, R32, c[0x0][0x27c], P0 ;  /* 0x00009f0020007a0c */ /* 0x000fe60000726670 */
[----:B------:R3:W4:Y:S01]  /*4ac0*/  @!P2 LDG.E.128 R20, [R4.64] ;  /* 0x0000000a0414a981 */ /* 0x000722000c1e1d00 */
[C---:B-1----:R-:W-:Y:S04]  /*4ad0*/  @!P3 LEA R2, P0, R6.reuse, c[0x0][0x270], 0x1 ;  /* 0x00009c000602ba11 */ /* 0x042fe800078008ff */
[----:B------:R-:W-:Y:S02]  /*4ae0*/  @!P3 LEA.HI.X R3, R6, c[0x0][0x274], R11, 0x1, P0 ;  /* 0x00009d000603ba11 */ /* 0x000fe400000f0c0b */
[C---:B------:R-:W-:Y:S03]  /*4af0*/  @!P3 LEA R6, P0, R7.reuse, c[0x0][0x288], 0x1 ;  /* 0x0000a2000706ba11 */ /* 0x040fe600078008ff */
[----:B------:R1:W4:Y:S01]  /*4b00*/  @!P3 LDG.E.128 R64, [R2.64] ;  /* 0x0000000a0240b981 */ /* 0x000322000c1e1d00 */
[----:B------:R-:W-:Y:S02]  /*4b10*/  @!P3 LEA.HI.X R7, R7, c[0x0][0x28c], R12, 0x1, P0 ;  /* 0x0000a3000707ba11 */ /* 0x000fe400000f0c0c */
[----:B---3--:R-:W-:Y:S05]  /*4b20*/  @!P1 IADD3 R4, P2, P0, R112, R208, R10 ;  /* 0x000000d070049210 */ /* 0x008fea000785e00a */
[----:B------:R3:W4:Y:S01]  /*4b30*/  @!P3 LDG.E.128 R24, [R6.64] ;  /* 0x0000000a0618b981 */ /* 0x000722000c1e1d00 */
[----:B-1----:R-:W-:Y:S02]  /*4b40*/  @!P1 IADD3.X R3, R128, R133, R38, P2, P0 ;  /* 0x0000008580039210 */ /* 0x002fe400017e0426 */
[----:B------:R-:W-:Y:S02]  /*4b50*/  @!P1 LEA R2, P0, R4, c[0x0][0x270], 0x1 ;  /* 0x00009c0004029a11 */ /* 0x000fe400078008ff */
[----:B------:R-:W-:Y:S02]  /*4b60*/  @!P1 IADD3 R5, P3, P2, R110, R206, R8 ;  /* 0x000000ce6e059210 */ /* 0x000fe40007a7e008 */
[----:B------:R-:W-:Y:S02]  /*4b70*/  @!P1 LEA.HI.X R3, R4, c[0x0][0x274], R3, 0x1, P0 ;  /* 0x00009d0004039a11 */ /* 0x000fe400000f0c03 */
[----:B---3--:R-:W-:Y:S02]  /*4b80*/  @!P1 IADD3.X R6, R125, R132, R37, P3, P2 ;  /* 0x000000847d069210 */ /* 0x008fe40001fe4425 */
[C---:B------:R-:W-:Y:S01]  /*4b90*/  @!P1 LEA R4, P2, R5.reuse, c[0x0][0x288], 0x1 ;  /* 0x0000a20005049a11 */ /* 0x040fe200078408ff */
[----:B------:R1:W3:Y:S01]  /*4ba0*/  @!P1 LDG.E.128 R68, [R2.64] ;  /* 0x0000000a02449981 */ /* 0x0002e2000c1e1d00 */
[----:B------:R-:W-:Y:S02]  /*4bb0*/  ISETP.GE.AND P0, PT, R102, R78, PT ;  /* 0x0000004e6600720c */ /* 0x000fe40003f06270 */
[----:B------:R-:W-:Y:S02]  /*4bc0*/  @!P1 LEA.HI.X R5, R5, c[0x0][0x28c], R6, 0x1, P2 ;  /* 0x0000a30005059a11 */ /* 0x000fe400010f0c06 */
[----:B------:R-:W-:Y:S01]  /*4bd0*/  ISETP.GE.OR P0, PT, R32, c[0x0][0x27c], P0 ;  /* 0x00009f0020007a0c */ /* 0x000fe20000706670 */
[----:B------:R-:W-:Y:S02]  /*4be0*/  CS2R R6, SRZ ;  /* 0x0000000000067805 */ /* 0x000fe4000001ff00 */
[----:B------:R1:W3:Y:S10]  /*4bf0*/  @!P1 LDG.E.128 R28, [R4.64] ;  /* 0x0000000a041c9981 */ /* 0x0002f4000c1e1d00 */
[----:B------:R-:W-:Y:S05]  /*4c00*/  @!P0 IADD3 R10, P3, R112, R10, RZ ;  /* 0x0000000a700a8210 */ /* 0x000fea0007f7e0ff */
[----:B------:R-:W-:Y:S01]  /*4c10*/  @!P0 IMAD.X R38, R38, 0x1, R128, P3 ;  /* 0x0000000126268824 */ /* 0x000fe200018e0680 */
[----:B-1----:R-:W-:Y:S04]  /*4c20*/  @!P0 IADD3 R3, P2, R110, R8, RZ ;  /* 0x000000086e038210 */ /* 0x002fe80007f5e0ff */
[----:B------:R-:W-:Y:S01]  /*4c30*/  @!P0 LEA R2, P1, R3, c[0x0][0x288], 0x1 ;  /* 0x0000a20003028a11 */ /* 0x000fe200078208ff */
[----:B------:R-:W-:Y:S01]  /*4c40*/  @!P0 IMAD.X R37, R37, 0x1, R125, P2 ;  /* 0x0000000125258824 */ /* 0x000fe200010e067d */
[C---:B------:R-:W-:Y:S01]  /*4c50*/  @!P0 LEA R8, P2, R10.reuse, c[0x0][0x270], 0x1 ;  /* 0x00009c000a088a11 */ /* 0x040fe200078408ff */
[----:B------:R-:W-:Y:S03]  /*4c60*/  CS2R R4, SRZ ;  /* 0x0000000000047805 */ /* 0x000fe6000001ff00 */
[----:B------:R-:W-:Y:S02]  /*4c70*/  @!P0 LEA.HI.X R9, R10, c[0x0][0x274], R38, 0x1, P2 ;  /* 0x00009d000a098a11 */ /* 0x000fe400010f0c26 */
[----:B------:R-:W-:Y:S02]  /*4c80*/  @!P0 LEA.HI.X R3, R3, c[0x0][0x28c], R37, 0x1, P1 ;  /* 0x0000a30003038a11 */ /* 0x000fe400008f0c25 */
[----:B------:R-:W-:Y:S01]  /*4c90*/  ISETP.GE.OR P1, PT, R102, R78, !P4 ;  /* 0x0000004e6600720c */ /* 0x000fe20006726670 */
[----:B------:R1:W5:Y:S08]  /*4ca0*/  @!P0 LDG.E.128 R44, [R8.64] ;  /* 0x0000000a082c8981 */ /* 0x000370000c1e1d00 */
[----:B------:R2:W5:Y:S01]  /*4cb0*/  @!P0 LDG.E.128 R4, [R2.64] ;  /* 0x0000000a02048981 */ /* 0x000562000c1e1d00 */
[----:B------:R-:W-:Y:S01]  /*4cc0*/  ISETP.GE.AND P0, PT, R32, c[0x0][0x27c], PT ;  /* 0x00009f0020007a0c */ /* 0x000fe20003f06270 */
[----:B--2---:R-:W-:Y:S02]  /*4cd0*/  IMAD.MOV.U32 R2, RZ, RZ, R62 ;  /* 0x000000ffff027224 */ /* 0x004fe400078e003e */
[----:B-1----:R-:W-:Y:S02]  /*4ce0*/  IMAD.MOV.U32 R9, RZ, RZ, R63 ;  /* 0x000000ffff097224 */ /* 0x002fe400078e003f */
[----:B------:R-:W-:Y:S02]  /*4cf0*/  IMAD.MOV.U32 R8, RZ, RZ, R60 ;  /* 0x000000ffff087224 */ /* 0x000fe400078e003c */
[----:B------:R-:W-:Y:S01]  /*4d00*/  IMAD.MOV.U32 R3, RZ, RZ, R61 ;  /* 0x000000ffff037224 */ /* 0x000fe200078e003d */
[----:B------:R-:W-:Y:S04]  /*4d10*/  PRMT R73, R9, 0x5410, R2 ;  /* 0x0000541009497816 */ /* 0x000fe80000000002 */
[----:B------:R-:W-:Y:S01]  /*4d20*/  PRMT R72, R8, 0x5410, R3 ;  /* 0x0000541008487816 */ /* 0x000fe20000000003 */
[----:B----4-:R-:W-:Y:S02]  /*4d30*/  IMAD.MOV.U32 R2, RZ, RZ, R22 ;  /* 0x000000ffff027224 */ /* 0x010fe400078e0016 */
[----:B------:R-:W-:Y:S02]  /*4d40*/  IMAD.MOV.U32 R8, RZ, RZ, R23 ;  /* 0x000000ffff087224 */ /* 0x000fe400078e0017 */
[----:B------:R-:W-:Y:S03]  /*4d50*/  IMAD.MOV.U32 R3, RZ, RZ, R20 ;  /* 0x000000ffff037224 */ /* 0x000fe600078e0014 */
[----:B------:R-:W-:Y:S01]  /*4d60*/  PRMT R37, R8, 0x5410, R2 ;  /* 0x0000541008257816 */ /* 0x000fe20000000002 */
[----:B------:R-:W-:Y:S05]  /*4d70*/  IMAD.MOV.U32 R2, RZ, RZ, R21 ;  /* 0x000000ffff027224 */ /* 0x000fea00078e0015 */
[----:B------:R-:W-:Y:S01]  /*4d80*/  PRMT R15, R3, 0x5410, R2 ;  /* 0x00005410030f7816 */ /* 0x000fe20000000002 */
[----:B------:R-:W-:Y:S02]  /*4d90*/  IMAD.MOV.U32 R8, RZ, RZ, R66 ;  /* 0x000000ffff087224 */ /* 0x000fe400078e0042 */
[----:B------:R-:W-:Y:S02]  /*4da0*/  IMAD.MOV.U32 R2, RZ, RZ, R67 ;  /* 0x000000ffff027224 */ /* 0x000fe400078e0043 */
[----:B------:R-:W-:Y:S03]  /*4db0*/  IMAD.MOV.U32 R3, RZ, RZ, R65 ;  /* 0x000000ffff037224 */ /* 0x000fe600078e0041 */
[----:B------:R-:W-:Y:S01]  /*4dc0*/  PRMT R75, R2, 0x5410, R8 ;  /* 0x00005410024b7816 */ /* 0x000fe20000000008 */
[----:B------:R-:W-:Y:S02]  /*4dd0*/  IMAD.MOV.U32 R8, RZ, RZ, R64 ;  /* 0x000000ffff087224 */ /* 0x000fe400078e0040 */
[----:B------:R-:W-:Y:S03]  /*4de0*/  IMAD.MOV.U32 R2, RZ, RZ, R26 ;  /* 0x000000ffff027224 */ /* 0x000fe600078e001a */
[----:B------:R-:W-:Y:S01]  /*4df0*/  PRMT R74, R8, 0x5410, R3 ;  /* 0x00005410084a7816 */ /* 0x000fe20000000003 */
[----:B------:R-:W-:Y:S02]  /*4e00*/  IMAD.MOV.U32 R8, RZ, RZ, R27 ;  /* 0x000000ffff087224 */ /* 0x000fe400078e001b */
[----:B------:R-:W-:Y:S03]  /*4e10*/  IMAD.MOV.U32 R3, RZ, RZ, R24 ;  /* 0x000000ffff037224 */ /* 0x000fe600078e0018 */
[----:B------:R-:W-:Y:S01]  /*4e20*/  PRMT R39, R8, 0x5410, R2 ;  /* 0x0000541008277816 */ /* 0x000fe20000000002 */
[----:B------:R-:W-:Y:S05]  /*4e30*/  IMAD.MOV.U32 R2, RZ, RZ, R25 ;  /* 0x000000ffff027224 */ /* 0x000fea00078e0019 */
[----:B------:R-:W-:Y:S01]  /*4e40*/  PRMT R38, R3, 0x5410, R2 ;  /* 0x0000541003267816 */ /* 0x000fe20000000002 */
[----:B---3--:R-:W-:Y:S02]  /*4e50*/  IMAD.MOV.U32 R9, RZ, RZ, R70 ;  /* 0x000000ffff097224 */ /* 0x008fe400078e0046 */
[----:B------:R-:W-:Y:S02]  /*4e60*/  IMAD.MOV.U32 R8, RZ, RZ, R71 ;  /* 0x000000ffff087224 */ /* 0x000fe400078e0047 */
[----:B------:R-:W-:Y:S02]  /*4e70*/  IMAD.MOV.U32 R3, RZ, RZ, R68 ;  /* 0x000000ffff037224 */ /* 0x000fe400078e0044 */
[----:B------:R-:W-:Y:S01]  /*4e80*/  IMAD.MOV.U32 R2, RZ, RZ, R69 ;  /* 0x000000ffff027224 */ /* 0x000fe200078e0045 */
[----:B------:R-:W-:Y:S01]  /*4e90*/  PRMT R77, R8, 0x5410, R9 ;  /* 0x00005410084d7816 */ /* 0x000fe20000000009 */
[----:B------:R-:W-:Y:S02]  /*4ea0*/  IMAD.MOV.U32 R9, RZ, RZ, R30 ;  /* 0x000000ffff097224 */ /* 0x000fe400078e001e */
[----:B------:R-:W-:Y:S01]  /*4eb0*/  IMAD.MOV.U32 R8, RZ, RZ, R31 ;  /* 0x000000ffff087224 */ /* 0x000fe200078e001f */
[----:B------:R-:W-:Y:S01]  /*4ec0*/  PRMT R76, R2, 0x5410, R3 ;  /* 0x00005410024c7816 */ /* 0x000fe20000000003 */
[----:B------:R-:W-:Y:S02]  /*4ed0*/  IMAD.MOV.U32 R3, RZ, RZ, R28 ;  /* 0x000000ffff037224 */ /* 0x000fe400078e001c */
[----:B------:R-:W-:Y:S01]  /*4ee0*/  IMAD.MOV.U32 R2, RZ, RZ, R29 ;  /* 0x000000ffff027224 */ /* 0x000fe200078e001d */
[----:B------:R-:W-:Y:S04]  /*4ef0*/  PRMT R41, R8, 0x5410, R9 ;  /* 0x0000541008297816 */ /* 0x000fe80000000009 */
[----:B------:R-:W-:Y:S01]  /*4f00*/  PRMT R40, R2, 0x5410, R3 ;  /* 0x0000541002287816 */ /* 0x000fe20000000003 */
[----:B------:R-:W-:-:S05]  /*4f10*/  @P1 BRA `(.L_x_79) ;  /* 0x0000076000001947 */ /* 0x000fca0003800000 */
[----:B-----5:R-:W-:Y:S01]  /*4f20*/  IMAD.MOV.U32 R13, RZ, RZ, R7 ;  /* 0x000000ffff0d7224 */ /* 0x020fe200078e0007 */
[----:B------:R-:W-:Y:S01]  /*4f30*/  IADD3 R3, P1, R188, R86, RZ ;  /* 0x00000056bc037210 */ /* 0x000fe20007f3e0ff */
[----:B------:R-:W-:Y:S01]  /*4f40*/  LDS.128 R56, [R151+0x3900] ;  /* 0x0039000097387984 */ /* 0x000fe20000000c00 */
[----:B------:R-:W-:Y:S01]  /*4f50*/  @!P0 SHF.R.U32.HI R11, RZ, 0x10, R5 ;  /* 0x00000010ff0b8819 */ /* 0x000fe20000011605 */
[----:B------:R-:W-:Y:S01]  /*4f60*/  IMAD.MOV.U32 R54, RZ, RZ, R47 ;  /* 0x000000ffff367224 */ /* 0x000fe200078e002f */
[----:B------:R-:W-:Y:S02]  /*4f70*/  IADD3.X R2, R91, R145, RZ, P1, !PT ;  /* 0x000000915b027210 */ /* 0x000fe40000ffe4ff */
[----:B------:R-:W-:Y:S02]  /*4f80*/  IADD3 R8, P2, P1, R94, R3, R121 ;  /* 0x000000035e087210 */ /* 0x000fe4000795e079 */
[----:B------:R-:W-:Y:S01]  /*4f90*/  @!P0 SHF.R.U64 R51, R44, 0x10, R45 ;  /* 0x000000102c338819 */ /* 0x000fe2000000122d */
[----:B------:R-:W1:Y:S01]  /*4fa0*/  LDS.128 R16, [R155+0x3900] ;  /* 0x003900009b107984 */ /* 0x000e620000000c00 */
[-C--:B------:R-:W-:Y:S02]  /*4fb0*/  IADD3.X R43, R96, R2.reuse, R127, P2, P1 ;  /* 0x00000002602b7210 */ /* 0x080fe400017e247f */
[----:B------:R-:W-:Y:S02]  /*4fc0*/  ISETP.GE.AND P1, PT, R101, c[0x0][0x1d4], PT ;  /* 0x0000750065007a0c */ /* 0x000fe40003f26270 */
[----:B------:R-:W-:Y:S02]  /*4fd0*/  @!P0 SHF.R.U64 R10, R4, 0x10, R5 ;  /* 0x00000010040a8819 */ /* 0x000fe40000001205 */
[----:B------:R-:W-:Y:S02]  /*4fe0*/  MOV R48, R45 ;  /* 0x0000002d00307202 */ /* 0x000fe40000000f00 */
[----:B------:R-:W-:Y:S02]  /*4ff0*/  @!P0 SHF.R.U32.HI R14, RZ, 0x10, R7 ;  /* 0x00000010ff0e8819 */ /* 0x000fe40000011607 */
[----:B------:R-:W-:Y:S02]  /*5000*/  @!P0 SHF.R.U32.HI R50, RZ, 0x10, R45 ;  /* 0x00000010ff328819 */ /* 0x000fe4000001162d */
[----:B------:R-:W-:Y:S01]  /*5010*/  @!P0 SHF.R.U64 R12, R6, 0x10, R7 ;  /* 0x00000010060c8819 */ /* 0x000fe20000001207 */
[----:B------:R-:W-:Y:S01]  /*5020*/  @!P0 HADD2.F32 R6, -RZ, R6.H0_H0 ;  /* 0x20000006ff068230 */ /* 0x000fe20000004100 */
[----:B------:R-:W-:Y:S02]  /*5030*/  @!P0 SHF.R.U64 R52, R46, 0x10, R47 ;  /* 0x000000102e348819 */ /* 0x000fe4000000122f */
[----:B------:R-:W-:Y:S02]  /*5040*/  @!P1 IADD3 R9, P3, P2, R94, R3, R101 ;  /* 0x000000035e099210 */ /* 0x000fe40007a7e065 */
[----:B------:R-:W-:Y:S01]  /*5050*/  MOV R3, R5 ;  /* 0x0000000500037202 */ /* 0x000fe20000000f00 */
[----:B------:R-:W-:Y:S01]  /*5060*/  IMAD.MOV.U32 R5, RZ, RZ, R44 ;  /* 0x000000ffff057224 */ /* 0x000fe200078e002c */
[----:B------:R-:W-:Y:S01]  /*5070*/  @!P1 IADD3.X R49, R96, R2, R126, P3, P2 ;  /* 0x0000000260319210 */ /* 0x000fe20001fe447e */
[----:B------:R-:W-:Y:S01]  /*5080*/  IMAD.MOV.U32 R2, RZ, RZ, R4 ;  /* 0x000000ffff027224 */ /* 0x000fe200078e0004 */
[C---:B------:R-:W-:Y:S01]  /*5090*/  LEA R82, P2, R8.reuse, c[0x0][0x1c8], 0x1 ;  /* 0x0000720008527a11 */ /* 0x040fe200078408ff */
[----:B------:R-:W-:Y:S01]  /*50a0*/  @!P0 HADD2.F32 R3, -RZ, R3.H0_H0 ;  /* 0x20000003ff038230 */ /* 0x000fe20000004100 */
[----:B------:R-:W-:Y:S01]  /*50b0*/  MOV R53, R46 ;  /* 0x0000002e00357202 */ /* 0x000fe20000000f00 */
[----:B------:R-:W-:Y:S01]  /*50c0*/  @!P0 HADD2.F32 R46, -RZ, R48.H0_H0 ;  /* 0x20000030ff2e8230 */ /* 0x000fe20000004100 */
[----:B------:R-:W-:Y:S01]  /*50d0*/  LEA.HI.X R83, R8, c[0x0][0x1cc], R43, 0x1, P2 ;  /* 0x0000730008537a11 */ /* 0x000fe200010f0c2b */
[----:B------:R-:W-:Y:S01]  /*50e0*/  @!P0 HADD2.F32 R2, -RZ, R2.H0_H0 ;  /* 0x20000002ff028230 */ /* 0x000fe20000004100 */
[C---:B------:R-:W-:Y:S01]  /*50f0*/  @!P1 LEA R80, P2, R9.reuse, c[0x0][0x1c8], 0x1 ;  /* 0x0000720009509a11 */ /* 0x040fe200078408ff */
[----:B------:R-:W-:Y:S01]  /*5100*/  @!P0 HADD2.F32 R43, -RZ, R5.H0_H0 ;  /* 0x20000005ff2b8230 */ /* 0x000fe20000004100 */
[----:B------:R-:W-:Y:S01]  /*5110*/  @!P0 SHF.R.U32.HI R55, RZ, 0x10, R47 ;  /* 0x00000010ff378819 */ /* 0x000fe2000001162f */
[----:B------:R-:W-:Y:S01]  /*5120*/  @!P0 HADD2.F32 R48, -RZ, R50.H0_H0 ;  /* 0x20000032ff308230 */ /* 0x000fe20000004100 */
[----:B------:R-:W-:Y:S01]  /*5130*/  @!P1 LEA.HI.X R81, R9, c[0x0][0x1cc], R49, 0x1, P2 ;  /* 0x0000730009519a11 */ /* 0x000fe200010f0c31 */
[----:B------:R-:W-:Y:S02]  /*5140*/  @!P0 HADD2.F32 R52, -RZ, R52.H0_H0 ;  /* 0x20000034ff348230 */ /* 0x000fe40000004100 */
[----:B------:R-:W-:Y:S01]  /*5150*/  @!P0 HADD2.F32 R50, -RZ, R53.H0_H0 ;  /* 0x20000035ff328230 */ /* 0x000fe20000004100 */
[----:B-1----:R-:W-:Y:S01]  /*5160*/  @!P0 IMAD.MOV.U32 R9, RZ, RZ, R16 ;  /* 0x000000ffff098224 */ /* 0x002fe200078e0010 */
[----:B------:R-:W-:Y:S02]  /*5170*/  @!P0 MOV R49, R56 ;  /* 0x0000003800318202 */ /* 0x000fe40000000f00 */
[----:B------:R-:W-:Y:S02]  /*5180*/  @!P0 MOV R44, R57 ;  /* 0x00000039002c8202 */ /* 0x000fe40000000f00 */
[----:B------:R-:W-:Y:S01]  /*5190*/  @!P0 MOV R8, R17 ;  /* 0x0000001100088202 */ /* 0x000fe20000000f00 */
[----:B------:R-:W-:Y:S02]  /*51a0*/  @!P0 HADD2.F32 R7, -RZ, R49.H0_H0 ;  /* 0x20000031ff078230 */ /* 0x000fe40000004100 */
[----:B------:R-:W-:Y:S02]  /*51b0*/  @!P0 HADD2.F32 R45, -RZ, R44.H0_H0 ;  /* 0x2000002cff2d8230 */ /* 0x000fe40000004100 */
[--C-:B------:R-:W-:Y:S01]  /*51c0*/  @!P0 HADD2.F32 R4, -RZ, R9.reuse.H0_H0 ;  /* 0x20000009ff048230 */ /* 0x100fe20000004100 */
[-C--:B------:R-:W-:Y:S01]  /*51d0*/  @!P0 FMUL.FTZ R79, R7, R2.reuse ;  /* 0x00000002074f8220 */ /* 0x080fe20000410000 */
[--C-:B------:R-:W-:Y:S01]  /*51e0*/  @!P0 HADD2.F32 R5, -RZ, R8.reuse.H0_H0 ;  /* 0x20000008ff058230 */ /* 0x100fe20000004100 */
[----:B------:R-:W-:Y:S01]  /*51f0*/  @!P0 FMUL.FTZ R47, R45, R3 ;  /* 0x000000032d2f8220 */ /* 0x000fe20000410000 */
[----:B------:R-:W-:Y:S01]  /*5200*/  @!P0 HADD2.F32 R8, -RZ, R8.H1_H1 ;  /* 0x30000008ff088230 */ /* 0x000fe20000004100 */
[C---:B------:R-:W-:Y:S01]  /*5210*/  @!P0 FMUL.FTZ R2, R4.reuse, R2 ;  /* 0x0000000204028220 */ /* 0x040fe20000410000 */
[----:B------:R-:W-:Y:S01]  /*5220*/  @!P0 HADD2.F32 R9, -RZ, R9.H1_H1 ;  /* 0x30000009ff098230 */ /* 0x000fe20000004100 */
[----:B------:R-:W-:Y:S02]  /*5230*/  @!P0 FFMA.FTZ R79, R4, R43, -R79 ;  /* 0x0000002b044f8223 */ /* 0x000fe4000001084f */
[C---:B------:R-:W-:Y:S01]  /*5240*/  @!P0 FMUL.FTZ R4, R5.reuse, R3 ;  /* 0x0000000305048220 */ /* 0x040fe20000410000 */
[----:B------:R-:W-:Y:S01]  /*5250*/  @!P0 HADD2.F32 R3, -RZ, R11.H0_H0 ;  /* 0x2000000bff038230 */ /* 0x000fe20000004100 */
[----:B------:R-:W-:Y:S01]  /*5260*/  @!P0 FFMA.FTZ R92, R5, R46, -R47 ;  /* 0x0000002e055c8223 */ /* 0x000fe2000001082f */
[----:B------:R-:W-:Y:S01]  /*5270*/  @!P0 HADD2.F32 R47, -RZ, R44.H1_H1 ;  /* 0x3000002cff2f8230 */ /* 0x000fe20000004100 */
[----:B------:R-:W-:Y:S01]  /*5280*/  @!P0 FFMA.FTZ R2, R7, R43, R2 ;  /* 0x0000002b07028223 */ /* 0x000fe20000010002 */
[----:B------:R-:W-:Y:S01]  /*5290*/  @!P0 HADD2.F32 R7, -RZ, R10.H0_H0 ;  /* 0x2000000aff078230 */ /* 0x000fe20000004100 */
[CC--:B------:R-:W-:Y:S01]  /*52a0*/  @!P0 FMUL.FTZ R5, R8.reuse, R3.reuse ;  /* 0x0000000308058220 */ /* 0x0c0fe20000410000 */
[----:B------:R-:W-:Y:S01]  /*52b0*/  @!P0 HADD2.F32 R43, -RZ, R49.H1_H1 ;  /* 0x30000031ff2b8230 */ /* 0x000fe20000004100 */
[----:B------:R-:W-:Y:S01]  /*52c0*/  @!P0 FMUL.FTZ R10, R47, R3 ;  /* 0x000000032f0a8220 */ /* 0x000fe20000410000 */
[----:B------:R-:W-:Y:S01]  /*52d0*/  @!P0 HADD2.F32 R44, -RZ, R51.H0_H0 ;  /* 0x20000033ff2c8230 */ /* 0x000fe20000004100 */
[-C--:B------:R-:W-:Y:S02]  /*52e0*/  @!P0 FMUL.FTZ R3, R9, R7.reuse ;  /* 0x0000000709038220 */ /* 0x080fe40000410000 */
[----:B------:R-:W-:Y:S01]  /*52f0*/  @!P0 FFMA.FTZ R90, R8, R48, -R10 ;  /* 0x00000030085a8223 */ /* 0x000fe2000001080a */
[----:B------:R-:W-:Y:S01]  /*5300*/  @!P0 MOV R8, R18 ;  /* 0x0000001200088202 */ /* 0x000fe20000000f00 */
[----:B------:R-:W-:Y:S02]  /*5310*/  @!P0 IMAD.MOV.U32 R10, RZ, RZ, R58 ;  /* 0x000000ffff0a8224 */ /* 0x000fe400078e003a */
[C---:B------:R-:W-:Y:S01]  /*5320*/  @!P0 FMUL.FTZ R11, R43.reuse, R7 ;  /* 0x000000072b0b8220 */ /* 0x040fe20000410000 */
[----:B------:R-:W-:Y:S01]  /*5330*/  @!P0 HADD2.F32 R7, -RZ, R12.H0_H0 ;  /* 0x2000000cff078230 */ /* 0x000fe20000004100 */
[-C--:B------:R-:W-:Y:S01]  /*5340*/  @!P0 FFMA.FTZ R3, R43, R44.reuse, R3 ;  /* 0x0000002c2b038223 */ /* 0x080fe20000010003 */
[--C-:B------:R-:W-:Y:S01]  /*5350*/  @!P0 HADD2.F32 R51, -RZ, R10.reuse.H1_H1 ;  /* 0x3000000aff338230 */ /* 0x100fe20000004100 */
[----:B------:R-:W-:Y:S01]  /*5360*/  @!P0 FFMA.FTZ R89, R9, R44, -R11 ;  /* 0x0000002c09598223 */ /* 0x000fe2000001080b */
[----:B------:R-:W-:Y:S01]  /*5370*/  @!P0 HADD2.F32 R49, -RZ, R10.H0_H0 ;  /* 0x2000000aff318230 */ /* 0x000fe20000004100 */
[----:B------:R-:W-:Y:S01]  /*5380*/  @!P0 FFMA.FTZ R4, R45, R46, R4 ;  /* 0x0000002e2d048223 */ /* 0x000fe20000010004 */
[--C-:B------:R-:W-:Y:S01]  /*5390*/  @!P0 HADD2.F32 R9, -RZ, R8.reuse.H1_H1 ;  /* 0x30000008ff098230 */ /* 0x100fe20000004100 */
[----:B------:R-:W-:Y:S01]  /*53a0*/  @!P0 FMUL.FTZ R10, R51, R7 ;  /* 0x00000007330a8220 */ /* 0x000fe20000410000 */
[----:B------:R-:W-:Y:S01]  /*53b0*/  @!P0 MOV R11, R59 ;  /* 0x0000003b000b8202 */ /* 0x000fe20000000f00 */
[----:B------:R-:W-:Y:S01]  /*53c0*/  @!P0 FMUL.FTZ R12, R49, R6 ;  /* 0x00000006310c8220 */ /* 0x000fe20000410000 */
[----:B------:R-:W-:Y:S01]  /*53d0*/  @!P0 HADD2.F32 R8, -RZ, R8.H0_H0 ;  /* 0x20000008ff088230 */ /* 0x000fe20000004100 */
[----:B------:R-:W-:Y:S01]  /*53e0*/  @!P0 FMUL.FTZ R7, R9, R7 ;  /* 0x0000000709078220 */ /* 0x000fe20000410000 */
[----:B------:R-:W-:Y:S01]  /*53f0*/  @!P0 F2FP.PACK_AB R2, R3, R2 ;  /* 0x000000020302823e */ /* 0x000fe200000000ff */
[----:B------:R-:W-:Y:S01]  /*5400*/  @!P0 FFMA.FTZ R88, R9, R52, -R10 ;  /* 0x0000003409588223 */ /* 0x000fe2000001080a */
[----:B------:R-:W-:Y:S01]  /*5410*/  @!P0 HADD2.F32 R10, -RZ, R14.H0_H0 ;  /* 0x2000000eff0a8230 */ /* 0x000fe20000004100 */
[----:B------:R-:W-:Y:S01]  /*5420*/  @!P0 IMAD.MOV.U32 R9, RZ, RZ, R19 ;  /* 0x000000ffff098224 */ /* 0x000fe200078e0013 */
[----:B------:R-:W-:Y:S01]  /*5430*/  @!P0 MOV R56, R2 ;  /* 0x0000000200388202 */ /* 0x000fe20000000f00 */
[C---:B------:R-:W-:Y:S01]  /*5440*/  @!P0 FMUL.FTZ R6, R8.reuse, R6 ;  /* 0x0000000608068220 */ /* 0x040fe20000410000 */
[----:B------:R-:W-:Y:S01]  /*5450*/  @!P0 HADD2.F32 R53, -RZ, R11.H1_H1 ;  /* 0x3000000bff358230 */ /* 0x000fe20000004100 */
[----:B------:R-:W-:Y:S01]  /*5460*/  @!P0 FFMA.FTZ R85, R8, R50, -R12 ;  /* 0x0000003208558223 */ /* 0x000fe2000001080c */
[----:B------:R-:W-:Y:S01]  /*5470*/  @!P0 HADD2.F32 R8, -RZ, R13.H0_H0 ;  /* 0x2000000dff088230 */ /* 0x000fe20000004100 */
[----:B------:R-:W-:Y:S01]  /*5480*/  @!P0 FFMA.FTZ R5, R47, R48, R5 ;  /* 0x000000302f058223 */ /* 0x000fe20000010005 */
[----:B------:R-:W-:Y:S01]  /*5490*/  @!P0 HADD2.F32 R13, -RZ, R11.H0_H0 ;  /* 0x2000000bff0d8230 */ /* 0x000fe20000004100 */
[----:B------:R-:W-:Y:S01]  /*54a0*/  @!P0 FFMA.FTZ R6, R49, R50, R6 ;  /* 0x0000003231068223 */ /* 0x000fe20000010006 */
[--C-:B------:R-:W-:Y:S01]  /*54b0*/  @!P0 HADD2.F32 R12, -RZ, R9.reuse.H0_H0 ;  /* 0x20000009ff0c8230 */ /* 0x100fe20000004100 */
[----:B------:R-:W-:Y:S01]  /*54c0*/  @!P0 FFMA.FTZ R7, R51, R52, R7 ;  /* 0x0000003433078223 */ /* 0x000fe20000010007 */
[----:B------:R-:W-:Y:S01]  /*54d0*/  @!P0 F2FP.PACK_AB R4, R5, R4 ;  /* 0x000000040504823e */ /* 0x000fe200000000ff */
[----:B------:R-:W-:Y:S01]  /*54e0*/  @!P0 HADD2.F32 R11, -RZ, R9.H1_H1 ;  /* 0x30000009ff0b8230 */ /* 0x000fe20000004100 */
[----:B------:R-:W-:Y:S01]  /*54f0*/  @!P0 FMUL.FTZ R9, R13, R8 ;  /* 0x000000080d098220 */ /* 0x000fe20000410000 */
[----:B------:R-:W-:Y:S01]  /*5500*/  @!P0 HADD2.F32 R14, -RZ, R54.H0_H0 ;  /* 0x20000036ff0e8230 */ /* 0x000fe20000004100 */
[----:B------:R-:W-:Y:S01]  /*5510*/  @!P0 F2FP.PACK_AB R6, R7, R6 ;  /* 0x000000060706823e */ /* 0x000fe200000000ff */
[----:B------:R-:W-:Y:S01]  /*5520*/  @!P0 HADD2.F32 R54, -RZ, R55.H0_H0 ;  /* 0x20000037ff368230 */ /* 0x000fe20000004100 */
[----:B------:R-:W-:Y:S02]  /*5530*/  @!P0 FMUL.FTZ R55, R53, R10 ;  /* 0x0000000a35378220 */ /* 0x000fe40000410000 */
[----:B------:R-:W-:Y:S01]  /*5540*/  @!P0 MOV R58, R6 ;  /* 0x00000006003a8202 */ /* 0x000fe20000000f00 */
[C---:B------:R-:W-:Y:S02]  /*5550*/  @!P0 FFMA.FTZ R84, R12.reuse, R14, -R9 ;  /* 0x0000000e0c548223 */ /* 0x040fe40000010809 */
[C---:B------:R-:W-:Y:S02]  /*5560*/  @!P0 FFMA.FTZ R55, R11.reuse, R54, -R55 ;  /* 0x000000360b378223 */ /* 0x040fe40000010837 */
[----:B------:R-:W-:Y:S01]  /*5570*/  @!P0 FMUL.FTZ R8, R12, R8 ;  /* 0x000000080c088220 */ /* 0x000fe20000410000 */
[----:B------:R-:W-:Y:S01]  /*5580*/  @!P0 F2FP.PACK_AB R12, R88, R85 ;  /* 0x00000055580c823e */ /* 0x000fe200000000ff */
[----:B------:R-:W-:Y:S01]  /*5590*/  @!P0 FMUL.FTZ R9, R11, R10 ;  /* 0x0000000a0b098220 */ /* 0x000fe20000410000 */
[----:B------:R-:W-:Y:S01]  /*55a0*/  @!P0 F2FP.PACK_AB R11, R90, R92 ;  /* 0x0000005c5a0b823e */ /* 0x000fe200000000ff */
[----:B------:R-:W-:Y:S01]  /*55b0*/  @!P0 FFMA.FTZ R8, R13, R14, R8 ;  /* 0x0000000e0d088223 */ /* 0x000fe20000010008 */
[----:B------:R-:W-:Y:S01]  /*55c0*/  @!P0 F2FP.PACK_AB R10, R89, R79 ;  /* 0x0000004f590a823e */ /* 0x000fe200000000ff */
[----:B------:R-:W-:Y:S01]  /*55d0*/  @!P0 FFMA.FTZ R9, R53, R54, R9 ;  /* 0x0000003635098223 */ /* 0x000fe20000010009 */
[----:B------:R-:W-:Y:S01]  /*55e0*/  @!P0 F2FP.PACK_AB R43, R55, R84 ;  /* 0x00000054372b823e */ /* 0x000fe200000000ff */
[----:B------:R-:W-:Y:S01]  /*55f0*/  @!P0 IMAD.MOV.U32 R18, RZ, RZ, R12 ;  /* 0x000000ffff128224 */ /* 0x000fe200078e000c */
[----:B------:R-:W-:Y:S01]  /*5600*/  @!P0 MOV R16, R10 ;  /* 0x0000000a00108202 */ /* 0x000fe20000000f00 */
[----:B------:R-:W-:Y:S01]  /*5610*/  @!P0 IMAD.MOV.U32 R57, RZ, RZ, R4 ;  /* 0x000000ffff398224 */ /* 0x000fe200078e0004 */
[----:B------:R-:W-:Y:S02]  /*5620*/  @!P0 MOV R17, R11 ;  /* 0x0000000b00118202 */ /* 0x000fe40000000f00 */
[----:B------:R-:W-:Y:S02]  /*5630*/  @!P0 MOV R19, R43 ;  /* 0x0000002b00138202 */ /* 0x000fe40000000f00 */
[----:B------:R-:W-:Y:S03]  /*5640*/  @!P0 F2FP.PACK_AB R8, R9, R8 ;  /* 0x000000080908823e */ /* 0x000fe600000000ff */
[----:B------:R1:W-:Y:S01]  /*5650*/  STG.E.128 [R82.64], R16 ;  /* 0x0000001052007986 */ /* 0x0003e2000c101d0a */
[----:B------:R-:W-:Y:S07]  /*5660*/  @!P0 MOV R59, R8 ;  /* 0x00000008003b8202 */ /* 0x000fee0000000f00 */
[----:B------:R1:W-:Y:S02]  /*5670*/  @!P1 STG.E.128 [R80.64], R56 ;  /* 0x0000003850009986 */ /* 0x0003e4000c101d0a */
.L_x_79:
[----:B------:R-:W-:Y:S05]  /*5680*/  BSYNC B0 ;  /* 0x0000000000007941 */ /* 0x000fea0003800000 */
.L_x_78:
[----:B------:R-:W-:Y:S01]  /*5690*/  ISETP.GE.OR P1, PT, R170, R78, !P4 ;  /* 0x0000004eaa00720c */ /* 0x000fe20006726670 */
[----:B------:R-:W-:Y:S01]  /*56a0*/  @!UPT UIADD3 URZ, URZ, URZ, URZ ;  /* 0x0000003f3f3ff290 */ /* 0x000fe2000fffe03f */
[----:B------:R-:W-:Y:S11]  /*56b0*/  BSSY B0, `(.L_x_80) ;  /* 0x0000071000007945 */ /* 0x000ff60003800000 */
[----:B------:R-:W-:-:S05]  /*56c0*/  @P1 BRA `(.L_x_81) ;  /* 0x000006f000001947 */ /* 0x000fca0003800000 */
[----:B------:R-:W-:Y:S01]  /*56d0*/  IADD3 R3, P1, R198, R86, RZ ;  /* 0x00000056c6037210 */ /* 0x000fe20007f3e0ff */
[----:B------:R-:W-:Y:S01]  /*56e0*/  LDS.128 R52, [R150+0x3900] ;  /* 0x0039000096347984 */ /* 0x000fe20000000c00 */
[----:B------:R-:W-:Y:S01]  /*56f0*/  @!P0 SHF.R.U32.HI R10, RZ, 0x10, R23 ;  /* 0x00000010ff0a8819 */ /* 0x000fe20000011617 */
[----:B------:R-:W-:Y:S01]  /*5700*/  @!P0 HADD2.F32 R13, -RZ, R72.H0_H0 ;  /* 0x20000048ff0d8230 */ /* 0x000fe20000004100 */
[----:B------:R-:W-:Y:S01]  /*5710*/  IADD3.X R2, R91, R159, RZ, P1, !PT ;  /* 0x0000009f5b027210 */ /* 0x000fe20000ffe4ff */
[----:B-----5:R-:W-:Y:S01]  /*5720*/  @!P0 HADD2.F32 R46, -RZ, R73.H0_H0 ;  /* 0x20000049ff2e8230 */ /* 0x020fe20000004100 */
[-C--:B------:R-:W-:Y:S02]  /*5730*/  IADD3 R4, P2, P1, R94, R3.reuse, R121 ;  /* 0x000000035e047210 */ /* 0x080fe4000795e079 */
[----:B------:R-:W-:Y:S01]  /*5740*/  @!P0 SHF.R.U64 R11, R22, 0x10, R23 ;  /* 0x00000010160b8819 */ /* 0x000fe20000001217 */
[----:B-1----:R-:W1:Y:S01]  /*5750*/  LDS.128 R16, [R154+0x3900] ;  /* 0x003900009a107984 */ /* 0x002e620000000c00 */
[-C--:B------:R-:W-:Y:S02]  /*5760*/  IADD3.X R5, R96, R2.reuse, R127, P2, P1 ;  /* 0x0000000260057210 */ /* 0x080fe400017e247f */
[----:B------:R-:W-:Y:S02]  /*5770*/  ISETP.GE.AND P1, PT, R101, c[0x0][0x1d4], PT ;  /* 0x0000750065007a0c */ /* 0x000fe40003f26270 */
[--C-:B------:R-:W-:Y:S02]  /*5780*/  @!P0 SHF.R.U32.HI R43, RZ, 0x10, R61.reuse ;  /* 0x00000010ff2b8819 */ /* 0x100fe4000001163d */
[----:B------:R-:W-:Y:S02]  /*5790*/  @!P0 SHF.R.U64 R44, R60, 0x10, R61 ;  /* 0x000000103c2c8819 */ /* 0x000fe4000000123d */
[--C-:B------:R-:W-:Y:S02]  /*57a0*/  @!P0 SHF.R.U32.HI R48, RZ, 0x10, R63.reuse ;  /* 0x00000010ff308819 */ /* 0x100fe4000001163f */
[----:B------:R-:W-:Y:S02]  /*57b0*/  @!P0 SHF.R.U64 R62, R62, 0x10, R63 ;  /* 0x000000103e3e8819 */ /* 0x000fe4000000123f */
[--C-:B------:R-:W-:Y:S01]  /*57c0*/  @!P0 SHF.R.U32.HI R9, RZ, 0x10, R21.reuse ;  /* 0x00000010ff098819 */ /* 0x100fe20000011615 */
[----:B------:R-:W-:Y:S01]  /*57d0*/  @!P0 HADD2.F32 R48, -RZ, R48.H0_H0 ;  /* 0x20000030ff308230 */ /* 0x000fe20000004100 */
[----:B------:R-:W-:Y:S01]  /*57e0*/  @!P0 SHF.R.U64 R6, R20, 0x10, R21 ;  /* 0x0000001014068819 */ /* 0x000fe20000001215 */
[----:B------:R-:W-:Y:S01]  /*57f0*/  @!P0 HADD2.F32 R20, -RZ, R72.H1_H1 ;  /* 0x30000048ff148230 */ /* 0x000fe20000004100 */
[----:B------:R-:W-:Y:S03]  /*5800*/  @!P1 IADD3 R3, P3, P2, R94, R3, R101 ;  /* 0x000000035e039210 */ /* 0x000fe60007a7e065 */
[----:B------:R-:W-:Y:S01]  /*5810*/  @!P0 HADD2.F32 R6, -RZ, R6.H0_H0 ;  /* 0x20000006ff068230 */ /* 0x000fe20000004100 */
[----:B------:R-:W-:Y:S02]  /*5820*/  @!P1 IADD3.X R2, R96, R2, R126, P3, P2 ;  /* 0x0000000260029210 */ /* 0x000fe40001fe447e */
[C---:B------:R-:W-:Y:S04]  /*5830*/  LEA R58, P2, R4.reuse, c[0x0][0x1c8], 0x1 ;  /* 0x00007200043a7a11 */ /* 0x040fe800078408ff */
[----:B------:R-:W-:Y:S02]  /*5840*/  LEA.HI.X R59, R4, c[0x0][0x1cc], R5, 0x1, P2 ;  /* 0x00007300043b7a11 */ /* 0x000fe400010f0c05 */
[C---:B------:R-:W-:Y:S04]  /*5850*/  @!P1 LEA R56, P2, R3.reuse, c[0x0][0x1c8], 0x1 ;  /* 0x0000720003389a11 */ /* 0x040fe800078408ff */
[----:B------:R-:W-:Y:S01]  /*5860*/  @!P1 LEA.HI.X R57, R3, c[0x0][0x1cc], R2, 0x1, P2 ;  /* 0x0000730003399a11 */ /* 0x000fe200010f0c02 */
[--C-:B------:R-:W-:Y:S02]  /*5870*/  @!P0 HADD2.F32 R2, -RZ, R15.reuse.H0_H0 ;  /* 0x2000000fff028230 */ /* 0x100fe40000004100 */
[----:B------:R-:W-:Y:S01]  /*5880*/  @!P0 HADD2.F32 R3, -RZ, R15.H1_H1 ;  /* 0x3000000fff038230 */ /* 0x000fe20000004100 */
        /* <DEDUP_REMOVED lines=13> */
[----:B------:R-:W-:Y:S01]  /*5960*/  @!P0 FFMA.FTZ R79, R4, R13, -R22 ;  /* 0x0000000d044f8223 */ /* 0x000fe20000010816 */
[----:B------:R-:W-:Y:S01]  /*5970*/  @!P0 HADD2.F32 R22, -RZ, R43.H0_H0 ;  /* 0x2000002bff168230 */ /* 0x000fe20000004100 */
[C---:B------:R-:W-:Y:S01]  /*5980*/  @!P0 FMUL.FTZ R4, R5.reuse, R3 ;  /* 0x0000000305048220 */ /* 0x040fe20000410000 */
[----:B------:R-:W-:Y:S01]  /*5990*/  @!P0 HADD2.F32 R3, -RZ, R9.H0_H0 ;  /* 0x20000009ff038230 */ /* 0x000fe20000004100 */
[----:B------:R-:W-:Y:S01]  /*59a0*/  @!P0 FFMA.FTZ R72, R5, R20, -R21 ;  /* 0x0000001405488223 */ /* 0x000fe20000010815 */
[----:B------:R-:W-:Y:S01]  /*59b0*/  @!P0 HADD2.F32 R21, -RZ, R14.H1_H1 ;  /* 0x3000000eff158230 */ /* 0x000fe20000004100 */
[----:B------:R-:W-:Y:S01]  /*59c0*/  @!P0 FFMA.FTZ R2, R12, R13, R2 ;  /* 0x0000000d0c028223 */ /* 0x000fe20000010002 */
[----:B------:R-:W-:Y:S01]  /*59d0*/  @!P0 HADD2.F32 R13, -RZ, R23.H1_H1 ;  /* 0x30000017ff0d8230 */ /* 0x000fe20000004100 */
[----:B------:R-:W-:Y:S01]  /*59e0*/  @!P0 IMAD.MOV.U32 R12, RZ, RZ, R55 ;  /* 0x000000ffff0c8224 */ /* 0x000fe200078e0037 */
[----:B------:R-:W-:Y:S01]  /*59f0*/  @!P0 HADD2.F32 R14, -RZ, R44.H0_H0 ;  /* 0x2000002cff0e8230 */ /* 0x000fe20000004100 */
[-C--:B------:R-:W-:Y:S01]  /*5a00*/  @!P0 FMUL.FTZ R9, R21, R3.reuse ;  /* 0x0000000315098220 */ /* 0x080fe20000410000 */
[----:B------:R-:W-:Y:S01]  /*5a10*/  @!P0 HADD2.F32 R44, -RZ, R62.H0_H0 ;  /* 0x2000003eff2c8230 */ /* 0x000fe20000004100 */
[C---:B------:R-:W-:Y:S01]  /*5a20*/  @!P0 FMUL.FTZ R5, R7.reuse, R3 ;  /* 0x0000000307058220 */ /* 0x040fe20000410000 */
[----:B------:R-:W-:Y:S01]  /*5a30*/  @!P0 HADD2.F32 R45, -RZ, R12.H0_H0 ;  /* 0x2000000cff2d8230 */ /* 0x000fe20000004100 */
[----:B------:R-:W-:Y:S01]  /*5a40*/  @!P0 FFMA.FTZ R63, R7, R22, -R9 ;  /* 0x00000016073f8223 */ /* 0x000fe20000010809 */
[----:B------:R-:W-:Y:S01]  /*5a50*/  @!P0 MOV R7, R19 ;  /* 0x0000001300078202 */ /* 0x000fe20000000f00 */
[CC--:B------:R-:W-:Y:S01]  /*5a60*/  @!P0 FMUL.FTZ R23, R13.reuse, R6.reuse ;  /* 0x000000060d178220 */ /* 0x0c0fe20000410000 */
[----:B------:R-:W-:Y:S01]  /*5a70*/  @!P0 HADD2.F32 R9, -RZ, R10.H0_H0 ;  /* 0x2000000aff098230 */ /* 0x000fe20000004100 */
[C---:B------:R-:W-:Y:S01]  /*5a80*/  @!P0 FMUL.FTZ R3, R8.reuse, R6 ;  /* 0x0000000608038220 */ /* 0x040fe20000410000 */
[----:B------:R-:W-:Y:S01]  /*5a90*/  @!P0 HADD2.F32 R6, -RZ, R37.H0_H0 ;  /* 0x20000025ff068230 */ /* 0x000fe20000004100 */
[-C--:B------:R-:W-:Y:S01]  /*5aa0*/  @!P0 FFMA.FTZ R61, R8, R14.reuse, -R23 ;  /* 0x0000000e083d8223 */ /* 0x080fe20000010817 */
[--C-:B------:R-:W-:Y:S01]  /*5ab0*/  @!P0 HADD2.F32 R10, -RZ, R7.reuse.H0_H0 ;  /* 0x20000007ff0a8230 */ /* 0x100fe20000004100 */
[----:B------:R-:W-:Y:S01]  /*5ac0*/  @!P0 FFMA.FTZ R3, R13, R14, R3 ;  /* 0x0000000e0d038223 */ /* 0x000fe20000010003 */
[----:B------:R-:W-:Y:S01]  /*5ad0*/  @!P0 HADD2.F32 R47, -RZ, R12.H1_H1 ;  /* 0x3000000cff2f8230 */ /* 0x000fe20000004100 */
[-C--:B------:R-:W-:Y:S01]  /*5ae0*/  @!P0 FMUL.FTZ R12, R45, R6.reuse ;  /* 0x000000062d0c8220 */ /* 0x080fe20000410000 */
[----:B------:R-:W-:Y:S01]  /*5af0*/  @!P0 HADD2.F32 R7, -RZ, R7.H1_H1 ;  /* 0x30000007ff078230 */ /* 0x000fe20000004100 */
[C---:B------:R-:W-:Y:S01]  /*5b00*/  @!P0 FMUL.FTZ R8, R10.reuse, R6 ;  /* 0x000000060a088220 */ /* 0x040fe20000410000 */
[----:B------:R-:W-:Y:S01]  /*5b10*/  @!P0 F2FP.PACK_AB R2, R3, R2 ;  /* 0x000000020302823e */ /* 0x000fe200000000ff */
[-C--:B------:R-:W-:Y:S02]  /*5b20*/  @!P0 FMUL.FTZ R6, R47, R9.reuse ;  /* 0x000000092f068220 */ /* 0x080fe40000410000 */
[----:B------:R-:W-:Y:S01]  /*5b30*/  @!P0 FFMA.FTZ R60, R10, R46, -R12 ;  /* 0x0000002e0a3c8223 */ /* 0x000fe2000001080c */
[----:B------:R-:W-:Y:S01]  /*5b40*/  @!P0 MOV R12, R54 ;  /* 0x00000036000c8202 */ /* 0x000fe20000000f00 */
[C---:B------:R-:W-:Y:S01]  /*5b50*/  @!P0 FMUL.FTZ R9, R7.reuse, R9 ;  /* 0x0000000907098220 */ /* 0x040fe20000410000 */
[----:B------:R-:W-:Y:S01]  /*5b60*/  @!P0 MOV R52, R2 ;  /* 0x0000000200348202 */ /* 0x000fe20000000f00 */
[----:B------:R-:W-:Y:S01]  /*5b70*/  @!P0 FFMA.FTZ R51, R7, R48, -R6 ;  /* 0x0000003007338223 */ /* 0x000fe20000010806 */
[----:B------:R-:W-:Y:S01]  /*5b80*/  @!P0 HADD2.F32 R10, -RZ, R11.H0_H0 ;  /* 0x2000000bff0a8230 */ /* 0x000fe20000004100 */
[----:B------:R-:W-:Y:S01]  /*5b90*/  @!P0 IMAD.MOV.U32 R7, RZ, RZ, R18 ;  /* 0x000000ffff078224 */ /* 0x000fe200078e0012 */
[--C-:B------:R-:W-:Y:S01]  /*5ba0*/  @!P0 HADD2.F32 R23, -RZ, R12.reuse.H0_H0 ;  /* 0x2000000cff178230 */ /* 0x100fe20000004100 */
[----:B------:R-:W-:Y:S01]  /*5bb0*/  @!P0 FFMA.FTZ R4, R15, R20, R4 ;  /* 0x000000140f048223 */ /* 0x000fe20000010004 */
[----:B------:R-:W-:Y:S01]  /*5bc0*/  @!P0 HADD2.F32 R43, -RZ, R12.H1_H1 ;  /* 0x3000000cff2b8230 */ /* 0x000fe20000004100 */
[----:B------:R-:W-:Y:S01]  /*5bd0*/  @!P0 FFMA.FTZ R5, R21, R22, R5 ;  /* 0x0000001615058223 */ /* 0x000fe20000010005 */
[----:B------:R-:W-:Y:S01]  /*5be0*/  @!P0 F2FP.PACK_AB R13, R51, R60 ;  /* 0x0000003c330d823e */ /* 0x000fe200000000ff */
[----:B------:R-:W-:Y:S02]  /*5bf0*/  @!P0 HADD2.F32 R6, -RZ, R37.H1_H1 ;  /* 0x30000025ff068230 */ /* 0x000fe40000004100 */
[----:B------:R-:W-:Y:S01]  /*5c00*/  @!P0 FMUL.FTZ R49, R43, R10 ;  /* 0x0000000a2b318220 */ /* 0x000fe20000410000 */
[----:B------:R-:W-:Y:S01]  /*5c10*/  @!P0 MOV R19, R13 ;  /* 0x0000000d00138202 */ /* 0x000fe20000000f00 */
[--C-:B------:R-:W-:Y:S01]  /*5c20*/  @!P0 HADD2.F32 R12, -RZ, R7.reuse.H0_H0 ;  /* 0x20000007ff0c8230 */ /* 0x100fe20000004100 */
[----:B------:R-:W-:Y:S01]  /*5c30*/  @!P0 F2FP.PACK_AB R4, R5, R4 ;  /* 0x000000040504823e */ /* 0x000fe200000000ff */
[----:B------:R-:W-:Y:S01]  /*5c40*/  @!P0 HADD2.F32 R11, -RZ, R7.H1_H1 ;  /* 0x30000007ff0b8230 */ /* 0x000fe20000004100 */
[-C--:B------:R-:W-:Y:S01]  /*5c50*/  @!P0 FMUL.FTZ R7, R23, R6.reuse ;  /* 0x0000000617078220 */ /* 0x080fe20000410000 */
[----:B------:R-:W-:Y:S01]  /*5c60*/  @!P0 HADD2.F32 R37, -RZ, R73.H1_H1 ;  /* 0x30000049ff258230 */ /* 0x000fe20000004100 */
[C---:B------:R-:W-:Y:S02]  /*5c70*/  @!P0 FMUL.FTZ R6, R12.reuse, R6 ;  /* 0x000000060c068220 */ /* 0x040fe40000410000 */
[----:B------:R-:W-:Y:S02]  /*5c80*/  @!P0 IMAD.MOV.U32 R53, RZ, RZ, R4 ;  /* 0x000000ffff358224 */ /* 0x000fe400078e0004 */
[-C--:B------:R-:W-:Y:S02]  /*5c90*/  @!P0 FFMA.FTZ R50, R12, R37.reuse, -R7 ;  /* 0x000000250c328223 */ /* 0x080fe40000010807 */
[C---:B------:R-:W-:Y:S02]  /*5ca0*/  @!P0 FFMA.FTZ R12, R11.reuse, R44, -R49 ;  /* 0x0000002c0b0c8223 */ /* 0x040fe40000010831 */
[----:B------:R-:W-:Y:S01]  /*5cb0*/  @!P0 FMUL.FTZ R7, R11, R10 ;  /* 0x0000000a0b078220 */ /* 0x000fe20000410000 */
[----:B------:R-:W-:Y:S01]  /*5cc0*/  @!P0 F2FP.PACK_AB R11, R63, R72 ;  /* 0x000000483f0b823e */ /* 0x000fe200000000ff */
[----:B------:R-:W-:Y:S01]  /*5cd0*/  @!P0 FFMA.FTZ R6, R23, R37, R6 ;  /* 0x0000002517068223 */ /* 0x000fe20000010006 */
[----:B------:R-:W-:Y:S01]  /*5ce0*/  @!P0 F2FP.PACK_AB R12, R12, R50 ;  /* 0x000000320c0c823e */ /* 0x000fe200000000ff */
[----:B------:R-:W-:Y:S01]  /*5cf0*/  @!P0 FFMA.FTZ R7, R43, R44, R7 ;  /* 0x0000002c2b078223 */ /* 0x000fe20000010007 */
[----:B------:R-:W-:Y:S01]  /*5d00*/  @!P0 F2FP.PACK_AB R10, R61, R79 ;  /* 0x0000004f3d0a823e */ /* 0x000fe200000000ff */
[----:B------:R-:W-:Y:S01]  /*5d10*/  @!P0 FFMA.FTZ R8, R45, R46, R8 ;  /* 0x0000002e2d088223 */ /* 0x000fe20000010008 */
[----:B------:R-:W-:Y:S01]  /*5d20*/  @!P0 MOV R17, R11 ;  /* 0x0000000b00118202 */ /* 0x000fe20000000f00 */
[----:B------:R-:W-:Y:S01]  /*5d30*/  @!P0 FFMA.FTZ R9, R47, R48, R9 ;  /* 0x000000302f098223 */ /* 0x000fe20000010009 */
[----:B------:R-:W-:Y:S01]  /*5d40*/  @!P0 MOV R16, R10 ;  /* 0x0000000a00108202 */ /* 0x000fe20000000f00 */
[----:B------:R-:W-:Y:S01]  /*5d50*/  @!P0 IMAD.MOV.U32 R18, RZ, RZ, R12 ;  /* 0x000000ffff128224 */ /* 0x000fe200078e000c */
[----:B------:R-:W-:Y:S02]  /*5d60*/  @!P0 F2FP.PACK_AB R6, R7, R6 ;  /* 0x000000060706823e */ /* 0x000fe400000000ff */
[----:B------:R-:W-:Y:S02]  /*5d70*/  @!P0 F2FP.PACK_AB R8, R9, R8 ;  /* 0x000000080908823e */ /* 0x000fe400000000ff */
[----:B------:R1:W-:Y:S01]  /*5d80*/  STG.E.128 [R58.64], R16 ;  /* 0x000000103a007986 */ /* 0x0003e2000c101d0a */
[----:B------:R-:W-:Y:S02]  /*5d90*/  @!P0 MOV R54, R6 ;  /* 0x0000000600368202 */ /* 0x000fe40000000f00 */
[----:B------:R-:W-:Y:S05]  /*5da0*/  @!P0 MOV R55, R8 ;  /* 0x0000000800378202 */ /* 0x000fea0000000f00 */
[----:B------:R1:W-:Y:S02]  /*5db0*/  @!P1 STG.E.128 [R56.64], R52 ;  /* 0x0000003438009986 */ /* 0x0003e4000c101d0a */
.L_x_81:
[----:B------:R-:W-:Y:S05]  /*5dc0*/  BSYNC B0 ;  /* 0x0000000000007941 */ /* 0x000fea0003800000 */
.L_x_80:
[----:B------:R-:W-:Y:S01]  /*5dd0*/  ISETP.GE.OR P1, PT, R169, R78, !P4 ;  /* 0x0000004ea900720c */ /* 0x000fe20006726670 */
[----:B------:R-:W-:Y:S01]  /*5de0*/  @!UPT UIADD3 URZ, URZ, URZ, URZ ;  /* 0x0000003f3f3ff290 */ /* 0x000fe2000fffe03f */
[----:B------:R-:W-:Y:S11]  /*5df0*/  BSSY B0, `(.L_x_82) ;  /* 0x0000071000007945 */ /* 0x000ff60003800000 */
[----:B------:R-:W-:-:S05]  /*5e00*/  @P1 BRA `(.L_x_83) ;  /* 0x000006f000001947 */ /* 0x000fca0003800000 */
[----:B------:R-:W-:Y:S01]  /*5e10*/  IADD3 R3, P1, R196, R86, RZ ;  /* 0x00000056c4037210 */ /* 0x000fe20007f3e0ff */
[----:B-----5:R-:W-:Y:S01]  /*5e20*/  LDS.128 R44, [R149+0x3900] ;  /* 0x00390000952c7984 */ /* 0x020fe20000000c00 */
[----:B------:R-:W-:Y:S01]  /*5e30*/  @!P0 SHF.R.U32.HI R6, RZ, 0x10, R25 ;  /* 0x00000010ff068819 */ /* 0x000fe20000011619 */
[--C-:B------:R-:W-:Y:S01]  /*5e40*/  @!P0 HADD2.F32 R13, -RZ, R74.reuse.H0_H0 ;  /* 0x2000004aff0d8230 */ /* 0x100fe20000004100 */
[----:B------:R-:W-:Y:S01]  /*5e50*/  IADD3.X R2, R91, R158, RZ, P1, !PT ;  /* 0x0000009e5b027210 */ /* 0x000fe20000ffe4ff */
[----:B------:R-:W-:Y:S01]  /*5e60*/  @!P0 HADD2.F32 R20, -RZ, R74.H1_H1 ;  /* 0x3000004aff148230 */ /* 0x000fe20000004100 */
[-C--:B------:R-:W-:Y:S01]  /*5e70*/  IADD3 R4, P2, P1, R94, R3.reuse, R121 ;  /* 0x000000035e047210 */ /* 0x080fe2000795e079 */
[----:B------:R-:W-:Y:S01]  /*5e80*/  @!P0 HADD2.F32 R37, -RZ, R75.H0_H0 ;  /* 0x2000004bff258230 */ /* 0x000fe20000004100 */
[----:B------:R-:W-:Y:S01]  /*5e90*/  @!P0 SHF.R.U32.HI R10, RZ, 0x10, R27 ;  /* 0x00000010ff0a8819 */ /* 0x000fe2000001161b */
[----:B-1----:R-:W1:Y:S01]  /*5ea0*/  LDS.128 R16, [R153+0x3900] ;  /* 0x0039000099107984 */ /* 0x002e620000000c00 */
[-C--:B------:R-:W-:Y:S02]  /*5eb0*/  IADD3.X R5, R96, R2.reuse, R127, P2, P1 ;  /* 0x0000000260057210 */ /* 0x080fe400017e247f */
[----:B------:R-:W-:Y:S02]  /*5ec0*/  ISETP.GE.AND P1, PT, R101, c[0x0][0x1d4], PT ;  /* 0x0000750065007a0c */ /* 0x000fe40003f26270 */
[----:B------:R-:W-:Y:S02]  /*5ed0*/  @!P0 SHF.R.U64 R11, R26, 0x10, R27 ;  /* 0x000000101a0b8819 */ /* 0x000fe4000000121b */
[----:B------:R-:W-:Y:S02]  /*5ee0*/  @!P0 SHF.R.U32.HI R22, RZ, 0x10, R65 ;  /* 0x00000010ff168819 */ /* 0x000fe40000011641 */
[----:B------:R-:W-:Y:S02]  /*5ef0*/  @!P0 SHF.R.U64 R9, R24, 0x10, R25 ;  /* 0x0000001018098819 */ /* 0x000fe40000001219 */
[----:B------:R-:W-:Y:S01]  /*5f00*/  @!P0 SHF.R.U64 R24, R64, 0x10, R65 ;  /* 0x0000001040188819 */ /* 0x000fe20000001241 */
[----:B------:R-:W-:Y:S01]  /*5f10*/  @!P0 HADD2.F32 R22, -RZ, R22.H0_H0 ;  /* 0x20000016ff168230 */ /* 0x000fe20000004100 */
[--C-:B------:R-:W-:Y:S02]  /*5f20*/  @!P0 SHF.R.U32.HI R25, RZ, 0x10, R67.reuse ;  /* 0x00000010ff198819 */ /* 0x100fe40000011643 */
[----:B------:R-:W-:Y:S02]  /*5f30*/  @!P0 SHF.R.U64 R26, R66, 0x10, R67 ;  /* 0x00000010421a8819 */ /* 0x000fe40000001243 */
[----:B------:R-:W-:Y:S01]  /*5f40*/  @!P1 IADD3 R3, P3, P2, R94, R3, R101 ;  /* 0x000000035e039210 */ /* 0x000fe20007a7e065 */
[----:B------:R-:W-:Y:S02]  /*5f50*/  @!P0 HADD2.F32 R43, -RZ, R25.H0_H0 ;  /* 0x20000019ff2b8230 */ /* 0x000fe40000004100 */
        /* <DEDUP_REMOVED lines=28> */
[----:B------:R-:W-:Y:S01]  /*6120*/  @!P0 IMAD.MOV.U32 R12, RZ, RZ, R47 ;  /* 0x000000ffff0c8224 */ /* 0x000fe200078e002f */
[----:B------:R-:W-:Y:S01]  /*6130*/  @!P0 HADD2.F32 R13, -RZ, R23.H1_H1 ;  /* 0x30000017ff0d8230 */ /* 0x000fe20000004100 */
        /* <DEDUP_REMOVED lines=16> */
[----:B------:R-:W-:Y:S01]  /*6240*/  @!P0 FMUL.FTZ R8, R10, R6 ;  /* 0x000000060a088220 */ /* 0x000fe20000410000 */
[----:B------:R-:W-:Y:S01]  /*6250*/  @!P0 F2FP.PACK_AB R2, R3, R2 ;  /* 0x000000020302823e */ /* 0x000fe200000000ff */
[----:B------:R-:W-:Y:S01]  /*6260*/  @!P0 FMUL.FTZ R6, R38, R9 ;  /* 0x0000000926068220 */ /* 0x000fe20000410000 */
[----:B------:R-:W-:Y:S01]  /*6270*/  @!P0 HADD2.F32 R24, -RZ, R75.H1_H1 ;  /* 0x3000004bff188230 */ /* 0x000fe20000004100 */
[----:B------:R-:W-:Y:S01]  /*6280*/  @!P0 FFMA.FTZ R50, R10, R37, -R12 ;  /* 0x000000250a328223 */ /* 0x000fe2000001080c */
[----:B------:R-:W-:Y:S01]  /*6290*/  @!P0 MOV R12, R46 ;  /* 0x0000002e000c8202 */ /* 0x000fe20000000f00 */
[C---:B------:R-:W-:Y:S01]  /*62a0*/  @!P0 FMUL.FTZ R9, R7.reuse, R9 ;  /* 0x0000000907098220 */ /* 0x040fe20000410000 */
[----:B------:R-:W-:Y:S01]  /*62b0*/  @!P0 MOV R44, R2 ;  /* 0x00000002002c8202 */ /* 0x000fe20000000f00 */
[----:B------:R-:W-:Y:S01]  /*62c0*/  @!P0 FFMA.FTZ R49, R7, R43, -R6 ;  /* 0x0000002b07318223 */ /* 0x000fe20000010806 */
[----:B------:R-:W-:Y:S01]  /*62d0*/  @!P0 HADD2.F32 R10, -RZ, R11.H0_H0 ;  /* 0x2000000bff0a8230 */ /* 0x000fe20000004100 */
[----:B------:R-:W-:Y:S01]  /*62e0*/  @!P0 IMAD.MOV.U32 R7, RZ, RZ, R18 ;  /* 0x000000ffff078224 */ /* 0x000fe200078e0012 */
[----:B------:R-:W-:Y:S01]  /*62f0*/  @!P0 HADD2.F32 R6, -RZ, R39.H1_H1 ;  /* 0x30000027ff068230 */ /* 0x000fe20000004100 */
[----:B------:R-:W-:Y:S01]  /*6300*/  @!P0 FFMA.FTZ R4, R15, R20, R4 ;  /* 0x000000140f048223 */ /* 0x000fe20000010004 */
[--C-:B------:R-:W-:Y:S01]  /*6310*/  @!P0 HADD2.F32 R23, -RZ, R12.reuse.H0_H0 ;  /* 0x2000000cff178230 */ /* 0x100fe20000004100 */
[----:B------:R-:W-:Y:S01]  /*6320*/  @!P0 FFMA.FTZ R5, R21, R22, R5 ;  /* 0x0000001615058223 */ /* 0x000fe20000010005 */
[----:B------:R-:W-:Y:S01]  /*6330*/  @!P0 F2FP.PACK_AB R13, R49, R50 ;  /* 0x00000032310d823e */ /* 0x000fe200000000ff */
[----:B------:R-:W-:Y:S02]  /*6340*/  @!P0 HADD2.F32 R25, -RZ, R12.H1_H1 ;  /* 0x3000000cff198230 */ /* 0x000fe40000004100 */
[--C-:B------:R-:W-:Y:S01]  /*6350*/  @!P0 HADD2.F32 R12, -RZ, R7.reuse.H0_H0 ;  /* 0x20000007ff0c8230 */ /* 0x100fe20000004100 */
[----:B------:R-:W-:Y:S01]  /*6360*/  @!P0 MOV R19, R13 ;  /* 0x0000000d00138202 */ /* 0x000fe20000000f00 */
[----:B------:R-:W-:Y:S01]  /*6370*/  @!P0 HADD2.F32 R11, -RZ, R7.H1_H1 ;  /* 0x30000007ff0b8230 */ /* 0x000fe20000004100 */
[----:B------:R-:W-:Y:S01]  /*6380*/  @!P0 FMUL.FTZ R7, R23, R6 ;  /* 0x0000000617078220 */ /* 0x000fe20000410000 */
[----:B------:R-:W-:Y:S01]  /*6390*/  @!P0 F2FP.PACK_AB R4, R5, R4 ;  /* 0x000000040504823e */ /* 0x000fe200000000ff */
[----:B------:R-:W-:Y:S02]  /*63a0*/  @!P0 FMUL.FTZ R39, R25, R10 ;  /* 0x0000000a19278220 */ /* 0x000fe40000410000 */
[C---:B------:R-:W-:Y:S02]  /*63b0*/  @!P0 FMUL.FTZ R6, R12.reuse, R6 ;  /* 0x000000060c068220 */ /* 0x040fe40000410000 */
[----:B------:R-:W-:Y:S02]  /*63c0*/  @!P0 FFMA.FTZ R48, R12, R24, -R7 ;  /* 0x000000180c308223 */ /* 0x000fe40000010807 */
        /* <DEDUP_REMOVED lines=12> */
[----:B------:R-:W-:Y:S01]  /*6490*/  @!P0 F2FP.PACK_AB R6, R7, R6 ;  /* 0x000000060706823e */ /* 0x000fe200000000ff */
[----:B------:R-:W-:Y:S01]  /*64a0*/  @!P0 IMAD.MOV.U32 R45, RZ, RZ, R4 ;  /* 0x000000ffff2d8224 */ /* 0x000fe200078e0004 */
[----:B------:R-:W-:Y:S02]  /*64b0*/  @!P0 F2FP.PACK_AB R8, R9, R8 ;  /* 0x000000080908823e */ /* 0x000fe400000000ff */
[----:B------:R1:W-:Y:S01]  /*64c0*/  STG.E.128 [R54.64], R16 ;  /* 0x0000001036007986 */ /* 0x0003e2000c101d0a */
[----:B------:R-:W-:Y:S02]  /*64d0*/  @!P0 MOV R46, R6 ;  /* 0x00000006002e8202 */ /* 0x000fe40000000f00 */
[----:B------:R-:W-:Y:S05]  /*64e0*/  @!P0 MOV R47, R8 ;  /* 0x00000008002f8202 */ /* 0x000fea0000000f00 */
[----:B------:R1:W-:Y:S02]  /*64f0*/  @!P1 STG.E.128 [R52.64], R44 ;  /* 0x0000002c34009986 */ /* 0x0003e4000c101d0a */
.L_x_83:
[----:B------:R-:W-:Y:S05]  /*6500*/  BSYNC B0 ;  /* 0x0000000000007941 */ /* 0x000fea0003800000 */
.L_x_82:
[----:B------:R-:W-:Y:S02]  /*6510*/  ISETP.GE.OR P2, PT, R168, R78, !P4 ;  /* 0x0000004ea800720c */ /* 0x000fe40006746670 */
[----:B-1----:R-:W-:Y:S05]  /*6520*/  IADD3 R57, P1, R194, R86, RZ ;  /* 0x00000056c2397210 */ /* 0x002fea0007f3e0ff */
[----:B------:R-:W-:Y:S06]  /*6530*/  IMAD.X R56, R91, 0x1, R156, P1 ;  /* 0x000000015b387824 */ /* 0x000fec00008e069c */
[----:B------:R-:W-:-:S05]  /*6540*/  @P2 BRA `(.L_x_75) ;  /* 0x00000c1000002947 */ /* 0x000fca0003800000 */
[----:B-----5:R-:W-:Y:S01]  /*6550*/  IADD3 R4, P2, P1, R94, R57, R121 ;  /* 0x000000395e047210 */ /* 0x020fe2000795e079 */
[----:B------:R-:W1:Y:S01]  /*6560*/  LDS.128 R44, [R148+0x3900] ;  /* 0x00390000942c7984 */ /* 0x000e620000000c00 */
[----:B------:R-:W-:Y:S01]  /*6570*/  @!P0 SHF.R.U64 R5, R28, 0x10, R29 ;  /* 0x000000101c058819 */ /* 0x000fe2000000121d */
[----:B------:R-:W-:Y:S01]  /*6580*/  @!P0 HADD2.F32 R2, -RZ, R40.H0_H0 ;  /* 0x20000028ff028230 */ /* 0x000fe20000004100 */
[----:B------:R-:W-:Y:S01]  /*6590*/  IADD3.X R6, R96, R56, R127, P2, P1 ;  /* 0x0000003860067210 */ /* 0x000fe200017e247f */
[--C-:B------:R-:W-:Y:S01]  /*65a0*/  @!P0 HADD2.F32 R24, -RZ, R76.reuse.H0_H0 ;  /* 0x2000004cff188230 */ /* 0x100fe20000004100 */
[----:B------:R-:W-:Y:S01]  /*65b0*/  LEA R52, P1, R4, c[0x0][0x1c8], 0x1 ;  /* 0x0000720004347a11 */ /* 0x000fe200078208ff */
[----:B------:R-:W-:Y:S01]  /*65c0*/  @!P0 HADD2.F32 R5, -RZ, R5.H0_H0 ;  /* 0x20000005ff058230 */ /* 0x000fe20000004100 */
[----:B------:R-:W-:Y:S01]  /*65d0*/  @!P0 SHF.R.U64 R9, R68, 0x10, R69 ;  /* 0x0000001044098819 */ /* 0x000fe20000001245 */
[----:B------:R-:W2:Y:S01]  /*65e0*/  LDS.128 R12, [R152+0x3900] ;  /* 0x00390000980c7984 */ /* 0x000ea20000000c00 */
[----:B------:R-:W-:Y:S01]  /*65f0*/  LEA.HI.X R53, R4, c[0x0][0x1cc], R6, 0x1, P1 ;  /* 0x0000730004357a11 */ /* 0x000fe200008f0c06 */
[----:B------:R-:W-:Y:S01]  /*6600*/  @!P0 HADD2.F32 R20, -RZ, R76.H1_H1 ;  /* 0x3000004cff148230 */ /* 0x000fe20000004100 */
[----:B------:R-:W-:Y:S01]  /*6610*/  @!P0 SHF.R.U32.HI R10, RZ, 0x10, R29 ;  /* 0x00000010ff0a8819 */ /* 0x000fe2000001161d */
[----:B------:R-:W-:Y:S01]  /*6620*/  @!P0 HADD2.F32 R22, -RZ, R9.H0_H0 ;  /* 0x20000009ff168230 */ /* 0x000fe20000004100 */
[----:B------:R-:W-:Y:S01]  /*6630*/  @!P0 SHF.R.U64 R16, R30, 0x10, R31 ;  /* 0x000000101e108819 */ /* 0x000fe2000000121f */
[--C-:B------:R-:W-:Y:S01]  /*6640*/  @!P0 HADD2.F32 R37, -RZ, R77.reuse.H0_H0 ;  /* 0x2000004dff258230 */ /* 0x100fe20000004100 */
[----:B------:R-:W-:Y:S01]  /*6650*/  @!P0 SHF.R.U32.HI R39, RZ, 0x10, R71 ;  /* 0x00000010ff278819 */ /* 0x000fe20000011647 */
[----:B------:R-:W-:Y:S01]  /*6660*/  @!P0 HADD2.F32 R28, -RZ, R77.H1_H1 ;  /* 0x3000004dff1c8230 */ /* 0x000fe20000004100 */
[----:B------:R-:W-:Y:S01]  /*6670*/  @!P0 SHF.R.U32.HI R26, RZ, 0x10, R69 ;  /* 0x00000010ff1a8819 */ /* 0x000fe20000011645 */
[----:B------:R-:W-:Y:S01]  /*6680*/  @!P0 HADD2.F32 R11, -RZ, R41.H0_H0 ;  /* 0x20000029ff0b8230 */ /* 0x000fe20000004100 */
[----:B------:R-:W-:Y:S01]  /*6690*/  @!P0 SHF.R.U64 R30, R70, 0x10, R71 ;  /* 0x00000010461e8819 */ /* 0x000fe20000001247 */
[----:B------:R-:W-:Y:S01]  /*66a0*/  @!P0 HADD2.F32 R39, -RZ, R39.H0_H0 ;  /* 0x20000027ff278230 */ /* 0x000fe20000004100 */
[----:B------:R-:W-:Y:S01]  /*66b0*/  @!P0 SHF.R.U32.HI R18, RZ, 0x10, R31 ;  /* 0x00000010ff128819 */ /* 0x000fe2000001161f */
[----:B------:R-:W-:Y:S01]  /*66c0*/  @!P0 HADD2.F32 R26, -RZ, R26.H0_H0 ;  /* 0x2000001aff1a8230 */ /* 0x000fe20000004100 */
[----:B------:R-:W-:Y:S01]  /*66d0*/  ISETP.GE.AND P1, PT, R101, c[0x0][0x1d4], PT ;  /* 0x0000750065007a0c */ /* 0x000fe20003f26270 */
[----:B------:R-:W-:Y:S02]  /*66e0*/  @!P0 HADD2.F32 R30, -RZ, R30.H0_H0 ;  /* 0x2000001eff1e8230 */ /* 0x000fe40000004100 */
[----:B------:R-:W-:Y:S01]  /*66f0*/  @!P0 HADD2.F32 R18, -RZ, R18.H0_H0 ;  /* 0x20000012ff128230 */ /* 0x000fe20000004100 */
[----:B-1----:R-:W-:Y:S01]  /*6700*/  @!P0 IMAD.MOV.U32 R29, RZ, RZ, R46 ;  /* 0x000000ffff1d8224 */ /* 0x002fe200078e002e */
[----:B------:R-:W-:Y:S02]  /*6710*/  @!P0 MOV R25, R45 ;  /* 0x0000002d00198202 */ /* 0x000fe40000000f00 */
[----:B------:R-:W-:Y:S02]  /*6720*/  @!P0 MOV R6, R44 ;  /* 0x0000002c00068202 */ /* 0x000fe40000000f00 */
[----:B------:R-:W-:Y:S01]  /*6730*/  @!P0 MOV R27, R47 ;  /* 0x0000002f001b8202 */ /* 0x000fe20000000f00 */
[----:B------:R-:W-:Y:S01]  /*6740*/  @!P0 HADD2.F32 R23, -RZ, R25.H0_H0 ;  /* 0x20000019ff178230 */ /* 0x000fe20000004100 */
[----:B--2---:R-:W-:Y:S01]  /*6750*/  @!P0 MOV R8, R13 ;  /* 0x0000000d00088202 */ /* 0x004fe20000000f00 */
[--C-:B------:R-:W-:Y:S03]  /*6760*/  @!P0 HADD2.F32 R19, -RZ, R6.reuse.H0_H0 ;  /* 0x20000006ff138230 */ /* 0x100fe60000004100 */
[-C--:B------:R-:W-:Y:S01]  /*6770*/  @!P0 FMUL.FTZ R7, R23, R2.reuse ;  /* 0x0000000217078220 */ /* 0x080fe20000410000 */
[----:B------:R-:W-:Y:S02]  /*6780*/  @!P0 HADD2.F32 R21, -RZ, R6.H1_H1 ;  /* 0x30000006ff158230 */ /* 0x000fe40000004100 */
[--C-:B------:R-:W-:Y:S02]  /*6790*/  @!P0 HADD2.F32 R3, -RZ, R8.reuse.H0_H0 ;  /* 0x20000008ff038230 */ /* 0x100fe40000004100 */
[----:B------:R-:W-:Y:S01]  /*67a0*/  @!P0 HADD2.F32 R8, -RZ, R8.H1_H1 ;  /* 0x30000008ff088230 */ /* 0x000fe20000004100 */
[-C--:B------:R-:W-:Y:S01]  /*67b0*/  @!P0 FMUL.FTZ R9, R21, R5.reuse ;  /* 0x0000000515098220 */ /* 0x080fe20000410000 */
[--C-:B------:R-:W-:Y:S01]  /*67c0*/  @!P0 HADD2.F32 R31, -RZ, R27.reuse.H0_H0 ;  /* 0x2000001bff1f8230 */ /* 0x100fe20000004100 */
[C---:B------:R-:W-:Y:S01]  /*67d0*/  @!P0 FMUL.FTZ R4, R3.reuse, R2 ;  /* 0x0000000203048220 */ /* 0x040fe20000410000 */
[----:B------:R-:W-:Y:S01]  /*67e0*/  @!P0 HADD2.F32 R2, -RZ, R40.H1_H1 ;  /* 0x30000028ff028230 */ /* 0x000fe20000004100 */
[----:B------:R-:W-:Y:S01]  /*67f0*/  @!P0 FFMA.FTZ R58, R3, R24, -R7 ;  /* 0x00000018033a8223 */ /* 0x000fe20000010807 */
[----:B------:R-:W-:Y:S01]  /*6800*/  @!P0 MOV R3, R12 ;  /* 0x0000000c00038202 */ /* 0x000fe20000000f00 */
[----:B------:R-:W-:Y:S02]  /*6810*/  @!P0 HADD2.F32 R38, -RZ, R27.H1_H1 ;  /* 0x3000001bff268230 */ /* 0x000fe40000004100 */
[----:B------:R-:W-:Y:S02]  /*6820*/  @!P0 HADD2.F32 R27, -RZ, R29.H0_H0 ;  /* 0x2000001dff1b8230 */ /* 0x000fe40000004100 */
[--C-:B------:R-:W-:Y:S01]  /*6830*/  @!P0 HADD2.F32 R7, -RZ, R3.reuse.H0_H0 ;  /* 0x20000003ff078230 */ /* 0x100fe20000004100 */
[----:B------:R-:W-:Y:S01]  /*6840*/  @!P0 FMUL.FTZ R40, R38, R18 ;  /* 0x0000001226288220 */ /* 0x000fe20000410000 */
[----:B------:R-:W-:Y:S01]  /*6850*/  @!P0 HADD2.F32 R6, -RZ, R3.H1_H1 ;  /* 0x30000003ff068230 */ /* 0x000fe20000004100 */
[-C--:B------:R-:W-:Y:S01]  /*6860*/  @!P0 FMUL.FTZ R3, R19, R2.reuse ;  /* 0x0000000213038220 */ /* 0x080fe20000410000 */
[----:B------:R-:W-:Y:S01]  /*6870*/  @!P0 HADD2.F32 R29, -RZ, R29.H1_H1 ;  /* 0x3000001dff1d8230 */ /* 0x000fe20000004100 */
[C---:B------:R-:W-:Y:S01]  /*6880*/  @!P0 FMUL.FTZ R2, R7.reuse, R2 ;  /* 0x0000000207028220 */ /* 0x040fe20000410000 */
[----:B------:R-:W-:Y:S01]  /*6890*/  @!P0 HADD2.F32 R25, -RZ, R25.H1_H1 ;  /* 0x30000019ff198230 */ /* 0x000fe20000004100 */
[----:B------:R-:W-:Y:S01]  /*68a0*/  @!P0 FFMA.FTZ R55, R7, R20, -R3 ;  /* 0x0000001407378223 */ /* 0x000fe20000010803 */
[----:B------:R-:W-:Y:S01]  /*68b0*/  @!P0 MOV R7, R14 ;  /* 0x0000000e00078202 */ /* 0x000fe20000000f00 */
[C---:B------:R-:W-:Y:S01]  /*68c0*/  @!P0 FMUL.FTZ R3, R6.reuse, R5 ;  /* 0x0000000506038220 */ /* 0x040fe20000410000 */
[----:B------:R-:W-:Y:S01]  /*68d0*/  @!P0 HADD2.F32 R5, -RZ, R10.H0_H0 ;  /* 0x2000000aff058230 */ /* 0x000fe20000004100 */
[----:B------:R-:W-:Y:S01]  /*68e0*/  @!P0 FFMA.FTZ R54, R6, R22, -R9 ;  /* 0x0000001606368223 */ /* 0x000fe20000010809 */
[----:B------:R-:W-:Y:S01]  /*68f0*/  @!P0 MOV R6, R15 ;  /* 0x0000000f00068202 */ /* 0x000fe20000000f00 */
[----:B------:R-:W-:Y:S01]  /*6900*/  @!P0 FFMA.FTZ R2, R19, R20, R2 ;  /* 0x0000001413028223 */ /* 0x000fe20000010002 */
[----:B------:R-:W-:Y:S01]  /*6910*/  @!P0 HADD2.F32 R9, -RZ, R41.H1_H1 ;  /* 0x30000029ff098230 */ /* 0x000fe20000004100 */
[----:B------:R-:W-:Y:S01]  /*6920*/  @!P0 FMUL.FTZ R41, R31, R11 ;  /* 0x0000000b1f298220 */ /* 0x000fe20000410000 */
[----:B------:R-:W-:Y:S01]  /*6930*/  @!P0 HADD2.F32 R10, -RZ, R16.H0_H0 ;  /* 0x20000010ff0a8230 */ /* 0x000fe20000004100 */
[----:B------:R-:W-:Y:S01]  /*6940*/  @!P0 FMUL.FTZ R49, R25, R5 ;  /* 0x0000000519318220 */ /* 0x000fe20000410000 */
[--C-:B------:R-:W-:Y:S01]  /*6950*/  @!P0 HADD2.F32 R17, -RZ, R6.reuse.H0_H0 ;  /* 0x20000006ff118230 */ /* 0x100fe20000004100 */
[----:B------:R-:W-:Y:S01]  /*6960*/  @!P0 FMUL.FTZ R48, R27, R9 ;  /* 0x000000091b308220 */ /* 0x000fe20000410000 */
[----:B------:R-:W-:Y:S01]  /*6970*/  @!P0 HADD2.F32 R16, -RZ, R6.H1_H1 ;  /* 0x30000006ff108230 */ /* 0x000fe20000004100 */
[----:B------:R-:W-:Y:S01]  /*6980*/  @!P0 FMUL.FTZ R43, R29, R10 ;  /* 0x0000000a1d2b8220 */ /* 0x000fe20000410000 */
[--C-:B------:R-:W-:Y:S01]  /*6990*/  @!P0 HADD2.F32 R6, -RZ, R7.reuse.H0_H0 ;  /* 0x20000007ff068230 */ /* 0x100fe20000004100 */
[----:B------:R-:W-:Y:S01]  /*69a0*/  @!P0 FFMA.FTZ R41, R17, R37, -R41 ;  /* 0x0000002511298223 */ /* 0x000fe20000010829 */
[----:B------:R-:W-:Y:S01]  /*69b0*/  @!P0 HADD2.F32 R7, -RZ, R7.H1_H1 ;  /* 0x30000007ff078230 */ /* 0x000fe20000004100 */
[----:B------:R-:W-:Y:S02]  /*69c0*/  @!P0 FFMA.FTZ R40, R16, R39, -R40 ;  /* 0x0000002710288223 */ /* 0x000fe40000010828 */
[----:B------:R-:W-:Y:S02]  /*69d0*/  @!P0 FFMA.FTZ R51, R8, R26, -R49 ;  /* 0x0000001a08338223 */ /* 0x000fe40000010831 */
[----:B------:R-:W-:Y:S01]  /*69e0*/  @!P0 FFMA.FTZ R50, R6, R28, -R48 ;  /* 0x0000001c06328223 */ /* 0x000fe20000010830 */
[----:B------:R-:W-:Y:S01]  /*69f0*/  @!P0 F2FP.PACK_AB R41, R40, R41 ;  /* 0x000000292829823e */ /* 0x000fe200000000ff */
[----:B------:R-:W-:Y:S01]  /*6a00*/  @!P0 FFMA.FTZ R49, R7, R30, -R43 ;  /* 0x0000001e07318223 */ /* 0x000fe2000001082b */
[----:B------:R-:W-:Y:S01]  /*6a10*/  @!P0 F2FP.PACK_AB R48, R51, R58 ;  /* 0x0000003a3330823e */ /* 0x000fe200000000ff */
[----:B------:R-:W-:Y:S01]  /*6a20*/  @!P0 FMUL.FTZ R5, R8, R5 ;  /* 0x0000000508058220 */ /* 0x000fe20000410000 */
[----:B------:R-:W-:Y:S01]  /*6a30*/  @!P0 F2FP.PACK_AB R43, R54, R55 ;  /* 0x00000037362b823e */ /* 0x000fe200000000ff */
[----:B------:R-:W-:Y:S01]  /*6a40*/  @!P0 IMAD.MOV.U32 R15, RZ, RZ, R41 ;  /* 0x000000ffff0f8224 */ /* 0x000fe200078e0029 */
[----:B------:R-:W-:Y:S01]  /*6a50*/  @!P0 F2FP.PACK_AB R40, R49, R50 ;  /* 0x000000323128823e */ /* 0x000fe200000000ff */
[----:B------:R-:W-:Y:S01]  /*6a60*/  @!P0 FFMA.FTZ R3, R21, R22, R3 ;  /* 0x0000001615038223 */ /* 0x000fe20000010003 */
[----:B------:R-:W-:Y:S01]  /*6a70*/  @!P0 MOV R12, R43 ;  /* 0x0000002b000c8202 */ /* 0x000fe20000000f00 */
[----:B------:R-:W-:Y:S01]  /*6a80*/  @!P0 FMUL.FTZ R6, R6, R9 ;  /* 0x0000000906068220 */ /* 0x000fe20000410000 */
[----:B------:R-:W-:Y:S01]  /*6a90*/  @!P0 MOV R13, R48 ;  /* 0x00000030000d8202 */ /* 0x000fe20000000f00 */
[----:B------:R-:W-:Y:S01]  /*6aa0*/  @!P0 FFMA.FTZ R4, R23, R24, R4 ;  /* 0x0000001817048223 */ /* 0x000fe20000010004 */
[----:B------:R-:W-:Y:S01]  /*6ab0*/  @!P0 MOV R14, R40 ;  /* 0x00000028000e8202 */ /* 0x000fe20000000f00 */
[----:B------:R-:W-:Y:S01]  /*6ac0*/  @!P0 FMUL.FTZ R7, R7, R10 ;  /* 0x0000000a07078220 */ /* 0x000fe20000410000 */
[----:B------:R-:W-:Y:S01]  /*6ad0*/  @!P0 F2FP.PACK_AB R2, R3, R2 ;  /* 0x000000020302823e */ /* 0x000fe200000000ff */
[----:B------:R-:W-:Y:S02]  /*6ae0*/  @!P0 FFMA.FTZ R5, R25, R26, R5 ;  /* 0x0000001a19058223 */ /* 0x000fe40000010005 */
[----:B------:R1:W-:Y:S01]  /*6af0*/  STG.E.128 [R52.64], R12 ;  /* 0x0000000c34007986 */ /* 0x0003e2000c101d0a */
[----:B------:R-:W-:Y:S01]  /*6b00*/  @!P0 MOV R44, R2 ;  /* 0x00000002002c8202 */ /* 0x000fe20000000f00 */
[----:B------:R-:W-:Y:S01]  /*6b10*/  @!P0 FMUL.FTZ R8, R17, R11 ;  /* 0x0000000b11088220 */ /* 0x000fe20000410000 */
[----:B------:R-:W-:Y:S01]  /*6b20*/  @!P0 F2FP.PACK_AB R4, R5, R4 ;  /* 0x000000040504823e */ /* 0x000fe200000000ff */
[----:B------:R-:W-:Y:S02]  /*6b30*/  @!P0 FFMA.FTZ R6, R27, R28, R6 ;  /* 0x0000001c1b068223 */ /* 0x000fe40000010006 */
[----:B------:R-:W-:Y:S01]  /*6b40*/  @!P0 FMUL.FTZ R9, R16, R18 ;  /* 0x0000001210098220 */ /* 0x000fe20000410000 */
[----:B------:R-:W-:Y:S01]  /*6b50*/  @!P0 MOV R45, R4 ;  /* 0x00000004002d8202 */ /* 0x000fe20000000f00 */
[----:B------:R-:W-:Y:S02]  /*6b60*/  @!P0 FFMA.FTZ R7, R29, R30, R7 ;  /* 0x0000001e1d078223 */ /* 0x000fe40000010007 */
[----:B------:R-:W-:Y:S02]  /*6b70*/  @!P0 FFMA.FTZ R8, R31, R37, R8 ;  /* 0x000000251f088223 */ /* 0x000fe40000010008 */
[----:B------:R-:W-:Y:S01]  /*6b80*/  @!P0 FFMA.FTZ R9, R38, R39, R9 ;  /* 0x0000002726098223 */ /* 0x000fe20000010009 */
[----:B------:R-:W-:Y:S04]  /*6b90*/  @!P0 F2FP.PACK_AB R6, R7, R6 ;  /* 0x000000060706823e */ /* 0x000fe800000000ff */
[----:B------:R-:W-:Y:S02]  /*6ba0*/  @!P0 F2FP.PACK_AB R8, R9, R8 ;  /* 0x000000080908823e */ /* 0x000fe400000000ff */
[----:B------:R-:W-:Y:S02]  /*6bb0*/  @!P0 MOV R46, R6 ;  /* 0x00000006002e8202 */ /* 0x000fe40000000f00 */
[----:B------:R-:W-:Y:S01]  /*6bc0*/  @!P0 MOV R47, R8 ;  /* 0x00000008002f8202 */ /* 0x000fe20000000f00 */
[----:B------:R-:W-:-:S05]  /*6bd0*/  @P1 BRA `(.L_x_75) ;  /* 0x0000058000001947 */ /* 0x000fca0003800000 */
[----:B------:R-:W-:Y:S04]  /*6be0*/  IADD3 R3, P1, P0, R94, R57, R101 ;  /* 0x000000395e037210 */ /* 0x000fe8000783e065 */
[----:B------:R-:W-:Y:S02]  /*6bf0*/  IADD3.X R4, R96, R56, R126, P1, P0 ;  /* 0x0000003860047210 */ /* 0x000fe40000fe047e */
[C---:B------:R-:W-:Y:S04]  /*6c00*/  LEA R2, P0, R3.reuse, c[0x0][0x1c8], 0x1 ;  /* 0x0000720003027a11 */ /* 0x040fe800078008ff */
[----:B------:R-:W-:Y:S05]  /*6c10*/  LEA.HI.X R3, R3, c[0x0][0x1cc], R4, 0x1, P0 ;  /* 0x0000730003037a11 */ /* 0x000fea00000f0c04 */
[----:B------:R2:W-:Y:S01]  /*6c20*/  STG.E.128 [R2.64], R44 ;  /* 0x0000002c02007986 */ /* 0x0005e2000c101d0a */
[----:B------:R-:W-:-:S05]  /*6c30*/  BRA `(.L_x_75) ;  /* 0x0000052000007947 */ /* 0x000fca0003800000 */
.L_x_53:
[----:B------:R-:W-:Y:S01]  /*6c40*/  IMAD R2, R42, -0x70, R0 ;  /* 0xffffff902a027824 */ /* 0x000fe200078e0200 */
[----:B------:R-:W-:Y:S04]  /*6c50*/  BSSY B0, `(.L_x_84) ;  /* 0x0000013000007945 */ /* 0x000fe80003800000 */
[----:B------:R-:W-:Y:S04]  /*6c60*/  IMNMX R7, R2, 0x70, PT ;  /* 0x0000007002077817 */ /* 0x000fe80003800200 */
[----:B------:R-:W-:Y:S11]  /*6c70*/  ISETP.GE.AND P0, PT, R102, R7, PT ;  /* 0x000000076600720c */ /* 0x000ff60003f06270 */
[----:B------:R-:W-:Y:S02]  /*6c80*/  @!UPT UIADD3 URZ, URZ, URZ, URZ ;  /* 0x0000003f3f3ff290 */ /* 0x000fe4000fffe03f */
[----:B------:R-:W-:-:S05]  /*6c90*/  @P0 BRA `(.L_x_85) ;  /* 0x000000e000000947 */ /* 0x000fca0003800000 */
[----:B------:R-:W-:Y:S02]  /*6ca0*/  ISETP.NE.AND P1, PT, R99, RZ, PT ;  /* 0x000000ff6300720c */ /* 0x000fe40003f25270 */
[----:B------:R-:W-:Y:S11]  /*6cb0*/  ISETP.NE.AND P0, PT, R100, RZ, PT ;  /* 0x000000ff6400720c */ /* 0x000ff60003f05270 */
[----:B------:R-:W1:Y:S01]  /*6cc0*/  @P1 LDS.128 R12, [R98+0x3900] ;  /* 0x00390000620c1984 */ /* 0x000e620000000c00 */
[-C--:B------:R-:W-:Y:S02]  /*6cd0*/  @P1 IADD3 R3, P3, R120, R86.reuse, RZ ;  /* 0x0000005678031210 */ /* 0x080fe40007f7e0ff */
[----:B------:R-:W-:Y:S01]  /*6ce0*/  @P0 IADD3 R6, P2, R124, R86, RZ ;  /* 0x000000567c060210 */ /* 0x000fe20007f5e0ff */
[----:B------:R-:W2:Y:S02]  /*6cf0*/  @P0 LDS.128 R8, [R97+0x3900] ;  /* 0x0039000061080984 */ /* 0x000ea40000000c00 */
[----:B------:R-:W-:Y:S01]  /*6d00*/  @P1 IMAD.X R5, R119, 0x1, R91, P3 ;  /* 0x0000000177051824 */ /* 0x000fe200018e065b */
[----:B------:R-:W-:Y:S01]  /*6d10*/  @P1 LEA R4, P3, R3, c[0x0][0x1c8], 0x1 ;  /* 0x0000720003041a11 */ /* 0x000fe200078608ff */
[----:B------:R-:W-:Y:S01]  /*6d20*/  @P0 IMAD.X R16, R91, 0x1, R123, P2 ;  /* 0x000000015b100824 */ /* 0x000fe200010e067b */
[C---:B------:R-:W-:Y:S02]  /*6d30*/  @P0 LEA R2, P2, R6.reuse, c[0x0][0x1c8], 0x1 ;  /* 0x0000720006020a11 */ /* 0x040fe400078408ff */
[----:B------:R-:W-:Y:S02]  /*6d40*/  @P1 LEA.HI.X R5, R3, c[0x0][0x1cc], R5, 0x1, P3 ;  /* 0x0000730003051a11 */ /* 0x000fe400018f0c05 */
[----:B------:R-:W-:Y:S03]  /*6d50*/  @P0 LEA.HI.X R3, R6, c[0x0][0x1cc], R16, 0x1, P2 ;  /* 0x0000730006030a11 */ /* 0x000fe600010f0c10 */
[----:B-1----:R1:W-:Y:S04]  /*6d60*/  @P1 STG.E.128 [R4.64], R12 ;  /* 0x0000000c04001986 */ /* 0x0023e8000c101d0a */
[----:B--2---:R1:W-:Y:S02]  /*6d70*/  @P0 STG.E.128 [R2.64], R8 ;  /* 0x0000000802000986 */ /* 0x0043e4000c101d0a */
.L_x_85:
[----:B------:R-:W-:Y:S05]  /*6d80*/  BSYNC B0 ;  /* 0x0000000000007941 */ /* 0x000fea0003800000 */
.L_x_84:
[----:B------:R-:W-:Y:S01]  /*6d90*/  ISETP.GE.AND P0, PT, R170, R7, PT ;  /* 0x00000007aa00720c */ /* 0x000fe20003f06270 */
[----:B------:R-:W-:Y:S01]  /*6da0*/  @!UPT UIADD3 URZ, URZ, URZ, URZ ;  /* 0x0000003f3f3ff290 */ /* 0x000fe2000fffe03f */
[----:B------:R-:W-:Y:S11]  /*6db0*/  BSSY B0, `(.L_x_86) ;  /* 0x0000012000007945 */ /* 0x000ff60003800000 */
[----:B------:R-:W-:-:S05]  /*6dc0*/  @P0 BRA `(.L_x_87) ;  /* 0x0000010000000947 */ /* 0x000fca0003800000 */
[----:B------:R-:W-:Y:S02]  /*6dd0*/  ISETP.NE.AND P1, PT, R99, RZ, PT ;  /* 0x000000ff6300720c */ /* 0x000fe40003f25270 */
[----:B------:R-:W-:Y:S02]  /*6de0*/  ISETP.NE.AND P0, PT, R100, RZ, PT ;  /* 0x000000ff6400720c */ /* 0x000fe40003f05270 */
[----:B-1----:R-:W-:Y:S05]  /*6df0*/  IADD3 R3, P2, R215, R86, RZ ;  /* 0x00000056d7037210 */ /* 0x002fea0007f5e0ff */
[----:B------:R-:W-:Y:S04]  /*6e00*/  IMAD.X R2, R193, 0x1, R91, P2 ;  /* 0x00000001c1027824 */ /* 0x000fe800010e065b */
[----:B------:R-:W1:Y:S01]  /*6e10*/  @P1 LDS.128 R12, [R98+0x4900] ;  /* 0x00490000620c1984 */ /* 0x000e620000000c00 */
[----:B------:R-:W-:Y:S02]  /*6e20*/  @P1 IADD3 R5, P3, R120, R3, RZ ;  /* 0x0000000378051210 */ /* 0x000fe40007f7e0ff */
[----:B------:R-:W-:Y:S01]  /*6e30*/  @P0 IADD3 R3, P2, R3, R124, RZ ;  /* 0x0000007c03030210 */ /* 0x000fe20007f5e0ff */
[----:B------:R-:W2:Y:S02]  /*6e40*/  @P0 LDS.128 R8, [R97+0x4900] ;  /* 0x0049000061080984 */ /* 0x000ea40000000c00 */
[----:B------:R-:W-:Y:S01]  /*6e50*/  @P1 IMAD.X R16, R119, 0x1, R2, P3 ;  /* 0x0000000177101824 */ /* 0x000fe200018e0602 */
[----:B------:R-:W-:Y:S01]  /*6e60*/  @P1 LEA R4, P3, R5, c[0x0][0x1c8], 0x1 ;  /* 0x0000720005041a11 */ /* 0x000fe200078608ff */
[----:B------:R-:W-:Y:S01]  /*6e70*/  @P0 IMAD.X R6, R2, 0x1, R123, P2 ;  /* 0x0000000102060824 */ /* 0x000fe200010e067b */
[----:B------:R-:W-:Y:S02]  /*6e80*/  @P0 LEA R2, P2, R3, c[0x0][0x1c8], 0x1 ;  /* 0x0000720003020a11 */ /* 0x000fe400078408ff */
[----:B------:R-:W-:Y:S02]  /*6e90*/  @P1 LEA.HI.X R5, R5, c[0x0][0x1cc], R16, 0x1, P3 ;  /* 0x0000730005051a11 */ /* 0x000fe400018f0c10 */
[----:B------:R-:W-:Y:S03]  /*6ea0*/  @P0 LEA.HI.X R3, R3, c[0x0][0x1cc], R6, 0x1, P2 ;  /* 0x0000730003030a11 */ /* 0x000fe600010f0c06 */
[----:B-1----:R1:W-:Y:S04]  /*6eb0*/  @P1 STG.E.128 [R4.64], R12 ;  /* 0x0000000c04001986 */ /* 0x0023e8000c101d0a */
[----:B--2---:R1:W-:Y:S02]  /*6ec0*/  @P0 STG.E.128 [R2.64], R8 ;  /* 0x0000000802000986 */ /* 0x0043e4000c101d0a */
.L_x_87:
[----:B------:R-:W-:Y:S05]  /*6ed0*/  BSYNC B0 ;  /* 0x0000000000007941 */ /* 0x000fea0003800000 */
.L_x_86:
        /* <DEDUP_REMOVED lines=20> */
.L_x_89:
[----:B------:R-:W-:Y:S05]  /*7020*/  BSYNC B0 ;  /* 0x0000000000007941 */ /* 0x000fea0003800000 */
.L_x_88:
[----:B------:R-:W-:Y:S11]  /*7030*/  ISETP.GE.AND P0, PT, R168, R7, PT ;  /* 0x00000007a800720c */ /* 0x000ff60003f06270 */
[----:B------:R-:W-:Y:S02]  /*7040*/  @!UPT UIADD3 URZ, URZ, URZ, URZ ;  /* 0x0000003f3f3ff290 */ /* 0x000fe4000fffe03f */
        /* <DEDUP_REMOVED lines=17> */
.L_x_75:
[----:B------:R-:W-:Y:S05]  /*7160*/  BSYNC B2 ;  /* 0x0000000000027941 */ /* 0x000fea0003800000 */
.L_x_52:
[----:B------:R-:W-:Y:S01]  /*7170*/  IMAD R22, R42, -0x70, RZ ;  /* 0xffffff902a167824 */ /* 0x000fe200078e02ff */
[----:B------:R-:W-:Y:S01]  /*7180*/  BSSY B0, `(.L_x_90) ;  /* 0x000007c000007945 */ /* 0x000fe20003800000 */
[----:B-12---:R-:W-:Y:S02]  /*7190*/  IMAD R2, R106, 0x70, RZ ;  /* 0x000000706a027824 */ /* 0x006fe400078e02ff */
[----:B-----5:R-:W-:Y:S02]  /*71a0*/  IMAD.IADD R5, R135, 0x1, R22 ;  /* 0x0000000187057824 */ /* 0x020fe400078e0216 */
[----:B------:R-:W-:Y:S03]  /*71b0*/  IMAD.WIDE.U32 R20, R42, 0x70, RZ ;  /* 0x000000702a147825 */ /* 0x000fe600078e00ff */
[----:B------:R-:W-:Y:S01]  /*71c0*/  ISETP.GE.AND P5, PT, R5, 0x11, PT ;  /* 0x000000110500780c */ /* 0x000fe20003fa6270 */
[----:B------:R-:W-:Y:S01]  /*71d0*/  IMAD.IADD R23, R21, 0x1, R2 ;  /* 0x0000000115177824 */ /* 0x000fe200078e0202 */
[C---:B------:R-:W-:Y:S02]  /*71e0*/  ISETP.GE.AND P6, PT, R5.reuse, 0x1, PT ;  /* 0x000000010500780c */ /* 0x040fe40003fc6270 */
[----:B------:R-:W-:Y:S02]  /*71f0*/  ISETP.GE.AND P4, PT, R5, 0x21, PT ;  /* 0x000000210500780c */ /* 0x000fe40003f86270 */
[----:B------:R-:W-:Y:S02]  /*7200*/  IADD3 R4, P0, R161, R20, RZ ;  /* 0x00000014a1047210 */ /* 0x000fe40007f1e0ff */
[----:B------:R-:W-:Y:S02]  /*7210*/  ISETP.GE.AND P3, PT, R5, 0x31, PT ;  /* 0x000000310500780c */ /* 0x000fe40003f66270 */
[----:B------:R-:W-:Y:S02]  /*7220*/  IADD3.X R8, R23, R166, RZ, P0, !PT ;  /* 0x000000a617087210 */ /* 0x000fe400007fe4ff */
[C---:B------:R-:W-:Y:S02]  /*7230*/  ISETP.GE.AND P2, PT, R5.reuse, 0x41, PT ;  /* 0x000000410500780c */ /* 0x040fe40003f46270 */
[----:B------:R-:W-:Y:S01]  /*7240*/  @P5 IADD3 R9, P0, R4, 0x10, RZ ;  /* 0x0000001004095810 */ /* 0x000fe20007f1e0ff */
[----:B------:R-:W-:Y:S01]  /*7250*/  @P6 IMAD R6, R8, c[0x0][0x258], RZ ;  /* 0x0000960008066a24 */ /* 0x000fe200078e02ff */
[-C--:B------:R-:W-:Y:S01]  /*7260*/  @P6 MOV R3, R103.reuse ;  /* 0x0000006700036202 */ /* 0x080fe20000000f00 */
[----:B------:R-:W-:Y:S01]  /*7270*/  @P6 IMAD.MOV.U32 R2, RZ, RZ, R104 ;  /* 0x000000ffff026224 */ /* 0x000fe200078e0068 */
[----:B------:R-:W-:Y:S01]  /*7280*/  ISETP.GE.AND P1, PT, R5, 0x51, PT ;  /* 0x000000510500780c */ /* 0x000fe20003f26270 */
[----:B------:R-:W-:Y:S01]  /*7290*/  @P5 IMAD.X R7, RZ, RZ, R8, P0 ;  /* 0x000000ffff075224 */ /* 0x000fe200000e0608 */
[C---:B------:R-:W-:Y:S01]  /*72a0*/  @P4 IADD3 R11, P0, R4.reuse, 0x20, RZ ;  /* 0x00000020040b4810 */ /* 0x040fe20007f1e0ff */
[C---:B------:R-:W-:Y:S01]  /*72b0*/  @P6 IMAD.WIDE.U32 R2, R4.reuse, c[0x0][0x258], R2 ;  /* 0x0000960004026a25 */ /* 0x040fe200078e0002 */
[----:B------:R-:W-:Y:S02]  /*72c0*/  P2R R24, PR, RZ, 0x40 ;  /* 0x00000040ff187803 */ /* 0x000fe40000000000 */
[----:B------:R-:W-:Y:S01]  /*72d0*/  P2R R21, PR, RZ, 0x20 ;  /* 0x00000020ff157803 */ /* 0x000fe20000000000 */
[----:B------:R-:W-:Y:S02]  /*72e0*/  @P6 IMAD R6, R4, c[0x0][0x25c], R6 ;  /* 0x0000970004066a24 */ /* 0x000fe400078e0206 */
[----:B------:R-:W-:Y:S01]  /*72f0*/  @P4 IMAD.X R10, RZ, RZ, R8, P0 ;  /* 0x000000ffff0a4224 */ /* 0x000fe200000e0608 */
[C---:B------:R-:W-:Y:S01]  /*7300*/  @P6 LEA R18, P0, R2.reuse, c[0x0][0x250], 0x1 ;  /* 0x0000940002126a11 */ /* 0x040fe200078008ff */
[----:B------:R-:W-:Y:S02]  /*7310*/  @P6 IMAD.IADD R6, R3, 0x1, R6 ;  /* 0x0000000103066824 */ /* 0x000fe400078e0206 */
[----:B------:R-:W-:Y:S02]  /*7320*/  @P5 IMAD R3, R7, c[0x0][0x258], RZ ;  /* 0x0000960007035a24 */ /* 0x000fe400078e02ff */
[----:B------:R-:W-:Y:S01]  /*7330*/  @P5 IMAD.MOV.U32 R7, RZ, RZ, R103 ;  /* 0x000000ffff075224 */ /* 0x000fe200078e0067 */
[----:B------:R-:W-:Y:S01]  /*7340*/  @P6 LEA.HI.X R19, R2, c[0x0][0x254], R6, 0x1, P0 ;  /* 0x0000950002136a11 */ /* 0x000fe200000f0c06 */
[----:B------:R-:W-:Y:S01]  /*7350*/  @P4 IMAD.MOV.U32 R2, RZ, RZ, R104 ;  /* 0x000000ffff024224 */ /* 0x000fe200078e0068 */
[----:B------:R-:W-:Y:S01]  /*7360*/  @P5 MOV R6, R104 ;  /* 0x0000006800065202 */ /* 0x000fe20000000f00 */
[----:B------:R-:W-:Y:S04]  /*7370*/  @P4 IMAD R10, R10, c[0x0][0x258], RZ ;  /* 0x000096000a0a4a24 */ /* 0x000fe800078e02ff */
[C---:B------:R-:W-:Y:S04]  /*7380*/  @P5 IMAD.WIDE.U32 R6, R9.reuse, c[0x0][0x258], R6 ;  /* 0x0000960009065a25 */ /* 0x040fe800078e0006 */
[----:B------:R-:W-:Y:S01]  /*7390*/  @P5 IMAD R9, R9, c[0x0][0x25c], R3 ;  /* 0x0000970009095a24 */ /* 0x000fe200078e0203 */
[-C--:B------:R-:W-:Y:S02]  /*73a0*/  @P4 MOV R3, R103.reuse ;  /* 0x0000006700034202 */ /* 0x080fe40000000f00 */
[C---:B------:R-:W-:Y:S01]  /*73b0*/  @P5 LEA R16, P0, R6.reuse, c[0x0][0x250], 0x1 ;  /* 0x0000940006105a11 */ /* 0x040fe200078008ff */
[----:B------:R-:W-:Y:S02]  /*73c0*/  @P5 IMAD.IADD R9, R7, 0x1, R9 ;  /* 0x0000000107095824 */ /* 0x000fe400078e0209 */
[C---:B------:R-:W-:Y:S03]  /*73d0*/  @P4 IMAD.WIDE.U32 R2, R11.reuse, c[0x0][0x258], R2 ;  /* 0x000096000b024a25 */ /* 0x040fe600078e0002 */
[----:B------:R-:W-:Y:S01]  /*73e0*/  @P5 LEA.HI.X R17, R6, c[0x0][0x254], R9, 0x1, P0 ;  /* 0x0000950006115a11 */ /* 0x000fe200000f0c09 */
[----:B------:R-:W-:Y:S01]  /*73f0*/  @P4 IMAD R7, R11, c[0x0][0x25c], R10 ;  /* 0x000097000b074a24 */ /* 0x000fe200078e020a */
[----:B------:R-:W-:Y:S02]  /*7400*/  @P4 LEA R14, P0, R2, c[0x0][0x250], 0x1 ;  /* 0x00009400020e4a11 */ /* 0x000fe400078008ff */
[----:B------:R-:W-:Y:S01]  /*7410*/  ISETP.NE.AND P5, PT, R134, RZ, PT ;  /* 0x000000ff8600720c */ /* 0x000fe20003fa5270 */
[----:B------:R-:W-:Y:S05]  /*7420*/  @P4 IMAD.IADD R3, R3, 0x1, R7 ;  /* 0x0000000103034824 */ /* 0x000fea00078e0207 */
[----:B------:R-:W-:Y:S02]  /*7430*/  @P4 LEA.HI.X R15, R2, c[0x0][0x254], R3, 0x1, P0 ;  /* 0x00009500020f4a11 */ /* 0x000fe400000f0c03 */
[C---:B------:R-:W-:Y:S02]  /*7440*/  @P3 IADD3 R6, P0, R4.reuse, 0x30, RZ ;  /* 0x0000003004063810 */ /* 0x040fe40007f1e0ff */
[-C--:B------:R-:W-:Y:S02]  /*7450*/  @P3 MOV R3, R103.reuse ;  /* 0x0000006700033202 */ /* 0x080fe40000000f00 */
[-C--:B------:R-:W-:Y:S02]  /*7460*/  @P3 IADD3.X R2, RZ, R8.reuse, RZ, P0, !PT ;  /* 0x00000008ff023210 */ /* 0x080fe400007fe4ff */
[----:B------:R-:W-:Y:S03]  /*7470*/  @P2 IADD3 R7, P0, R4, 0x40, RZ ;  /* 0x0000004004072810 */ /* 0x000fe60007f1e0ff */
[----:B------:R-:W-:Y:S02]  /*7480*/  @P3 IMAD R9, R2, c[0x0][0x258], RZ ;  /* 0x0000960002093a24 */ /* 0x000fe400078e02ff */
[----:B------:R-:W-:Y:S02]  /*7490*/  @P3 IMAD.MOV.U32 R2, RZ, RZ, R104 ;  /* 0x000000ffff023224 */ /* 0x000fe400078e0068 */
[----:B------:R-:W-:Y:S02]  /*74a0*/  @P2 IMAD.X R10, RZ, RZ, R8, P0 ;  /* 0x000000ffff0a2224 */ /* 0x000fe400000e0608 */
[C---:B------:R-:W-:Y:S04]  /*74b0*/  @P3 IMAD.WIDE.U32 R2, R6.reuse, c[0x0][0x258], R2 ;  /* 0x0000960006023a25 */ /* 0x040fe800078e0002 */
[----:B------:R-:W-:Y:S01]  /*74c0*/  @P3 IMAD R6, R6, c[0x0][0x25c], R9 ;  /* 0x0000970006063a24 */ /* 0x000fe200078e0209 */
[C---:B------:R-:W-:Y:S03]  /*74d0*/  @P3 LEA R12, P0, R2.reuse, c[0x0][0x250], 0x1 ;  /* 0x00009400020c3a11 */ /* 0x040fe600078008ff */
[----:B------:R-:W-:Y:S01]  /*74e0*/  @P3 IMAD.IADD R6, R3, 0x1, R6 ;  /* 0x0000000103063824 */ /* 0x000fe200078e0206 */
[----:B------:R-:W-:Y:S04]  /*74f0*/  @P2 MOV R3, R103 ;  /* 0x0000006700032202 */ /* 0x000fe80000000f00 */
[----:B------:R-:W-:Y:S01]  /*7500*/  @P3 LEA.HI.X R13, R2, c[0x0][0x254], R6, 0x1, P0 ;  /* 0x00009500020d3a11 */ /* 0x000fe200000f0c06 */
[----:B------:R-:W-:Y:S02]  /*7510*/  @P2 IMAD R6, R10, c[0x0][0x258], RZ ;  /* 0x000096000a062a24 */ /* 0x000fe400078e02ff */
[----:B------:R-:W-:Y:S02]  /*7520*/  @P2 IMAD.MOV.U32 R2, RZ, RZ, R104 ;  /* 0x000000ffff022224 */ /* 0x000fe400078e0068 */
[C---:B------:R-:W-:Y:S02]  /*7530*/  @P2 IMAD R6, R7.reuse, c[0x0][0x25c], R6 ;  /* 0x0000970007062a24 */ /* 0x040fe400078e0206 */
[----:B------:R-:W-:Y:S04]  /*7540*/  @P2 IMAD.WIDE.U32 R2, R7, c[0x0][0x258], R2 ;  /* 0x0000960007022a25 */ /* 0x000fe800078e0002 */
[----:B------:R-:W-:Y:S01]  /*7550*/  @P2 IMAD.IADD R6, R3, 0x1, R6 ;  /* 0x0000000103062824 */ /* 0x000fe200078e0206 */
[C---:B------:R-:W-:Y:S01]  /*7560*/  @P2 LEA R10, P0, R2.reuse, c[0x0][0x250], 0x1 ;  /* 0x00009400020a2a11 */ /* 0x040fe200078008ff */
[----:B------:R-:W-:Y:S03]  /*7570*/  @P1 IMAD.MOV.U32 R3, RZ, RZ, R103 ;  /* 0x000000ffff031224 */ /* 0x000fe600078e0067 */
[----:B------:R-:W-:Y:S02]  /*7580*/  @P2 LEA.HI.X R11, R2, c[0x0][0x254], R6, 0x1, P0 ;  /* 0x00009500020b2a11 */ /* 0x000fe400000f0c06 */
[C---:B------:R-:W-:Y:S05]  /*7590*/  @P1 IADD3 R6, P0, R4.reuse, 0x50, RZ ;  /* 0x0000005004061810 */ /* 0x040fea0007f1e0ff */
[----:B------:R-:W-:Y:S01]  /*75a0*/  @P1 IMAD.X R2, RZ, RZ, R8, P0 ;  /* 0x000000ffff021224 */ /* 0x000fe200000e0608 */
[----:B------:R-:W-:Y:S11]  /*75b0*/  ISETP.GE.AND P0, PT, R5, 0x61, PT ;  /* 0x000000610500780c */ /* 0x000ff60003f06270 */
[----:B------:R-:W-:Y:S02]  /*75c0*/  @!UPT UIADD3 URZ, URZ, URZ, URZ ;  /* 0x0000003f3f3ff290 */ /* 0x000fe4000fffe03f */
[----:B------:R-:W-:Y:S01]  /*75d0*/  @P0 IADD3 R5, P6, R4, 0x60, RZ ;  /* 0x0000006004050810 */ /* 0x000fe20007fde0ff */
[----:B------:R-:W-:Y:S02]  /*75e0*/  @P1 IMAD R4, R2, c[0x0][0x258], RZ ;  /* 0x0000960002041a24 */ /* 0x000fe400078e02ff */
[----:B------:R-:W-:Y:S01]  /*75f0*/  @P1 IMAD.MOV.U32 R2, RZ, RZ, R104 ;  /* 0x000000ffff021224 */ /* 0x000fe200078e0068 */
[----:B------:R-:W-:Y:S01]  /*7600*/  @P0 IADD3.X R8, RZ, R8, RZ, P6, !PT ;  /* 0x00000008ff080210 */ /* 0x000fe200037fe4ff */
[C---:B------:R-:W-:Y:S02]  /*7610*/  @P1 IMAD R4, R6.reuse, c[0x0][0x25c], R4 ;  /* 0x0000970006041a24 */ /* 0x040fe400078e0204 */
[----:B------:R-:W-:Y:S05]  /*7620*/  @P1 IMAD.WIDE.U32 R2, R6, c[0x0][0x258], R2 ;  /* 0x0000960006021a25 */ /* 0x000fea00078e0002 */
[C---:B------:R-:W-:Y:S02]  /*7630*/  @P1 LEA R6, P6, R2.reuse, c[0x0][0x250], 0x1 ;  /* 0x0000940002061a11 */ /* 0x040fe400078c08ff */
[----:B------:R-:W-:Y:S01]  /*7640*/  @P1 IADD3 R4, R3, R4, RZ ;  /* 0x0000000403041210 */ /* 0x000fe20007ffe0ff */
[----:B------:R-:W-:Y:S03]  /*7650*/  @P0 IMAD.MOV.U32 R3, RZ, RZ, R103 ;  /* 0x000000ffff030224 */ /* 0x000fe600078e0067 */
[----:B------:R-:W-:Y:S01]  /*7660*/  @P1 LEA.HI.X R7, R2, c[0x0][0x254], R4, 0x1, P6 ;  /* 0x0000950002071a11 */ /* 0x000fe200030f0c04 */
[----:B------:R-:W-:Y:S02]  /*7670*/  @P0 IMAD R4, R8, c[0x0][0x258], RZ ;  /* 0x0000960008040a24 */ /* 0x000fe400078e02ff */
[----:B------:R-:W-:Y:S02]  /*7680*/  @P0 IMAD.MOV.U32 R2, RZ, RZ, R104 ;  /* 0x000000ffff020224 */ /* 0x000fe400078e0068 */
[C---:B------:R-:W-:Y:S02]  /*7690*/  @P0 IMAD R4, R5.reuse, c[0x0][0x25c], R4 ;  /* 0x0000970005040a24 */ /* 0x040fe400078e0204 */
[----:B------:R-:W-:Y:S05]  /*76a0*/  @P0 IMAD.WIDE.U32 R2, R5, c[0x0][0x258], R2 ;  /* 0x0000960005020a25 */ /* 0x000fea00078e0002 */
[----:B------:R-:W-:Y:S02]  /*76b0*/  @P0 IADD3 R3, R3, R4, RZ ;  /* 0x0000000403030210 */ /* 0x000fe40007ffe0ff */
[C---:B------:R-:W-:Y:S04]  /*76c0*/  @P0 LEA R4, P6, R2.reuse, c[0x0][0x250], 0x1 ;  /* 0x0000940002040a11 */ /* 0x040fe800078c08ff */
[----:B------:R-:W-:Y:S01]  /*76d0*/  @P0 LEA.HI.X R5, R2, c[0x0][0x254], R3, 0x1, P6 ;  /* 0x0000950002050a11 */ /* 0x000fe200030f0c03 */
[----:B------:R-:W-:Y:S01]  /*76e0*/  IMAD.IADD R2, R22, 0x1, R0 ;  /* 0x0000000116027824 */ /* 0x000fe200078e0200 */
[----:B------:R-:W-:Y:S11]  /*76f0*/  ISETP.NE.AND P6, PT, R24, RZ, PT ;  /* 0x000000ff1800720c */ /* 0x000ff60003fc5270 */
[----:B------:R-:W-:Y:S02]  /*7700*/  @!UPT UIADD3 URZ, URZ, URZ, URZ ;  /* 0x0000003f3f3ff290 */ /* 0x000fe4000fffe03f */
[----:B------:R-:W-:Y:S01]  /*7710*/  @!PT LDS RZ, [RZ] ;  /* 0x00000000fffff984 */ /* 0x000fe20000000800 */
[----:B------:R-:W-:Y:S01]  /*7720*/  @!PT LDS RZ, [RZ] ;  /* 0x00000000fffff984 */ /* 0x000fe20000000800 */
[----:B------:R-:W-:Y:S01]  /*7730*/  @!PT LDS RZ, [RZ] ;  /* 0x00000000fffff984 */ /* 0x000fe20000000800 */
[----:B------:R1:W-:Y:S01]  /*7740*/  @P6 LDGSTS.E.BYPASS.LTC128B.128 [R93+0x100], [R18.64], !P5 ;  /* 0x00100000125d6fae */ /* 0x0003e2000e901d4a */
[----:B------:R-:W-:Y:S02]  /*7750*/  ISETP.NE.AND P5, PT, R21, RZ, PT ;  /* 0x000000ff1500720c */ /* 0x000fe40003fa5270 */
[----:B------:R-:W-:Y:S11]  /*7760*/  ISETP.NE.AND P6, PT, R134, RZ, PT ;  /* 0x000000ff8600720c */ /* 0x000ff60003fc5270 */
[----:B------:R-:W-:Y:S02]  /*7770*/  @!UPT UIADD3 URZ, URZ, URZ, URZ ;  /* 0x0000003f3f3ff290 */ /* 0x000fe4000fffe03f */
[----:B------:R2:W-:Y:S08]  /*7780*/  @P5 LDGSTS.E.BYPASS.LTC128B.128 [R93+0x900], [R16.64], !P6 ;  /* 0x00900000105d5fae */ /* 0x0005f0000f101d4a */
[----:B------:R1:W-:Y:S08]  /*7790*/  @P4 LDGSTS.E.BYPASS.LTC128B.128 [R93+0x1100], [R14.64], !P6 ;  /* 0x011000000e5d4fae */ /* 0x0003f0000f101d4a */
[----:B------:R1:W-:Y:S08]  /*77a0*/  @P3 LDGSTS.E.BYPASS.LTC128B.128 [R93+0x1900], [R12.64], !P6 ;  /* 0x019000000c5d3fae */ /* 0x0003f0000f101d4a */
[----:B------:R1:W-:Y:S08]  /*77b0*/  @P2 LDGSTS.E.BYPASS.LTC128B.128 [R93+0x2100], [R10.64], !P6 ;  /* 0x021000000a5d2fae */ /* 0x0003f0000f101d4a */
[----:B------:R3:W-:Y:S08]  /*77c0*/  @P1 LDGSTS.E.BYPASS.LTC128B.128 [R93+0x2900], [R6.64], !P6 ;  /* 0x02900000065d1fae */ /* 0x0007f0000f101d4a */
[----:B------:R1:W-:Y:S08]  /*77d0*/  @P0 LDGSTS.E.BYPASS.LTC128B.128 [R93+0x3100], [R4.64], !P6 ;  /* 0x03100000045d0fae */ /* 0x0003f0000f101d4a */
[----:B------:R-:W0:Y:S01]  /*77e0*/  LDGDEPBAR ;  /* 0x00000000000079af */ /* 0x000e220000000000 */
[----:B---3--:R-:W-:Y:S02]  /*77f0*/  IMNMX R7, R2, 0x70, PT ;  /* 0x0000007002077817 */ /* 0x008fe40003800200 */
[----:B------:R-:W-:Y:S02]  /*7800*/  IADD3 R6, P0, R163, R20, RZ ;  /* 0x00000014a3067210 */ /* 0x000fe40007f1e0ff */
[----:B------:R-:W-:Y:S02]  /*7810*/  ISETP.GE.AND P1, PT, R102, R7, PT ;  /* 0x000000076600720c */ /* 0x000fe40003f26270 */
[----:B--2---:R-:W-:Y:S01]  /*7820*/  IADD3.X R16, R23, R162, RZ, P0, !PT ;  /* 0x000000a217107210 */ /* 0x004fe200007fe4ff */
[----:B------:R-:W-:Y:S04]  /*7830*/  DEPBAR.LE SB0, 0x0 ;  /* 0x000080000000791a */ /* 0x000fe80000000000 */
[----:B------:R-:W-:Y:S06]  /*7840*/  BAR.SYNC.DEFER_BLOCKING 0x0 ;  /* 0x0000000000007b1d */ /* 0x000fec0000010000 */
[----:B------:R-:W-:-:S05]  /*7850*/  @P1 BRA `(.L_x_91) ;  /* 0x000000e000001947 */ /* 0x000fca0003800000 */
[----:B-1----:R-:W-:Y:S01]  /*7860*/  ISETP.GE.AND P1, PT, R32, c[0x0][0x1d4], PT ;  /* 0x0000750020007a0c */ /* 0x002fe20003f26270 */
[----:B------:R-:W-:Y:S01]  /*7870*/  IMAD R2, R16, c[0x0][0x208], RZ ;  /* 0x0000820010027a24 */ /* 0x000fe200078e02ff */
[----:B------:R-:W-:Y:S01]  /*7880*/  ISETP.GE.AND P0, PT, R118, c[0x0][0x1d4], PT ;  /* 0x0000750076007a0c */ /* 0x000fe20003f06270 */
[----:B------:R-:W-:Y:S01]  /*7890*/  IMAD.MOV.U32 R4, RZ, RZ, R108 ;  /* 0x000000ffff047224 */ /* 0x000fe200078e006c */
[----:B------:R-:W-:Y:S01]  /*78a0*/  MOV R5, R107 ;  /* 0x0000006b00057202 */ /* 0x000fe20000000f00 */
[C---:B------:R-:W-:Y:S04]  /*78b0*/  IMAD R2, R6.reuse, c[0x0][0x20c], R2 ;  /* 0x0000830006027a24 */ /* 0x040fe800078e0202 */
[----:B------:R-:W-:Y:S04]  /*78c0*/  IMAD.WIDE.U32 R4, R6, c[0x0][0x208], R4 ;  /* 0x0000820006047a25 */ /* 0x000fe800078e0004 */
[----:B------:R-:W1:Y:S01]  /*78d0*/  @!P1 LDS.128 R12, [R98+0x100] ;  /* 0x00010000620c9984 */ /* 0x000e620000000c00 */
[----:B------:R-:W-:Y:S01]  /*78e0*/  IMAD.IADD R3, R5, 0x1, R2 ;  /* 0x0000000105037824 */ /* 0x000fe200078e0202 */
[C---:B------:R-:W-:Y:S02]  /*78f0*/  LEA R2, P2, R4.reuse, c[0x0][0x1f8], 0x1 ;  /* 0x00007e0004027a11 */ /* 0x040fe400078408ff */
[----:B------:R-:W2:Y:S02]  /*7900*/  @!P0 LDS.128 R8, [R97+0x100] ;  /* 0x0001000061088984 */ /* 0x000ea40000000c00 */
[----:B------:R-:W-:Y:S05]  /*7910*/  LEA.HI.X R3, R4, c[0x0][0x1fc], R3, 0x1, P2 ;  /* 0x00007f0004037a11 */ /* 0x000fea00010f0c03 */
[----:B-1----:R1:W-:Y:S04]  /*7920*/  @!P1 STG.E.128 [R2.64], R12 ;  /* 0x0000000c02009986 */ /* 0x0023e8000c101d0a */
[----:B--2---:R1:W-:Y:S02]  /*7930*/  @!P0 STG.E.128 [R2.64+0x40], R8 ;  /* 0x0000400802008986 */ /* 0x0043e4000c101d0a */
.L_x_91:
[----:B-1----:R-:W-:Y:S05]  /*7940*/  BSYNC B0 ;  /* 0x0000000000007941 */ /* 0x002fea0003800000 */
.L_x_90:
[----:B------:R-:W-:Y:S01]  /*7950*/  ISETP.GE.AND P0, PT, R170, R7, PT ;  /* 0x00000007aa00720c */ /* 0x000fe20003f06270 */
[----:B------:R-:W-:Y:S01]  /*7960*/  @!UPT UIADD3 URZ, URZ, URZ, URZ ;  /* 0x0000003f3f3ff290 */ /* 0x000fe2000fffe03f */
[----:B------:R-:W-:Y:S11]  /*7970*/  BSSY B0, `(.L_x_92) ;  /* 0x0000012000007945 */ /* 0x000ff60003800000 */
[----:B------:R-:W-:-:S05]  /*7980*/  @P0 BRA `(.L_x_93) ;  /* 0x0000010000000947 */ /* 0x000fca0003800000 */
[----:B------:R-:W-:Y:S01]  /*7990*/  ISETP.GE.AND P1, PT, R32, c[0x0][0x1d4], PT ;  /* 0x0000750020007a0c */ /* 0x000fe20003f26270 */
[----:B------:R-:W-:Y:S01]  /*79a0*/  IMAD.MOV.U32 R4, RZ, RZ, R108 ;  /* 0x000000ffff047224 */ /* 0x000fe200078e006c */
[----:B------:R-:W-:Y:S02]  /*79b0*/  ISETP.GE.AND P0, PT, R118, c[0x0][0x1d4], PT ;  /* 0x0000750076007a0c */ /* 0x000fe40003f06270 */
[----:B------:R-:W-:Y:S02]  /*79c0*/  IADD3 R2, P2, R6, 0x20, RZ ;  /* 0x0000002006027810 */ /* 0x000fe40007f5e0ff */
[----:B------:R-:W-:Y:S03]  /*79d0*/  MOV R5, R107 ;  /* 0x0000006b00057202 */ /* 0x000fe60000000f00 */
[----:B------:R-:W-:Y:S02]  /*79e0*/  IMAD.X R3, RZ, RZ, R16, P2 ;  /* 0x000000ffff037224 */ /* 0x000fe400010e0610 */
[C---:B------:R-:W-:Y:S02]  /*79f0*/  IMAD.WIDE.U32 R4, R2.reuse, c[0x0][0x208], R4 ;  /* 0x0000820002047a25 */ /* 0x040fe400078e0004 */
[----:B------:R-:W1:Y:S02]  /*7a00*/  @!P1 LDS.128 R12, [R98+0x1100] ;  /* 0x00110000620c9984 */ /* 0x000e640000000c00 */
[----:B------:R-:W-:Y:S02]  /*7a10*/  IMAD R3, R3, c[0x0][0x208], RZ ;  /* 0x0000820003037a24 */ /* 0x000fe400078e02ff */
[----:B------:R-:W2:Y:S02]  /*7a20*/  @!P0 LDS.128 R8, [R97+0x1100] ;  /* 0x0011000061088984 */ /* 0x000ea40000000c00 */
[----:B------:R-:W-:Y:S01]  /*7a30*/  IMAD R3, R2, c[0x0][0x20c], R3 ;  /* 0x0000830002037a24 */ /* 0x000fe200078e0203 */
[C---:B------:R-:W-:Y:S03]  /*7a40*/  LEA R2, P2, R4.reuse, c[0x0][0x1f8], 0x1 ;  /* 0x00007e0004027a11 */ /* 0x040fe600078408ff */
[----:B------:R-:W-:Y:S05]  /*7a50*/  IMAD.IADD R3, R5, 0x1, R3 ;  /* 0x0000000105037824 */ /* 0x000fea00078e0203 */
[----:B------:R-:W-:Y:S05]  /*7a60*/  LEA.HI.X R3, R4, c[0x0][0x1fc], R3, 0x1, P2 ;  /* 0x00007f0004037a11 */ /* 0x000fea00010f0c03 */
[----:B-1----:R1:W-:Y:S04]  /*7a70*/  @!P1 STG.E.128 [R2.64], R12 ;  /* 0x0000000c02009986 */ /* 0x0023e8000c101d0a */
[----:B--2---:R1:W-:Y:S02]  /*7a80*/  @!P0 STG.E.128 [R2.64+0x40], R8 ;  /* 0x0000400802008986 */ /* 0x0043e4000c101d0a */
.L_x_93:
[----:B------:R-:W-:Y:S05]  /*7a90*/  BSYNC B0 ;  /* 0x0000000000007941 */ /* 0x000fea0003800000 */
.L_x_92:
[----:B------:R-:W-:Y:S01]  /*7aa0*/  ISETP.GE.AND P0, PT, R169, R7, PT ;  /* 0x00000007a900720c */ /* 0x000fe20003f06270 */
[----:B------:R-:W-:Y:S01]  /*7ab0*/  @!UPT UIADD3 URZ, URZ, URZ, URZ ;  /* 0x0000003f3f3ff290 */ /* 0x000fe2000fffe03f */
[----:B------:R-:W-:Y:S11]  /*7ac0*/  BSSY B0, `(.L_x_94) ;  /* 0x0000012000007945 */ /* 0x000ff60003800000 */
[----:B------:R-:W-:-:S05]  /*7ad0*/  @P0 BRA `(.L_x_95) ;  /* 0x0000010000000947 */ /* 0x000fca0003800000 */
[----:B------:R-:W-:Y:S01]  /*7ae0*/  ISETP.GE.AND P1, PT, R32, c[0x0][0x1d4], PT ;  /* 0x0000750020007a0c */ /* 0x000fe20003f26270 */
[----:B------:R-:W-:Y:S01]  /*7af0*/  IMAD.MOV.U32 R4, RZ, RZ, R108 ;  /* 0x000000ffff047224 */ /* 0x000fe200078e006c */
[----:B------:R-:W-:Y:S02]  /*7b00*/  ISETP.GE.AND P0, PT, R118, c[0x0][0x1d4], PT ;  /* 0x0000750076007a0c */ /* 0x000fe40003f06270 */
[----:B-1----:R-:W-:Y:S02]  /*7b10*/  IADD3 R2, P2, R6, 0x40, RZ ;  /* 0x0000004006027810 */ /* 0x002fe40007f5e0ff */
        /* <DEDUP_REMOVED lines=12> */
.L_x_95:
[----:B------:R-:W-:Y:S05]  /*7be0*/  BSYNC B0 ;  /* 0x0000000000007941 */ /* 0x000fea0003800000 */
.L_x_94:
        /* <DEDUP_REMOVED lines=20> */
.L_x_97:
[----:B------:R-:W-:Y:S05]  /*7d30*/  BSYNC B0 ;  /* 0x0000000000007941 */ /* 0x000fea0003800000 */
.L_x_96:
[C---:B------:R-:W-:Y:S02]  /*7d40*/  ISETP.GT.AND P0, PT, R42.reuse, R165, PT ;  /* 0x000000a52a00720c */ /* 0x040fe40003f04270 */
[----:B------:R-:W-:Y:S11]  /*7d50*/  IADD3 R42, R42, -0x1, RZ ;  /* 0xffffffff2a2a7810 */ /* 0x000ff60007ffe0ff */
[----:B------:R-:W-:Y:S01]  /*7d60*/  @P0 SHF.R.S32.HI R5, RZ, 0x1f, R42 ;  /* 0x0000001fff050819 */ /* 0x000fe2000001142a */
[----:B------:R-:W-:Y:S02]  /*7d70*/  @P0 IMAD R4, R205, R42, RZ ;  /* 0x0000002acd040224 */ /* 0x000fe400078e02ff */
[----:B-1----:R-:W-:Y:S02]  /*7d80*/  @P0 IMAD.MOV.U32 R2, RZ, RZ, R140 ;  /* 0x000000ffff020224 */ /* 0x002fe400078e008c */
[----:B------:R-:W-:Y:S02]  /*7d90*/  @P0 IMAD.MOV.U32 R3, RZ, RZ, R137 ;  /* 0x000000ffff030224 */ /* 0x000fe400078e0089 */
[-C--:B------:R-:W-:Y:S02]  /*7da0*/  @P0 IMAD R4, R5, R180.reuse, R4 ;  /* 0x000000b405040224 */ /* 0x080fe400078e0204 */
[----:B------:R-:W-:Y:S04]  /*7db0*/  @P0 IMAD.WIDE.U32 R2, R42, R180, R2 ;  /* 0x000000b42a020225 */ /* 0x000fe800078e0002 */
[----:B------:R-:W-:Y:S01]  /*7dc0*/  @P0 IMAD.IADD R4, R3, 0x1, R4 ;  /* 0x0000000103040824 */ /* 0x000fe200078e0204 */
[C---:B------:R-:W-:Y:S04]  /*7dd0*/  @P0 LEA R10, P1, R2.reuse, c[0x0][0x220], 0x1 ;  /* 0x00008800020a0a11 */ /* 0x040fe800078208ff */
[----:B------:R-:W-:Y:S02]  /*7de0*/  @P0 LEA.HI.X R11, R2, c[0x0][0x224], R4, 0x1, P1 ;  /* 0x00008900020b0a11 */ /* 0x000fe400008f0c04 */
[-C--:B------:R-:W-:Y:S03]  /*7df0*/  @P0 IADD3 R12, P2, R10, R172.reuse, RZ ;  /* 0x000000ac0a0c0210 */ /* 0x080fe60007f5e0ff */
[----:B------:R-:W-:Y:S01]  /*7e00*/  @!PT LDS RZ, [RZ] ;  /* 0x00000000fffff984 */ /* 0x000fe20000000800 */
[----:B------:R-:W-:Y:S01]  /*7e10*/  @!PT LDS RZ, [RZ] ;  /* 0x00000000fffff984 */ /* 0x000fe20000000800 */
[----:B------:R-:W-:Y:S01]  /*7e20*/  @!PT LDS RZ, [RZ] ;  /* 0x00000000fffff984 */ /* 0x000fe20000000800 */
[----:B------:R1:W-:Y:S01]  /*7e30*/  @P0 LDGSTS.E.BYPASS.LTC128B.128 [R93+0x3900], [R10.64], !P6 ;  /* 0x039000000a5d0fae */ /* 0x0003e2000f101d4a */
[-C--:B------:R-:W-:Y:S01]  /*7e40*/  @P0 IADD3 R8, P1, R12, R172.reuse, RZ ;  /* 0x000000ac0c080210 */ /* 0x080fe20007f3e0ff */
[--C-:B------:R-:W-:Y:S03]  /*7e50*/  @P0 IMAD.X R13, R11, 0x1, R167.reuse, P2 ;  /* 0x000000010b0d0824 */ /* 0x100fe600010e06a7 */
[-C--:B------:R-:W-:Y:S02]  /*7e60*/  @P0 IADD3 R6, P2, R8, R172.reuse, RZ ;  /* 0x000000ac08060210 */ /* 0x080fe40007f5e0ff */
[----:B------:R2:W-:Y:S01]  /*7e70*/  @P0 LDGSTS.E.BYPASS.LTC128B.128 [R93+0x4100], [R12.64], !P6 ;  /* 0x041000000c5d0fae */ /* 0x0005e2000f101d4a */
[-C--:B------:R-:W-:Y:S02]  /*7e80*/  @P0 IADD3.X R9, R13, R167.reuse, RZ, P1, !PT ;  /* 0x000000a70d090210 */ /* 0x080fe40000ffe4ff */
[-C--:B------:R-:W-:Y:S03]  /*7e90*/  @P0 IADD3 R4, P1, R6, R172.reuse, RZ ;  /* 0x000000ac06040210 */ /* 0x080fe60007f3e0ff */
[----:B------:R2:W-:Y:S01]  /*7ea0*/  @P0 LDGSTS.E.BYPASS.LTC128B.128 [R93+0x4900], [R8.64], !P6 ;  /* 0x04900000085d0fae */ /* 0x0005e2000f101d4a */
[--C-:B------:R-:W-:Y:S01]  /*7eb0*/  @P0 IMAD.X R7, R9, 0x1, R167.reuse, P2 ;  /* 0x0000000109070824 */ /* 0x100fe200010e06a7 */
[-C--:B------:R-:W-:Y:S03]  /*7ec0*/  @P0 IADD3 R2, P2, R4, R172.reuse, RZ ;  /* 0x000000ac04020210 */ /* 0x080fe60007f5e0ff */
[--C-:B------:R-:W-:Y:S01]  /*7ed0*/  @P0 IMAD.X R5, R7, 0x1, R167.reuse, P1 ;  /* 0x0000000107050824 */ /* 0x100fe200008e06a7 */
[----:B------:R2:W-:Y:S04]  /*7ee0*/  @P0 LDGSTS.E.BYPASS.LTC128B.128 [R93+0x5100], [R6.64], !P6 ;  /* 0x05100000065d0fae */ /* 0x0005e8000f101d4a */
[----:B------:R2:W-:Y:S01]  /*7ef0*/  @P0 LDGSTS.E.BYPASS.LTC128B.128 [R93+0x5900], [R4.64], !P6 ;  /* 0x05900000045d0fae */ /* 0x0005e2000f101d4a */
[----:B------:R-:W-:Y:S02]  /*7f00*/  @P0 IADD3.X R3, R5, R167, RZ, P2, !PT ;  /* 0x000000a705030210 */ /* 0x000fe400017fe4ff */
[----:B-1----:R-:W-:Y:S03]  /*7f10*/  @P0 IADD3 R10, P1, R2, R172, RZ ;  /* 0x000000ac020a0210 */ /* 0x002fe60007f3e0ff */
[----:B------:R2:W-:Y:S02]  /*7f20*/  @P0 LDGSTS.E.BYPASS.LTC128B.128 [R93+0x6100], [R2.64], !P6 ;  /* 0x06100000025d0fae */ /* 0x0005e4000f101d4a */
[----:B------:R-:W-:Y:S05]  /*7f30*/  @P0 IMAD.X R11, R3, 0x1, R167, P1 ;  /* 0x00000001030b0824 */ /* 0x000fea00008e06a7 */
[----:B------:R2:W-:Y:S04]  /*7f40*/  @P0 LDGSTS.E.BYPASS.LTC128B.128 [R93+0x6900], [R10.64], !P6 ;  /* 0x069000000a5d0fae */ /* 0x0005e8000f101d4a */
[----:B------:R-:W0:Y:S01]  /*7f50*/  LDGDEPBAR ;  /* 0x00000000000079af */ /* 0x000e220000000000 */
[----:B------:R-:W-:-:S05]  /*7f60*/  @P0 BRA `(.L_x_98) ;  /* 0xffff9f3000000947 */ /* 0x000fca000383ffff */
[----:B------:R-:W-:Y:S06]  /*7f70*/  BAR.SYNC.DEFER_BLOCKING 0x0 ;  /* 0x0000000000007b1d */ /* 0x000fec0000010000 */
.L_x_51:
[----:B-1----:R-:W-:Y:S01]  /*7f80*/  ISETP.GE.AND P0, PT, R228, 0x1, PT ;  /* 0x00000001e400780c */ /* 0x002fe20003f06270 */
[----:B--2---:R-:W-:Y:S01]  /*7f90*/  IMAD.IADD R13, R191, 0x1, R190 ;  /* 0x00000001bf0d7824 */ /* 0x004fe200078e02be */
[----:B------:R-:W-:Y:S01]  /*7fa0*/  PLOP3.LUT P4, PT, PT, PT, PT, 0x80, 0x0 ;  /* 0x000000000000781c */ /* 0x000fe20003f8f070 */
[----:B------:R-:W-:Y:S01]  /*7fb0*/  CS2R R130, SRZ ;  /* 0x0000000000827805 */ /* 0x000fe2000001ff00 */
[----:B------:R-:W-:Y:S01]  /*7fc0*/  CS2R R128, SRZ ;  /* 0x0000000000807805 */ /* 0x000fe2000001ff00 */
[----:B------:R-:W-:Y:S01]  /*7fd0*/  CS2R R186, SRZ ;  /* 0x0000000000ba7805 */ /* 0x000fe2000001ff00 */
[----:B------:R-:W-:Y:S01]  /*7fe0*/  MOV R12, RZ ;  /* 0x000000ff000c7202 */ /* 0x000fe20000000f00 */
[----:B------:R-:W-:Y:S01]  /*7ff0*/  IMAD.MOV.U32 R184, RZ, RZ, RZ ;  /* 0x000000ffffb87224 */ /* 0x000fe200078e00ff */
[----:B------:R-:W-:Y:S01]  /*8000*/  CS2R R14, SRZ ;  /* 0x00000000000e7805 */ /* 0x000fe2000001ff00 */
[----:B------:R-:W-:Y:S01]  /*8010*/  MOV R126, RZ ;  /* 0x000000ff007e7202 */ /* 0x000fe20000000f00 */
[----:B------:R-:W-:Y:S01]  /*8020*/  CS2R R124, SRZ ;  /* 0x00000000007c7805 */ /* 0x000fe2000001ff00 */
[----:B------:R-:W-:Y:S01]  /*8030*/  CS2R R16, SRZ ;  /* 0x0000000000107805 */ /* 0x000fe2000001ff00 */
[----:B------:R-:W-:Y:S01]  /*8040*/  IMAD.MOV.U32 R182, RZ, RZ, RZ ;  /* 0x000000ffffb67224 */ /* 0x000fe200078e00ff */
[----:B------:R-:W-:Y:S01]  /*8050*/  MOV R180, RZ ;  /* 0x000000ff00b47202 */ /* 0x000fe20000000f00 */
[----:B------:R-:W-:Y:S01]  /*8060*/  CS2R R20, SRZ ;  /* 0x0000000000147805 */ /* 0x000fe2000001ff00 */
[----:B------:R-:W-:Y:S01]  /*8070*/  IMAD.MOV.U32 R118, RZ, RZ, RZ ;  /* 0x000000ffff767224 */ /* 0x000fe200078e00ff */
[----:B------:R-:W-:Y:S01]  /*8080*/  CS2R R18, SRZ ;  /* 0x0000000000127805 */ /* 0x000fe2000001ff00 */
[----:B------:R-:W-:Y:S01]  /*8090*/  MOV R116, RZ ;  /* 0x000000ff00747202 */ /* 0x000fe20000000f00 */
[----:B------:R-:W-:Y:S01]  /*80a0*/  IMAD.MOV.U32 R122, RZ, RZ, RZ ;  /* 0x000000ffff7a7224 */ /* 0x000fe200078e00ff */
[----:B------:R-:W-:Y:S01]  /*80b0*/  MOV R120, RZ ;  /* 0x000000ff00787202 */ /* 0x000fe20000000f00 */
[----:B------:R-:W-:Y:S01]  /*80c0*/  CS2R R178, SRZ ;  /* 0x0000000000b27805 */ /* 0x000fe2000001ff00 */
[----:B------:R-:W-:Y:S01]  /*80d0*/  IMAD.MOV.U32 R176, RZ, RZ, RZ ;  /* 0x000000ffffb07224 */ /* 0x000fe200078e00ff */
[----:B------:R-:W-:Y:S01]  /*80e0*/  CS2R R22, SRZ ;  /* 0x0000000000167805 */ /* 0x000fe2000001ff00 */
[----:B------:R-:W-:Y:S01]  /*80f0*/  MOV R174, RZ ;  /* 0x000000ff00ae7202 */ /* 0x000fe20000000f00 */
[----:B------:R-:W-:Y:S01]  /*8100*/  IMAD.MOV.U32 R172, RZ, RZ, RZ ;  /* 0x000000ffffac7224 */ /* 0x000fe200078e00ff */
[----:B------:R-:W-:Y:S01]  /*8110*/  CS2R R166, SRZ ;  /* 0x0000000000a67805 */ /* 0x000fe2000001ff00 */
[----:B------:R-:W-:Y:S01]  /*8120*/  CS2R R30, SRZ ;  /* 0x00000000001e7805 */ /* 0x000fe2000001ff00 */
[----:B------:R-:W-:Y:S01]  /*8130*/  MOV R164, RZ ;  /* 0x000000ff00a47202 */ /* 0x000fe20000000f00 */
[----:B------:R-:W-:Y:S01]  /*8140*/  CS2R R24, SRZ ;  /* 0x0000000000187805 */ /* 0x000fe2000001ff00 */
[----:B------:R-:W-:Y:S01]  /*8150*/  IMAD.MOV.U32 R170, RZ, RZ, RZ ;  /* 0x000000ffffaa7224 */ /* 0x000fe200078e00ff */
[----:B------:R-:W-:Y:S01]  /*8160*/  CS2R R168, SRZ ;  /* 0x0000000000a87805 */ /* 0x000fe2000001ff00 */
[----:B------:R-:W-:Y:S01]  /*8170*/  CS2R R162, SRZ ;  /* 0x0000000000a27805 */ /* 0x000fe2000001ff00 */
[----:B------:R-:W-:Y:S01]  /*8180*/  MOV R160, RZ ;  /* 0x000000ff00a07202 */ /* 0x000fe20000000f00 */
[----:B------:R-:W-:Y:S01]  /*8190*/  IMAD.MOV.U32 R27, RZ, RZ, RZ ;  /* 0x000000ffff1b7224 */ /* 0x000fe200078e00ff */
[----:B------:R-:W-:Y:S01]  /*81a0*/  MOV R158, RZ ;  /* 0x000000ff009e7202 */ /* 0x000fe20000000f00 */
[----:B------:R-:W-:Y:S01]  /*81b0*/  CS2R R28, SRZ ;  /* 0x00000000001c7805 */ /* 0x000fe2000001ff00 */
[----:B------:R-:W-:Y:S01]  /*81c0*/  IMAD.MOV.U32 R156, RZ, RZ, RZ ;  /* 0x000000ffff9c7224 */ /* 0x000fe200078e00ff */
[----:B------:R-:W-:Y:S01]  /*81d0*/  CS2R R150, SRZ ;  /* 0x0000000000967805 */ /* 0x000fe2000001ff00 */
[----:B------:R-:W-:Y:S01]  /*81e0*/  CS2R R32, SRZ ;  /* 0x0000000000207805 */ /* 0x000fe2000001ff00 */
[----:B------:R-:W-:Y:S01]  /*81f0*/  MOV R148, RZ ;  /* 0x000000ff00947202 */ /* 0x000fe20000000f00 */
[----:B------:R-:W-:Y:S01]  /*8200*/  IMAD.MOV.U32 R154, RZ, RZ, RZ ;  /* 0x000000ffff9a7224 */ /* 0x000fe200078e00ff */
[----:B------:R-:W-:Y:S01]  /*8210*/  CS2R R152, SRZ ;  /* 0x0000000000987805 */ /* 0x000fe2000001ff00 */
[----:B------:R-:W-:Y:S01]  /*8220*/  CS2R R142, SRZ ;  /* 0x00000000008e7805 */ /* 0x000fe2000001ff00 */
[----:B------:R-:W-:Y:S01]  /*8230*/  MOV R140, RZ ;  /* 0x000000ff008c7202 */ /* 0x000fe20000000f00 */
[----:B------:R-:W-:Y:S01]  /*8240*/  IMAD.MOV.U32 R146, RZ, RZ, RZ ;  /* 0x000000ffff927224 */ /* 0x000fe200078e00ff */
[----:B------:R-:W-:Y:S01]  /*8250*/  CS2R R144, SRZ ;  /* 0x0000000000907805 */ /* 0x000fe2000001ff00 */
[----:B------:R-:W-:Y:S01]  /*8260*/  CS2R R38, SRZ ;  /* 0x0000000000267805 */ /* 0x000fe2000001ff00 */
[----:B------:R-:W-:Y:S01]  /*8270*/  CS2R R36, SRZ ;  /* 0x0000000000247805 */ /* 0x000fe2000001ff00 */
[----:B------:R-:W-:Y:S05]  /*8280*/  @!P0 BRA `(.L_x_99) ;  /* 0x0000e4d000008947 */ /* 0x000fea0003800000 */
[----:B------:R-:W2:Y:S01]  /*8290*/  LDL R34, [R1+0x10] ;  /* 0x0000100001227983 */ /* 0x000ea20000100800 */
[----:B------:R-:W-:-:S03]  /*82a0*/  ISETP.NE.U32.AND P0, PT, RZ, c[0x0][0x340], PT ;  /* 0x0000d000ff007a0c */ /* 0x000fc60003f05070 */
[----:B------:R-:W3:Y:S01]  /*82b0*/  LDL R252, [R1+0x30] ;  /* 0x0000300001fc7983 */ /* 0x000ee20000100800 */
[----:B------:R-:W-:Y:S02]  /*82c0*/  ISETP.NE.AND.EX P1, PT, RZ, c[0x0][0x344], PT, P0 ;  /* 0x0000d100ff007a0c */ /* 0x000fe40003f25300 */
[----:B------:R-:W-:Y:S01]  /*82d0*/  SHF.R.S32.HI R0, RZ, 0x1f, R173 ;  /* 0x0000001fff007819 */ /* 0x000fe200000114ad */
[----:B------:R-:W1:Y:S01]  /*82e0*/  S2R R26, SR_CTAID.Y ;  /* 0x00000000001a7919 */ /* 0x000e620000002600 */
[----:B------:R-:W-:Y:S01]  /*82f0*/  SHF.R.S32.HI R25, RZ, 0x1f, R231 ;  /* 0x0000001fff197819 */ /* 0x000fe200000114e7 */
[----:B------:R-:W-:Y:S01]  /*8300*/  IMAD.MOV.U32 R5, RZ, RZ, c[0x0][0x2c4] ;  /* 0x0000b100ff057624 */ /* 0x000fe200078e00ff */
[----:B------:R-:W-:-:S07]  /*8310*/  P2R R24, PR, RZ, 0x2 ;  /* 0x00000002ff187803 */ /* 0x000fce0000000000 */
[----:B------:R-:W-:Y:S02]  /*8320*/  @P1 IMAD.MOV.U32 R2, RZ, RZ, 0x4 ;  /* 0x00000004ff021424 */ /* 0x000fe400078e00ff */
[----:B------:R-:W-:Y:S01]  /*8330*/  IMAD R0, R0, c[0x0][0x178], RZ ;  /* 0x00005e0000007a24 */ /* 0x000fe200078e02ff */
[----:B------:R-:W-:-:S03]  /*8340*/  LEA.HI R4, R25, R231, RZ, 0x3 ;  /* 0x000000e719047211 */ /* 0x000fc600078f18ff */
[----:B------:R-:W-:Y:S01]  /*8350*/  IMAD R0, R173, c[0x0][0x17c], R0 ;  /* 0x00005f00ad007a24 */ /* 0x000fe200078e0200 */
[----:B------:R-:W-:Y:S02]  /*8360*/  SHF.R.S32.HI R41, RZ, 0x3, R4 ;  /* 0x00000003ff297819 */ /* 0x000fe40000011404 */
[----:B------:R-:W-:-:S04]  /*8370*/  ISETP.NE.U32.AND P0, PT, RZ, c[0x0][0x348], PT ;  /* 0x0000d200ff007a0c */ /* 0x000fc80003f05070 */
[----:B------:R-:W-:Y:S01]  /*8380*/  ISETP.NE.AND.EX P0, PT, RZ, c[0x0][0x34c], PT, P0 ;  /* 0x0000d300ff007a0c */ /* 0x000fe20003f05300 */
[----:B------:R-:W-:Y:S02]  /*8390*/  IMAD R19, R214, 0x80, R41 ;  /* 0x00000080d6137824 */ /* 0x000fe400078e0229 */
[----:B------:R-:W-:-:S03]  /*83a0*/  IMAD R23, R192, c[0x0][0x2c4], RZ ;  /* 0x0000b100c0177a24 */ /* 0x000fc600078e02ff */
[C---:B------:R-:W-:Y:S02]  /*83b0*/  IADD3 R10, R19.reuse, 0x10, RZ ;  /* 0x00000010130a7810 */ /* 0x040fe40007ffe0ff */
[----:B------:R-:W-:Y:S02]  /*83c0*/  ISETP.GE.AND P2, PT, R19, R23, PT ;  /* 0x000000171300720c */ /* 0x000fe40003f46270 */
[----:B------:R-:W-:Y:S02]  /*83d0*/  LEA.HI R8, R25, R231, RZ, 0x6 ;  /* 0x000000e719087211 */ /* 0x000fe400078f30ff */
[----:B------:R-:W-:Y:S01]  /*83e0*/  IADD3 R11, R19, 0x20, RZ ;  /* 0x00000020130b7810 */ /* 0x000fe20007ffe0ff */
[----:B--2---:R-:W-:-:S05]  /*83f0*/  @P1 IMAD.WIDE R2, R34, R2, c[0x0][0x340] ;  /* 0x0000d00022021625 */ /* 0x004fca00078e0202 */
[----:B------:R2:W4:Y:S01]  /*8400*/  @P1 LDG.E R22, [R2.64] ;  /* 0x0000000a02161981 */ /* 0x000522000c1e1900 */
[----:B------:R-:W-:Y:S01]  /*8410*/  ISETP.NE.AND P1, PT, R5, 0x1, PT ;  /* 0x000000010500780c */ /* 0x000fe20003f25270 */
[----:B------:R-:W-:Y:S01]  /*8420*/  IMAD.MOV.U32 R247, RZ, RZ, c[0x0][0x1e0] ;  /* 0x00007800fff77624 */ /* 0x000fe200078e00ff */
[----:B------:R-:W-:Y:S02]  /*8430*/  SHF.R.S32.HI R21, RZ, 0x1f, R34 ;  /* 0x0000001fff157819 */ /* 0x000fe40000011422 */
[----:B------:R-:W-:Y:S02]  /*8440*/  IADD3 R18, P6, R41, R13, RZ ;  /* 0x0000000d29127210 */ /* 0x000fe40007fde0ff */
[----:B------:R-:W-:Y:S02]  /*8450*/  SEL R6, R21, RZ, !P0 ;  /* 0x000000ff15067207 */ /* 0x000fe40004000000 */
[----:B---3--:R-:W-:Y:S02]  /*8460*/  IADD3 R92, R252, -0x1, RZ ;  /* 0xfffffffffc5c7810 */ /* 0x008fe40007ffe0ff */
[----:B------:R-:W-:Y:S01]  /*8470*/  LEA.HI R44, R25, R231, RZ, 0x4 ;  /* 0x000000e7192c7211 */ /* 0x000fe200078f20ff */
[----:B------:R-:W-:Y:S01]  /*8480*/  IMAD R6, R6, c[0x0][0x1c0], RZ ;  /* 0x0000700006067a24 */ /* 0x000fe200078e02ff */
[----:B------:R-:W-:-:S02]  /*8490*/  SHF.R.S32.HI R93, RZ, 0x1f, R92 ;  /* 0x0000001fff5d7819 */ /* 0x000fc4000001145c */
[----:B------:R-:W-:-:S04]  /*84a0*/  LEA.HI R229, R25, R231, RZ, 0x5 ;  /* 0x000000e719e57211 */ /* 0x000fc800078f28ff */
[----:B------:R-:W-:Y:S01]  /*84b0*/  SHF.R.S32.HI R45, RZ, 0x5, R229 ;  /* 0x00000005ff2d7819 */ /* 0x000fe200000114e5 */
[----:B--2---:R-:W-:-:S04]  /*84c0*/  IMAD.WIDE.U32 R2, R173, c[0x0][0x178], RZ ;  /* 0x00005e00ad027a25 */ /* 0x004fc800078e00ff */
[----:B------:R-:W-:Y:S01]  /*84d0*/  IMAD.IADD R3, R3, 0x1, R0 ;  /* 0x0000000103037824 */ /* 0x000fe200078e0200 */
[----:B------:R-:W-:Y:S02]  /*84e0*/  LOP3.LUT R0, R4, 0xfffffff8, RZ, 0xc0, !PT ;  /* 0xfffffff804007812 */ /* 0x000fe400078ec0ff */
[----:B------:R-:W-:Y:S01]  /*84f0*/  SEL R4, R34, RZ, !P0 ;  /* 0x000000ff22047207 */ /* 0x000fe20004000000 */
[----:B-1----:R-:W-:-:S04]  /*8500*/  IMAD.WIDE.U32 R2, R26, c[0x0][0x1b8], R2 ;  /* 0x00006e001a027a25 */ /* 0x002fc800078e0002 */
[----:B------:R-:W-:Y:S02]  /*8510*/  IMAD.IADD R136, R231, 0x1, -R0 ;  /* 0x00000001e7887824 */ /* 0x000fe400078e0a00 */
[----:B------:R-:W-:Y:S02]  /*8520*/  IMAD R0, R218, c[0x0][0x1b8], RZ ;  /* 0x00006e00da007a24 */ /* 0x000fe400078e02ff */
[----:B------:R-:W-:Y:S02]  /*8530*/  IMAD R5, R136, 0x10, R41 ;  /* 0x0000001088057824 */ /* 0x000fe400078e0229 */
[----:B------:R-:W-:Y:S02]  /*8540*/  IMAD R0, R26, c[0x0][0x1bc], R0 ;  /* 0x00006f001a007a24 */ /* 0x000fe400078e0200 */
[----:B------:R-:W-:Y:S02]  /*8550*/  IMAD R5, R214, 0x80, R5 ;  /* 0x00000080d6057824 */ /* 0x000fe400078e0205 */
[----:B------:R-:W-:-:S02]  /*8560*/  IMAD.IADD R3, R3, 0x1, R0 ;  /* 0x0000000103037824 */ /* 0x000fc400078e0200 */
[----:B------:R-:W-:-:S04]  /*8570*/  @P1 IMAD.HI.U32 R7, R5, c[0x0][0x2c8], RZ ;  /* 0x0000b20005071a27 */ /* 0x000fc800078e00ff */
[----:B------:R-:W-:Y:S01]  /*8580*/  IMAD.MOV.U32 R0, RZ, RZ, R5 ;  /* 0x000000ffff007224 */ /* 0x000fe200078e0005 */
[----:B------:R-:W-:Y:S01]  /*8590*/  @P1 SHF.R.U32.HI R0, RZ, c[0x0][0x2cc], R7 ;  /* 0x0000b300ff001a19 */ /* 0x000fe20000011607 */
[----:B------:R-:W-:Y:S01]  /*85a0*/  IMAD R6, R4, c[0x0][0x1c4], R6 ;  /* 0x0000710004067a24 */ /* 0x000fe200078e0206 */
[----:B------:R-:W-:Y:S01]  /*85b0*/  ISETP.GE.AND P1, PT, R10, R23, PT ;  /* 0x000000170a00720c */ /* 0x000fe20003f26270 */
[----:B------:R-:W-:Y:S01]  /*85c0*/  IMAD.WIDE.U32 R2, R4, c[0x0][0x1c0], R2 ;  /* 0x0000700004027a25 */ /* 0x000fe200078e0002 */
[----:B------:R-:W-:-:S03]  /*85d0*/  SHF.R.S32.HI R7, RZ, 0x1f, R0 ;  /* 0x0000001fff077819 */ /* 0x000fc60000011400 */
[----:B------:R-:W-:Y:S02]  /*85e0*/  IMAD.MOV R4, RZ, RZ, -R0 ;  /* 0x000000ffff047224 */ /* 0x000fe400078e0a00 */
[----:B------:R-:W-:Y:S02]  /*85f0*/  IMAD.IADD R3, R3, 0x1, R6 ;  /* 0x0000000103037824 */ /* 0x000fe400078e0206 */
[----:B------:R-:W-:Y:S02]  /*8600*/  IMAD R4, R4, c[0x0][0x2c4], R5 ;  /* 0x0000b10004047a24 */ /* 0x000fe400078e0205 */
[----:B------:R-:W-:Y:S02]  /*8610*/  IMAD R5, R7, c[0x0][0x1b0], RZ ;  /* 0x00006c0007057a24 */ /* 0x000fe400078e02ff */
[----:B------:R-:W-:-:S04]  /*8620*/  IMAD.WIDE.U32 R2, R0, c[0x0][0x1b0], R2 ;  /* 0x00006c0000027a25 */ /* 0x000fc800078e0002 */
[----:B------:R-:W-:Y:S01]  /*8630*/  IMAD R6, R0, c[0x0][0x1b4], R5 ;  /* 0x00006d0000067a24 */ /* 0x000fe200078e0205 */
[----:B------:R-:W-:Y:S01]  /*8640*/  SHF.R.S32.HI R5, RZ, 0x1f, R4 ;  /* 0x0000001fff057819 */ /* 0x000fe20000011404 */
[----:B------:R-:W-:Y:S02]  /*8650*/  IMAD.SHL.U32 R60, R136, 0x8, RZ ;  /* 0x00000008883c7824 */ /* 0x000fe400078e00ff */
[----:B------:R-:W-:Y:S02]  /*8660*/  IMAD.IADD R3, R3, 0x1, R6 ;  /* 0x0000000103037824 */ /* 0x000fe400078e0206 */
[----:B------:R-:W-:Y:S01]  /*8670*/  IMAD R0, R5, c[0x0][0x1a8], RZ ;  /* 0x00006a0005007a24 */ /* 0x000fe200078e02ff */
[----:B------:R-:W-:Y:S01]  /*8680*/  ISETP.GE.AND P4, PT, R60, c[0x0][0x198], PT ;  /* 0x000066003c007a0c */ /* 0x000fe20003f86270 */
[----:B------:R-:W-:Y:S01]  /*8690*/  IMAD.WIDE.U32 R2, R4, c[0x0][0x1a8], R2 ;  /* 0x00006a0004027a25 */ /* 0x000fe200078e0002 */
[----:B------:R-:W-:-:S03]  /*86a0*/  SHF.R.S32.HI R61, RZ, 0x1f, R60 ;  /* 0x0000001fff3d7819 */ /* 0x000fc6000001143c */
[----:B------:R-:W-:Y:S01]  /*86b0*/  IMAD R0, R4, c[0x0][0x1ac], R0 ;  /* 0x00006b0004007a24 */ /* 0x000fe200078e0200 */
[----:B------:R-:W-:-:S03]  /*86c0*/  LEA R7, P0, R2, c[0x0][0x160], 0x1 ;  /* 0x0000580002077a11 */ /* 0x000fc600078008ff */
[----:B------:R-:W-:Y:S02]  /*86d0*/  IMAD.IADD R6, R3, 0x1, R0 ;  /* 0x0000000103067824 */ /* 0x000fe400078e0200 */
[----:B------:R-:W1:Y:S01]  /*86e0*/  SHFL.IDX PT, R4, R7, RZ, 0x181f ;  /* 0x00181fff07047589 */ /* 0x000e6200000e0000 */
[----:B------:R-:W-:Y:S02]  /*86f0*/  IMAD.SHL.U32 R0, R41, 0x40, RZ ;  /* 0x0000004029007824 */ /* 0x000fe400078e00ff */
[----:B------:R-:W-:Y:S01]  /*8700*/  LEA.HI.X R6, R2, c[0x0][0x164], R6, 0x1, P0 ;  /* 0x0000590002067a11 */ /* 0x000fe200000f0c06 */
[----:B------:R-:W-:Y:S01]  /*8710*/  SHFL.IDX PT, R3, R7, 0x1, 0x181f ;  /* 0x00381f0007037f89 */ /* 0x000fe200000e0000 */
[----:B------:R-:W-:Y:S02]  /*8720*/  ISETP.GE.AND P0, PT, R11, R23, PT ;  /* 0x000000170b00720c */ /* 0x000fe40003f06270 */
[----:B------:R-:W-:Y:S01]  /*8730*/  LOP3.LUT R0, R0, 0x1c0, RZ, 0xc0, !PT ;  /* 0x000001c000007812 */ /* 0x000fe200078ec0ff */
[----:B------:R-:W2:Y:S01]  /*8740*/  SHFL.IDX PT, R5, R6, RZ, 0x181f ;  /* 0x00181fff06057589 */ /* 0x000ea200000e0000 */
[----:B------:R-:W-:-:S02]  /*8750*/  IADD3 R11, R19, 0x40, RZ ;  /* 0x00000040130b7810 */ /* 0x000fc40007ffe0ff */
[----:B------:R-:W-:Y:S01]  /*8760*/  SHF.R.U32.HI R2, RZ, 0x3, R0 ;  /* 0x00000003ff027819 */ /* 0x000fe20000011600 */
[----:B------:R-:W3:Y:S01]  /*8770*/  SHFL.IDX PT, R9, R6, 0x1, 0x181f ;  /* 0x00381f0006097f89 */ /* 0x000ee200000e0000 */
[----:B------:R-:W-:-:S03]  /*8780*/  LOP3.LUT R0, R0, 0x38, R60, 0xf8, !PT ;  /* 0x0000003800007812 */ /* 0x000fc600078ef83c */
[----:B------:R-:W3:Y:S01]  /*8790*/  SHFL.IDX PT, R10, R7, 0x2, 0x181f ;  /* 0x00581f00070a7f89 */ /* 0x000ee200000e0000 */
[----:B------:R-:W-:Y:S01]  /*87a0*/  LOP3.LUT R2, R0, R2, RZ, 0x3c, !PT ;  /* 0x0000000200027212 */ /* 0x000fe200078e3cff */
[----:B------:R-:W-:Y:S01]  /*87b0*/  IMAD.SHL.U32 R0, R8, 0x8, RZ ;  /* 0x0000000808007824 */ /* 0x000fe200078e00ff */
[----:B------:R-:W-:Y:S01]  /*87c0*/  IADD3 R8, R19, 0x30, RZ ;  /* 0x0000003013087810 */ /* 0x000fe20007ffe0ff */
[----:B------:R-:W3:Y:S03]  /*87d0*/  SHFL.IDX PT, R12, R6, 0x2, 0x181f ;  /* 0x00581f00060c7f89 */ /* 0x000ee600000e0000 */
[----:B------:R-:W-:Y:S01]  /*87e0*/  LOP3.LUT R63, R2, 0xfffffe00, R0, 0xf8, !PT ;  /* 0xfffffe00023f7812 */ /* 0x000fe200078ef800 */
[----:B------:R-:W-:Y:S01]  /*87f0*/  SHFL.IDX PT, R17, R6, 0x5, 0x181f ;  /* 0x00b81f0006117f89 */ /* 0x000fe200000e0000 */
[----:B-1----:R-:W-:Y:S02]  /*8800*/  @!P2 LEA R4, P5, R60, R4, 0x1 ;  /* 0x000000043c04a211 */ /* 0x002fe400078a08ff */
[----:B------:R-:W-:Y:S01]  /*8810*/  ISETP.GE.AND P3, PT, R8, R23, PT ;  /* 0x000000170800720c */ /* 0x000fe20003f66270 */
[C---:B------:R-:W-:Y:S01]  /*8820*/  @!P2 IMAD.SHL.U32 R8, R63.reuse, 0x2, RZ ;  /* 0x000000023f08a824 */ /* 0x040fe200078e00ff */
[----:B------:R-:W-:Y:S01]  /*8830*/  SHFL.IDX PT, R16, R7, 0x6, 0x181f ;  /* 0x00d81f0007107f89 */ /* 0x000fe200000e0000 */
[----:B------:R-:W-:Y:S01]  /*8840*/  @!P1 IMAD.SHL.U32 R0, R63, 0x2, RZ ;  /* 0x000000023f009824 */ /* 0x000fe200078e00ff */
[----:B--2---:R-:W-:-:S02]  /*8850*/  @!P2 LEA.HI.X R5, R60, R5, R61, 0x1, P5 ;  /* 0x000000053c05a211 */ /* 0x004fc400028f0c3d */
[----:B------:R-:W-:Y:S01]  /*8860*/  SHFL.IDX PT, R15, R6, 0x6, 0x181f ;  /* 0x00d81f00060f7f89 */ /* 0x000fe200000e0000 */
[----:B------:R-:W-:-:S03]  /*8870*/  @!P1 LEA R2, P5, R60, R3, 0x1 ;  /* 0x000000033c029211 */ /* 0x000fc600078a08ff */
[----:B------:R1:W-:Y:S01]  /*8880*/  @!P2 LDGSTS.E.BYPASS.LTC128B.128 [R8+0x7100], [R4.64], !P4 ;  /* 0x071000000408afae */ /* 0x0003e2000e101d4a */
[----:B---3--:R-:W-:Y:S02]  /*8890*/  @!P1 LEA.HI.X R3, R60, R9, R61, 0x1, P5 ;  /* 0x000000093c039211 */ /* 0x008fe400028f0c3d */
[----:B------:R-:W-:Y:S01]  /*88a0*/  ISETP.GE.AND P5, PT, R11, R23, PT ;  /* 0x000000170b00720c */ /* 0x000fe20003fa6270 */
[----:B------:R-:W2:Y:S04]  /*88b0*/  SHFL.IDX PT, R9, R7, 0x3, 0x181f ;  /* 0x00781f0007097f89 */ /* 0x000ea800000e0000 */
[----:B------:R3:W-:Y:S04]  /*88c0*/  @!P1 LDGSTS.E.BYPASS.LTC128B.128 [R0+0x7900], [R2.64], !P4 ;  /* 0x0790000002009fae */ /* 0x0007e8000e101d4a */
[----:B------:R-:W-:Y:S04]  /*88d0*/  SHFL.IDX PT, R11, R7, 0x5, 0x181f ;  /* 0x00b81f00070b7f89 */ /* 0x000fe800000e0000 */
[----:B------:R-:W-:Y:S04]  /*88e0*/  SHFL.IDX PT, R14, R6, 0x7, 0x181f ;  /* 0x00f81f00060e7f89 */ /* 0x000fe800000e0000 */
[----:B-1----:R-:W1:Y:S01]  /*88f0*/  SHFL.IDX PT, R5, R6, 0x3, 0x181f ;  /* 0x00781f0006057f89 */ /* 0x002e6200000e0000 */
[----:B------:R-:W-:-:S02]  /*8900*/  IADD3 R8, R19, 0x50, RZ ;  /* 0x0000005013087810 */ /* 0x000fc40007ffe0ff */
[----:B------:R-:W-:Y:S02]  /*8910*/  IADD3 R4, R19, 0x60, RZ ;  /* 0x0000006013047810 */ /* 0x000fe40007ffe0ff */
[-C--:B------:R-:W-:Y:S02]  /*8920*/  ISETP.GE.AND P2, PT, R8, R23.reuse, PT ;  /* 0x000000170800720c */ /* 0x080fe40003f46270 */
[C---:B---3--:R-:W-:Y:S02]  /*8930*/  @!P0 LEA R2, P1, R60.reuse, R10, 0x1 ;  /* 0x0000000a3c028211 */ /* 0x048fe400078208ff */
[----:B------:R-:W3:Y:S01]  /*8940*/  SHFL.IDX PT, R10, R7, 0x4, 0x181f ;  /* 0x00981f00070a7f89 */ /* 0x000ee200000e0000 */
[----:B------:R-:W-:Y:S02]  /*8950*/  SHF.R.S32.HI R0, RZ, 0x1f, R13 ;  /* 0x0000001fff007819 */ /* 0x000fe4000001140d */
[----:B------:R-:W-:Y:S01]  /*8960*/  @!P0 LEA.HI.X R3, R60, R12, R61, 0x1, P1 ;  /* 0x0000000c3c038211 */ /* 0x000fe200008f0c3d */
[----:B------:R1:W-:Y:S01]  /*8970*/  SHFL.IDX PT, R13, R7, 0x7, 0x181f ;  /* 0x00f81f00070d7f89 */ /* 0x0003e200000e0000 */
[----:B------:R-:W-:Y:S01]  /*8980*/  LEA.HI.X.SX32 R20, R41, R0, 0x1, P6 ;  /* 0x0000000029147211 */ /* 0x000fe200030f0eff */
[----:B------:R-:W-:Y:S01]  /*8990*/  @!P0 IMAD.SHL.U32 R0, R63, 0x2, RZ ;  /* 0x000000023f008824 */ /* 0x000fe200078e00ff */
[----:B------:R-:W-:Y:S01]  /*89a0*/  ISETP.GE.AND P6, PT, R4, R23, PT ;  /* 0x000000170400720c */ /* 0x000fe20003fc6270 */
[----:B------:R3:W2:Y:S02]  /*89b0*/  SHFL.IDX PT, R12, R6, 0x4, 0x181f ;  /* 0x00981f00060c7f89 */ /* 0x0006a400000e0000 */
[----:B------:R-:W-:-:S02]  /*89c0*/  IMAD R4, R20, c[0x0][0x1e0], RZ ;  /* 0x0000780014047a24 */ /* 0x000fc400078e02ff */
[----:B------:R2:W-:Y:S02]  /*89d0*/  @!P0 LDGSTS.E.BYPASS.LTC128B.128 [R0+0x8100], [R2.64], !P4 ;  /* 0x0810000002008fae */ /* 0x0005e4000e101d4a */
[----:B------:R-:W-:Y:S01]  /*89e0*/  IMAD R8, R18, c[0x0][0x1e4], R4 ;  /* 0x0000790012087a24 */ /* 0x000fe200078e0204 */
[----:B-1----:R-:W-:-:S04]  /*89f0*/  IADD3 R7, R19, 0x70, RZ ;  /* 0x0000007013077810 */ /* 0x002fc80007ffe0ff */
[----:B------:R-:W-:Y:S02]  /*8a00*/  ISETP.GE.AND P1, PT, R7, R23, PT ;  /* 0x000000170700720c */ /* 0x000fe40003f26270 */
[----:B--2---:R-:W-:Y:S01]  /*8a10*/  @!P3 LEA R2, P0, R60, R9, 0x1 ;  /* 0x000000093c02b211 */ /* 0x004fe200078008ff */
[----:B------:R-:W-:-:S03]  /*8a20*/  @!P3 IMAD.SHL.U32 R0, R63, 0x2, RZ ;  /* 0x000000023f00b824 */ /* 0x000fc600078e00ff */
[--C-:B------:R-:W-:Y:S01]  /*8a30*/  @!P3 LEA.HI.X R3, R60, R5, R61.reuse, 0x1, P0 ;  /* 0x000000053c03b211 */ /* 0x100fe200000f0c3d */
[----:B------:R-:W-:Y:S01]  /*8a40*/  IMAD.WIDE.U32 R4, R18, c[0x0][0x1e0], R60 ;  /* 0x0000780012047a25 */ /* 0x000fe200078e003c */
[----:B---3--:R-:W-:-:S03]  /*8a50*/  @!P5 LEA R6, P0, R60, R10, 0x1 ;  /* 0x0000000a3c06d211 */ /* 0x008fc600078008ff */
[----:B------:R1:W-:Y:S01]  /*8a60*/  @!P3 LDGSTS.E.BYPASS.LTC128B.128 [R0+0x8900], [R2.64], !P4 ;  /* 0x089000000200bfae */ /* 0x0003e2000e101d4a */
[--C-:B------:R-:W-:Y:S02]  /*8a70*/  @!P5 LEA.HI.X R7, R60, R12, R61.reuse, 0x1, P0 ;  /* 0x0000000c3c07d211 */ /* 0x100fe400000f0c3d */
[----:B------:R-:W-:Y:S01]  /*8a80*/  ISETP.NE.AND P3, PT, R24, RZ, PT ;  /* 0x000000ff1800720c */ /* 0x000fe20003f65270 */
[----:B-1----:R-:W-:Y:S01]  /*8a90*/  IMAD.IADD R3, R5, 0x1, R8 ;  /* 0x0000000105037824 */ /* 0x002fe200078e0208 */
[----:B------:R-:W-:Y:S01]  /*8aa0*/  @!P2 LEA R8, P0, R60, R11, 0x1 ;  /* 0x0000000b3c08a211 */ /* 0x000fe200078008ff */
[----:B------:R-:W-:Y:S02]  /*8ab0*/  IMAD R0, R218, c[0x0][0x1e8], RZ ;  /* 0x00007a00da007a24 */ /* 0x000fe400078e02ff */
[----:B------:R-:W-:Y:S01]  /*8ac0*/  IMAD.MOV.U32 R2, RZ, RZ, R4 ;  /* 0x000000ffff027224 */ /* 0x000fe200078e0004 */
[----:B------:R-:W-:Y:S01]  /*8ad0*/  @!P2 LEA.HI.X R9, R60, R17, R61, 0x1, P0 ;  /* 0x000000113c09a211 */ /* 0x000fe200000f0c3d */
[----:B------:R-:W-:Y:S01]  /*8ae0*/  IMAD R4, R26, c[0x0][0x1ec], R0 ;  /* 0x00007b001a047a24 */ /* 0x000fe200078e0200 */
[----:B------:R-:W-:Y:S01]  /*8af0*/  @!P6 LEA R10, P0, R60, R16, 0x1 ;  /* 0x000000103c0ae211 */ /* 0x000fe200078008ff */
[----:B------:R-:W-:-:S03]  /*8b00*/  IMAD.WIDE.U32 R2, R26, c[0x0][0x1e8], R2 ;  /* 0x00007a001a027a25 */ /* 0x000fc600078e0002 */
[C---:B------:R-:W-:Y:S01]  /*8b10*/  @!P6 LEA.HI.X R11, R60.reuse, R15, R61, 0x1, P0 ;  /* 0x0000000f3c0be211 */ /* 0x040fe200000f0c3d */
[----:B------:R-:W-:Y:S01]  /*8b20*/  @!P5 IMAD.SHL.U32 R0, R63, 0x2, RZ ;  /* 0x000000023f00d824 */ /* 0x000fe200078e00ff */
[----:B------:R-:W-:Y:S01]  /*8b30*/  @!P1 LEA R12, P0, R60, R13, 0x1 ;  /* 0x0000000d3c0c9211 */ /* 0x000fe200078008ff */
[----:B------:R-:W-:Y:S02]  /*8b40*/  IMAD.IADD R5, R4, 0x1, R3 ;  /* 0x0000000104057824 */ /* 0x000fe400078e0203 */
[----:B------:R-:W-:Y:S01]  /*8b50*/  IMAD.MOV.U32 R4, RZ, RZ, R2 ;  /* 0x000000ffff047224 */ /* 0x000fe200078e0002 */
[----:B------:R-:W-:Y:S01]  /*8b60*/  @!P1 LEA.HI.X R13, R60, R14, R61, 0x1, P0 ;  /* 0x0000000e3c0d9211 */ /* 0x000fe200000f0c3d */
[----:B------:R1:W-:Y:S01]  /*8b70*/  @!P5 LDGSTS.E.BYPASS.LTC128B.128 [R0+0x9100], [R6.64], !P4 ;  /* 0x091000000600dfae */ /* 0x0003e2000e101d4a */
[----:B------:R-:W-:-:S04]  /*8b80*/  ISETP.NE.U32.AND P0, PT, RZ, c[0x0][0x350], PT ;  /* 0x0000d400ff007a0c */ /* 0x000fc80003f05070 */
[----:B------:R-:W-:Y:S01]  /*8b90*/  ISETP.NE.AND.EX P0, PT, RZ, c[0x0][0x354], PT, P0 ;  /* 0x0000d500ff007a0c */ /* 0x000fe20003f05300 */
[----:B-1----:R-:W-:Y:S02]  /*8ba0*/  IMAD.MOV.U32 R6, RZ, RZ, 0x70 ;  /* 0x00000070ff067424 */ /* 0x002fe400078e00ff */
[----:B------:R-:W-:Y:S02]  /*8bb0*/  @!P2 IMAD.SHL.U32 R0, R63, 0x2, RZ ;  /* 0x000000023f00a824 */ /* 0x000fe400078e00ff */
[----:B------:R-:W-:Y:S02]  /*8bc0*/  IMAD R138, R252, -0x70, R6 ;  /* 0xffffff90fc8a7824 */ /* 0x000fe400078e0206 */
[----:B------:R-:W-:Y:S01]  /*8bd0*/  IMAD.WIDE.U32 R248, R6, c[0x0][0x1e0], RZ ;  /* 0x0000780006f87a25 */ /* 0x000fe200078e00ff */
[----:B------:R1:W-:Y:S02]  /*8be0*/  @!P2 LDGSTS.E.BYPASS.LTC128B.128 [R0+0x9900], [R8.64], !P4 ;  /* 0x099000000800afae */ /* 0x0003e4000e101d4a */
[----:B------:R-:W-:-:S04]  /*8bf0*/  IADD3 R62, R138, R228, -R41 ;  /* 0x000000e48a3e7210 */ /* 0x000fc80007ffe829 */
[C---:B------:R-:W-:Y:S02]  /*8c00*/  ISETP.GE.AND P5, PT, R62.reuse, 0x11, PT ;  /* 0x000000113e00780c */ /* 0x040fe40003fa6270 */
[--C-:B----4-:R-:W-:Y:S01]  /*8c10*/  @P3 SHF.R.S32.HI R3, RZ, 0x1f, R22.reuse ;  /* 0x0000001fff033819 */ /* 0x110fe20000011416 */
[----:B------:R-:W-:Y:S01]  /*8c20*/  @!P3 IMAD.MOV.U32 R3, RZ, RZ, R21 ;  /* 0x000000ffff03b224 */ /* 0x000fe200078e0015 */
[----:B------:R-:W-:Y:S01]  /*8c30*/  ISETP.GE.AND P2, PT, R62, 0x21, PT ;  /* 0x000000213e00780c */ /* 0x000fe20003f46270 */
[----:B------:R-:W-:Y:S02]  /*8c40*/  @P3 IMAD.MOV.U32 R2, RZ, RZ, R22 ;  /* 0x000000ffff023224 */ /* 0x000fe400078e0016 */
[----:B------:R-:W-:Y:S01]  /*8c50*/  @!P3 IMAD.MOV.U32 R2, RZ, RZ, R34 ;  /* 0x000000ffff02b224 */ /* 0x000fe200078e0022 */
[----:B------:R-:W-:Y:S01]  /*8c60*/  SEL R21, R3, RZ, !P0 ;  /* 0x000000ff03157207 */ /* 0x000fe20004000000 */
[----:B------:R-:W-:Y:S01]  /*8c70*/  IMAD R3, R6, c[0x0][0x1e4], RZ ;  /* 0x0000790006037a24 */ /* 0x000fe200078e02ff */
[----:B------:R-:W-:Y:S01]  /*8c80*/  ISETP.GE.AND P3, PT, R60, c[0x0][0x1d4], PT ;  /* 0x000075003c007a0c */ /* 0x000fe20003f66270 */
[----:B------:R-:W-:Y:S01]  /*8c90*/  IMAD.MOV.U32 R22, RZ, RZ, c[0x0][0x1e4] ;  /* 0x00007900ff167624 */ /* 0x000fe200078e00ff */
[----:B------:R-:W-:Y:S01]  /*8ca0*/  SEL R19, R2, RZ, !P0 ;  /* 0x000000ff02137207 */ /* 0x000fe20004000000 */
[----:B------:R-:W-:-:S04]  /*8cb0*/  IMAD.IADD R246, R249, 0x1, R3 ;  /* 0x00000001f9f67824 */ /* 0x000fc800078e0203 */
[----:B------:R-:W-:-:S04]  /*8cc0*/  IMAD.WIDE.U32 R4, R19, c[0x0][0x1f0], R4 ;  /* 0x00007c0013047a25 */ /* 0x000fc800078e0004 */
[----:B-1----:R-:W-:Y:S01]  /*8cd0*/  IMAD R0, R21, c[0x0][0x1f0], RZ ;  /* 0x00007c0015007a24 */ /* 0x002fe200078e02ff */
[----:B------:R1:W-:Y:S01]  /*8ce0*/  STL.64 [R1+0x28], R4 ;  /* 0x0000280401007387 */ /* 0x0003e20000100a00 */
[----:B------:R-:W-:Y:S02]  /*8cf0*/  IMAD R2, R246, R92, RZ ;  /* 0x0000005cf6027224 */ /* 0x000fe400078e02ff */
[----:B------:R-:W-:Y:S02]  /*8d00*/  IMAD R3, R19, c[0x0][0x1f4], R0 ;  /* 0x00007d0013037a24 */ /* 0x000fe400078e0200 */
[----:B------:R-:W-:Y:S02]  /*8d10*/  @!P6 IMAD.SHL.U32 R0, R63, 0x2, RZ ;  /* 0x000000023f00e824 */ /* 0x000fe400078e00ff */
[----:B------:R-:W-:Y:S02]  /*8d20*/  IMAD.IADD R251, R5, 0x1, R3 ;  /* 0x0000000105fb7824 */ /* 0x000fe400078e0203 */
[----:B------:R-:W-:Y:S01]  /*8d30*/  IMAD.MOV.U32 R250, RZ, RZ, R4 ;  /* 0x000000fffffa7224 */ /* 0x000fe200078e0004 */
[----:B------:R2:W-:Y:S01]  /*8d40*/  @!P6 LDGSTS.E.BYPASS.LTC128B.128 [R0+0xa100], [R10.64], !P4 ;  /* 0x0a1000000a00efae */ /* 0x0005e2000e101d4a */
[----:B------:R-:W-:Y:S01]  /*8d50*/  IMAD.WIDE.U32 R8, R247, 0x20, RZ ;  /* 0x00000020f7087825 */ /* 0x000fe200078e00ff */
[----:B------:R-:W-:-:S02]  /*8d60*/  ISETP.GE.AND P6, PT, R62, 0x1, PT ;  /* 0x000000013e00780c */ /* 0x000fc40003fc6270 */
[----:B------:R3:W-:Y:S01]  /*8d70*/  STL.64 [R1+0x20], R250 ;  /* 0x000020fa01007387 */ /* 0x0007e20000100a00 */
[----:B-1----:R-:W-:-:S05]  /*8d80*/  @!P1 IMAD.SHL.U32 R4, R63, 0x2, RZ ;  /* 0x000000023f049824 */ /* 0x002fca00078e00ff */
[----:B------:R1:W-:Y:S04]  /*8d90*/  @!P1 LDGSTS.E.BYPASS.LTC128B.128 [R4+0xa900], [R12.64], !P4 ;  /* 0x0a9000000c049fae */ /* 0x0003e8000e101d4a */
[----:B------:R-:W0:Y:S01]  /*8da0*/  LDGDEPBAR ;  /* 0x00000000000079af */ /* 0x000e220000000000 */
[-C--:B--2---:R-:W-:Y:S02]  /*8db0*/  IMAD R0, R93, R248.reuse, R2 ;  /* 0x000000f85d007224 */ /* 0x084fe400078e0202 */
[----:B------:R-:W-:-:S04]  /*8dc0*/  IMAD.WIDE.U32 R2, R92, R248, R250 ;  /* 0x000000f85c027225 */ /* 0x000fc800078e00fa */
[----:B------:R-:W-:Y:S01]  /*8dd0*/  IMAD.IADD R3, R3, 0x1, R0 ;  /* 0x0000000103037824 */ /* 0x000fe200078e0200 */
[----:B------:R-:W-:Y:S01]  /*8de0*/  BAR.SYNC.DEFER_BLOCKING 0x0 ;  /* 0x0000000000007b1d */ /* 0x000fe20000010000 */
[----:B------:R-:W-:Y:S01]  /*8df0*/  @P5 LEA R5, P0, R247, R2, 0x4 ;  /* 0x00000002f7055211 */ /* 0x000fe200078020ff */
[----:B------:R-:W-:Y:S01]  /*8e00*/  IMAD.SHL.U32 R10, R22, 0x20, RZ ;  /* 0x00000020160a7824 */ /* 0x000fe200078e00ff */
[----:B------:R-:W-:Y:S01]  /*8e10*/  @P2 IADD3 R0, P1, R2, R8, RZ ;  /* 0x0000000802002210 */ /* 0x000fe20007f3e0ff */
[----:B------:R-:W-:Y:S01]  /*8e20*/  @P6 IMAD.SHL.U32 R8, R63, 0x2, RZ ;  /* 0x000000023f086824 */ /* 0x000fe200078e00ff */
[----:B------:R-:W-:Y:S02]  /*8e30*/  @P5 LEA.HI.X R7, R247, R3, R22, 0x4, P0 ;  /* 0x00000003f7075211 */ /* 0x000fe400000f2416 */
[----:B------:R-:W-:Y:S02]  /*8e40*/  @P5 LEA R6, P0, R5, c[0x0][0x1c8], 0x1 ;  /* 0x0000720005065a11 */ /* 0x000fe400078008ff */
[----:B------:R-:W-:-:S02]  /*8e50*/  ISETP.GE.AND P2, PT, R62, 0x31, PT ;  /* 0x000000313e00780c */ /* 0x000fc40003f46270 */
[----:B------:R-:W-:Y:S02]  /*8e60*/  @P5 LEA.HI.X R7, R5, c[0x0][0x1cc], R7, 0x1, P0 ;  /* 0x0000730005075a11 */ /* 0x000fe400000f0c07 */
[----:B------:R-:W-:Y:S02]  /*8e70*/  ISETP.GE.AND P0, PT, R62, 0x21, PT ;  /* 0x000000213e00780c */ /* 0x000fe40003f06270 */
[----:B-1----:R-:W-:-:S04]  /*8e80*/  @P6 LEA R4, P4, R2, c[0x0][0x1c8], 0x1 ;  /* 0x0000720002046a11 */ /* 0x002fc800078808ff */
[----:B------:R-:W-:Y:S02]  /*8e90*/  @P6 LEA.HI.X R5, R2, c[0x0][0x1cc], R3, 0x1, P4 ;  /* 0x0000730002056a11 */ /* 0x000fe400020f0c03 */
[----:B------:R-:W-:-:S03]  /*8ea0*/  ISETP.GE.AND P4, PT, R62, 0x41, PT ;  /* 0x000000413e00780c */ /* 0x000fc60003f86270 */
[----:B------:R-:W-:Y:S01]  /*8eb0*/  @!PT LDS RZ, [RZ] ;  /* 0x00000000fffff984 */ /* 0x000fe20000000800 */
[----:B------:R-:W-:Y:S01]  /*8ec0*/  @!PT LDS RZ, [RZ] ;  /* 0x00000000fffff984 */ /* 0x000fe20000000800 */
[----:B------:R-:W-:Y:S01]  /*8ed0*/  @!PT LDS RZ, [RZ] ;  /* 0x00000000fffff984 */ /* 0x000fe20000000800 */
[----:B------:R1:W-:Y:S01]  /*8ee0*/  @P6 LDGSTS.E.BYPASS.LTC128B.128 [R8+0x3900], [R4.64], !P3 ;  /* 0x0390000004086fae */ /* 0x0003e2000d901d4a */
[----:B------:R-:W-:Y:S02]  /*8ef0*/  ISETP.GE.AND P6, PT, R62, 0x21, PT ;  /* 0x000000213e00780c */ /* 0x000fe40003fc6270 */
[----:B------:R-:W-:Y:S01]  /*8f00*/  @P0 IADD3.X R9, R3, R9, R10, P1, !PT ;  /* 0x0000000903090210 */ /* 0x000fe20000ffe40a */
[----:B------:R-:W-:Y:S01]  /*8f10*/  IMAD.WIDE.U32 R10, R18, c[0x0][0x208], R60 ;  /* 0x00008200120a7a25 */ /* 0x000fe200078e003c */
[----:B------:R-:W-:-:S13]  /*8f20*/  ISETP.GE.AND P1, PT, R62, 0x21, PT ;  /* 0x000000213e00780c */ /* 0x000fda0003f26270 */
[----:B------:R-:W-:-:S04]  /*8f30*/  @P1 LEA R16, P0, R0, c[0x0][0x1c8], 0x1 ;  /* 0x0000720000101a11 */ /* 0x000fc800078008ff */
[----:B------:R-:W-:Y:S01]  /*8f40*/  @P1 LEA.HI.X R17, R0, c[0x0][0x1cc], R9, 0x1, P0 ;  /* 0x0000730000111a11 */ /* 0x000fe200000f0c09 */
[----:B------:R-:W-:Y:S01]  /*8f50*/  @P5 IMAD.SHL.U32 R0, R63, 0x2, RZ ;  /* 0x000000023f005824 */ /* 0x000fe200078e00ff */
[C---:B------:R-:W-:Y:S02]  /*8f60*/  ISETP.GE.AND P1, PT, R62.reuse, 0x51, PT ;  /* 0x000000513e00780c */ /* 0x040fe40003f26270 */
[----:B------:R-:W-:Y:S01]  /*8f70*/  ISETP.GE.AND P0, PT, R62, 0x61, PT ;  /* 0x000000613e00780c */ /* 0x000fe20003f06270 */
[----:B-1----:R-:W-:Y:S01]  /*8f80*/  @P2 IMAD R8, R22, 0x30, RZ ;  /* 0x0000003016082824 */ /* 0x002fe200078e02ff */
[----:B------:R1:W-:Y:S01]  /*8f90*/  @P5 LDGSTS.E.BYPASS.LTC128B.128 [R0+0x4100], [R6.64], !P3 ;  /* 0x0410000006005fae */ /* 0x0003e2000d901d4a */
[----:B------:R-:W-:-:S04]  /*8fa0*/  @P2 IMAD.WIDE.U32 R4, R247, 0x30, R2 ;  /* 0x00000030f7042825 */ /* 0x000fc800078e0002 */
[----:B------:R-:W-:Y:S01]  /*8fb0*/  @P2 IMAD.IADD R5, R5, 0x1, R8 ;  /* 0x0000000105052824 */ /* 0x000fe200078e0208 */
[----:B------:R-:W-:-:S03]  /*8fc0*/  @P2 LEA R14, P5, R4, c[0x0][0x1c8], 0x1 ;  /* 0x00007200040e2a11 */ /* 0x000fc600078a08ff */
[----:B------:R-:W-:Y:S01]  /*8fd0*/  @P1 IMAD R8, R22, 0x50, RZ ;  /* 0x0000005016081824 */ /* 0x000fe200078e02ff */
[----:B------:R-:W-:Y:S02]  /*8fe0*/  @P2 LEA.HI.X R15, R4, c[0x0][0x1cc], R5, 0x1, P5 ;  /* 0x00007300040f2a11 */ /* 0x000fe400028f0c05 */
[C---:B------:R-:W-:Y:S01]  /*8ff0*/  @P4 LEA R4, P5, R247.reuse, R2, 0x6 ;  /* 0x00000002f7044211 */ /* 0x040fe200078a30ff */
[----:B-1----:R-:W-:Y:S02]  /*9000*/  IMAD R0, R20, c[0x0][0x208], RZ ;  /* 0x0000820014007a24 */ /* 0x002fe400078e02ff */
[----:B------:R-:W-:-:S04]  /*9010*/  @P1 IMAD.WIDE.U32 R6, R247, 0x50, R2 ;  /* 0x00000050f7061825 */ /* 0x000fc800078e0002 */
[----:B------:R-:W-:Y:S01]  /*9020*/  IMAD R9, R18, c[0x0][0x20c], R0 ;  /* 0x0000830012097a24 */ /* 0x000fe200078e0200 */
[----:B------:R-:W-:Y:S01]  /*9030*/  @P4 LEA.HI.X R0, R247, R3, R22, 0x6, P5 ;  /* 0x00000003f7004211 */ /* 0x000fe200028f3416 */
[----:B------:R-:W-:Y:S01]  /*9040*/  @P0 IMAD R18, R22, 0x60, RZ ;  /* 0x0000006016120824 */ /* 0x000fe200078e02ff */
[----:B------:R-:W-:-:S04]  /*9050*/  @P4 LEA R12, P5, R4, c[0x0][0x1c8], 0x1 ;  /* 0x00007200040c4a11 */ /* 0x000fc800078a08ff */
[----:B------:R-:W-:Y:S01]  /*9060*/  @P4 LEA.HI.X R13, R4, c[0x0][0x1cc], R0, 0x1, P5 ;  /* 0x00007300040d4a11 */ /* 0x000fe200028f0c00 */
[----:B------:R-:W-:Y:S01]  /*9070*/  @P1 IMAD.IADD R0, R7, 0x1, R8 ;  /* 0x0000000107001824 */ /* 0x000fe200078e0208 */
[----:B------:R-:W-:Y:S01]  /*9080*/  @P1 LEA R8, P5, R6, c[0x0][0x1c8], 0x1 ;  /* 0x0000720006081a11 */ /* 0x000fe200078a08ff */
[----:B------:R-:W-:-:S04]  /*9090*/  @P0 IMAD.WIDE.U32 R4, R247, 0x60, R2 ;  /* 0x00000060f7040825 */ /* 0x000fc800078e0002 */
[----:B------:R-:W-:Y:S01]  /*90a0*/  IMAD.IADD R3, R11, 0x1, R9 ;  /* 0x000000010b037824 */ /* 0x000fe200078e0209 */
[----:B------:R-:W-:Y:S01]  /*90b0*/  @P1 LEA.HI.X R9, R6, c[0x0][0x1cc], R0, 0x1, P5 ;  /* 0x0000730006091a11 */ /* 0x000fe200028f0c00 */
[----:B------:R-:W-:Y:S01]  /*90c0*/  @P0 IMAD.IADD R0, R18, 0x1, R5 ;  /* 0x0000000112000824 */ /* 0x000fe200078e0205 */
[C---:B------:R-:W-:Y:S01]  /*90d0*/  @P0 LEA R6, P5, R4.reuse, c[0x0][0x1c8], 0x1 ;  /* 0x0000720004060a11 */ /* 0x040fe200078a08ff */
[----:B------:R-:W-:Y:S02]  /*90e0*/  IMAD.MOV.U32 R2, RZ, RZ, R10 ;  /* 0x000000ffff027224 */ /* 0x000fe400078e000a */
[C---:B------:R-:W-:Y:S01]  /*90f0*/  @P6 IMAD.SHL.U32 R10, R63.reuse, 0x2, RZ ;  /* 0x000000023f0a6824 */ /* 0x040fe200078e00ff */
[----:B------:R-:W-:Y:S01]  /*9100*/  @P0 LEA.HI.X R7, R4, c[0x0][0x1cc], R0, 0x1, P5 ;  /* 0x0000730004070a11 */ /* 0x000fe200028f0c00 */
[C---:B------:R-:W-:Y:S01]  /*9110*/  @P2 IMAD.SHL.U32 R5, R63.reuse, 0x2, RZ ;  /* 0x000000023f052824 */ /* 0x040fe200078e00ff */
[----:B------:R-:W-:Y:S01]  /*9120*/  LOP3.LUT R0, R44, 0xfffffff0, RZ, 0xc0, !PT ;  /* 0xfffffff02c007812 */ /* 0x000fe200078ec0ff */
[----:B------:R-:W-:Y:S01]  /*9130*/  @P4 IMAD.SHL.U32 R4, R63, 0x2, RZ ;  /* 0x000000023f044824 */ /* 0x000fe200078e00ff */
[----:B------:R1:W-:Y:S01]  /*9140*/  @P6 LDGSTS.E.BYPASS.LTC128B.128 [R10+0x4900], [R16.64], !P3 ;  /* 0x04900000100a6fae */ /* 0x0003e2000d901d4a */
[----:B------:R-:W-:-:S02]  /*9150*/  IMAD R11, R218, c[0x0][0x210], RZ ;  /* 0x00008400da0b7a24 */ /* 0x000fc400078e02ff */
[----:B------:R-:W-:Y:S01]  /*9160*/  IMAD.IADD R0, R231, 0x1, -R0 ;  /* 0x00000001e7007824 */ /* 0x000fe200078e0a00 */
[----:B------:R2:W-:Y:S01]  /*9170*/  @P2 LDGSTS.E.BYPASS.LTC128B.128 [R5+0x5100], [R14.64], !P3 ;  /* 0x051000000e052fae */ /* 0x0005e2000d901d4a */
[C---:B------:R-:W-:Y:S02]  /*9180*/  IMAD R11, R26.reuse, c[0x0][0x214], R11 ;  /* 0x000085001a0b7a24 */ /* 0x040fe400078e020b */
[----:B------:R-:W-:Y:S01]  /*9190*/  IMAD.WIDE.U32 R2, R26, c[0x0][0x210], R2 ;  /* 0x000084001a027a25 */ /* 0x000fe200078e0002 */
[----:B------:R4:W-:Y:S03]  /*91a0*/  @P4 LDGSTS.E.BYPASS.LTC128B.128 [R4+0x5900], [R12.64], !P3 ;  /* 0x059000000c044fae */ /* 0x0009e6000d901d4a */
[----:B------:R-:W-:-:S04]  /*91b0*/  IMAD.IADD R3, R11, 0x1, R3 ;  /* 0x000000010b037824 */ /* 0x000fc800078e0203 */
[----:B------:R-:W-:-:S04]  /*91c0*/  IMAD.WIDE.U32 R180, R19, c[0x0][0x218], R2 ;  /* 0x0000860013b47a25 */ /* 0x000fc800078e0002 */
[----:B------:R-:W-:Y:S01]  /*91d0*/  IMAD.MOV.U32 R3, RZ, RZ, 0x10 ;  /* 0x00000010ff037424 */ /* 0x000fe200078e00ff */
[----:B------:R3:W-:Y:S01]  /*91e0*/  STL.64 [R1+0x40], R180 ;  /* 0x000040b401007387 */ /* 0x0007e20000100a00 */
[C---:B-1----:R-:W-:Y:S01]  /*91f0*/  @P0 IMAD.SHL.U32 R10, R63.reuse, 0x2, RZ ;  /* 0x000000023f0a0824 */ /* 0x042fe200078e00ff */
[----:B--2---:R-:W-:Y:S01]  /*9200*/  SHF.R.S32.HI R5, RZ, 0x1f, R0 ;  /* 0x0000001fff057819 */ /* 0x004fe20000011400 */
[----:B----4-:R-:W-:-:S03]  /*9210*/  @P1 IMAD.SHL.U32 R4, R63, 0x2, RZ ;  /* 0x000000023f041824 */ /* 0x010fc600078e00ff */
[----:B------:R-:W-:-:S04]  /*9220*/  LEA.HI R43, R5, R0, RZ, 0x3 ;  /* 0x00000000052b7211 */ /* 0x000fc800078f18ff */
[----:B------:R-:W-:Y:S01]  /*9230*/  LOP3.LUT R5, R43, 0xfffffff8, RZ, 0xc0, !PT ;  /* 0xfffffff82b057812 */ /* 0x000fe200078ec0ff */
[----:B------:R1:W-:Y:S04]  /*9240*/  @P1 LDGSTS.E.BYPASS.LTC128B.128 [R4+0x6100], [R8.64], !P3 ;  /* 0x0610000008041fae */ /* 0x0003e8000d901d4a */
[----:B------:R-:W-:Y:S01]  /*9250*/  IMAD.IADD R42, R0, 0x1, -R5 ;  /* 0x00000001002a7824 */ /* 0x000fe200078e0a05 */
[----:B------:R3:W-:Y:S01]  /*9260*/  @P0 LDGSTS.E.BYPASS.LTC128B.128 [R10+0x6900], [R6.64], !P3 ;  /* 0x06900000060a0fae */ /* 0x0007e2000d901d4a */
[----:B------:R-:W-:-:S03]  /*9270*/  ISETP.LT.AND P0, PT, RZ, c[0x0][0x27c], PT ;  /* 0x00009f00ff007a0c */ /* 0x000fc60003f01270 */
[----:B------:R-:W0:Y:S01]  /*9280*/  LDGDEPBAR ;  /* 0x00000000000079af */ /* 0x000e220000000000 */
[----:B------:R-:W-:-:S05]  /*9290*/  R2P PR, R42, 0x6 ;  /* 0x000000062a007804 */ /* 0x000fca0000000000 */
[----:B------:R-:W-:Y:S01]  /*92a0*/  SEL R3, R3, 0xfffffff0, !P1 ;  /* 0xfffffff003037807 */ /* 0x000fe20004800000 */
[----:B-1----:R-:W-:-:S04]  /*92b0*/  IMAD R4, R21, c[0x0][0x218], RZ ;  /* 0x0000860015047a24 */ /* 0x002fc800078e02ff */
[----:B------:R-:W-:Y:S02]  /*92c0*/  IMAD R0, R19, c[0x0][0x21c], R4 ;  /* 0x0000870013007a24 */ /* 0x000fe400078e0204 */
[----:B------:R-:W-:Y:S02]  /*92d0*/  IMAD.MOV.U32 R4, RZ, RZ, 0x20 ;  /* 0x00000020ff047424 */ /* 0x000fe400078e00ff */
[----:B------:R-:W-:-:S03]  /*92e0*/  IMAD.IADD R47, R181, 0x1, R0 ;  /* 0x00000001b52f7824 */ /* 0x000fc600078e0200 */
[----:B------:R-:W-:Y:S02]  /*92f0*/  SEL R4, R4, 0xffffffe0, !P2 ;  /* 0xffffffe004047807 */ /* 0x000fe40005000000 */
[----:B------:R3:W-:Y:S01]  /*9300*/  STL [R1+0x3c], R47 ;  /* 0x00003c2f01007387 */ /* 0x0007e20000100800 */
[----:B------:R-:W-:Y:S05]  /*9310*/  @P0 BRA `(.L_x_100) ;  /* 0x0000002000000947 */ /* 0x000fea0003800000 */
[----:B------:R-:W-:-:S04]  /*9320*/  DEPBAR.LE SB0, 0x1 ;  /* 0x000080400000791a */ /* 0x000fc80000000000 */
[----:B------:R-:W-:Y:S05]  /*9330*/  BRA `(.L_x_101) ;  /* 0x000035c000007947 */ /* 0x000fea0003800000 */
.L_x_100:
[----:B-----5:R-:W-:Y:S01]  /*9340*/  SHF.R.S32.HI R0, RZ, 0x1f, R171 ;  /* 0x0000001fff007819 */ /* 0x020fe200000114ab */
[----:B------:R-:W-:Y:S01]  /*9350*/  ULDC.U8 UR4, c[0x0][0x298] ;  /* 0x0000a60000047ab9 */ /* 0x000fe20000000000 */
[----:B---3--:R-:W-:Y:S01]  /*9360*/  LEA.HI R10, R25, R231, RZ, 0x2 ;  /* 0x000000e7190a7211 */ /* 0x008fe200078f10ff */
[C---:B------:R-:W-:Y:S01]  /*9370*/  IMAD.WIDE.U32 R6, R171.reuse, c[0x0][0x290], RZ ;  /* 0x0000a400ab067a25 */ /* 0x040fe200078e00ff */
[----:B------:R-:W-:Y:S01]  /*9380*/  ISETP.NE.AND P2, PT, RZ, UR4, PT ;  /* 0x00000004ff007c0c */ /* 0x000fe2000bf45270 */
[----:B------:R-:W-:Y:S01]  /*9390*/  BSSY B2, `(.L_x_101) ;  /* 0x0000356000027945 */ /* 0x000fe20003800000 */
[----:B------:R-:W-:Y:S01]  /*93a0*/  SHF.R.S32.HI R31, RZ, 0x2, R10 ;  /* 0x00000002ff1f7819 */ /* 0x000fe2000001140a */
[----:B------:R-:W-:Y:S01]  /*93b0*/  IMAD R2, R0, c[0x0][0x280], RZ ;  /* 0x0000a00000027a24 */ /* 0x000fe200078e02ff */
[----:B------:R-:W-:Y:S01]  /*93c0*/  LEA R16, P0, R6, c[0x0][0x288], 0x1 ;  /* 0x0000a20006107a11 */ /* 0x000fe200078008ff */
[----:B------:R-:W-:Y:S02]  /*93d0*/  IMAD R0, R0, c[0x0][0x290], RZ ;  /* 0x0000a40000007a24 */ /* 0x000fe400078e02ff */
[----:B------:R-:W-:-:S02]  /*93e0*/  IMAD R5, R171, c[0x0][0x284], R2 ;  /* 0x0000a100ab057a24 */ /* 0x000fc400078e0202 */
[C---:B------:R-:W-:Y:S01]  /*93f0*/  IMAD R2, R171.reuse, c[0x0][0x294], R0 ;  /* 0x0000a500ab027a24 */ /* 0x040fe200078e0200 */
[----:B------:R-:W-:Y:S01]  /*9400*/  LOP3.LUT R0, R10, 0xfffffffc, RZ, 0xc0, !PT ;  /* 0xfffffffc0a007812 */ /* 0x000fe200078ec0ff */
[----:B------:R-:W-:-:S03]  /*9410*/  IMAD.WIDE.U32 R8, R171, c[0x0][0x280], RZ ;  /* 0x0000a000ab087a25 */ /* 0x000fc600078e00ff */
[----:B------:R-:W-:Y:S01]  /*9420*/  IADD3 R0, -R0, R231, RZ ;  /* 0x000000e700007210 */ /* 0x000fe20007ffe1ff */
[----:B------:R-:W-:Y:S01]  /*9430*/  IMAD.IADD R2, R2, 0x1, R7 ;  /* 0x0000000102027824 */ /* 0x000fe200078e0207 */
[----:B------:R-:W-:Y:S01]  /*9440*/  LEA R18, P1, R8, c[0x0][0x270], 0x1 ;  /* 0x00009c0008127a11 */ /* 0x000fe200078208ff */
[----:B------:R-:W-:Y:S01]  /*9450*/  IMAD.IADD R5, R5, 0x1, R9 ;  /* 0x0000000105057824 */ /* 0x000fe200078e0209 */
[----:B------:R-:W-:Y:S02]  /*9460*/  SHF.L.U32 R25, R0, 0x3, RZ ;  /* 0x0000000300197819 */ /* 0x000fe400000006ff */
[----:B------:R-:W-:Y:S01]  /*9470*/  LEA.HI.X R17, R6, c[0x0][0x28c], R2, 0x1, P0 ;  /* 0x0000a30006117a11 */ /* 0x000fe200000f0c02 */
[----:B------:R-:W-:Y:S01]  /*9480*/  IMAD R2, R214, 0x80, R31 ;  /* 0x00000080d6027824 */ /* 0x000fe200078e021f */
[----:B------:R-:W-:Y:S01]  /*9490*/  LEA.HI.X R19, R8, c[0x0][0x274], R5, 0x1, P1 ;  /* 0x00009d0008137a11 */ /* 0x000fe200008f0c05 */
[----:B------:R-:W-:Y:S05]  /*94a0*/  @!P2 BRA `(.L_x_102) ;  /* 0x00001a200000a947 */ /* 0x000fea0003800000 */
[----:B------:R-:W-:Y:S01]  /*94b0*/  ISETP.GE.AND P0, PT, R2, R23, PT ;  /* 0x000000170200720c */ /* 0x000fe20003f06270 */
[----:B------:R-:W-:Y:S01]  /*94c0*/  BSSY B0, `(.L_x_103) ;  /* 0x0000017000007945 */ /* 0x000fe20003800000 */
[----:B------:R-:W-:Y:S01]  /*94d0*/  SHF.L.U32 R22, R0, 0x2, RZ ;  /* 0x0000000200167819 */ /* 0x000fe200000006ff */
[----:B------:R-:W-:Y:S01]  /*94e0*/  CS2R R8, SRZ ;  /* 0x0000000000087805 */ /* 0x000fe2000001ff00 */
[----:B------:R-:W-:Y:S01]  /*94f0*/  CS2R R12, SRZ ;  /* 0x00000000000c7805 */ /* 0x000fe2000001ff00 */
[----:B------:R-:W-:Y:S01]  /*9500*/  CS2R R6, SRZ ;  /* 0x0000000000067805 */ /* 0x000fe2000001ff00 */
[----:B------:R-:W-:-:S07]  /*9510*/  CS2R R10, SRZ ;  /* 0x00000000000a7805 */ /* 0x000fce000001ff00 */
[----:B------:R-:W-:Y:S05]  /*9520*/  @P0 BRA `(.L_x_104) ;  /* 0x0000010000000947 */ /* 0x000fea0003800000 */
[C---:B------:R-:W-:Y:S01]  /*9530*/  IADD3 R2, R22.reuse, 0x10, RZ ;  /* 0x0000001016027810 */ /* 0x040fe20007ffe0ff */
[----:B------:R-:W-:Y:S01]  /*9540*/  CS2R R8, SRZ ;  /* 0x0000000000087805 */ /* 0x000fe2000001ff00 */
[----:B------:R-:W-:Y:S01]  /*9550*/  ISETP.GE.AND P1, PT, R22, c[0x0][0x27c], PT ;  /* 0x00009f0016007a0c */ /* 0x000fe20003f26270 */
[----:B------:R-:W-:Y:S01]  /*9560*/  CS2R R6, SRZ ;  /* 0x0000000000067805 */ /* 0x000fe2000001ff00 */
[----:B------:R-:W-:-:S11]  /*9570*/  ISETP.GE.AND P0, PT, R2, c[0x0][0x27c], PT ;  /* 0x00009f0002007a0c */ /* 0x000fd60003f06270 */
[----:B------:R-:W-:Y:S02]  /*9580*/  @!P1 IMAD.WIDE R20, R22, 0x2, R18 ;  /* 0x0000000216149825 */ /* 0x000fe400078e0212 */
[----:B------:R-:W-:-:S03]  /*9590*/  @!P0 SHF.R.S32.HI R0, RZ, 0x1f, R2 ;  /* 0x0000001fff008819 */ /* 0x000fc60000011402 */
[----:B------:R1:W5:Y:S01]  /*95a0*/  @!P1 LD.E.64 R12, [R20.64] ;  /* 0x0000000a140c9980 */ /* 0x000362000c101b00 */
[----:B------:R-:W-:-:S04]  /*95b0*/  @!P0 LEA.HI R0, R0, R2, RZ, 0x2 ;  /* 0x0000000200008211 */ /* 0x000fc800078f10ff */
[----:B------:R-:W-:-:S05]  /*95c0*/  @!P0 LOP3.LUT R0, R0, 0xfffffffc, RZ, 0xc0, !PT ;  /* 0xfffffffc00008812 */ /* 0x000fca00078ec0ff */
[----:B------:R-:W-:-:S04]  /*95d0*/  @!P0 IMAD.WIDE R14, R0, 0x2, R16 ;  /* 0x00000002000e8825 */ /* 0x000fc800078e0210 */
[----:B------:R-:W-:Y:S01]  /*95e0*/  @!P0 IMAD.WIDE R18, R0, 0x2, R18 ;  /* 0x0000000200128825 */ /* 0x000fe200078e0212 */
[----:B------:R1:W5:Y:S03]  /*95f0*/  @!P0 LD.E.64 R6, [R14.64] ;  /* 0x0000000a0e068980 */ /* 0x000366000c101b00 */
[----:B------:R-:W-:Y:S01]  /*9600*/  @!P1 IMAD.WIDE R16, R22, 0x2, R16 ;  /* 0x0000000216109825 */ /* 0x000fe200078e0210 */
[----:B------:R1:W5:Y:S04]  /*9610*/  @!P0 LD.E.64 R8, [R18.64] ;  /* 0x0000000a12088980 */ /* 0x000368000c101b00 */
[----:B------:R1:W5:Y:S02]  /*9620*/  @!P1 LD.E.64 R10, [R16.64] ;  /* 0x0000000a100a9980 */ /* 0x000364000c101b00 */
.L_x_104:
[----:B------:R-:W-:Y:S05]  /*9630*/  BSYNC B0 ;  /* 0x0000000000007941 */ /* 0x000fea0003800000 */
.L_x_103:
[----:B------:R-:W-:Y:S01]  /*9640*/  SHF.R.S32.HI R2, RZ, 0x1f, R31 ;  /* 0x0000001fff027819 */ /* 0x000fe2000001141f */
[----:B-1---5:R-:W-:Y:S01]  /*9650*/  IMAD.MOV.U32 R15, RZ, RZ, R12 ;  /* 0x000000ffff0f7224 */ /* 0x022fe200078e000c */
[--C-:B------:R-:W-:Y:S01]  /*9660*/  SHF.R.U64 R18, R12, 0x10, R13.reuse ;  /* 0x000000100c127819 */ /* 0x100fe2000000120d */
[--C-:B------:R-:W-:Y:S01]  /*9670*/  IMAD.MOV.U32 R0, RZ, RZ, R13.reuse ;  /* 0x000000ffff007224 */ /* 0x100fe200078e000d */
[----:B------:R-:W-:Y:S01]  /*9680*/  LEA.HI R2, R2, R31, RZ, 0x3 ;  /* 0x0000001f02027211 */ /* 0x000fe200078f18ff */
[----:B------:R-:W-:Y:S01]  /*9690*/  IMAD.MOV.U32 R20, RZ, RZ, R10 ;  /* 0x000000ffff147224 */ /* 0x000fe200078e000a */
[----:B------:R-:W-:Y:S01]  /*96a0*/  SHF.R.U32.HI R12, RZ, 0x10, R13 ;  /* 0x00000010ff0c7819 */ /* 0x000fe2000001160d */
[----:B------:R-:W-:Y:S01]  /*96b0*/  IMAD R5, R214, -0x80, R23 ;  /* 0xffffff80d6057824 */ /* 0x000fe200078e0217 */
[----:B------:R-:W-:Y:S01]  /*96c0*/  LOP3.LUT R2, R2, 0xfffffff8, RZ, 0xc0, !PT ;  /* 0xfffffff802027812 */ /* 0x000fe200078ec0ff */
[----:B------:R-:W-:Y:S01]  /*96d0*/  IMAD.MOV.U32 R16, RZ, RZ, R9 ;  /* 0x000000ffff107224 */ /* 0x000fe200078e0009 */
[----:B------:R-:W-:Y:S01]  /*96e0*/  PRMT R26, R12, 0x5410, R0 ;  /* 0x000054100c1a7816 */ /* 0x000fe20000000000 */
[----:B------:R-:W-:Y:S01]  /*96f0*/  IMAD.MOV.U32 R13, RZ, RZ, R8 ;  /* 0x000000ffff0d7224 */ /* 0x000fe200078e0008 */
[----:B------:R-:W-:Y:S01]  /*9700*/  SHF.R.U64 R21, R10, 0x10, R11 ;  /* 0x000000100a157819 */ /* 0x000fe2000000120b */
[----:B------:R-:W-:Y:S01]  /*9710*/  IMAD.IADD R2, R31, 0x1, -R2 ;  /* 0x000000011f027824 */ /* 0x000fe200078e0a02 */
[----:B------:R-:W-:Y:S01]  /*9720*/  SHF.R.U64 R14, R8, 0x10, R9 ;  /* 0x00000010080e7819 */ /* 0x000fe20000001209 */
[----:B------:R-:W-:Y:S01]  /*9730*/  IMAD.MOV.U32 R19, RZ, RZ, R11 ;  /* 0x000000ffff137224 */ /* 0x000fe200078e000b */
[----:B------:R-:W-:Y:S01]  /*9740*/  PRMT R20, R20, 0x5410, R21 ;  /* 0x0000541014147816 */ /* 0x000fe20000000015 */
[C---:B------:R-:W-:Y:S01]  /*9750*/  IMAD.SHL.U32 R0, R2.reuse, 0x40, RZ ;  /* 0x0000004002007824 */ /* 0x040fe200078e00ff */
[----:B------:R-:W-:Y:S01]  /*9760*/  LOP3.LUT P1, RZ, R2, 0x4, RZ, 0xc0, !PT ;  /* 0x0000000402ff7812 */ /* 0x000fe2000782c0ff */
[----:B------:R-:W-:Y:S01]  /*9770*/  IMAD.MOV.U32 R10, RZ, RZ, R7 ;  /* 0x000000ffff0a7224 */ /* 0x000fe200078e0007 */
[----:B------:R-:W-:Y:S01]  /*9780*/  IMNMX R21, R5, 0x80, PT ;  /* 0x0000008005157817 */ /* 0x000fe20003800200 */
[----:B------:R-:W-:-:S04]  /*9790*/  DEPBAR.LE SB0, 0x1 ;  /* 0x000080400000791a */ /* 0x000fc80000000000 */
[----:B------:R-:W-:Y:S01]  /*97a0*/  LOP3.LUT R0, R0, 0x1c0, RZ, 0xc0, !PT ;  /* 0x000001c000007812 */ /* 0x000fe200078ec0ff */
[----:B------:R-:W-:Y:S01]  /*97b0*/  BSSY B1, `(.L_x_105) ;  /* 0x000006a000017945 */ /* 0x000fe20003800000 */
[----:B------:R-:W-:Y:S01]  /*97c0*/  BAR.SYNC.DEFER_BLOCKING 0x0 ;  /* 0x0000000000007b1d */ /* 0x000fe20000010000 */
[----:B------:R-:W-:Y:S02]  /*97d0*/  ISETP.GE.AND P0, PT, R31, R21, PT ;  /* 0x000000151f00720c */ /* 0x000fe40003f06270 */
[----:B------:R-:W-:Y:S02]  /*97e0*/  LOP3.LUT R2, R0, 0x18, R25, 0xf8, !PT ;  /* 0x0000001800027812 */ /* 0x000fe400078ef819 */
[----:B------:R-:W-:Y:S02]  /*97f0*/  SHF.R.U32.HI R0, RZ, 0x3, R0 ;  /* 0x00000003ff007819 */ /* 0x000fe40000011600 */
[----:B------:R-:W-:Y:S02]  /*9800*/  SHF.R.U32.HI R17, RZ, 0x10, R9 ;  /* 0x00000010ff117819 */ /* 0x000fe40000011609 */
[----:B------:R-:W-:-:S02]  /*9810*/  LOP3.LUT R0, R2, R0, RZ, 0x3c, !PT ;  /* 0x0000000002007212 */ /* 0x000fc400078e3cff */
[----:B------:R-:W-:Y:S01]  /*9820*/  SHF.R.U32.HI R9, RZ, 0x10, R11 ;  /* 0x00000010ff097819 */ /* 0x000fe2000001160b */
[----:B------:R-:W-:Y:S01]  /*9830*/  IMAD.MOV.U32 R11, RZ, RZ, R6 ;  /* 0x000000ffff0b7224 */ /* 0x000fe200078e0006 */
[--C-:B------:R-:W-:Y:S01]  /*9840*/  SHF.R.U64 R8, R6, 0x10, R7.reuse ;  /* 0x0000001006087819 */ /* 0x100fe20000001207 */
[----:B------:R-:W-:Y:S01]  /*9850*/  IMAD R0, R45, 0x200, R0 ;  /* 0x000002002d007824 */ /* 0x000fe200078e0200 */
[----:B------:R-:W-:Y:S02]  /*9860*/  SHF.R.U32.HI R6, RZ, 0x10, R7 ;  /* 0x00000010ff067819 */ /* 0x000fe40000011607 */
[----:B------:R-:W-:Y:S02]  /*9870*/  PRMT R24, R18, 0x5410, R15 ;  /* 0x0000541012187816 */ /* 0x000fe4000000000f */
[C---:B------:R-:W-:Y:S02]  /*9880*/  IADD3 R2, R0.reuse, 0x20, RZ ;  /* 0x0000002000027810 */ /* 0x040fe40007ffe0ff */
[----:B------:R-:W-:-:S02]  /*9890*/  @P1 IADD3 R2, R0, -0x20, RZ ;  /* 0xffffffe000021810 */ /* 0x000fc40007ffe0ff */
[----:B------:R-:W-:Y:S02]  /*98a0*/  PRMT R23, R9, 0x5410, R19 ;  /* 0x0000541009177816 */ /* 0x000fe40000000013 */
[----:B------:R-:W-:Y:S02]  /*98b0*/  PRMT R28, R14, 0x5410, R13 ;  /* 0x000054100e1c7816 */ /* 0x000fe4000000000d */
[----:B------:R-:W-:Y:S02]  /*98c0*/  PRMT R29, R17, 0x5410, R16 ;  /* 0x00005410111d7816 */ /* 0x000fe40000000010 */
[----:B------:R-:W-:Y:S02]  /*98d0*/  PRMT R25, R11, 0x5410, R8 ;  /* 0x000054100b197816 */ /* 0x000fe40000000008 */
[----:B------:R-:W-:Y:S02]  /*98e0*/  PRMT R27, R6, 0x5410, R10 ;  /* 0x00005410061b7816 */ /* 0x000fe4000000000a */
[----:B------:R-:W-:-:S02]  /*98f0*/  LEA R18, R0, 0x7100, 0x1 ;  /* 0x0000710000127811 */ /* 0x000fc400078e08ff */
[----:B------:R-:W-:Y:S01]  /*9900*/  LEA R19, R2, 0x7100, 0x1 ;  /* 0x0000710002137811 */ /* 0x000fe200078e08ff */
[----:B------:R-:W-:Y:S05]  /*9910*/  @P0 BRA `(.L_x_106) ;  /* 0x0000053000000947 */ /* 0x000fea0003800000 */
[----:B------:R-:W-:Y:S01]  /*9920*/  ISETP.GE.AND P0, PT, R22, c[0x0][0x27c], PT ;  /* 0x00009f0016007a0c */ /* 0x000fe20003f06270 */
[----:B------:R-:W-:-:S12]  /*9930*/  BSSY B0, `(.L_x_107) ;  /* 0x0000028000007945 */ /* 0x000fd80003800000 */
[----:B------:R-:W-:Y:S05]  /*9940*/  @P0 BRA `(.L_x_108) ;  /* 0x0000026000000947 */ /* 0x000fea0003800000 */
[----:B------:R-:W1:Y:S01]  /*9950*/  LDS.128 R8, [R18] ;  /* 0x0000000012087984 */ /* 0x000e620000000c00 */
[--C-:B------:R-:W-:Y:S02]  /*9960*/  HADD2.F32 R7, -RZ, R20.reuse.H0_H0 ;  /* 0x20000014ff077230 */ /* 0x100fe40000004100 */
[----:B------:R-:W-:Y:S02]  /*9970*/  HADD2.F32 R0, -RZ, R20.H1_H1 ;  /* 0x30000014ff007230 */ /* 0x000fe40000004100 */
[--C-:B------:R-:W-:Y:S02]  /*9980*/  HADD2.F32 R5, -RZ, R24.reuse.H1_H1 ;  /* 0x30000018ff057230 */ /* 0x100fe40000004100 */
[----:B------:R-:W-:Y:S02]  /*9990*/  HADD2.F32 R2, -RZ, R24.H0_H0 ;  /* 0x20000018ff027230 */ /* 0x000fe40000004100 */
[--C-:B-1----:R-:W-:Y:S02]  /*99a0*/  HADD2.F32 R12, -RZ, R8.reuse.H0_H0 ;  /* 0x20000008ff0c7230 */ /* 0x102fe40000004100 */
[----:B------:R-:W-:-:S02]  /*99b0*/  HADD2.F32 R8, -RZ, R8.H1_H1 ;  /* 0x30000008ff087230 */ /* 0x000fc40000004100 */
[--C-:B------:R-:W-:Y:S02]  /*99c0*/  HADD2.F32 R6, -RZ, R9.reuse.H0_H0 ;  /* 0x20000009ff067230 */ /* 0x100fe40000004100 */
[----:B------:R-:W-:Y:S02]  /*99d0*/  HADD2.F32 R9, -RZ, R9.H1_H1 ;  /* 0x30000009ff097230 */ /* 0x000fe40000004100 */
[--C-:B------:R-:W-:Y:S02]  /*99e0*/  HADD2.F32 R14, -RZ, R10.reuse.H0_H0 ;  /* 0x2000000aff0e7230 */ /* 0x100fe40000004100 */
[----:B------:R-:W-:Y:S01]  /*99f0*/  HADD2.F32 R13, -RZ, R10.H1_H1 ;  /* 0x3000000aff0d7230 */ /* 0x000fe20000004100 */
[-C--:B------:R-:W-:Y:S01]  /*9a00*/  FMUL.FTZ R10, R12, R7.reuse ;  /* 0x000000070c0a7220 */ /* 0x080fe20000410000 */
[--C-:B------:R-:W-:Y:S02]  /*9a10*/  HADD2.F32 R16, -RZ, R11.reuse.H0_H0 ;  /* 0x2000000bff107230 */ /* 0x100fe40000004100 */
[----:B------:R-:W-:Y:S01]  /*9a20*/  HADD2.F32 R15, -RZ, R11.H1_H1 ;  /* 0x3000000bff0f7230 */ /* 0x000fe20000004100 */
[----:B------:R-:W-:-:S02]  /*9a30*/  FMUL.FTZ R11, R8, R7 ;  /* 0x00000007080b7220 */ /* 0x000fc40000410000 */
[CC--:B------:R-:W-:Y:S02]  /*9a40*/  FMUL.FTZ R7, R9.reuse, R0.reuse ;  /* 0x0000000009077220 */ /* 0x0c0fe40000410000 */
[----:B------:R-:W-:Y:S02]  /*9a50*/  FMUL.FTZ R0, R6, R0 ;  /* 0x0000000006007220 */ /* 0x000fe40000410000 */
[-C--:B------:R-:W-:Y:S02]  /*9a60*/  FFMA.FTZ R17, R12, R5.reuse, -R11 ;  /* 0x000000050c117223 */ /* 0x080fe4000001080b */
[-C--:B------:R-:W-:Y:S01]  /*9a70*/  FFMA.FTZ R11, R6, R2.reuse, -R7 ;  /* 0x00000002060b7223 */ /* 0x080fe20000010807 */
[--C-:B------:R-:W-:Y:S01]  /*9a80*/  HADD2.F32 R6, -RZ, R23.reuse.H1_H1 ;  /* 0x30000017ff067230 */ /* 0x100fe20000004100 */
[----:B------:R-:W-:Y:S01]  /*9a90*/  FFMA.FTZ R9, R9, R2, R0 ;  /* 0x0000000209097223 */ /* 0x000fe20000010000 */
[----:B------:R-:W-:Y:S01]  /*9aa0*/  HADD2.F32 R0, -RZ, R23.H0_H0 ;  /* 0x20000017ff007230 */ /* 0x000fe20000004100 */
[----:B------:R-:W-:Y:S01]  /*9ab0*/  FFMA.FTZ R12, R8, R5, R10 ;  /* 0x00000005080c7223 */ /* 0x000fe2000001000a */
[--C-:B------:R-:W-:Y:S01]  /*9ac0*/  HADD2.F32 R5, -RZ, R26.reuse.H1_H1 ;  /* 0x3000001aff057230 */ /* 0x100fe20000004100 */
[-C--:B------:R-:W-:Y:S01]  /*9ad0*/  FMUL.FTZ R8, R13, R6.reuse ;  /* 0x000000060d087220 */ /* 0x080fe20000410000 */
[----:B------:R-:W-:Y:S01]  /*9ae0*/  HADD2.F32 R2, -RZ, R26.H0_H0 ;  /* 0x2000001aff027230 */ /* 0x000fe20000004100 */
[----:B------:R-:W-:Y:S01]  /*9af0*/  FMUL.FTZ R7, R14, R6 ;  /* 0x000000060e077220 */ /* 0x000fe20000410000 */
[----:B------:R-:W-:Y:S01]  /*9b00*/  F2FP.PACK_AB R9, R9, R11 ;  /* 0x0000000b0909723e */ /* 0x000fe200000000ff */
[----:B------:R-:W-:-:S02]  /*9b10*/  FMUL.FTZ R6, R15, R0 ;  /* 0x000000000f067220 */ /* 0x000fc40000410000 */
[----:B------:R-:W-:Y:S02]  /*9b20*/  FMUL.FTZ R0, R16, R0 ;  /* 0x0000000010007220 */ /* 0x000fe40000410000 */
[----:B------:R-:W-:Y:S01]  /*9b30*/  FFMA.FTZ R10, R14, R5, -R8 ;  /* 0x000000050e0a7223 */ /* 0x000fe20000010808 */
[----:B------:R-:W-:Y:S01]  /*9b40*/  F2FP.PACK_AB R8, R12, R17 ;  /* 0x000000110c08723e */ /* 0x000fe200000000ff */
[----:B------:R-:W-:Y:S02]  /*9b50*/  FFMA.FTZ R7, R13, R5, R7 ;  /* 0x000000050d077223 */ /* 0x000fe40000010007 */
[-C--:B------:R-:W-:Y:S02]  /*9b60*/  FFMA.FTZ R6, R16, R2.reuse, -R6 ;  /* 0x0000000210067223 */ /* 0x080fe40000010806 */
[----:B------:R-:W-:Y:S01]  /*9b70*/  FFMA.FTZ R0, R15, R2, R0 ;  /* 0x000000020f007223 */ /* 0x000fe20000010000 */
[----:B------:R-:W-:-:S04]  /*9b80*/  F2FP.PACK_AB R10, R7, R10 ;  /* 0x0000000a070a723e */ /* 0x000fc800000000ff */
[----:B------:R-:W-:-:S05]  /*9b90*/  F2FP.PACK_AB R11, R0, R6 ;  /* 0x00000006000b723e */ /* 0x000fca00000000ff */
[----:B------:R1:W-:Y:S02]  /*9ba0*/  STS.128 [R18], R8 ;  /* 0x0000000812007388 */ /* 0x0003e40000000c00 */
.L_x_108:
[----:B------:R-:W-:Y:S05]  /*9bb0*/  BSYNC B0 ;  /* 0x0000000000007941 */ /* 0x000fea0003800000 */
.L_x_107:
[----:B------:R-:W-:-:S04]  /*9bc0*/  IADD3 R0, R22, 0x10, RZ ;  /* 0x0000001016007810 */ /* 0x000fc80007ffe0ff */
[----:B------:R-:W-:-:S13]  /*9bd0*/  ISETP.GE.AND P0, PT, R0, c[0x0][0x27c], PT ;  /* 0x00009f0000007a0c */ /* 0x000fda0003f06270 */
[----:B------:R-:W-:Y:S05]  /*9be0*/  @P0 BRA `(.L_x_106) ;  /* 0x0000026000000947 */ /* 0x000fea0003800000 */
[----:B-1----:R-:W1:Y:S01]  /*9bf0*/  LDS.128 R8, [R19] ;  /* 0x0000000013087984 */ /* 0x002e620000000c00 */
        /* <DEDUP_REMOVED lines=37> */
.L_x_106:
[----:B------:R-:W-:Y:S05]  /*9e50*/  BSYNC B1 ;  /* 0x0000000000017941 */ /* 0x000fea0003800000 */
.L_x_105:
[----:B------:R-:W-:Y:S01]  /*9e60*/  IADD3 R0, R31, 0x20, RZ ;  /* 0x000000201f007810 */ /* 0x000fe20007ffe0ff */
[----:B------:R-:W-:Y:S03]  /*9e70*/  BSSY B1, `(.L_x_109) ;  /* 0x0000056000017945 */ /* 0x000fe60003800000 */
[----:B------:R-:W-:-:S13]  /*9e80*/  ISETP.GE.AND P0, PT, R0, R21, PT ;  /* 0x000000150000720c */ /* 0x000fda0003f06270 */
[----:B------:R-:W-:Y:S05]  /*9e90*/  @P0 BRA `(.L_x_110) ;  /* 0x0000053000000947 */ /* 0x000fea0003800000 */
[----:B------:R-:W-:Y:S01]  /*9ea0*/  ISETP.GE.AND P0, PT, R22, c[0x0][0x27c], PT ;  /* 0x00009f0016007a0c */ /* 0x000fe20003f06270 */
[----:B------:R-:W-:-:S12]  /*9eb0*/  BSSY B0, `(.L_x_111) ;  /* 0x0000028000007945 */ /* 0x000fd80003800000 */
[----:B------:R-:W-:Y:S05]  /*9ec0*/  @P0 BRA `(.L_x_112) ;  /* 0x0000026000000947 */ /* 0x000fea0003800000 */
[----:B-1----:R-:W1:Y:S01]  /*9ed0*/  LDS.128 R8, [R18+0x1000] ;  /* 0x0010000012087984 */ /* 0x002e620000000c00 */
        /* <DEDUP_REMOVED lines=10> */
[C---:B------:R-:W-:Y:S01]  /*9f80*/  FMUL.FTZ R10, R7.reuse, R12 ;  /* 0x0000000c070a7220 */ /* 0x040fe20000410000 */
[--C-:B------:R-:W-:Y:S02]  /*9f90*/  HADD2.F32 R16, -RZ, R11.reuse.H0_H0 ;  /* 0x2000000bff107230 */ /* 0x100fe40000004100 */
[----:B------:R-:W-:Y:S01]  /*9fa0*/  HADD2.F32 R15, -RZ, R11.H1_H1 ;  /* 0x3000000bff0f7230 */ /* 0x000fe20000004100 */
[----:B------:R-:W-:-:S02]  /*9fb0*/  FMUL.FTZ R11, R7, R8 ;  /* 0x00000008070b7220 */ /* 0x000fc40000410000 */
[CC--:B------:R-:W-:Y:S02]  /*9fc0*/  FMUL.FTZ R7, R0.reuse, R9.reuse ;  /* 0x0000000900077220 */ /* 0x0c0fe40000410000 */
[----:B------:R-:W-:Y:S02]  /*9fd0*/  FMUL.FTZ R0, R0, R6 ;  /* 0x0000000600007220 */ /* 0x000fe40000410000 */
[C---:B------:R-:W-:Y:S02]  /*9fe0*/  FFMA.FTZ R17, R5.reuse, R12, -R11 ;  /* 0x0000000c05117223 */ /* 0x040fe4000001080b */
[C---:B------:R-:W-:Y:S01]  /*9ff0*/  FFMA.FTZ R11, R2.reuse, R6, -R7 ;  /* 0x00000006020b7223 */ /* 0x040fe20000010807 */
[--C-:B------:R-:W-:Y:S01]  /*a000*/  HADD2.F32 R6, -RZ, R23.reuse.H1_H1 ;  /* 0x30000017ff067230 */ /* 0x100fe20000004100 */
[----:B------:R-:W-:Y:S01]  /*a010*/  FFMA.FTZ R9, R2, R9, R0 ;  /* 0x0000000902097223 */ /* 0x000fe20000010000 */
[----:B------:R-:W-:Y:S01]  /*a020*/  HADD2.F32 R0, -RZ, R23.H0_H0 ;  /* 0x20000017ff007230 */ /* 0x000fe20000004100 */
[----:B------:R-:W-:Y:S01]  /*a030*/  FFMA.FTZ R12, R5, R8, R10 ;  /* 0x00000008050c7223 */ /* 0x000fe2000001000a */
[--C-:B------:R-:W-:Y:S01]  /*a040*/  HADD2.F32 R5, -RZ, R26.reuse.H1_H1 ;  /* 0x3000001aff057230 */ /* 0x100fe20000004100 */
[C---:B------:R-:W-:Y:S01]  /*a050*/  FMUL.FTZ R8, R6.reuse, R13 ;  /* 0x0000000d06087220 */ /* 0x040fe20000410000 */
[----:B------:R-:W-:Y:S01]  /*a060*/  HADD2.F32 R2, -RZ, R26.H0_H0 ;  /* 0x2000001aff027230 */ /* 0x000fe20000004100 */
[----:B------:R-:W-:Y:S01]  /*a070*/  FMUL.FTZ R7, R6, R14 ;  /* 0x0000000e06077220 */ /* 0x000fe20000410000 */
[----:B------:R-:W-:Y:S01]  /*a080*/  F2FP.PACK_AB R9, R9, R11 ;  /* 0x0000000b0909723e */ /* 0x000fe200000000ff */
[----:B------:R-:W-:-:S02]  /*a090*/  FMUL.FTZ R6, R0, R15 ;  /* 0x0000000f00067220 */ /* 0x000fc40000410000 */
[----:B------:R-:W-:Y:S02]  /*a0a0*/  FMUL.FTZ R0, R0, R16 ;  /* 0x0000001000007220 */ /* 0x000fe40000410000 */
[C---:B------:R-:W-:Y:S01]  /*a0b0*/  FFMA.FTZ R10, R5.reuse, R14, -R8 ;  /* 0x0000000e050a7223 */ /* 0x040fe20000010808 */
[----:B------:R-:W-:Y:S01]  /*a0c0*/  F2FP.PACK_AB R8, R12, R17 ;  /* 0x000000110c08723e */ /* 0x000fe200000000ff */
[----:B------:R-:W-:Y:S02]  /*a0d0*/  FFMA.FTZ R7, R5, R13, R7 ;  /* 0x0000000d05077223 */ /* 0x000fe40000010007 */
[C---:B------:R-:W-:Y:S02]  /*a0e0*/  FFMA.FTZ R6, R2.reuse, R16, -R6 ;  /* 0x0000001002067223 */ /* 0x040fe40000010806 */
[----:B------:R-:W-:Y:S01]  /*a0f0*/  FFMA.FTZ R0, R2, R15, R0 ;  /* 0x0000000f02007223 */ /* 0x000fe20000010000 */
[----:B------:R-:W-:-:S04]  /*a100*/  F2FP.PACK_AB R10, R7, R10 ;  /* 0x0000000a070a723e */ /* 0x000fc800000000ff */
[----:B------:R-:W-:-:S05]  /*a110*/  F2FP.PACK_AB R11, R0, R6 ;  /* 0x00000006000b723e */ /* 0x000fca00000000ff */
[----:B------:R1:W-:Y:S02]  /*a120*/  STS.128 [R18+0x1000], R8 ;  /* 0x0010000812007388 */ /* 0x0003e40000000c00 */
.L_x_112:
[----:B------:R-:W-:Y:S05]  /*a130*/  BSYNC B0 ;  /* 0x0000000000007941 */ /* 0x000fea0003800000 */
.L_x_111:
[----:B------:R-:W-:-:S04]  /*a140*/  IADD3 R0, R22, 0x10, RZ ;  /* 0x0000001016007810 */ /* 0x000fc80007ffe0ff */
[----:B------:R-:W-:-:S13]  /*a150*/  ISETP.GE.AND P0, PT, R0, c[0x0][0x27c], PT ;  /* 0x00009f0000007a0c */ /* 0x000fda0003f06270 */
        /* <DEDUP_REMOVED lines=39> */
.L_x_110:
[----:B------:R-:W-:Y:S05]  /*a3d0*/  BSYNC B1 ;  /* 0x0000000000017941 */ /* 0x000fea0003800000 */
.L_x_109:
        /* <DEDUP_REMOVED lines=45> */
.L_x_116:
[----:B------:R-:W-:Y:S05]  /*a6b0*/  BSYNC B0 ;  /* 0x0000000000007941 */ /* 0x000fea0003800000 */
.L_x_115:
        /* <DEDUP_REMOVED lines=41> */
.L_x_114:
[----:B------:R-:W-:Y:S05]  /*a950*/  BSYNC B1 ;  /* 0x0000000000017941 */ /* 0x000fea0003800000 */
.L_x_113:
[----:B------:R-:W-:-:S04]  /*a960*/  IADD3 R0, R31, 0x60, RZ ;  /* 0x000000601f007810 */ /* 0x000fc80007ffe0ff */
        /* <DEDUP_REMOVED lines=43> */
.L_x_119:
[----:B------:R-:W-:Y:S05]  /*ac20*/  BSYNC B0 ;  /* 0x0000000000007941 */ /* 0x000fea0003800000 */
.L_x_118:
        /* <DEDUP_REMOVED lines=40> */
[----:B------:R1:W-:Y:S01]  /*aeb0*/  STS.128 [R19+0x3000], R8 ;  /* 0x0030000813007388 */ /* 0x0003e20000000c00 */
[----:B------:R-:W-:Y:S05]  /*aec0*/  BRA `(.L_x_117) ;  /* 0x00001a2000007947 */ /* 0x000fea0003800000 */
.L_x_102:
[----:B------:R-:W-:Y:S01]  /*aed0*/  ISETP.GE.AND P0, PT, R2, R23, PT ;  /* 0x000000170200720c */ /* 0x000fe20003f06270 */
[----:B------:R-:W-:Y:S01]  /*aee0*/  BSSY B0, `(.L_x_120) ;  /* 0x000000d000007945 */ /* 0x000fe20003800000 */
[----:B------:R-:W-:Y:S01]  /*aef0*/  CS2R R10, SRZ ;  /* 0x00000000000a7805 */ /* 0x000fe2000001ff00 */
[----:B------:R-:W-:Y:S01]  /*af00*/  CS2R R8, SRZ ;  /* 0x0000000000087805 */ /* 0x000fe2000001ff00 */
[----:B------:R-:W-:Y:S01]  /*af10*/  CS2R R14, SRZ ;  /* 0x00000000000e7805 */ /* 0x000fe2000001ff00 */
[----:B------:R-:W-:-:S08]  /*af20*/  CS2R R12, SRZ ;  /* 0x00000000000c7805 */ /* 0x000fd0000001ff00 */
[----:B------:R-:W-:Y:S05]  /*af30*/  @P0 BRA `(.L_x_121) ;  /* 0x0000007000000947 */ /* 0x000fea0003800000 */
[----:B------:R-:W-:Y:S01]  /*af40*/  ISETP.GE.AND P0, PT, R25, c[0x0][0x27c], PT ;  /* 0x00009f0019007a0c */ /* 0x000fe20003f06270 */
[----:B------:R-:W-:-:S12]  /*af50*/  CS2R R10, SRZ ;  /* 0x00000000000a7805 */ /* 0x000fd8000001ff00 */
[----:B------:R-:W-:Y:S05]  /*af60*/  @P0 BRA `(.L_x_121) ;  /* 0x0000004000000947 */ /* 0x000fea0003800000 */
[----:B------:R-:W-:-:S04]  /*af70*/  IMAD.WIDE R12, R25, 0x2, R18 ;  /* 0x00000002190c7825 */ /* 0x000fc800078e0212 */
[----:B------:R-:W-:Y:S02]  /*af80*/  IMAD.WIDE R8, R25, 0x2, R16 ;  /* 0x0000000219087825 */ /* 0x000fe400078e0210 */
[----:B------:R-:W5:Y:S04]  /*af90*/  LD.E.128 R12, [R12.64] ;  /* 0x0000000a0c0c7980 */ /* 0x000f68000c101d00 */
[----:B------:R-:W5:Y:S02]  /*afa0*/  LD.E.128 R8, [R8.64] ;  /* 0x0000000a08087980 */ /* 0x000f64000c101d00 */
.L_x_121:
[----:B------:R-:W-:Y:S05]  /*afb0*/  BSYNC B0 ;  /* 0x0000000000007941 */ /* 0x000fea0003800000 */
.L_x_120:
[----:B------:R-:W-:Y:S01]  /*afc0*/  IMAD R2, R214, -0x80, R23 ;  /* 0xffffff80d6027824 */ /* 0x000fe200078e0217 */
[----:B------:R-:W-:Y:S01]  /*afd0*/  ISETP.GE.AND P0, PT, R25, c[0x0][0x27c], PT ;  /* 0x00009f0019007a0c */ /* 0x000fe20003f06270 */
[--C-:B-----5:R-:W-:Y:S01]  /*afe0*/  IMAD.MOV.U32 R21, RZ, RZ, R13.reuse ;  /* 0x000000ffff157224 */ /* 0x120fe200078e000d */
[----:B------:R-:W-:Y:S01]  /*aff0*/  SHF.R.U64 R20, R12, 0x10, R13 ;  /* 0x000000100c147819 */ /* 0x000fe2000000120d */
[----:B------:R-:W-:Y:S01]  /*b000*/  IMAD.MOV.U32 R22, RZ, RZ, R12 ;  /* 0x000000ffff167224 */ /* 0x000fe200078e000c */
[----:B------:R-:W-:Y:S01]  /*b010*/  IMNMX R32, R2, 0x80, PT ;  /* 0x0000008002207817 */ /* 0x000fe20003800200 */
[----:B------:R-:W-:Y:S01]  /*b020*/  IMAD.MOV.U32 R18, RZ, RZ, R15 ;  /* 0x000000ffff127224 */ /* 0x000fe200078e000f */
[----:B------:R-:W-:Y:S01]  /*b030*/  SHF.R.U32.HI R17, RZ, 0x10, R13 ;  /* 0x00000010ff117819 */ /* 0x000fe2000001160d */
[----:B------:R-:W-:Y:S01]  /*b040*/  IMAD.MOV.U32 R19, RZ, RZ, R14 ;  /* 0x000000ffff137224 */ /* 0x000fe200078e000e */
[----:B------:R-:W-:Y:S01]  /*b050*/  ISETP.GE.OR P1, PT, R31, R32, P0 ;  /* 0x000000201f00720c */ /* 0x000fe20000726670 */
[----:B------:R-:W-:Y:S01]  /*b060*/  IMAD.MOV.U32 R7, RZ, RZ, R11 ;  /* 0x000000ffff077224 */ /* 0x000fe200078e000b */
[----:B------:R-:W-:Y:S01]  /*b070*/  SHF.R.U64 R16, R14, 0x10, R15 ;  /* 0x000000100e107819 */ /* 0x000fe2000000120f */
[----:B------:R-:W-:Y:S01]  /*b080*/  IMAD.MOV.U32 R14, RZ, RZ, R9 ;  /* 0x000000ffff0e7224 */ /* 0x000fe200078e0009 */
[----:B------:R-:W-:Y:S01]  /*b090*/  SHF.R.U32.HI R13, RZ, 0x10, R15 ;  /* 0x00000010ff0d7819 */ /* 0x000fe2000001160f */
[----:B------:R-:W-:Y:S01]  /*b0a0*/  IMAD.MOV.U32 R15, RZ, RZ, R8 ;  /* 0x000000ffff0f7224 */ /* 0x000fe200078e0008 */
[--C-:B------:R-:W-:Y:S01]  /*b0b0*/  SHF.R.U64 R12, R8, 0x10, R9.reuse ;  /* 0x00000010080c7819 */ /* 0x100fe20000001209 */
[----:B------:R-:W-:Y:S01]  /*b0c0*/  IMAD.MOV.U32 R8, RZ, RZ, R10 ;  /* 0x000000ffff087224 */ /* 0x000fe200078e000a */
[----:B------:R-:W-:Y:S01]  /*b0d0*/  SHF.R.U32.HI R6, RZ, 0x10, R9 ;  /* 0x00000010ff067819 */ /* 0x000fe20000011609 */
[----:B------:R-:W-:-:S04]  /*b0e0*/  DEPBAR.LE SB0, 0x1 ;  /* 0x000080400000791a */ /* 0x000fc80000000000 */
[--C-:B------:R-:W-:Y:S01]  /*b0f0*/  SHF.R.U64 R5, R10, 0x10, R11.reuse ;  /* 0x000000100a057819 */ /* 0x100fe2000000120b */
[----:B------:R-:W-:Y:S01]  /*b100*/  BSSY B0, `(.L_x_122) ;  /* 0x0000063000007945 */ /* 0x000fe20003800000 */
[----:B------:R-:W-:Y:S02]  /*b110*/  SHF.R.U32.HI R0, RZ, 0x10, R11 ;  /* 0x00000010ff007819 */ /* 0x000fe4000001160b */
[----:B------:R-:W-:Y:S02]  /*b120*/  PRMT R34, R22, 0x5410, R14 ;  /* 0x0000541016227816 */ /* 0x000fe4000000000e */
[----:B------:R-:W-:Y:S02]  /*b130*/  PRMT R37, R21, 0x5410, R17 ;  /* 0x0000541015257816 */ /* 0x000fe40000000011 */
[----:B------:R-:W-:Y:S02]  /*b140*/  PRMT R35, R6, 0x5410, R20 ;  /* 0x0000541006237816 */ /* 0x000fe40000000014 */
[----:B------:R-:W-:-:S02]  /*b150*/  PRMT R39, R16, 0x5410, R19 ;  /* 0x0000541010277816 */ /* 0x000fc40000000013 */
[----:B------:R-:W-:Y:S02]  /*b160*/  PRMT R40, R13, 0x5410, R18 ;  /* 0x000054100d287816 */ /* 0x000fe40000000012 */
[----:B------:R-:W-:Y:S02]  /*b170*/  PRMT R33, R12, 0x5410, R15 ;  /* 0x000054100c217816 */ /* 0x000fe4000000000f */
[----:B------:R-:W-:Y:S02]  /*b180*/  PRMT R36, R8, 0x5410, R5 ;  /* 0x0000541008247816 */ /* 0x000fe40000000005 */
[----:B------:R-:W-:Y:S01]  /*b190*/  PRMT R38, R0, 0x5410, R7 ;  /* 0x0000541000267816 */ /* 0x000fe20000000007 */
[----:B------:R-:W-:Y:S06]  /*b1a0*/  BAR.SYNC.DEFER_BLOCKING 0x0 ;  /* 0x0000000000007b1d */ /* 0x000fec0000010000 */
[----:B------:R-:W-:Y:S05]  /*b1b0*/  @P1 BRA `(.L_x_123) ;  /* 0x0000057000001947 */ /* 0x000fea0003800000 */
[----:B------:R-:W-:Y:S02]  /*b1c0*/  SHF.L.U32 R0, R31, 0x6, RZ ;  /* 0x000000061f007819 */ /* 0x000fe400000006ff */
[----:B------:R-:W-:-:S02]  /*b1d0*/  IADD3 R5, R25, c[0x0][0x27c], RZ ;  /* 0x00009f0019057a10 */ /* 0x000fc40007ffe0ff */
[----:B------:R-:W-:Y:S02]  /*b1e0*/  LOP3.LUT R0, R0, 0x1c0, RZ, 0xc0, !PT ;  /* 0x000001c000007812 */ /* 0x000fe400078ec0ff */
[----:B------:R-:W-:Y:S02]  /*b1f0*/  SHF.L.U32 R7, R45, 0x9, RZ ;  /* 0x000000092d077819 */ /* 0x000fe400000006ff */
[C---:B------:R-:W-:Y:S02]  /*b200*/  LOP3.LUT R2, R0.reuse, 0x38, R25, 0xf8, !PT ;  /* 0x0000003800027812 */ /* 0x040fe400078ef819 */
[----:B------:R-:W-:Y:S02]  /*b210*/  SHF.R.U32.HI R6, RZ, 0x3, R0 ;  /* 0x00000003ff067819 */ /* 0x000fe40000011600 */
[----:B------:R-:W-:Y:S02]  /*b220*/  LOP3.LUT R0, R0, 0x38, R5, 0xf8, !PT ;  /* 0x0000003800007812 */ /* 0x000fe400078ef805 */
[----:B------:R-:W-:-:S02]  /*b230*/  LOP3.LUT R2, R7, R2, R6, 0xf6, !PT ;  /* 0x0000000207027212 */ /* 0x000fc400078ef606 */
[----:B------:R-:W-:Y:S01]  /*b240*/  LOP3.LUT R0, R7, R0, R6, 0xf6, !PT ;  /* 0x0000000007007212 */ /* 0x000fe200078ef606 */
[--C-:B------:R-:W-:Y:S01]  /*b250*/  HADD2.F32 R7, -RZ, R33.reuse.H0_H0 ;  /* 0x20000021ff077230 */ /* 0x100fe20000004100 */
[----:B------:R-:W-:Y:S01]  /*b260*/  SHF.L.U32 R28, R2, 0x1, RZ ;  /* 0x00000001021c7819 */ /* 0x000fe200000006ff */
[----:B------:R-:W-:Y:S01]  /*b270*/  HADD2.F32 R2, -RZ, R33.H1_H1 ;  /* 0x30000021ff027230 */ /* 0x000fe20000004100 */
[----:B------:R-:W-:-:S03]  /*b280*/  SHF.L.U32 R26, R0, 0x1, RZ ;  /* 0x00000001001a7819 */ /* 0x000fc600000006ff */
[----:B------:R-:W1:Y:S04]  /*b290*/  LDS.128 R12, [R28+0x7100] ;  /* 0x007100001c0c7984 */ /* 0x000e680000000c00 */
[----:B------:R-:W2:Y:S01]  /*b2a0*/  LDS.128 R8, [R26+0x7100] ;  /* 0x007100001a087984 */ /* 0x000ea20000000c00 */
[--C-:B-1----:R-:W-:Y:S02]  /*b2b0*/  HADD2.F32 R17, -RZ, R13.reuse.H0_H0 ;  /* 0x2000000dff117230 */ /* 0x102fe40000004100 */
[----:B------:R-:W-:Y:S02]  /*b2c0*/  HADD2.F32 R18, -RZ, R13.H1_H1 ;  /* 0x3000000dff127230 */ /* 0x000fe40000004100 */
[----:B--2---:R-:W-:Y:S02]  /*b2d0*/  HADD2.F32 R13, -RZ, R8.H0_H0 ;  /* 0x20000008ff0d7230 */ /* 0x004fe40000004100 */
[----:B------:R-:W-:-:S02]  /*b2e0*/  HADD2.F32 R5, -RZ, R12.H0_H0 ;  /* 0x2000000cff057230 */ /* 0x000fc40000004100 */
[----:B------:R-:W-:Y:S01]  /*b2f0*/  HADD2.F32 R16, -RZ, R12.H1_H1 ;  /* 0x3000000cff107230 */ /* 0x000fe20000004100 */
[-C--:B------:R-:W-:Y:S01]  /*b300*/  FMUL.FTZ R0, R13, R2.reuse ;  /* 0x000000020d007220 */ /* 0x080fe20000410000 */
[--C-:B------:R-:W-:Y:S01]  /*b310*/  HADD2.F32 R20, -RZ, R14.reuse.H0_H0 ;  /* 0x2000000eff147230 */ /* 0x100fe20000004100 */
[C---:B------:R-:W-:Y:S01]  /*b320*/  FMUL.FTZ R6, R5.reuse, R2 ;  /* 0x0000000205067220 */ /* 0x040fe20000410000 */
[----:B------:R-:W-:Y:S02]  /*b330*/  HADD2.F32 R21, -RZ, R14.H1_H1 ;  /* 0x3000000eff157230 */ /* 0x000fe40000004100 */
[----:B------:R-:W-:Y:S02]  /*b340*/  HADD2.F32 R12, -RZ, R34.H0_H0 ;  /* 0x20000022ff0c7230 */ /* 0x000fe40000004100 */
[----:B------:R-:W-:Y:S01]  /*b350*/  HADD2.F32 R14, -RZ, R8.H1_H1 ;  /* 0x30000008ff0e7230 */ /* 0x000fe20000004100 */
[-C--:B------:R-:W-:Y:S01]  /*b360*/  FMUL.FTZ R8, R16, R7.reuse ;  /* 0x0000000710087220 */ /* 0x080fe20000410000 */
[--C-:B------:R-:W-:Y:S01]  /*b370*/  HADD2.F32 R23, -RZ, R15.reuse.H0_H0 ;  /* 0x2000000fff177230 */ /* 0x100fe20000004100 */
[-C--:B------:R-:W-:Y:S01]  /*b380*/  FFMA.FTZ R30, R5, R12.reuse, -R0 ;  /* 0x0000000c051e7223 */ /* 0x080fe20000010800 */
[----:B------:R-:W-:Y:S01]  /*b390*/  HADD2.F32 R24, -RZ, R15.H1_H1 ;  /* 0x3000000fff187230 */ /* 0x000fe20000004100 */
[----:B------:R-:W-:Y:S01]  /*b3a0*/  FMUL.FTZ R5, R14, R7 ;  /* 0x000000070e057220 */ /* 0x000fe20000410000 */
[----:B------:R-:W-:Y:S01]  /*b3b0*/  HADD2.F32 R2, -RZ, R35.H1_H1 ;  /* 0x30000023ff027230 */ /* 0x000fe20000004100 */
[----:B------:R-:W-:Y:S01]  /*b3c0*/  FFMA.FTZ R29, R13, R12, R6 ;  /* 0x0000000c0d1d7223 */ /* 0x000fe20000010006 */
[----:B------:R-:W-:-:S02]  /*b3d0*/  HADD2.F32 R15, -RZ, R9.H0_H0 ;  /* 0x20000009ff0f7230 */ /* 0x000fc40000004100 */
[----:B------:R-:W-:Y:S01]  /*b3e0*/  HADD2.F32 R0, -RZ, R34.H1_H1 ;  /* 0x30000022ff007230 */ /* 0x000fe20000004100 */
[-C--:B------:R-:W-:Y:S01]  /*b3f0*/  FFMA.FTZ R12, R16, R2.reuse, -R5 ;  /* 0x00000002100c7223 */ /* 0x080fe20000010805 */
[----:B------:R-:W-:Y:S01]  /*b400*/  HADD2.F32 R6, -RZ, R37.H0_H0 ;  /* 0x20000025ff067230 */ /* 0x000fe20000004100 */
[----:B------:R-:W-:Y:S01]  /*b410*/  FFMA.FTZ R27, R14, R2, R8 ;  /* 0x000000020e1b7223 */ /* 0x000fe20000010008 */
[----:B------:R-:W-:Y:S01]  /*b420*/  HADD2.F32 R9, -RZ, R9.H1_H1 ;  /* 0x30000009ff097230 */ /* 0x000fe20000004100 */
[-C--:B------:R-:W-:Y:S01]  /*b430*/  FMUL.FTZ R7, R15, R0.reuse ;  /* 0x000000000f077220 */ /* 0x080fe20000410000 */
[----:B------:R-:W-:Y:S01]  /*b440*/  HADD2.F32 R5, -RZ, R35.H0_H0 ;  /* 0x20000023ff057230 */ /* 0x000fe20000004100 */
[C---:B------:R-:W-:Y:S01]  /*b450*/  FMUL.FTZ R8, R17.reuse, R0 ;  /* 0x0000000011087220 */ /* 0x040fe20000410000 */
[----:B------:R-:W-:Y:S01]  /*b460*/  HADD2.F32 R0, -RZ, R37.H1_H1 ;  /* 0x30000025ff007230 */ /* 0x000fe20000004100 */
[----:B------:R-:W-:Y:S01]  /*b470*/  FFMA.FTZ R17, R17, R6, -R7 ;  /* 0x0000000611117223 */ /* 0x000fe20000010807 */
[--C-:B------:R-:W-:Y:S01]  /*b480*/  HADD2.F32 R19, -RZ, R10.reuse.H0_H0 ;  /* 0x2000000aff137230 */ /* 0x100fe20000004100 */
[CC--:B------:R-:W-:Y:S01]  /*b490*/  FMUL.FTZ R7, R9.reuse, R5.reuse ;  /* 0x0000000509077220 */ /* 0x0c0fe20000410000 */
[----:B------:R-:W-:Y:S01]  /*b4a0*/  HADD2.F32 R10, -RZ, R10.H1_H1 ;  /* 0x3000000aff0a7230 */ /* 0x000fe20000004100 */
[C---:B------:R-:W-:Y:S01]  /*b4b0*/  FMUL.FTZ R2, R18.reuse, R5 ;  /* 0x0000000512027220 */ /* 0x040fe20000410000 */
[--C-:B------:R-:W-:Y:S01]  /*b4c0*/  HADD2.F32 R5, -RZ, R36.reuse.H0_H0 ;  /* 0x20000024ff057230 */ /* 0x100fe20000004100 */
[-C--:B------:R-:W-:Y:S01]  /*b4d0*/  FFMA.FTZ R13, R18, R0.reuse, -R7 ;  /* 0x00000000120d7223 */ /* 0x080fe20000010807 */
[----:B------:R-:W-:Y:S01]  /*b4e0*/  HADD2.F32 R22, -RZ, R11.H0_H0 ;  /* 0x2000000bff167230 */ /* 0x000fe20000004100 */
[----:B------:R-:W-:Y:S01]  /*b4f0*/  FFMA.FTZ R9, R9, R0, R2 ;  /* 0x0000000009097223 */ /* 0x000fe20000010002 */
[----:B------:R-:W-:Y:S01]  /*b500*/  HADD2.F32 R0, -RZ, R36.H1_H1 ;  /* 0x30000024ff007230 */ /* 0x000fe20000004100 */
[----:B------:R-:W-:Y:S01]  /*b510*/  FFMA.FTZ R16, R15, R6, R8 ;  /* 0x000000060f107223 */ /* 0x000fe20000010008 */
[--C-:B------:R-:W-:Y:S01]  /*b520*/  HADD2.F32 R2, -RZ, R39.reuse.H1_H1 ;  /* 0x30000027ff027230 */ /* 0x100fe20000004100 */
[-C--:B------:R-:W-:Y:S01]  /*b530*/  FMUL.FTZ R8, R19, R5.reuse ;  /* 0x0000000513087220 */ /* 0x080fe20000410000 */
[----:B------:R-:W-:Y:S01]  /*b540*/  HADD2.F32 R6, -RZ, R39.H0_H0 ;  /* 0x20000027ff067230 */ /* 0x000fe20000004100 */
[----:B------:R-:W-:Y:S01]  /*b550*/  FMUL.FTZ R7, R20, R5 ;  /* 0x0000000514077220 */ /* 0x000fe20000410000 */
[----:B------:R-:W-:Y:S01]  /*b560*/  HADD2.F32 R11, -RZ, R11.H1_H1 ;  /* 0x3000000bff0b7230 */ /* 0x000fe20000004100 */
[----:B------:R-:W-:Y:S01]  /*b570*/  FMUL.FTZ R5, R10, R0 ;  /* 0x000000000a057220 */ /* 0x000fe20000410000 */
[----:B------:R-:W-:Y:S01]  /*b580*/  F2FP.PACK_AB R12, R12, R30 ;  /* 0x0000001e0c0c723e */ /* 0x000fe200000000ff */
[----:B------:R-:W-:Y:S01]  /*b590*/  FMUL.FTZ R0, R21, R0 ;  /* 0x0000000015007220 */ /* 0x000fe20000410000 */
[----:B------:R-:W-:Y:S01]  /*b5a0*/  F2FP.PACK_AB R13, R13, R17 ;  /* 0x000000110d0d723e */ /* 0x000fe200000000ff */
[----:B------:R-:W-:Y:S01]  /*b5b0*/  FFMA.FTZ R20, R20, R2, -R8 ;  /* 0x0000000214147223 */ /* 0x000fe20000010808 */
[----:B------:R-:W-:Y:S01]  /*b5c0*/  F2FP.PACK_AB R9, R9, R16 ;  /* 0x000000100909723e */ /* 0x000fe200000000ff */
[----:B------:R-:W-:Y:S01]  /*b5d0*/  FFMA.FTZ R19, R19, R2, R7 ;  /* 0x0000000213137223 */ /* 0x000fe20000010007 */
[--C-:B------:R-:W-:Y:S01]  /*b5e0*/  HADD2.F32 R2, -RZ, R38.reuse.H1_H1 ;  /* 0x30000026ff027230 */ /* 0x100fe20000004100 */
[-C--:B------:R-:W-:Y:S01]  /*b5f0*/  FFMA.FTZ R10, R10, R6.reuse, R0 ;  /* 0x000000060a0a7223 */ /* 0x080fe20000010000 */
[----:B------:R-:W-:Y:S01]  /*b600*/  HADD2.F32 R0, -RZ, R38.H0_H0 ;  /* 0x20000026ff007230 */ /* 0x000fe20000004100 */
[----:B------:R-:W-:Y:S01]  /*b610*/  FFMA.FTZ R14, R21, R6, -R5 ;  /* 0x00000006150e7223 */ /* 0x000fe20000010805 */
[--C-:B------:R-:W-:Y:S01]  /*b620*/  HADD2.F32 R6, -RZ, R40.reuse.H1_H1 ;  /* 0x30000028ff067230 */ /* 0x100fe20000004100 */
[-C--:B------:R-:W-:Y:S01]  /*b630*/  FMUL.FTZ R8, R22, R2.reuse ;  /* 0x0000000216087220 */ /* 0x080fe20000410000 */
[----:B------:R-:W-:Y:S01]  /*b640*/  HADD2.F32 R5, -RZ, R40.H0_H0 ;  /* 0x20000028ff057230 */ /* 0x000fe20000004100 */
[----:B------:R-:W-:Y:S01]  /*b650*/  FMUL.FTZ R7, R23, R2 ;  /* 0x0000000217077220 */ /* 0x000fe20000410000 */
[----:B------:R-:W-:Y:S01]  /*b660*/  F2FP.PACK_AB R14, R14, R20 ;  /* 0x000000140e0e723e */ /* 0x000fe200000000ff */
[-C--:B------:R-:W-:Y:S01]  /*b670*/  FMUL.FTZ R2, R11, R0.reuse ;  /* 0x000000000b027220 */ /* 0x080fe20000410000 */
[----:B------:R-:W-:Y:S01]  /*b680*/  F2FP.PACK_AB R10, R10, R19 ;  /* 0x000000130a0a723e */ /* 0x000fe200000000ff */
[----:B------:R-:W-:-:S02]  /*b690*/  FMUL.FTZ R0, R24, R0 ;  /* 0x0000000018007220 */ /* 0x000fc40000410000 */
[-C--:B------:R-:W-:Y:S01]  /*b6a0*/  FFMA.FTZ R15, R23, R6.reuse, -R8 ;  /* 0x00000006170f7223 */ /* 0x080fe20000010808 */
[----:B------:R-:W-:Y:S01]  /*b6b0*/  F2FP.PACK_AB R8, R27, R29 ;  /* 0x0000001d1b08723e */ /* 0x000fe200000000ff */
[-C--:B------:R-:W-:Y:S02]  /*b6c0*/  FFMA.FTZ R2, R24, R5.reuse, -R2 ;  /* 0x0000000518027223 */ /* 0x080fe40000010802 */
[----:B------:R-:W-:Y:S02]  /*b6d0*/  FFMA.FTZ R7, R22, R6, R7 ;  /* 0x0000000616077223 */ /* 0x000fe40000010007 */
[----:B------:R-:W-:Y:S01]  /*b6e0*/  FFMA.FTZ R0, R11, R5, R0 ;  /* 0x000000050b007223 */ /* 0x000fe20000010000 */
[----:B------:R-:W-:-:S04]  /*b6f0*/  F2FP.PACK_AB R15, R2, R15 ;  /* 0x0000000f020f723e */ /* 0x000fc800000000ff */
[----:B------:R-:W-:Y:S01]  /*b700*/  F2FP.PACK_AB R11, R0, R7 ;  /* 0x00000007000b723e */ /* 0x000fe200000000ff */
[----:B------:R1:W-:Y:S04]  /*b710*/  STS.128 [R28+0x7100], R12 ;  /* 0x0071000c1c007388 */ /* 0x0003e80000000c00 */
[----:B------:R1:W-:Y:S02]  /*b720*/  STS.128 [R26+0x7100], R8 ;  /* 0x007100081a007388 */ /* 0x0003e40000000c00 */
.L_x_123:
[----:B------:R-:W-:Y:S05]  /*b730*/  BSYNC B0 ;  /* 0x0000000000007941 */ /* 0x000fea0003800000 */
.L_x_122:
[----:B------:R-:W-:Y:S01]  /*b740*/  IADD3 R0, R31, 0x20, RZ ;  /* 0x000000201f007810 */ /* 0x000fe20007ffe0ff */
[----:B------:R-:W-:Y:S03]  /*b750*/  BSSY B0, `(.L_x_124) ;  /* 0x000005d000007945 */ /* 0x000fe60003800000 */
[----:B------:R-:W-:-:S13]  /*b760*/  ISETP.GE.OR P1, PT, R0, R32, P0 ;  /* 0x000000200000720c */ /* 0x000fda0000726670 */
[----:B------:R-:W-:Y:S05]  /*b770*/  @P1 BRA `(.L_x_125) ;  /* 0x000005a000001947 */ /* 0x000fea0003800000 */
[----:B------:R-:W-:Y:S02]  /*b780*/  SHF.R.S32.HI R2, RZ, 0x1f, R0 ;  /* 0x0000001fff027819 */ /* 0x000fe40000011400 */
[----:B------:R-:W-:Y:S02]  /*b790*/  SHF.L.U32 R5, R0, 0x6, RZ ;  /* 0x0000000600057819 */ /* 0x000fe400000006ff */
[----:B------:R-:W-:Y:S02]  /*b7a0*/  LEA.HI R2, R2, R0, RZ, 0x3 ;  /* 0x0000000002027211 */ /* 0x000fe400078f18ff */
[----:B------:R-:W-:Y:S02]  /*b7b0*/  LOP3.LUT R0, R5, 0x1c0, RZ, 0xc0, !PT ;  /* 0x000001c005007812 */ /* 0x000fe400078ec0ff */
[----:B------:R-:W-:Y:S02]  /*b7c0*/  SHF.L.U32 R2, R2, 0x6, RZ ;  /* 0x0000000602027819 */ /* 0x000fe400000006ff */
[----:B------:R-:W-:-:S02]  /*b7d0*/  IADD3 R6, R25, c[0x0][0x27c], RZ ;  /* 0x00009f0019067a10 */ /* 0x000fc40007ffe0ff */
[----:B------:R-:W-:Y:S02]  /*b7e0*/  LOP3.LUT R5, R0, 0x38, R25, 0xf8, !PT ;  /* 0x0000003800057812 */ /* 0x000fe400078ef819 */
[----:B------:R-:W-:Y:S02]  /*b7f0*/  SHF.R.U32.HI R7, RZ, 0x3, R0 ;  /* 0x00000003ff077819 */ /* 0x000fe40000011600 */
[----:B------:R-:W-:Y:S02]  /*b800*/  LOP3.LUT R2, R2, 0xfffffe00, RZ, 0xc0, !PT ;  /* 0xfffffe0002027812 */ /* 0x000fe400078ec0ff */
[----:B------:R-:W-:Y:S02]  /*b810*/  LOP3.LUT R0, R0, 0x38, R6, 0xf8, !PT ;  /* 0x0000003800007812 */ /* 0x000fe400078ef806 */
[C-C-:B------:R-:W-:Y:S02]  /*b820*/  LOP3.LUT R5, R2.reuse, R5, R7.reuse, 0xf6, !PT ;  /* 0x0000000502057212 */ /* 0x140fe400078ef607 */
[----:B------:R-:W-:Y:S01]  /*b830*/  LOP3.LUT R2, R2, R0, R7, 0xf6, !PT ;  /* 0x0000000002027212 */ /* 0x000fe200078ef607 */
[----:B------:R-:W-:Y:S01]  /*b840*/  HADD2.F32 R7, -RZ, R33.H0_H0 ;  /* 0x20000021ff077230 */ /* 0x000fe20000004100 */
[----:B-1----:R-:W-:-:S02]  /*b850*/  SHF.L.U32 R28, R5, 0x1, RZ ;  /* 0x00000001051c7819 */ /* 0x002fc400000006ff */
[----:B------:R-:W-:Y:S01]  /*b860*/  SHF.L.U32 R26, R2, 0x1, RZ ;  /* 0x00000001021a7819 */ /* 0x000fe200000006ff */
[----:B------:R-:W-:Y:S02]  /*b870*/  HADD2.F32 R2, -RZ, R33.H1_H1 ;  /* 0x30000021ff027230 */ /* 0x000fe40000004100 */
[----:B------:R-:W1:Y:S04]  /*b880*/  LDS.128 R12, [R28+0x7100] ;  /* 0x007100001c0c7984 */ /* 0x000e680000000c00 */
[----:B------:R-:W2:Y:S01]  /*b890*/  LDS.128 R8, [R26+0x7100] ;  /* 0x007100001a087984 */ /* 0x000ea20000000c00 */
[--C-:B-1----:R-:W-:Y:S02]  /*b8a0*/  HADD2.F32 R17, -RZ, R13.reuse.H0_H0 ;  /* 0x2000000dff117230 */ /* 0x102fe40000004100 */
[----:B------:R-:W-:-:S02]  /*b8b0*/  HADD2.F32 R18, -RZ, R13.H1_H1 ;  /* 0x3000000dff127230 */ /* 0x000fc40000004100 */
[----:B--2---:R-:W-:Y:S02]  /*b8c0*/  HADD2.F32 R13, -RZ, R8.H0_H0 ;  /* 0x20000008ff0d7230 */ /* 0x004fe40000004100 */
[--C-:B------:R-:W-:Y:S02]  /*b8d0*/  HADD2.F32 R5, -RZ, R12.reuse.H0_H0 ;  /* 0x2000000cff057230 */ /* 0x100fe40000004100 */
[----:B------:R-:W-:Y:S01]  /*b8e0*/  HADD2.F32 R16, -RZ, R12.H1_H1 ;  /* 0x3000000cff107230 */ /* 0x000fe20000004100 */
[C---:B------:R-:W-:Y:S01]  /*b8f0*/  FMUL.FTZ R0, R2.reuse, R13 ;  /* 0x0000000d02007220 */ /* 0x040fe20000410000 */
[--C-:B------:R-:W-:Y:S01]  /*b900*/  HADD2.F32 R20, -RZ, R14.reuse.H0_H0 ;  /* 0x2000000eff147230 */ /* 0x100fe20000004100 */
[----:B------:R-:W-:Y:S01]  /*b910*/  FMUL.FTZ R6, R2, R5 ;  /* 0x0000000502067220 */ /* 0x000fe20000410000 */
[----:B------:R-:W-:Y:S02]  /*b920*/  HADD2.F32 R21, -RZ, R14.H1_H1 ;  /* 0x3000000eff157230 */ /* 0x000fe40000004100 */
[----:B------:R-:W-:-:S02]  /*b930*/  HADD2.F32 R12, -RZ, R34.H0_H0 ;  /* 0x20000022ff0c7230 */ /* 0x000fc40000004100 */
[----:B------:R-:W-:Y:S01]  /*b940*/  HADD2.F32 R14, -RZ, R8.H1_H1 ;  /* 0x30000008ff0e7230 */ /* 0x000fe20000004100 */
[C---:B------:R-:W-:Y:S01]  /*b950*/  FMUL.FTZ R8, R7.reuse, R16 ;  /* 0x0000001007087220 */ /* 0x040fe20000410000 */
[--C-:B------:R-:W-:Y:S01]  /*b960*/  HADD2.F32 R23, -RZ, R15.reuse.H0_H0 ;  /* 0x2000000fff177230 */ /* 0x100fe20000004100 */
[C---:B------:R-:W-:Y:S01]  /*b970*/  FFMA.FTZ R30, R12.reuse, R5, -R0 ;  /* 0x000000050c1e7223 */ /* 0x040fe20000010800 */
[----:B------:R-:W-:Y:S01]  /*b980*/  HADD2.F32 R24, -RZ, R15.H1_H1 ;  /* 0x3000000fff187230 */ /* 0x000fe20000004100 */
[----:B------:R-:W-:Y:S01]  /*b990*/  FMUL.FTZ R5, R7, R14 ;  /* 0x0000000e07057220 */ /* 0x000fe20000410000 */
[----:B------:R-:W-:Y:S01]  /*b9a0*/  HADD2.F32 R2, -RZ, R35.H1_H1 ;  /* 0x30000023ff027230 */ /* 0x000fe20000004100 */
[----:B------:R-:W-:Y:S01]  /*b9b0*/  FFMA.FTZ R29, R12, R13, R6 ;  /* 0x0000000d0c1d7223 */ /* 0x000fe20000010006 */
[----:B------:R-:W-:Y:S02]  /*b9c0*/  HADD2.F32 R15, -RZ, R9.H0_H0 ;  /* 0x20000009ff0f7230 */ /* 0x000fe40000004100 */
[----:B------:R-:W-:Y:S01]  /*b9d0*/  HADD2.F32 R0, -RZ, R34.H1_H1 ;  /* 0x30000022ff007230 */ /* 0x000fe20000004100 */
[C---:B------:R-:W-:Y:S01]  /*b9e0*/  FFMA.FTZ R12, R2.reuse, R16, -R5 ;  /* 0x00000010020c7223 */ /* 0x040fe20000010805 */
[----:B------:R-:W-:Y:S01]  /*b9f0*/  HADD2.F32 R6, -RZ, R37.H0_H0 ;  /* 0x20000025ff067230 */ /* 0x000fe20000004100 */
[----:B------:R-:W-:Y:S01]  /*ba00*/  FFMA.FTZ R27, R2, R14, R8 ;  /* 0x0000000e021b7223 */ /* 0x000fe20000010008 */
[----:B------:R-:W-:Y:S01]  /*ba10*/  HADD2.F32 R9, -RZ, R9.H1_H1 ;  /* 0x30000009ff097230 */ /* 0x000fe20000004100 */
[C---:B------:R-:W-:Y:S01]  /*ba20*/  FMUL.FTZ R7, R0.reuse, R15 ;  /* 0x0000000f00077220 */ /* 0x040fe20000410000 */
[----:B------:R-:W-:Y:S01]  /*ba30*/  HADD2.F32 R5, -RZ, R35.H0_H0 ;  /* 0x20000023ff057230 */ /* 0x000fe20000004100 */
[-C--:B------:R-:W-:Y:S01]  /*ba40*/  FMUL.FTZ R8, R0, R17.reuse ;  /* 0x0000001100087220 */ /* 0x080fe20000410000 */
[----:B------:R-:W-:Y:S01]  /*ba50*/  HADD2.F32 R0, -RZ, R37.H1_H1 ;  /* 0x30000025ff007230 */ /* 0x000fe20000004100 */
[----:B------:R-:W-:Y:S01]  /*ba60*/  FFMA.FTZ R17, R6, R17, -R7 ;  /* 0x0000001106117223 */ /* 0x000fe20000010807 */
[--C-:B------:R-:W-:Y:S01]  /*ba70*/  HADD2.F32 R19, -RZ, R10.reuse.H0_H0 ;  /* 0x2000000aff137230 */ /* 0x100fe20000004100 */
[CC--:B------:R-:W-:Y:S01]  /*ba80*/  FMUL.FTZ R7, R5.reuse, R9.reuse ;  /* 0x0000000905077220 */ /* 0x0c0fe20000410000 */
[----:B------:R-:W-:Y:S01]  /*ba90*/  HADD2.F32 R10, -RZ, R10.H1_H1 ;  /* 0x3000000aff0a7230 */ /* 0x000fe20000004100 */
[-C--:B------:R-:W-:Y:S01]  /*baa0*/  FMUL.FTZ R2, R5, R18.reuse ;  /* 0x0000001205027220 */ /* 0x080fe20000410000 */
[--C-:B------:R-:W-:Y:S01]  /*bab0*/  HADD2.F32 R5, -RZ, R36.reuse.H0_H0 ;  /* 0x20000024ff057230 */ /* 0x100fe20000004100 */
[C---:B------:R-:W-:Y:S01]  /*bac0*/  FFMA.FTZ R13, R0.reuse, R18, -R7 ;  /* 0x00000012000d7223 */ /* 0x040fe20000010807 */
[----:B------:R-:W-:Y:S01]  /*bad0*/  HADD2.F32 R22, -RZ, R11.H0_H0 ;  /* 0x2000000bff167230 */ /* 0x000fe20000004100 */
[----:B------:R-:W-:Y:S01]  /*bae0*/  FFMA.FTZ R9, R0, R9, R2 ;  /* 0x0000000900097223 */ /* 0x000fe20000010002 */
[----:B------:R-:W-:Y:S01]  /*baf0*/  HADD2.F32 R0, -RZ, R36.H1_H1 ;  /* 0x30000024ff007230 */ /* 0x000fe20000004100 */
[----:B------:R-:W-:Y:S01]  /*bb00*/  FFMA.FTZ R16, R6, R15, R8 ;  /* 0x0000000f06107223 */ /* 0x000fe20000010008 */
[--C-:B------:R-:W-:Y:S01]  /*bb10*/  HADD2.F32 R2, -RZ, R39.reuse.H1_H1 ;  /* 0x30000027ff027230 */ /* 0x100fe20000004100 */
[C---:B------:R-:W-:Y:S01]  /*bb20*/  FMUL.FTZ R8, R5.reuse, R19 ;  /* 0x0000001305087220 */ /* 0x040fe20000410000 */
[----:B------:R-:W-:Y:S01]  /*bb30*/  HADD2.F32 R6, -RZ, R39.H0_H0 ;  /* 0x20000027ff067230 */ /* 0x000fe20000004100 */
[----:B------:R-:W-:Y:S01]  /*bb40*/  FMUL.FTZ R7, R5, R20 ;  /* 0x0000001405077220 */ /* 0x000fe20000410000 */
[----:B------:R-:W-:Y:S01]  /*bb50*/  HADD2.F32 R11, -RZ, R11.H1_H1 ;  /* 0x3000000bff0b7230 */ /* 0x000fe20000004100 */
[----:B------:R-:W-:Y:S01]  /*bb60*/  FMUL.FTZ R5, R0, R10 ;  /* 0x0000000a00057220 */ /* 0x000fe20000410000 */
[----:B------:R-:W-:Y:S01]  /*bb70*/  F2FP.PACK_AB R12, R12, R30 ;  /* 0x0000001e0c0c723e */ /* 0x000fe200000000ff */
[----:B------:R-:W-:Y:S01]  /*bb80*/  FMUL.FTZ R0, R0, R21 ;  /* 0x0000001500007220 */ /* 0x000fe20000410000 */
[----:B------:R-:W-:Y:S01]  /*bb90*/  F2FP.PACK_AB R13, R13, R17 ;  /* 0x000000110d0d723e */ /* 0x000fe200000000ff */
[C---:B------:R-:W-:Y:S01]  /*bba0*/  FFMA.FTZ R20, R2.reuse, R20, -R8 ;  /* 0x0000001402147223 */ /* 0x040fe20000010808 */
[----:B------:R-:W-:Y:S01]  /*bbb0*/  F2FP.PACK_AB R9, R9, R16 ;  /* 0x000000100909723e */ /* 0x000fe200000000ff */
[----:B------:R-:W-:Y:S01]  /*bbc0*/  FFMA.FTZ R19, R2, R19, R7 ;  /* 0x0000001302137223 */ /* 0x000fe20000010007 */
[--C-:B------:R-:W-:Y:S01]  /*bbd0*/  HADD2.F32 R2, -RZ, R38.reuse.H1_H1 ;  /* 0x30000026ff027230 */ /* 0x100fe20000004100 */
[C---:B------:R-:W-:Y:S01]  /*bbe0*/  FFMA.FTZ R10, R6.reuse, R10, R0 ;  /* 0x0000000a060a7223 */ /* 0x040fe20000010000 */
[----:B------:R-:W-:Y:S01]  /*bbf0*/  HADD2.F32 R0, -RZ, R38.H0_H0 ;  /* 0x20000026ff007230 */ /* 0x000fe20000004100 */
[----:B------:R-:W-:Y:S01]  /*bc00*/  FFMA.FTZ R14, R6, R21, -R5 ;  /* 0x00000015060e7223 */ /* 0x000fe20000010805 */
[--C-:B------:R-:W-:Y:S01]  /*bc10*/  HADD2.F32 R6, -RZ, R40.reuse.H1_H1 ;  /* 0x30000028ff067230 */ /* 0x100fe20000004100 */
[C---:B------:R-:W-:Y:S01]  /*bc20*/  FMUL.FTZ R8, R2.reuse, R22 ;  /* 0x0000001602087220 */ /* 0x040fe20000410000 */
[----:B------:R-:W-:Y:S01]  /*bc30*/  HADD2.F32 R5, -RZ, R40.H0_H0 ;  /* 0x20000028ff057230 */ /* 0x000fe20000004100 */
[----:B------:R-:W-:Y:S01]  /*bc40*/  FMUL.FTZ R7, R2, R23 ;  /* 0x0000001702077220 */ /* 0x000fe20000410000 */
[----:B------:R-:W-:Y:S01]  /*bc50*/  F2FP.PACK_AB R14, R14, R20 ;  /* 0x000000140e0e723e */ /* 0x000fe200000000ff */
[----:B------:R-:W-:Y:S01]  /*bc60*/  FMUL.FTZ R2, R0, R11 ;  /* 0x0000000b00027220 */ /* 0x000fe20000410000 */
[----:B------:R-:W-:Y:S01]  /*bc70*/  F2FP.PACK_AB R10, R10, R19 ;  /* 0x000000130a0a723e */ /* 0x000fe200000000ff */
[----:B------:R-:W-:-:S02]  /*bc80*/  FMUL.FTZ R0, R0, R24 ;  /* 0x0000001800007220 */ /* 0x000fc40000410000 */
[C---:B------:R-:W-:Y:S01]  /*bc90*/  FFMA.FTZ R15, R6.reuse, R23, -R8 ;  /* 0x00000017060f7223 */ /* 0x040fe20000010808 */
[----:B------:R-:W-:Y:S01]  /*bca0*/  F2FP.PACK_AB R8, R27, R29 ;  /* 0x0000001d1b08723e */ /* 0x000fe200000000ff */
[C---:B------:R-:W-:Y:S02]  /*bcb0*/  FFMA.FTZ R2, R5.reuse, R24, -R2 ;  /* 0x0000001805027223 */ /* 0x040fe40000010802 */
[----:B------:R-:W-:Y:S02]  /*bcc0*/  FFMA.FTZ R7, R6, R22, R7 ;  /* 0x0000001606077223 */ /* 0x000fe40000010007 */
[----:B------:R-:W-:Y:S01]  /*bcd0*/  FFMA.FTZ R0, R5, R11, R0 ;  /* 0x0000000b05007223 */ /* 0x000fe20000010000 */
[----:B------:R-:W-:-:S04]  /*bce0*/  F2FP.PACK_AB R15, R2, R15 ;  /* 0x0000000f020f723e */ /* 0x000fc800000000ff */
[----:B------:R-:W-:Y:S01]  /*bcf0*/  F2FP.PACK_AB R11, R0, R7 ;  /* 0x00000007000b723e */ /* 0x000fe200000000ff */
[----:B------:R1:W-:Y:S04]  /*bd00*/  STS.128 [R28+0x7100], R12 ;  /* 0x0071000c1c007388 */ /* 0x0003e80000000c00 */
[----:B------:R1:W-:Y:S02]  /*bd10*/  STS.128 [R26+0x7100], R8 ;  /* 0x007100081a007388 */ /* 0x0003e40000000c00 */
.L_x_125:
[----:B------:R-:W-:Y:S05]  /*bd20*/  BSYNC B0 ;  /* 0x0000000000007941 */ /* 0x000fea0003800000 */
.L_x_124:
        /* <DEDUP_REMOVED lines=94> */
.L_x_127:
[----:B------:R-:W-:Y:S05]  /*c310*/  BSYNC B0 ;  /* 0x0000000000007941 */ /* 0x000fea0003800000 */
.L_x_126:
[----:B------:R-:W-:-:S04]  /*c320*/  IADD3 R0, R31, 0x60, RZ ;  /* 0x000000601f007810 */ /* 0x000fc80007ffe0ff */
        /* <DEDUP_REMOVED lines=15> */
[----:B------:R-:W-:-:S02]  /*c420*/  SHF.L.U32 R27, R5, 0x1, RZ ;  /* 0x00000001051b7819 */ /* 0x000fc400000006ff */
[----:B-1----:R-:W-:Y:S01]  /*c430*/  SHF.L.U32 R26, R2, 0x1, RZ ;  /* 0x00000001021a7819 */ /* 0x002fe200000006ff */
        /* <DEDUP_REMOVED lines=75> */
.L_x_117:
[----:B------:R-:W-:Y:S05]  /*c8f0*/  BSYNC B2 ;  /* 0x0000000000027941 */ /* 0x000fea0003800000 */
.L_x_101:
[----:B---3--:R-:W-:Y:S01]  /*c900*/  SHF.R.S32.HI R7, RZ, 0x4, R44 ;  /* 0x00000004ff077819 */ /* 0x008fe2000001142c */
[----:B------:R-:W-:Y:S01]  /*c910*/  IMAD.SHL.U32 R6, R136, 0x40, RZ ;  /* 0x0000004088067824 */ /* 0x000fe200078e00ff */
[----:B------:R-:W-:-:S04]  /*c920*/  DEPBAR.LE SB0, 0x0 ;  /* 0x000080000000791a */ /* 0x000fc80000000000 */
[----:B------:R-:W-:Y:S01]  /*c930*/  LEA.HI R0, R44, R7, RZ, 0x1 ;  /* 0x000000072c007211 */ /* 0x000fe200078f08ff */
[----:B------:R-:W-:Y:S01]  /*c940*/  IMAD.SHL.U32 R2, R42, 0x40, RZ ;  /* 0x000000402a027824 */ /* 0x000fe200078e00ff */
[----:B------:R-:W-:Y:S01]  /*c950*/  LOP3.LUT P0, RZ, R136, 0x2, RZ, 0xc0, !PT ;  /* 0x0000000288ff7812 */ /* 0x000fe2000780c0ff */
[----:B------:R-:W-:Y:S01]  /*c960*/  IMAD.SHL.U32 R5, R43, 0x40, RZ ;  /* 0x000000402b057824 */ /* 0x000fe200078e00ff */
[----:B------:R-:W-:Y:S01]  /*c970*/  LOP3.LUT R0, R0, 0xfffffffe, RZ, 0xc0, !PT ;  /* 0xfffffffe00007812 */ /* 0x000fe200078ec0ff */
[----:B-1----:R-:W-:Y:S01]  /*c980*/  IMAD.SHL.U32 R8, R41, 0x8, RZ ;  /* 0x0000000829087824 */ /* 0x002fe200078e00ff */
[----:B------:R-:W-:Y:S01]  /*c990*/  LOP3.LUT R2, R2, 0x1c0, RZ, 0xc0, !PT ;  /* 0x000001c002027812 */ /* 0x000fe200078ec0ff */
[----:B------:R-:W-:Y:S01]  /*c9a0*/  IMAD.MOV.U32 R94, RZ, RZ, R46 ;  /* 0x000000ffff5e7224 */ /* 0x000fe200078e002e */
[----:B------:R-:W-:Y:S01]  /*c9b0*/  LOP3.LUT R137, R5, 0xfffffe00, RZ, 0xc0, !PT ;  /* 0xfffffe0005897812 */ /* 0x000fe200078ec0ff */
[----:B------:R-:W-:Y:S01]  /*c9c0*/  IMAD.IADD R7, R7, 0x1, -R0 ;  /* 0x0000000107077824 */ /* 0x000fe200078e0a00 */
[----:B------:R-:W-:Y:S01]  /*c9d0*/  LOP3.LUT R0, R6, 0x1c0, RZ, 0xc0, !PT ;  /* 0x000001c006007812 */ /* 0x000fe200078ec0ff */
[----:B------:R-:W-:-:S02]  /*c9e0*/  IMAD.MOV.U32 R95, RZ, RZ, R47 ;  /* 0x000000ffff5f7224 */ /* 0x000fc400078e002f */
[----:B------:R-:W-:Y:S01]  /*c9f0*/  IMAD.SHL.U32 R6, R7, 0x8, RZ ;  /* 0x0000000807067824 */ /* 0x000fe200078e00ff */
[----:B------:R-:W-:Y:S01]  /*ca00*/  LOP3.LUT R5, R0, 0x8, R8, 0xf8, !PT ;  /* 0x0000000800057812 */ /* 0x000fe200078ef808 */
[----:B------:R-:W-:Y:S01]  /*ca10*/  IMAD.MOV.U32 R94, RZ, RZ, R180 ;  /* 0x000000ffff5e7224 */ /* 0x000fe200078e00b4 */
[----:B------:R-:W-:Y:S01]  /*ca20*/  SHF.R.U32.HI R0, RZ, 0x3, R0 ;  /* 0x00000003ff007819 */ /* 0x000fe20000011600 */
[----:B------:R-:W-:Y:S01]  /*ca30*/  IMAD.MOV.U32 R230, RZ, RZ, 0x5 ;  /* 0x00000005ffe67424 */ /* 0x000fe200078e00ff */
[----:B------:R-:W-:Y:S01]  /*ca40*/  LOP3.LUT R8, R2, 0x8, R6, 0xf8, !PT ;  /* 0x0000000802087812 */ /* 0x000fe200078ef806 */
[----:B------:R-:W-:Y:S01]  /*ca50*/  IMAD.SHL.U32 R245, R63, 0x2, RZ ;  /* 0x000000023ff57824 */ /* 0x000fe200078e00ff */
[----:B------:R-:W-:Y:S01]  /*ca60*/  SHF.R.U32.HI R6, RZ, 0x3, R2 ;  /* 0x00000003ff067819 */ /* 0x000fe20000011602 */
[----:B------:R-:W-:Y:S01]  /*ca70*/  IMAD R2, R45, 0x400, R137 ;  /* 0x000004002d027824 */ /* 0x000fe200078e0289 */
[----:B------:R-:W-:Y:S01]  /*ca80*/  LOP3.LUT R0, R5, R0, RZ, 0x3c, !PT ;  /* 0x0000000005007212 */ /* 0x000fe200078e3cff */
[----:B------:R-:W-:Y:S01]  /*ca90*/  STL.64 [R1+0x38], R94 ;  /* 0x0000385e01007387 */ /* 0x000fe20000100a00 */
[----:B------:R-:W-:-:S03]  /*caa0*/  LOP3.LUT R5, R8, R6, RZ, 0x3c, !PT ;  /* 0x0000000608057212 */ /* 0x000fc600078e3cff */
[----:B------:R-:W-:Y:S02]  /*cab0*/  IMAD R0, R7, 0x200, R0 ;  /* 0x0000020007007824 */ /* 0x000fe400078e0200 */
[----:B------:R-:W-:Y:S02]  /*cac0*/  IMAD.IADD R2, R5, 0x1, R2 ;  /* 0x0000000105027824 */ /* 0x000fe400078e0202 */
[----:B------:R-:W-:Y:S01]  /*cad0*/  IMAD.SHL.U32 R139, R0, 0x2, RZ ;  /* 0x00000002008b7824 */ /* 0x000fe200078e00ff */
[----:B------:R-:W-:Y:S01]  /*cae0*/  BAR.SYNC.DEFER_BLOCKING 0x0 ;  /* 0x0000000000007b1d */ /* 0x000fe20000010000 */
[----:B------:R-:W-:Y:S02]  /*caf0*/  IMAD.SHL.U32 R234, R2, 0x2, RZ ;  /* 0x0000000202ea7824 */ /* 0x000fe400078e00ff */
[----:B------:R-:W-:Y:S01]  /*cb00*/  IMAD.WIDE.U32 R6, R92, c[0x0][0x208], RZ ;  /* 0x000082005c067a25 */ /* 0x000fe200078e00ff */
[C---:B------:R-:W-:Y:S02]  /*cb10*/  IADD3 R0, R139.reuse, 0x3900, RZ ;  /* 0x000039008b007810 */ /* 0x040fe40007ffe0ff */
[----:B------:R-:W-:Y:S01]  /*cb20*/  IADD3 R238, R139, 0x3920, RZ ;  /* 0x000039208bee7810 */ /* 0x000fe20007ffe0ff */
[--C-:B------:R-:W-:Y:S01]  /*cb30*/  IMAD R237, R3, 0x2, R234.reuse ;  /* 0x0000000203ed7824 */ /* 0x100fe200078e02ea */
[----:B------:R-:W-:Y:S01]  /*cb40*/  @P0 IADD3 R238, R0, -0x20, RZ ;  /* 0xffffffe000ee0810 */ /* 0x000fe20007ffe0ff */
[----:B------:R-:W-:Y:S01]  /*cb50*/  IMAD R0, R93, c[0x0][0x208], RZ ;  /* 0x000082005d007a24 */ /* 0x000fe200078e02ff */
[----:B------:R-:W-:Y:S01]  /*cb60*/  ISETP.GE.AND P0, PT, R60, c[0x0][0x1d4], PT ;  /* 0x000075003c007a0c */ /* 0x000fe20003f06270 */
[----:B------:R-:W-:Y:S01]  /*cb70*/  IMAD R235, R4, 0x2, R234 ;  /* 0x0000000204eb7824 */ /* 0x000fe200078e02ea */
[----:B------:R-:W-:Y:S01]  /*cb80*/  IADD3 R244, R238, 0x800, RZ ;  /* 0x00000800eef47810 */ /* 0x000fe20007ffe0ff */
[----:B------:R-:W-:Y:S01]  /*cb90*/  IMAD R0, R92, c[0x0][0x20c], R0 ;  /* 0x000083005c007a24 */ /* 0x000fe200078e0200 */
[C---:B------:R-:W-:Y:S01]  /*cba0*/  ISETP.LT.OR P4, PT, R62.reuse, 0x1, P0 ;  /* 0x000000013e00780c */ /* 0x040fe20000781670 */
[----:B------:R-:W-:Y:S01]  /*cbb0*/  IMAD R236, R3, 0x2, R235 ;  /* 0x0000000203ec7824 */ /* 0x000fe200078e02eb */
[C---:B------:R-:W-:Y:S01]  /*cbc0*/  ISETP.LT.OR P6, PT, R62.reuse, 0x21, P0 ;  /* 0x000000213e00780c */ /* 0x040fe200007c1670 */
[----:B------:R-:W-:Y:S01]  /*cbd0*/  IMAD.IADD R0, R7, 0x1, R0 ;  /* 0x0000000107007824 */ /* 0x000fe200078e0200 */
[----:B------:R-:W-:Y:S01]  /*cbe0*/  ISETP.LT.OR P5, PT, R62, 0x31, P0 ;  /* 0x000000313e00780c */ /* 0x000fe200007a1670 */
[----:B------:R-:W-:Y:S01]  /*cbf0*/  IMAD.WIDE.U32 R6, R6, 0x70, R94 ;  /* 0x0000007006067825 */ /* 0x000fe200078e005e */
[----:B------:R-:W-:-:S02]  /*cc00*/  IADD3 R243, R238, 0x1000, RZ ;  /* 0x00001000eef37810 */ /* 0x000fc40007ffe0ff */
[----:B------:R-:W-:Y:S01]  /*cc10*/  IADD3 R242, R238, 0x1800, RZ ;  /* 0x00001800eef27810 */ /* 0x000fe20007ffe0ff */
[----:B------:R-:W-:Y:S01]  /*cc20*/  IMAD R0, R0, 0x70, RZ ;  /* 0x0000007000007824 */ /* 0x000fe200078e02ff */
[----:B------:R-:W-:Y:S01]  /*cc30*/  LDSM.16.M88.4 R24, [R139+0x3900] ;  /* 0x003900008b18783b */ /* 0x000fe20000000200 */
[C---:B------:R-:W-:Y:S02]  /*cc40*/  IADD3 R241, R238.reuse, 0x2000, RZ ;  /* 0x00002000eef17810 */ /* 0x040fe40007ffe0ff */
[----:B------:R-:W-:Y:S01]  /*cc50*/  IMAD.IADD R0, R7, 0x1, R0 ;  /* 0x0000000107007824 */ /* 0x000fe200078e0200 */
[----:B------:R-:W1:Y:S01]  /*cc60*/  LDSM.16.M88.4 R8, [R234+0x9100] ;  /* 0x00910000ea08783b */ /* 0x000e620000000200 */
[C---:B------:R-:W-:Y:S02]  /*cc70*/  IADD3 R240, R238.reuse, 0x2800, RZ ;  /* 0x00002800eef07810 */ /* 0x040fe40007ffe0ff */
[----:B------:R-:W-:Y:S01]  /*cc80*/  IADD3 R239, R238, 0x3000, RZ ;  /* 0x00003000eeef7810 */ /* 0x000fe20007ffe0ff */
[----:B------:R-:W2:Y:S04]  /*cc90*/  LDSM.16.M88.4 R20, [R139+0x4100] ;  /* 0x004100008b14783b */ /* 0x000ea80000000200 */
[----:B------:R-:W3:Y:S04]  /*cca0*/  LDSM.16.M88.4 R16, [R139+0x4900] ;  /* 0x004900008b10783b */ /* 0x000ee80000000200 */
[----:B------:R-:W4:Y:S04]  /*ccb0*/  LDSM.16.M88.4 R28, [R139+0x5100] ;  /* 0x005100008b1c783b */ /* 0x000f280000000200 */
[----:B------:R-:W3:Y:S04]  /*ccc0*/  LDSM.16.M88.4 R32, [R139+0x5900] ;  /* 0x005900008b20783b */ /* 0x000ee80000000200 */
[----:B------:R-:W4:Y:S04]  /*ccd0*/  LDSM.16.M88.4 R40, [R139+0x6100] ;  /* 0x006100008b28783b */ /* 0x000f280000000200 */
[----:B------:R-:W4:Y:S04]  /*cce0*/  LDSM.16.M88.4 R36, [R139+0x6900] ;  /* 0x006900008b24783b */ /* 0x000f280000000200 */
[----:B------:R-:W4:Y:S04]  /*ccf0*/  LDSM.16.M88.4 R12, [R234+0x7100] ;  /* 0x00710000ea0c783b */ /* 0x000f280000000200 */
[----:B------:R-:W-:Y:S04]  /*cd00*/  LDSM.16.M88.4 R48, [R238+0x800] ;  /* 0x00080000ee30783b */ /* 0x000fe80000000200 */
[----:B------:R-:W-:Y:S01]  /*cd10*/  LDSM.16.M88.4 R44, [R238+0x1000] ;  /* 0x00100000ee2c783b */ /* 0x000fe20000000200 */
[C---:B-1----:R-:W-:Y:S03]  /*cd20*/  HMMA.16816.F32 R56, R8.reuse, R24, RZ ;  /* 0x000000180838723c */ /* 0x042fe600000018ff */
[----:B------:R-:W-:Y:S05]  /*cd30*/  LDSM.16.M88.4 R52, [R238] ;  /* 0x00000000ee34783b */ /* 0x000fea0000000200 */
[C---:B--2---:R-:W-:Y:S08]  /*cd40*/  HMMA.16816.F32 R64, R8.reuse, R20, RZ ;  /* 0x000000140840723c */ /* 0x044ff000000018ff */
[C---:B---3--:R-:W-:Y:S08]  /*cd50*/  HMMA.16816.F32 R68, R8.reuse, R16, RZ ;  /* 0x000000100844723c */ /* 0x048ff000000018ff */
[C---:B----4-:R-:W-:Y:S08]  /*cd60*/  HMMA.16816.F32 R72, R8.reuse, R28, RZ ;  /* 0x0000001c0848723c */ /* 0x050ff000000018ff */
        /* <DEDUP_REMOVED lines=10> */
[----:B------:R-:W-:Y:S01]  /*ce10*/  IMAD.MOV.U32 R8, RZ, RZ, c[0x0][0x208] ;  /* 0x00008200ff087624 */ /* 0x000fe200078e00ff */
[----:B------:R-:W-:Y:S03]  /*ce20*/  HMMA.16816.F32 R184, R12, R24, RZ ;  /* 0x000000180cb8723c */ /* 0x000fe600000018ff */
[----:B------:R-:W-:-:S05]  /*ce30*/  IMAD.SHL.U32 R2, R8, 0x20, RZ ;  /* 0x0000002008027824 */ /* 0x000fca00078e00ff */
[C---:B------:R-:W-:Y:S01]  /*ce40*/  HMMA.16816.F32 R176, R12.reuse, R26, RZ ;  /* 0x0000001a0cb0723c */ /* 0x040fe200000018ff */
[----:B------:R-:W-:Y:S07]  /*ce50*/  LDSM.16.M88.4 R24, [R238+0x3000] ;  /* 0x00300000ee18783b */ /* 0x000fee0000000200 */
[C---:B------:R-:W-:Y:S08]  /*ce60*/  HMMA.16816.F32 R152, R12.reuse, R20, RZ ;  /* 0x000000140c98723c */ /* 0x040ff000000018ff */
[C---:B------:R-:W-:Y:S07]  /*ce70*/  HMMA.16816.F32 R172, R12.reuse, R22, RZ ;  /* 0x000000160cac723c */ /* 0x040fee00000018ff */
[----:B------:R-:W-:Y:S01]  /*ce80*/  SHF.L.U64.HI R22, R8, R230, c[0x0][0x20c] ;  /* 0x0000830008167619 */ /* 0x000fe200000102e6 */
[C---:B------:R-:W-:Y:S01]  /*ce90*/  HMMA.16816.F32 R144, R12.reuse, R16, RZ ;  /* 0x000000100c90723c */ /* 0x040fe200000018ff */
[----:B------:R-:W-:Y:S07]  /*cea0*/  LDSM.16.M88.4 R8, [R237+0x7100] ;  /* 0x00710000ed08783b */ /* 0x000fee0000000200 */
[C---:B-----5:R-:W-:Y:S01]  /*ceb0*/  HMMA.16816.F32 R168, R12.reuse, R18, RZ ;  /* 0x000000120ca8723c */ /* 0x060fe200000018ff */
[----:B------:R-:W1:Y:S07]  /*cec0*/  LDSM.16.M88.4 R16, [R237+0x9100] ;  /* 0x00910000ed10783b */ /* 0x000e6e0000000200 */
[C---:B------:R-:W-:Y:S08]  /*ced0*/  HMMA.16816.F32 R132, R12.reuse, R28, RZ ;  /* 0x0000001c0c84723c */ /* 0x040ff000000018ff */
[C---:B------:R-:W-:Y:S01]  /*cee0*/  HMMA.16816.F32 R164, R12.reuse, R30, RZ ;  /* 0x0000001e0ca4723c */ /* 0x040fe200000018ff */
[----:B------:R-:W-:Y:S07]  /*cef0*/  LDSM.16.M88.4 R28, [R238+0x2800] ;  /* 0x00280000ee1c783b */ /* 0x000fee0000000200 */
[C---:B------:R-:W-:Y:S08]  /*cf00*/  HMMA.16816.F32 R128, R12.reuse, R32, RZ ;  /* 0x000000200c80723c */ /* 0x040ff000000018ff */
[C---:B------:R-:W-:Y:S01]  /*cf10*/  HMMA.16816.F32 R156, R12.reuse, R34, RZ ;  /* 0x000000220c9c723c */ /* 0x040fe200000018ff */
[----:B------:R-:W2:Y:S07]  /*cf20*/  LDSM.16.M88.4 R32, [R238+0x2000] ;  /* 0x00200000ee20783b */ /* 0x000eae0000000200 */
[C---:B------:R-:W-:Y:S08]  /*cf30*/  HMMA.16816.F32 R124, R12.reuse, R40, RZ ;  /* 0x000000280c7c723c */ /* 0x040ff000000018ff */
[C---:B------:R-:W-:Y:S01]  /*cf40*/  HMMA.16816.F32 R148, R12.reuse, R42, RZ ;  /* 0x0000002a0c94723c */ /* 0x040fe200000018ff */
[----:B------:R-:W3:Y:S07]  /*cf50*/  LDSM.16.M88.4 R40, [R238+0x1800] ;  /* 0x00180000ee28783b */ /* 0x000eee0000000200 */
[C---:B------:R-:W-:Y:S08]  /*cf60*/  HMMA.16816.F32 R120, R12.reuse, R36, RZ ;  /* 0x000000240c78723c */ /* 0x040ff000000018ff */
[----:B------:R-:W-:Y:S07]  /*cf70*/  HMMA.16816.F32 R140, R12, R38, RZ ;  /* 0x000000260c8c723c */ /* 0x000fee00000018ff */
[C---:B------:R-:W-:Y:S01]  /*cf80*/  LEA R14, P1, R6.reuse, c[0x0][0x1f8], 0x1 ;  /* 0x00007e00060e7a11 */ /* 0x040fe200078208ff */
[----:B-1----:R-:W-:Y:S03]  /*cf90*/  HMMA.16816.F32 R100, R16, R48, R64 ;  /* 0x000000301064723c */ /* 0x002fe60000001840 */
[----:B------:R-:W-:Y:S01]  /*cfa0*/  LEA.HI.X R15, R6, c[0x0][0x1fc], R0, 0x1, P1 ;  /* 0x00007f00060f7a11 */ /* 0x000fe200008f0c00 */
[----:B------:R-:W-:Y:S01]  /*cfb0*/  IMAD.MOV.U32 R0, RZ, RZ, 0x40 ;  /* 0x00000040ff007424 */ /* 0x000fe200078e00ff */
[----:B------:R-:W-:-:S03]  /*cfc0*/  IADD3 R12, P2, R2, R14, RZ ;  /* 0x0000000e020c7210 */ /* 0x000fc60007f5e0ff */
[----:B------:R-:W-:Y:S01]  /*cfd0*/  @!PT LDS RZ, [RZ] ;  /* 0x00000000fffff984 */ /* 0x000fe20000000800 */
[----:B------:R-:W-:Y:S01]  /*cfe0*/  @!PT LDS RZ, [RZ] ;  /* 0x00000000fffff984 */ /* 0x000fe20000000800 */
[----:B------:R-:W-:Y:S01]  /*cff0*/  @!PT LDS RZ, [RZ] ;  /* 0x00000000fffff984 */ /* 0x000fe20000000800 */
[----:B------:R1:W-:Y:S01]  /*d000*/  LDGSTS.E.BYPASS.LTC128B.128 [R245+0x100], [R14.64], !P4 ;  /* 0x001000000ef57fae */ /* 0x0003e2000e101d4a */
[-C--:B------:R-:W-:Y:S01]  /*d010*/  IADD3 R6, P1, R12, R2.reuse, RZ ;  /* 0x000000020c067210 */ /* 0x080fe20007f3e0ff */
[----:B------:R-:W-:Y:S01]  /*d020*/  IMAD.X R13, R22, 0x1, R15, P2 ;  /* 0x00000001160d7824 */ /* 0x000fe200010e060f */
[C---:B------:R-:W-:Y:S01]  /*d030*/  ISETP.LT.OR P2, PT, R62.reuse, 0x11, P0 ;  /* 0x000000113e00780c */ /* 0x040fe20000741670 */
[----:B--2---:R-:W-:Y:S01]  /*d040*/  HMMA.16816.F32 R36, R16, R32, R76 ;  /* 0x000000201024723c */ /* 0x004fe2000000184c */
[----:B------:R-:W-:Y:S01]  /*d050*/  ISETP.LT.OR P4, PT, R62, 0x41, P0 ;  /* 0x000000413e00780c */ /* 0x000fe20000781670 */
[----:B------:R-:W-:Y:S01]  /*d060*/  IMAD.X R7, R13, 0x1, R22, P1 ;  /* 0x000000010d077824 */ /* 0x000fe200008e0616 */
[----:B------:R-:W-:-:S05]  /*d070*/  IADD3 R20, P1, R6, R2, RZ ;  /* 0x0000000206147210 */ /* 0x000fca0007f3e0ff */
[----:B------:R-:W-:Y:S01]  /*d080*/  IMAD.X R21, R7, 0x1, R22, P1 ;  /* 0x0000000107157824 */ /* 0x000fe200008e0616 */
[----:B------:R-:W-:Y:S03]  /*d090*/  HMMA.16816.F32 R96, R16, R44, R68 ;  /* 0x0000002c1060723c */ /* 0x000fe60000001844 */
[----:B------:R2:W-:Y:S01]  /*d0a0*/  LDGSTS.E.BYPASS.LTC128B.128 [R245+0x900], [R12.64], !P2 ;  /* 0x009000000cf57fae */ /* 0x0005e2000d101d4a */
[----:B------:R-:W-:-:S03]  /*d0b0*/  ISETP.LT.OR P2, PT, R62, 0x51, P0 ;  /* 0x000000513e00780c */ /* 0x000fc60000741670 */
[----:B------:R4:W-:Y:S01]  /*d0c0*/  LDGSTS.E.BYPASS.LTC128B.128 [R245+0x1100], [R6.64], !P6 ;  /* 0x0110000006f57fae */ /* 0x0009e2000f101d4a */
[----:B------:R-:W-:Y:S01]  /*d0d0*/  LOP3.LUT P6, RZ, R136, 0x4, RZ, 0xc0, !PT ;  /* 0x0000000488ff7812 */ /* 0x000fe200078cc0ff */
[C---:B---3--:R-:W-:Y:S02]  /*d0e0*/  HMMA.16816.F32 R92, R16.reuse, R40, R72 ;  /* 0x00000028105c723c */ /* 0x048fe40000001848 */
[----:B------:R3:W-:Y:S01]  /*d0f0*/  LDGSTS.E.BYPASS.LTC128B.128 [R245+0x1900], [R20.64], !P5 ;  /* 0x0190000014f57fae */ /* 0x0007e2000e901d4a */
[----:B------:R-:W-:Y:S02]  /*d100*/  SEL R0, R0, 0xffffffc0, !P6 ;  /* 0xffffffc000007807 */ /* 0x000fe40007000000 */
[----:B-1----:R-:W-:Y:S02]  /*d110*/  IADD3 R14, P1, R20, R2, RZ ;  /* 0x00000002140e7210 */ /* 0x002fe40007f3e0ff */
[----:B------:R-:W-:Y:S01]  /*d120*/  ISETP.GE.AND P6, PT, R228, 0x71, PT ;  /* 0x00000071e400780c */ /* 0x000fe20003fc6270 */
[----:B------:R-:W-:Y:S01]  /*d130*/  IMAD.IADD R233, R139, 0x1, R0 ;  /* 0x000000018be97824 */ /* 0x000fe200078e0200 */
[----:B------:R-:W-:Y:S01]  /*d140*/  HMMA.16816.F32 R220, R16, R50, R108 ;  /* 0x0000003210dc723c */ /* 0x000fe2000000186c */
[----:B------:R-:W-:Y:S01]  /*d150*/  IMAD.X R15, R21, 0x1, R22, P1 ;  /* 0x00000001150f7824 */ /* 0x000fe200008e0616 */
[----:B------:R-:W-:Y:S01]  /*d160*/  ISETP.LT.OR P1, PT, R62, 0x61, P0 ;  /* 0x000000613e00780c */ /* 0x000fe20000721670 */
[----:B------:R-:W-:Y:S01]  /*d170*/  IMAD.IADD R232, R0, 0x1, R238 ;  /* 0x0000000100e87824 */ /* 0x000fe200078e02ee */
[----:B------:R-:W-:-:S02]  /*d180*/  LOP3.LUT R0, R5, R137, RZ, 0xfc, !PT ;  /* 0x0000008905007212 */ /* 0x000fc400078efcff */
[----:B------:R1:W-:Y:S02]  /*d190*/  LDGSTS.E.BYPASS.LTC128B.128 [R245+0x2100], [R14.64], !P4 ;  /* 0x021000000ef57fae */ /* 0x0003e4000e101d4a */
[----:B------:R-:W-:Y:S01]  /*d1a0*/  HMMA.16816.F32 R104, R16, R52, R56 ;  /* 0x000000341068723c */ /* 0x000fe20000001838 */
[----:B----4-:R-:W-:-:S07]  /*d1b0*/  IADD3 R6, P0, R14, R2, RZ ;  /* 0x000000020e067210 */ /* 0x010fce0007f1e0ff */
[----:B------:R-:W-:Y:S01]  /*d1c0*/  HMMA.16816.F32 R84, R16, R28, R84 ;  /* 0x0000001c1054723c */ /* 0x000fe20000001854 */
[----:B------:R-:W-:Y:S01]  /*d1d0*/  IMAD.X R7, R15, 0x1, R22, P0 ;  /* 0x000000010f077824 */ /* 0x000fe200000e0616 */
[----:B--2---:R-:W-:-:S06]  /*d1e0*/  IADD3 R12, P0, R6, R2, RZ ;  /* 0x00000002060c7210 */ /* 0x004fcc0007f1e0ff */
[----:B------:R-:W-:Y:S01]  /*d1f0*/  HMMA.16816.F32 R88, R16, R24, R88 ;  /* 0x000000181058723c */ /* 0x000fe20000001858 */
[----:B------:R2:W-:Y:S01]  /*d200*/  LDGSTS.E.BYPASS.LTC128B.128 [R245+0x2900], [R6.64], !P2 ;  /* 0x0290000006f57fae */ /* 0x0005e2000d101d4a */
[----:B------:R-:W-:-:S05]  /*d210*/  IMAD.X R13, R7, 0x1, R22, P0 ;  /* 0x00000001070d7824 */ /* 0x000fca00000e0616 */
[----:B------:R1:W-:Y:S01]  /*d220*/  LDGSTS.E.BYPASS.LTC128B.128 [R245+0x3100], [R12.64], !P1 ;  /* 0x031000000cf57fae */ /* 0x0003e2000c901d4a */
[C---:B------:R-:W-:Y:S03]  /*d230*/  HMMA.16816.F32 R180, R16.reuse, R54, R80 ;  /* 0x0000003610b4723c */ /* 0x040fe60000001850 */
[----:B---3--:R-:W-:Y:S04]  /*d240*/  LDSM.16.M88.4 R20, [R235+0x9100] ;  /* 0x00910000eb14783b */ /* 0x008fe80000000200 */
[----:B------:R-:W3:Y:S01]  /*d250*/  LDSM.16.M88.4 R76, [R233+0x5900] ;  /* 0x00590000e94c783b */ /* 0x000ee20000000200 */
[C---:B------:R-:W-:Y:S03]  /*d260*/  HMMA.16816.F32 R112, R16.reuse, R46, R112 ;  /* 0x0000002e1070723c */ /* 0x040fe60000001870 */
[----:B------:R-:W4:Y:S04]  /*d270*/  LDSM.16.M88.4 R64, [R233+0x4900] ;  /* 0x00490000e940783b */ /* 0x000f280000000200 */
[----:B------:R-:W2:Y:S01]  /*d280*/  LDSM.16.M88.4 R72, [R233+0x6100] ;  /* 0x00610000e948783b */ /* 0x000ea20000000200 */
[C---:B------:R-:W-:Y:S03]  /*d290*/  HMMA.16816.F32 R108, R16.reuse, R42, R116 ;  /* 0x0000002a106c723c */ /* 0x040fe60000001874 */
[----:B------:R-:W2:Y:S04]  /*d2a0*/  LDSM.16.M88.4 R68, [R233+0x6900] ;  /* 0x00690000e944783b */ /* 0x000ea80000000200 */
[----:B------:R-:W2:Y:S01]  /*d2b0*/  LDSM.16.M88.4 R60, [R233+0x3900] ;  /* 0x00390000e93c783b */ /* 0x000ea20000000200 */
[C---:B------:R-:W-:Y:S03]  /*d2c0*/  HMMA.16816.F32 R204, R16.reuse, R34, R160 ;  /* 0x0000002210cc723c */ /* 0x040fe600000018a0 */
[----:B------:R-:W-:Y:S04]  /*d2d0*/  LDSM.16.M88.4 R56, [R233+0x4100] ;  /* 0x00410000e938783b */ /* 0x000fe80000000200 */
[----:B------:R-:W-:Y:S01]  /*d2e0*/  LDSM.16.M88.4 R80, [R233+0x5100] ;  /* 0x00510000e950783b */ /* 0x000fe20000000200 */
[C---:B------:R-:W-:Y:S03]  /*d2f0*/  HMMA.16816.F32 R200, R16.reuse, R30, R192 ;  /* 0x0000001e10c8723c */ /* 0x040fe600000018c0 */
[----:B-1----:R-:W-:Y:S04]  /*d300*/  LDSM.16.M88.4 R12, [R236+0x7100] ;  /* 0x00710000ec0c783b */ /* 0x002fe80000000200 */
[----:B------:R-:W0:Y:S01]  /*d310*/  LDGDEPBAR ;  /* 0x00000000000079af */ /* 0x000e220000000000 */
[----:B------:R-:W-:Y:S03]  /*d320*/  HMMA.16816.F32 R188, R16, R26, R188 ;  /* 0x0000001a10bc723c */ /* 0x000fe600000018bc */
[----:B------:R-:W1:Y:S05]  /*d330*/  LDSM.16.M88.4 R16, [R235+0x7100] ;  /* 0x00710000eb10783b */ /* 0x000e6a0000000200 */
[C---:B------:R-:W-:Y:S08]  /*d340*/  HMMA.16816.F32 R184, R8.reuse, R52, R184 ;  /* 0x0000003408b8723c */ /* 0x040ff000000018b8 */
[C---:B------:R-:W-:Y:S08]  /*d350*/  HMMA.16816.F32 R52, R8.reuse, R54, R176 ;  /* 0x000000360834723c */ /* 0x040ff000000018b0 */
[C---:B------:R-:W-:Y:S08]  /*d360*/  HMMA.16816.F32 R192, R8.reuse, R48, R152 ;  /* 0x0000003008c0723c */ /* 0x040ff00000001898 */
[C---:B------:R-:W-:Y:S08]  /*d370*/  HMMA.16816.F32 R212, R8.reuse, R32, R128 ;  /* 0x0000002008d4723c */ /* 0x040ff00000001880 */
[C---:B------:R-:W-:Y:S08]  /*d380*/  HMMA.16816.F32 R208, R8.reuse, R40, R132 ;  /* 0x0000002808d0723c */ /* 0x040ff00000001884 */
[C---:B------:R-:W-:Y:S01]  /*d390*/  HMMA.16816.F32 R128, R8.reuse, R50, R172 ;  /* 0x000000320880723c */ /* 0x040fe200000018ac */
[----:B------:R-:W-:Y:S07]  /*d3a0*/  LDSM.16.M88.4 R48, [R232] ;  /* 0x00000000e830783b */ /* 0x000fee0000000200 */
[C---:B------:R-:W-:Y:S08]  /*d3b0*/  HMMA.16816.F32 R196, R8.reuse, R44, R144 ;  /* 0x0000002c08c4723c */ /* 0x040ff00000001890 */
[C---:B------:R-:W-:Y:S01]  /*d3c0*/  HMMA.16816.F32 R132, R8.reuse, R46, R168 ;  /* 0x0000002e0884723c */ /* 0x040fe200000018a8 */
[----:B------:R-:W-:Y:S07]  /*d3d0*/  LDSM.16.M88.4 R44, [R232+0x800] ;  /* 0x00080000e82c783b */ /* 0x000fee0000000200 */
[C---:B------:R-:W-:Y:S08]  /*d3e0*/  HMMA.16816.F32 R216, R8.reuse, R28, R124 ;  /* 0x0000001c08d8723c */ /* 0x040ff0000000187c */
[C---:B------:R-:W-:Y:S08]  /*d3f0*/  HMMA.16816.F32 R224, R8.reuse, R24, R120 ;  /* 0x0000001808e0723c */ /* 0x040ff00000001878 */
[C---:B------:R-:W-:Y:S01]  /*d400*/  HMMA.16816.F32 R152, R8.reuse, R42, R164 ;  /* 0x0000002a0898723c */ /* 0x040fe200000018a4 */
[----:B------:R-:W-:Y:S07]  /*d410*/  LDSM.16.M88.4 R40, [R232+0x1000] ;  /* 0x00100000e828783b */ /* 0x000fee0000000200 */
[C---:B------:R-:W-:Y:S01]  /*d420*/  HMMA.16816.F32 R172, R8.reuse, R34, R156 ;  /* 0x0000002208ac723c */ /* 0x040fe2000000189c */
[----:B------:R-:W-:Y:S07]  /*d430*/  LDSM.16.M88.4 R32, [R232+0x2000] ;  /* 0x00200000e820783b */ /* 0x000fee0000000200 */
[C---:B------:R-:W-:Y:S01]  /*d440*/  HMMA.16816.F32 R176, R8.reuse, R30, R148 ;  /* 0x0000001e08b0723c */ /* 0x040fe20000001894 */
[----:B------:R-:W-:Y:S07]  /*d450*/  LDSM.16.M88.4 R28, [R232+0x2800] ;  /* 0x00280000e81c783b */ /* 0x000fee0000000200 */
[----:B------:R-:W-:Y:S01]  /*d460*/  HMMA.16816.F32 R168, R8, R26, R140 ;  /* 0x0000001a08a8723c */ /* 0x000fe2000000188c */
[----:B------:R-:W1:Y:S04]  /*d470*/  LDSM.16.M88.4 R8, [R236+0x9100] ;  /* 0x00910000ec08783b */ /* 0x000e680000000200 */
[----:B------:R-:W-:Y:S03]  /*d480*/  LDSM.16.M88.4 R24, [R232+0x3000] ;  /* 0x00300000e818783b */ /* 0x000fe60000000200 */
[----:B---3--:R-:W-:Y:S01]  /*d490*/  HMMA.16816.F32 R144, R20, R76, R36 ;  /* 0x0000004c1490723c */ /* 0x008fe20000001824 */
[----:B------:R-:W3:Y:S01]  /*d4a0*/  LDSM.16.M88.4 R36, [R232+0x1800] ;  /* 0x00180000e824783b */ /* 0x000ee20000000200 */
[----:B------:R-:W-:-:S06]  /*d4b0*/  DEPBAR.LE SB0, 0x0 ;  /* 0x000080000000791a */ /* 0x000fcc0000000000 */
[C---:B----4-:R-:W-:Y:S08]  /*d4c0*/  HMMA.16816.F32 R156, R20.reuse, R64, R96 ;  /* 0x00000040149c723c */ /* 0x050ff00000001860 */
[C---:B--2---:R-:W-:Y:S08]  /*d4d0*/  HMMA.16816.F32 R124, R20.reuse, R72, R84 ;  /* 0x00000048147c723c */ /* 0x044ff00000001854 */
[C---:B------:R-:W-:Y:S08]  /*d4e0*/  HMMA.16816.F32 R96, R20.reuse, R68, R88 ;  /* 0x000000441460723c */ /* 0x040ff00000001858 */
[C---:B------:R-:W-:Y:S08]  /*d4f0*/  HMMA.16816.F32 R164, R20.reuse, R60, R104 ;  /* 0x0000003c14a4723c */ /* 0x040ff00000001868 */
[----:B------:R-:W-:Y:S08]  /*d500*/  HMMA.16816.F32 R120, R20, R62, R180 ;  /* 0x0000003e1478723c */ /* 0x000ff000000018b4 */
[C---:B-1----:R-:W-:Y:S08]  /*d510*/  HMMA.16816.F32 R88, R16.reuse, R60, R184 ;  /* 0x0000003c1058723c */ /* 0x042ff000000018b8 */
        /* <DEDUP_REMOVED lines=30> */
[C---:B------:R-:W-:Y:S08]  /*d700*/  HMMA.16816.F32 R120, R8.reuse, R50, R120 ;  /* 0x000000320878723c */ /* 0x040ff00000001878 */
[C---:B---3--:R-:W-:Y:S08]  /*d710*/  HMMA.16816.F32 R148, R8.reuse, R36, R148 ;  /* 0x000000240894723c */ /* 0x048ff00000001894 */
[C---:B------:R-:W-:Y:S08]  /*d720*/  HMMA.16816.F32 R108, R8.reuse, R38, R108 ;  /* 0x00000026086c723c */ /* 0x040ff0000000186c */
[C---:B------:R-:W-:Y:S08]  /*d730*/  HMMA.16816.F32 R144, R8.reuse, R32, R144 ;  /* 0x000000200890723c */ /* 0x040ff00000001890 */
[----:B------:R-:W-:Y:S08]  /*d740*/  HMMA.16816.F32 R104, R8, R34, R104 ;  /* 0x000000220868723c */ /* 0x000ff00000001868 */
        /* <DEDUP_REMOVED lines=23> */
[----:B------:R-:W-:Y:S01]  /*d8c0*/  SHF.L.U64.HI R5, R247, R230, c[0x0][0x1e4] ;  /* 0x00007900f7057619 */ /* 0x000fe200000102e6 */
[----:B------:R-:W-:Y:S01]  /*d8d0*/  IMAD.IADD R2, R9, 0x1, R2 ;  /* 0x0000000109027824 */ /* 0x000fe200078e0202 */
[----:B------:R-:W-:-:S04]  /*d8e0*/  IADD3 R14, P1, R24, R6, RZ ;  /* 0x00000006180e7210 */ /* 0x000fc80007f3e0ff */
[----:B------:R-:W-:Y:S02]  /*d8f0*/  LEA.HI.X R7, R8, c[0x0][0x1cc], R2, 0x1, P0 ;  /* 0x0000730008077a11 */ /* 0x000fe400000f0c02 */
[----:B------:R-:W-:-:S03]  /*d900*/  IADD3 R12, P0, R24, R14, RZ ;  /* 0x0000000e180c7210 */ /* 0x000fc60007f1e0ff */
[C---:B------:R-:W-:Y:S01]  /*d910*/  IMAD.X R15, R5.reuse, 0x1, R7, P1 ;  /* 0x00000001050f7824 */ /* 0x040fe200008e0607 */
[C---:B------:R-:W-:Y:S01]  /*d920*/  IADD3 R10, P1, R24.reuse, R12, RZ ;  /* 0x0000000c180a7210 */ /* 0x040fe20007f3e0ff */
[----:B------:R-:W-:Y:S01]  /*d930*/  @!PT LDS RZ, [RZ] ;  /* 0x00000000fffff984 */ /* 0x000fe20000000800 */
[----:B------:R-:W-:Y:S01]  /*d940*/  @!PT LDS RZ, [RZ] ;  /* 0x00000000fffff984 */ /* 0x000fe20000000800 */
[----:B------:R-:W-:Y:S01]  /*d950*/  @!PT LDS RZ, [RZ] ;  /* 0x00000000fffff984 */ /* 0x000fe20000000800 */
[----:B------:R1:W-:Y:S02]  /*d960*/  LDGSTS.E.BYPASS.LTC128B.128 [R245+0x3900], [R6.64], !P3 ;  /* 0x0390000006f57fae */ /* 0x0003e4000d901d4a */
[C---:B------:R-:W-:Y:S01]  /*d970*/  IMAD.X R13, R5.reuse, 0x1, R15, P0 ;  /* 0x00000001050d7824 */ /* 0x040fe200000e060f */
[----:B------:R-:W-:Y:S01]  /*d980*/  IADD3 R8, P0, R24, R10, RZ ;  /* 0x0000000a18087210 */ /* 0x000fe20007f1e0ff */
[----:B------:R2:W-:Y:S02]  /*d990*/  LDGSTS.E.BYPASS.LTC128B.128 [R245+0x4100], [R14.64], !P3 ;  /* 0x041000000ef57fae */ /* 0x0005e4000d901d4a */
[C---:B------:R-:W-:Y:S02]  /*d9a0*/  IMAD.X R11, R5.reuse, 0x1, R13, P1 ;  /* 0x00000001050b7824 */ /* 0x040fe400008e060d */
        /* <DEDUP_REMOVED lines=10> */
.L_x_128:
[----:B------:R-:W-:Y:S01]  /*da50*/  LOP3.LUT R2, R229, 0xffffffe0, RZ, 0xc0, !PT ;  /* 0xffffffe0e5027812 */ /* 0x000fe200078ec0ff */
[----:B---3--:R-:W-:Y:S01]  /*da60*/  IMAD.IADD R6, R228, 0x1, R138 ;  /* 0x00000001e4067824 */ /* 0x008fe200078e028a */
[----:B------:R-:W-:Y:S01]  /*da70*/  STL [R1+0x70], R241 ;  /* 0x000070f101007387 */ /* 0x000fe20000100800 */
[----:B------:R-:W-:Y:S02]  /*da80*/  SHF.L.U32 R228, R0, 0x1, RZ ;  /* 0x0000000100e47819 */ /* 0x000fe400000006ff */
[----:B------:R-:W-:Y:S01]  /*da90*/  IMAD.IADD R2, R231, 0x1, -R2 ;  /* 0x00000001e7027824 */ /* 0x000fe200078e0a02 */
[----:B------:R-:W-:Y:S02]  /*daa0*/  STL [R1+0x6c], R240 ;  /* 0x00006cf001007387 */ /* 0x000fe40000100800 */
[----:B------:R-:W-:-:S02]  /*dab0*/  IMAD R229, R4, 0x2, R228 ;  /* 0x0000000204e57824 */ /* 0x000fc400078e02e4 */
[----:B------:R-:W-:Y:S01]  /*dac0*/  SHF.R.S32.HI R5, RZ, 0x1f, R2 ;  /* 0x0000001fff057819 */ /* 0x000fe20000011402 */
[----:B------:R-:W-:Y:S01]  /*dad0*/  STL [R1+0x68], R239 ;  /* 0x000068ef01007387 */ /* 0x000fe20000100800 */
[C---:B------:R-:W-:Y:S01]  /*dae0*/  IMAD R231, R3.reuse, 0x2, R228 ;  /* 0x0000000203e77824 */ /* 0x040fe200078e02e4 */
[----:B------:R-:W-:Y:S02]  /*daf0*/  LEA R230, R3, R229, 0x1 ;  /* 0x000000e503e67211 */ /* 0x000fe400078e08ff */
[----:B------:R-:W-:Y:S01]  /*db00*/  LEA.HI R5, R5, R2, RZ, 0x2 ;  /* 0x0000000205057211 */ /* 0x000fe200078f10ff */
[----:B------:R-:W-:Y:S03]  /*db10*/  STL [R1+0x64], R238 ;  /* 0x000064ee01007387 */ /* 0x000fe60000100800 */
[----:B------:R-:W-:Y:S01]  /*db20*/  LOP3.LUT R5, R5, 0x7ffffffc, RZ, 0xc0, !PT ;  /* 0x7ffffffc05057812 */ /* 0x000fe200078ec0ff */
[----:B------:R-:W-:Y:S04]  /*db30*/  STL [R1+0x60], R237 ;  /* 0x000060ed01007387 */ /* 0x000fe80000100800 */
[----:B------:R-:W-:Y:S01]  /*db40*/  IMAD.IADD R2, R2, 0x1, -R5 ;  /* 0x0000000102027824 */ /* 0x000fe200078e0a05 */
[----:B------:R-:W-:Y:S03]  /*db50*/  STL [R1+0x5c], R236 ;  /* 0x00005cec01007387 */ /* 0x000fe60000100800 */
[----:B------:R-:W-:Y:S01]  /*db60*/  IMAD R2, R2, -0x2, R6 ;  /* 0xfffffffe02027824 */ /* 0x000fe200078e0206 */
[----:B------:R-:W-:Y:S04]  /*db70*/  STL [R1+0x58], R235 ;  /* 0x000058eb01007387 */ /* 0x000fe80000100800 */
[C---:B------:R-:W-:Y:S01]  /*db80*/  ISETP.GT.AND P1, PT, R2.reuse, RZ, PT ;  /* 0x000000ff0200720c */ /* 0x040fe20003f24270 */
[----:B------:R-:W-:Y:S01]  /*db90*/  STL [R1+0x54], R234 ;  /* 0x000054ea01007387 */ /* 0x000fe20000100800 */
[----:B------:R-:W-:-:S02]  /*dba0*/  ISETP.GT.AND P0, PT, R2, 0x1, PT ;  /* 0x000000010200780c */ /* 0x000fc40003f04270 */
[----:B------:R-:W-:Y:S01]  /*dbb0*/  ISETP.GT.AND P4, PT, R2, 0x8, PT ;  /* 0x000000080200780c */ /* 0x000fe20003f84270 */
[----:B------:R-:W-:Y:S01]  /*dbc0*/  STL [R1+0x50], R233 ;  /* 0x000050e901007387 */ /* 0x000fe20000100800 */
[----:B------:R-:W-:Y:S02]  /*dbd0*/  FSEL R10, R88, -INF , P1 ;  /* 0xff800000580a7808 */ /* 0x000fe40000800000 */
[----:B------:R-:W-:Y:S01]  /*dbe0*/  FSEL R12, R89, -INF , P0 ;  /* 0xff800000590c7808 */ /* 0x000fe20000000000 */
[----:B------:R-:W-:Y:S01]  /*dbf0*/  STL [R1+0x4c], R232 ;  /* 0x00004ce801007387 */ /* 0x000fe20000100800 */
[----:B------:R-:W-:Y:S02]  /*dc00*/  ISETP.GT.AND P2, PT, R2, 0x9, PT ;  /* 0x000000090200780c */ /* 0x000fe40003f44270 */
[----:B------:R-:W-:Y:S01]  /*dc10*/  FSEL R30, R84, -INF , P4 ;  /* 0xff800000541e7808 */ /* 0x000fe20002000000 */
[----:B------:R1:W-:Y:S01]  /*dc20*/  STL [R1+0x48], R139 ;  /* 0x0000488b01007387 */ /* 0x0003e20000100800 */
[----:B------:R-:W-:-:S02]  /*dc30*/  FMNMX.FTZ R5, R10, R12, !PT ;  /* 0x0000000c0a057209 */ /* 0x000fc40007810000 */
[----:B------:R-:W-:Y:S01]  /*dc40*/  FSEL R25, R166, -INF , P1 ;  /* 0xff800000a6197808 */ /* 0x000fe20000800000 */
[----:B------:R-:W0:Y:S01]  /*dc50*/  LDGDEPBAR ;  /* 0x00000000000079af */ /* 0x000e220000000000 */
[----:B------:R-:W-:Y:S02]  /*dc60*/  FSEL R13, R164, -INF , P1 ;  /* 0xff800000a40d7808 */ /* 0x000fe40000800000 */
[----:B------:R-:W-:Y:S02]  /*dc70*/  FSEL R64, R90, -INF , P1 ;  /* 0xff8000005a407808 */ /* 0x000fe40000800000 */
[----:B------:R-:W-:Y:S02]  /*dc80*/  ISETP.GT.AND P1, PT, R2, 0x10, PT ;  /* 0x000000100200780c */ /* 0x000fe40003f24270 */
[----:B------:R-:W-:Y:S02]  /*dc90*/  FSEL R29, R85, -INF , P2 ;  /* 0xff800000551d7808 */ /* 0x000fe40001000000 */
[----:B------:R-:W-:-:S02]  /*dca0*/  FMNMX.FTZ R5, R30, R5, !PT ;  /* 0x000000051e057209 */ /* 0x000fc40007810000 */
[----:B------:R-:W-:Y:S02]  /*dcb0*/  FSEL R26, R167, -INF , P0 ;  /* 0xff800000a71a7808 */ /* 0x000fe40000000000 */
        /* <DEDUP_REMOVED lines=11> */
[----:B------:R-:W-:Y:S02]  /*dd70*/  FMNMX.FTZ R6, R13, R14, !PT ;  /* 0x0000000e0d067209 */ /* 0x000fe40007810000 */
[----:B------:R-:W-:Y:S02]  /*dd80*/  FSEL R28, R123, -INF , P2 ;  /* 0xff8000007b1c7808 */ /* 0x000fe40001000000 */
[----:B------:R-:W-:Y:S02]  /*dd90*/  FSEL R24, R121, -INF , P2 ;  /* 0xff80000079187808 */ /* 0x000fe40001000000 */
[----:B------:R-:W-:Y:S02]  /*dda0*/  FSEL R67, R87, -INF , P2 ;  /* 0xff80000057437808 */ /* 0x000fe40001000000 */
[----:B------:R-:W-:Y:S02]  /*ddb0*/  FSEL R91, R162, -INF , P1 ;  /* 0xff800000a25b7808 */ /* 0x000fe40000800000 */
[----:B------:R-:W-:-:S02]  /*ddc0*/  FSEL R72, R160, -INF , P1 ;  /* 0xff800000a0487808 */ /* 0x000fc40000800000 */
[----:B------:R-:W-:Y:S02]  /*ddd0*/  ISETP.GT.AND P2, PT, R2, 0x19, PT ;  /* 0x000000190200780c */ /* 0x000fe40003f44270 */
[----:B------:R-:W-:Y:S02]  /*dde0*/  FSEL R116, R62, -INF , P1 ;  /* 0xff8000003e747808 */ /* 0x000fe40000800000 */
[----:B------:R-:W-:Y:S02]  /*ddf0*/  FSEL R96, R163, -INF , P0 ;  /* 0xff800000a3607808 */ /* 0x000fe40000000000 */
[----:B------:R-:W-:Y:S02]  /*de00*/  FSEL R88, R161, -INF , P0 ;  /* 0xff800000a1587808 */ /* 0x000fe40000000000 */
[----:B------:R-:W-:Y:S02]  /*de10*/  FSEL R117, R63, -INF , P0 ;  /* 0xff8000003f757808 */ /* 0x000fe40000000000 */
[----:B------:R-:W-:-:S02]  /*de20*/  ISETP.GT.AND P1, PT, R2, 0x20, PT ;  /* 0x000000200200780c */ /* 0x000fc40003f24270 */
[----:B------:R-:W-:Y:S02]  /*de30*/  FSEL R101, R56, -INF , P4 ;  /* 0xff80000038657808 */ /* 0x000fe40002000000 */
[----:B------:R-:W-:Y:S02]  /*de40*/  FMNMX.FTZ R5, R100, R5, !PT ;  /* 0x0000000564057209 */ /* 0x000fe40007810000 */
[----:B------:R-:W-:Y:S02]  /*de50*/  ISETP.GT.AND P0, PT, R2, 0x21, PT ;  /* 0x000000210200780c */ /* 0x000fe40003f04270 */
[----:B------:R-:W-:Y:S02]  /*de60*/  FMNMX.FTZ R6, R15, R6, !PT ;  /* 0x000000060f067209 */ /* 0x000fe40007810000 */
[----:B------:R-:W-:Y:S02]  /*de70*/  FSEL R90, R153, -INF , P2 ;  /* 0xff800000995a7808 */ /* 0x000fe40001000000 */
[----:B------:R-:W-:-:S02]  /*de80*/  FSEL R89, R152, -INF , P4 ;  /* 0xff80000098597808 */ /* 0x000fc40002000000 */
[----:B------:R-:W-:Y:S02]  /*de90*/  FSEL R102, R57, -INF , P2 ;  /* 0xff80000039667808 */ /* 0x000fe40001000000 */
[----:B------:R-:W-:Y:S02]  /*dea0*/  FSEL R131, R158, -INF , P1 ;  /* 0xff8000009e837808 */ /* 0x000fe40000800000 */
[----:B------:R-:W-:Y:S02]  /*deb0*/  FSEL R123, R156, -INF , P1 ;  /* 0xff8000009c7b7808 */ /* 0x000fe40000800000 */
[----:B------:R-:W-:Y:S02]  /*dec0*/  FSEL R153, R54, -INF , P1 ;  /* 0xff80000036997808 */ /* 0x000fe40000800000 */
[----:B------:R-:W-:Y:S02]  /*ded0*/  FSEL R103, R52, -INF , P1 ;  /* 0xff80000034677808 */ /* 0x000fe40000800000 */
[----:B------:R-:W-:-:S02]  /*dee0*/  FMNMX.FTZ R5, R101, R5, !PT ;  /* 0x0000000565057209 */ /* 0x000fc40007810000 */
[----:B------:R-:W-:Y:S02]  /*def0*/  FSEL R133, R159, -INF , P0 ;  /* 0xff8000009f857808 */ /* 0x000fe40000000000 */
[----:B------:R-:W-:Y:S02]  /*df00*/  FSEL R128, R157, -INF , P0 ;  /* 0xff8000009d807808 */ /* 0x000fe40000000000 */
[----:B------:R-:W-:Y:S02]  /*df10*/  FSEL R152, R55, -INF , P0 ;  /* 0xff80000037987808 */ /* 0x000fe40000000000 */
[----:B------:R-:W-:Y:S02]  /*df20*/  FSEL R119, R53, -INF , P0 ;  /* 0xff80000035777808 */ /* 0x000fe40000000000 */
[----:B------:R-:W-:Y:S02]  /*df30*/  ISETP.GT.AND P1, PT, R2, 0x30, PT ;  /* 0x000000300200780c */ /* 0x000fe40003f24270 */
[----:B------:R-:W-:-:S02]  /*df40*/  FMNMX.FTZ R6, R24, R6, !PT ;  /* 0x0000000618067209 */ /* 0x000fc40007810000 */
[----:B------:R-:W-:Y:S02]  /*df50*/  ISETP.GT.AND P0, PT, R2, 0x31, PT ;  /* 0x000000310200780c */ /* 0x000fe40003f04270 */
[----:B------:R-:W-:Y:S02]  /*df60*/  FSEL R98, R155, -INF , P2 ;  /* 0xff8000009b627808 */ /* 0x000fe40001000000 */
[----:B------:R-:W-:Y:S02]  /*df70*/  FMNMX.FTZ R5, R102, R5, !PT ;  /* 0x0000000566057209 */ /* 0x000fe40007810000 */
[----:B------:R-:W-:Y:S02]  /*df80*/  FSEL R155, R150, -INF , P1 ;  /* 0xff800000969b7808 */ /* 0x000fe40000800000 */
[----:B------:R-:W-:Y:S02]  /*df90*/  FMNMX.FTZ R6, R72, R6, !PT ;  /* 0x0000000648067209 */ /* 0x000fe40007810000 */
[----:B------:R-:W-:-:S02]  /*dfa0*/  FSEL R157, R151, -INF , P0 ;  /* 0xff800000979d7808 */ /* 0x000fc40000000000 */
[----:B------:R-:W-:Y:S02]  /*dfb0*/  FSEL R150, R149, -INF , P0 ;  /* 0xff80000095967808 */ /* 0x000fe40000000000 */
[----:B------:R-:W-:Y:S02]  /*dfc0*/  FSEL R165, R43, -INF , P0 ;  /* 0xff8000002ba57808 */ /* 0x000fe40000000000 */
[----:B------:R-:W-:Y:S02]  /*dfd0*/  FSEL R159, R41, -INF , P0 ;  /* 0xff800000299f7808 */ /* 0x000fe40000000000 */
[----:B------:R-:W-:Y:S02]  /*dfe0*/  FSEL R97, R154, -INF , P4 ;  /* 0xff8000009a617808 */ /* 0x000fe40002000000 */
[----:B------:R-:W-:Y:S02]  /*dff0*/  FSEL R118, R58, -INF , P4 ;  /* 0xff8000003a767808 */ /* 0x000fe40002000000 */
[----:B------:R-:W-:-:S02]  /*e000*/  FSEL R120, R59, -INF , P2 ;  /* 0xff8000003b787808 */ /* 0x000fc40001000000 */
[C---:B------:R-:W-:Y:S02]  /*e010*/  ISETP.GT.AND P0, PT, R2.reuse, 0x41, PT ;  /* 0x000000410200780c */ /* 0x040fe40003f04270 */
[C---:B------:R-:W-:Y:S02]  /*e020*/  ISETP.GT.AND P4, PT, R2.reuse, 0x28, PT ;  /* 0x000000280200780c */ /* 0x040fe40003f84270 */
[----:B------:R-:W-:Y:S02]  /*e030*/  ISETP.GT.AND P2, PT, R2, 0x29, PT ;  /* 0x000000290200780c */ /* 0x000fe40003f44270 */
[----:B------:R-:W-:Y:S02]  /*e040*/  FMNMX.FTZ R5, R103, R5, !PT ;  /* 0x0000000567057209 */ /* 0x000fe40007810000 */
[----:B------:R-:W-:Y:S02]  /*e050*/  FSEL R148, R148, -INF , P1 ;  /* 0xff80000094947808 */ /* 0x000fe40000800000 */
[----:B------:R-:W-:-:S02]  /*e060*/  FSEL R163, R42, -INF , P1 ;  /* 0xff8000002aa37808 */ /* 0x000fc40000800000 */
[----:B------:R-:W-:Y:S02]  /*e070*/  FSEL R160, R40, -INF , P1 ;  /* 0xff80000028a07808 */ /* 0x000fe40000800000 */
[----:B------:R-:W-:Y:S01]  /*e080*/  FMNMX.FTZ R6, R88, R6, !PT ;  /* 0x0000000658067209 */ /* 0x000fe20007810000 */
[----:B------:R-:W-:Y:S01]  /*e090*/  LDSM.16.MT88.4 R40, [R230+0x100] ;  /* 0x00010000e628783b */ /* 0x000fe20000004200 */
[----:B------:R-:W-:Y:S02]  /*e0a0*/  ISETP.GT.AND P1, PT, R2, 0x40, PT ;  /* 0x000000400200780c */ /* 0x000fe40003f24270 */
        /* <DEDUP_REMOVED lines=12> */
[----:B------:R-:W-:Y:S02]  /*e170*/  FMNMX.FTZ R5, R119, R5, !PT ;  /* 0x0000000577057209 */ /* 0x000fe40007810000 */
[C---:B------:R-:W-:Y:S02]  /*e180*/  ISETP.GT.AND P4, PT, R2.reuse, 0x38, PT ;  /* 0x000000380200780c */ /* 0x040fe40003f84270 */
[----:B------:R-:W-:-:S02]  /*e190*/  ISETP.GT.AND P2, PT, R2, 0x39, PT ;  /* 0x000000390200780c */ /* 0x000fc40003f44270 */
[----:B------:R-:W-:Y:S02]  /*e1a0*/  ISETP.GT.AND P0, PT, R2, 0x51, PT ;  /* 0x000000510200780c */ /* 0x000fe40003f04270 */
[----:B------:R-:W-:Y:S02]  /*e1b0*/  FMNMX.FTZ R7, R25, R26, !PT ;  /* 0x0000001a19077209 */ /* 0x000fe40007810000 */
[----:B------:R-:W-:Y:S02]  /*e1c0*/  FMNMX.FTZ R6, R89, R6, !PT ;  /* 0x0000000659067209 */ /* 0x000fe40007810000 */
[----:B------:R-:W-:Y:S02]  /*e1d0*/  FSEL R176, R146, -INF , P1 ;  /* 0xff80000092b07808 */ /* 0x000fe40000800000 */
[----:B------:R-:W-:Y:S02]  /*e1e0*/  FSEL R146, R144, -INF , P1 ;  /* 0xff80000090927808 */ /* 0x000fe40000800000 */
[----:B------:R-:W-:-:S02]  /*e1f0*/  FSEL R183, R22, -INF , P1 ;  /* 0xff80000016b77808 */ /* 0x000fc40000800000 */
[----:B------:R-:W-:Y:S02]  /*e200*/  FSEL R144, R20, -INF , P1 ;  /* 0xff80000014907808 */ /* 0x000fe40000800000 */
[----:B------:R-:W-:Y:S01]  /*e210*/  FMNMX.FTZ R5, R121, R5, !PT ;  /* 0x0000000579057209 */ /* 0x000fe20007810000 */
[----:B------:R-:W-:Y:S01]  /*e220*/  LDSM.16.MT88.4 R20, [R231+0x100] ;  /* 0x00010000e714783b */ /* 0x000fe20000004200 */
        /* <DEDUP_REMOVED lines=8> */
[----:B------:R-:W-:Y:S01]  /*e2b0*/  ISETP.GT.AND P1, PT, R2, 0x50, PT ;  /* 0x000000500200780c */ /* 0x000fe20003f24270 */
[----:B------:R-:W-:Y:S01]  /*e2c0*/  LDSM.16.MT88.4 R36, [R230+0x900] ;  /* 0x00090000e624783b */ /* 0x000fe20000004200 */
[----:B------:R-:W-:-:S02]  /*e2d0*/  FSEL R192, R127, -INF , P0 ;  /* 0xff8000007fc07808 */ /* 0x000fc40000000000 */
[----:B------:R-:W-:Y:S02]  /*e2e0*/  FSEL R226, R125, -INF , P0 ;  /* 0xff8000007de27808 */ /* 0x000fe40000000000 */
[----:B------:R-:W-:Y:S02]  /*e2f0*/  FSEL R196, R19, -INF , P0 ;  /* 0xff80000013c47808 */ /* 0x000fe40000000000 */
[----:B------:R-:W-:Y:S02]  /*e300*/  FSEL R184, R17, -INF , P0 ;  /* 0xff80000011b87808 */ /* 0x000fe40000000000 */
[----:B------:R-:W-:Y:S02]  /*e310*/  FMNMX.FTZ R7, R27, R7, !PT ;  /* 0x000000071b077209 */ /* 0x000fe40007810000 */
[----:B------:R-:W-:Y:S02]  /*e320*/  FMNMX.FTZ R6, R90, R6, !PT ;  /* 0x000000065a067209 */ /* 0x000fe40007810000 */
[----:B------:R-:W-:-:S02]  /*e330*/  ISETP.GT.AND P4, PT, R2, 0x48, PT ;  /* 0x000000480200780c */ /* 0x000fc40003f84270 */
[C---:B------:R-:W-:Y:S02]  /*e340*/  ISETP.GT.AND P2, PT, R2.reuse, 0x49, PT ;  /* 0x000000490200780c */ /* 0x040fe40003f44270 */
[----:B------:R-:W-:Y:S02]  /*e350*/  ISETP.GT.AND P0, PT, R2, 0x58, PT ;  /* 0x000000580200780c */ /* 0x000fe40003f04270 */
[----:B------:R-:W-:Y:S02]  /*e360*/  FMNMX.FTZ R5, R122, R5, !PT ;  /* 0x000000057a057209 */ /* 0x000fe40007810000 */
[----:B------:R-:W-:Y:S02]  /*e370*/  FSEL R225, R124, -INF , P1 ;  /* 0xff8000007ce17808 */ /* 0x000fe40000800000 */
[----:B------:R-:W-:Y:S02]  /*e380*/  FMNMX.FTZ R7, R28, R7, !PT ;  /* 0x000000071c077209 */ /* 0x000fe40007810000 */
[----:B------:R-:W-:-:S02]  /*e390*/  FMNMX.FTZ R6, R123, R6, !PT ;  /* 0x000000067b067209 */ /* 0x000fc40007810000 */
        /* <DEDUP_REMOVED lines=8> */
[----:B------:R-:W-:Y:S01]  /*e420*/  FSEL R188, R126, -INF , P1 ;  /* 0xff8000007ebc7808 */ /* 0x000fe20000800000 */
[----:B------:R-:W-:Y:S01]  /*e430*/  LDSM.16.MT88.4 R32, [R229+0x100] ;  /* 0x00010000e520783b */ /* 0x000fe20000004200 */
[----:B------:R-:W-:Y:S02]  /*e440*/  FSEL R199, R18, -INF , P1 ;  /* 0xff80000012c77808 */ /* 0x000fe40000800000 */
[----:B------:R-:W-:Y:S02]  /*e450*/  FSEL R124, R16, -INF , P1 ;  /* 0xff800000107c7808 */ /* 0x000fe40000800000 */
[----:B------:R-:W-:Y:S01]  /*e460*/  FSEL R170, R170, -INF , P0 ;  /* 0xff800000aaaa7808 */ /* 0x000fe20000000000 */
[----:B------:R-:W-:Y:S01]  /*e470*/  LDSM.16.MT88.4 R16, [R228+0x100] ;  /* 0x00010000e410783b */ /* 0x000fe20000004200 */
[----:B------:R-:W-:-:S02]  /*e480*/  FSEL R168, R168, -INF , P0 ;  /* 0xff800000a8a87808 */ /* 0x000fc40000000000 */
[----:B------:R-:W-:Y:S02]  /*e490*/  FSEL R208, R50, -INF , P0 ;  /* 0xff80000032d07808 */ /* 0x000fe40000000000 */
[----:B------:R-:W-:Y:S02]  /*e4a0*/  FSEL R127, R48, -INF , P0 ;  /* 0xff800000307f7808 */ /* 0x000fe40000000000 */
[C---:B------:R-:W-:Y:S02]  /*e4b0*/  ISETP.GT.AND P5, PT, R2.reuse, 0x59, PT ;  /* 0x000000590200780c */ /* 0x040fe40003fa4270 */
[C---:B------:R-:W-:Y:S02]  /*e4c0*/  ISETP.GT.AND P4, PT, R2.reuse, 0x60, PT ;  /* 0x000000600200780c */ /* 0x040fe40003f84270 */
[C---:B------:R-:W-:Y:S02]  /*e4d0*/  ISETP.GT.AND P2, PT, R2.reuse, 0x61, PT ;  /* 0x000000610200780c */ /* 0x040fe40003f44270 */
[----:B------:R-:W-:-:S02]  /*e4e0*/  ISETP.GT.AND P1, PT, R2, 0x68, PT ;  /* 0x000000680200780c */ /* 0x000fc40003f24270 */
[----:B------:R-:W-:Y:S02]  /*e4f0*/  ISETP.GT.AND P0, PT, R2, 0x69, PT ;  /* 0x000000690200780c */ /* 0x000fe40003f04270 */
        /* <DEDUP_REMOVED lines=31> */
[----:B------:R-:W-:Y:S02]  /*e6f0*/  FSEL R126, R49, -INF , P5 ;  /* 0xff800000317e7808 */ /* 0x000fe40002800000 */
[----:B------:R-:W-:Y:S02]  /*e700*/  FMNMX.FTZ R2, R127, R2, !PT ;  /* 0x000000027f027209 */ /* 0x000fe40007810000 */
[----:B------:R-:W-:Y:S02]  /*e710*/  FMNMX.FTZ R6, R156, R6, !PT ;  /* 0x000000069c067209 */ /* 0x000fe40007810000 */
[----:B------:R-:W-:-:S02]  /*e720*/  FMNMX.FTZ R5, R167, R5, !PT ;  /* 0x00000005a7057209 */ /* 0x000fc40007810000 */
[----:B------:R-:W-:Y:S02]  /*e730*/  FMNMX.FTZ R7, R66, R7, !PT ;  /* 0x0000000742077209 */ /* 0x000fe40007810000 */
[----:B------:R-:W-:Y:S02]  /*e740*/  FSEL R212, R140, -INF , P4 ;  /* 0xff8000008cd47808 */ /* 0x000fe40002000000 */
[----:B------:R-:W-:Y:S02]  /*e750*/  FMNMX.FTZ R2, R126, R2, !PT ;  /* 0x000000027e027209 */ /* 0x000fe40007810000 */
[----:B------:R-:W-:Y:S02]  /*e760*/  FMNMX.FTZ R6, R158, R6, !PT ;  /* 0x000000069e067209 */ /* 0x000fe40007810000 */
[----:B------:R-:W-:Y:S02]  /*e770*/  FMNMX.FTZ R5, R225, R5, !PT ;  /* 0x00000005e1057209 */ /* 0x000fe40007810000 */
[----:B------:R-:W-:-:S02]  /*e780*/  FMNMX.FTZ R7, R67, R7, !PT ;  /* 0x0000000743077209 */ /* 0x000fc40007810000 */
[----:B-1----:R-:W-:Y:S02]  /*e790*/  FSEL R139, R141, -INF , P2 ;  /* 0xff8000008d8b7808 */ /* 0x002fe40001000000 */
[----:B------:R-:W-:Y:S02]  /*e7a0*/  FMNMX.FTZ R2, R212, R2, !PT ;  /* 0x00000002d4027209 */ /* 0x000fe40007810000 */
[----:B------:R-:W-:Y:S02]  /*e7b0*/  FMNMX.FTZ R6, R176, R6, !PT ;  /* 0x00000006b0067209 */ /* 0x000fe40007810000 */
[----:B------:R-:W-:Y:S02]  /*e7c0*/  FMNMX.FTZ R5, R226, R5, !PT ;  /* 0x00000005e2057209 */ /* 0x000fe40007810000 */
[----:B------:R-:W-:Y:S02]  /*e7d0*/  FMNMX.FTZ R7, R116, R7, !PT ;  /* 0x0000000774077209 */ /* 0x000fe40007810000 */
[----:B------:R-:W-:-:S02]  /*e7e0*/  FSEL R233, R68, -INF , P1 ;  /* 0xff80000044e97808 */ /* 0x000fc40000800000 */
[----:B------:R-:W-:Y:S02]  /*e7f0*/  FMNMX.FTZ R2, R139, R2, !PT ;  /* 0x000000028b027209 */ /* 0x000fe40007810000 */
[----:B------:R-:W-:Y:S02]  /*e800*/  FSEL R169, R169, -INF , P5 ;  /* 0xff800000a9a97808 */ /* 0x000fe40002800000 */
        /* <DEDUP_REMOVED lines=9> */
[----:B------:R-:W-:-:S02]  /*e8a0*/  FMNMX.FTZ R8, R206, R2, !PT ;  /* 0x00000002ce087209 */ /* 0x000fc40007810000 */
[----:B------:R-:W-:Y:S02]  /*e8b0*/  FSEL R203, R173, -INF , P2 ;  /* 0xff800000adcb7808 */ /* 0x000fe40001000000 */
[----:B------:R-:W-:Y:S01]  /*e8c0*/  FMNMX.FTZ R6, R179, R6, !PT ;  /* 0x00000006b3067209 */ /* 0x000fe20007810000 */
[----:B------:R-:W1:Y:S01]  /*e8d0*/  SHFL.BFLY PT, R135, R8, 0x2, 0x1f ;  /* 0x0c401f0008877f89 */ /* 0x000e6200000e0000 */
[----:B------:R-:W-:Y:S02]  /*e8e0*/  FMNMX.FTZ R2, R200, R5, !PT ;  /* 0x00000005c8027209 */ /* 0x000fe40007810000 */
[----:B------:R-:W-:Y:S02]  /*e8f0*/  FMNMX.FTZ R7, R120, R7, !PT ;  /* 0x0000000778077209 */ /* 0x000fe40007810000 */
[----:B------:R-:W-:Y:S02]  /*e900*/  FSEL R216, R92, -INF , P1 ;  /* 0xff8000005cd87808 */ /* 0x000fe40000800000 */
[----:B------:R-:W-:-:S02]  /*e910*/  FMNMX.FTZ R5, R188, R6, !PT ;  /* 0x00000006bc057209 */ /* 0x000fc40007810000 */
[----:B------:R-:W-:Y:S02]  /*e920*/  FMNMX.FTZ R2, R203, R2, !PT ;  /* 0x00000002cb027209 */ /* 0x000fe40007810000 */
[----:B------:R-:W-:Y:S02]  /*e930*/  FMNMX.FTZ R7, R153, R7, !PT ;  /* 0x0000000799077209 */ /* 0x000fe40007810000 */
[----:B------:R-:W-:Y:S02]  /*e940*/  FSEL R193, R93, -INF , P0 ;  /* 0xff8000005dc17808 */ /* 0x000fe40000000000 */
[----:B------:R-:W-:Y:S02]  /*e950*/  FMNMX.FTZ R5, R192, R5, !PT ;  /* 0x00000005c0057209 */ /* 0x000fe40007810000 */
[----:B------:R-:W-:Y:S02]  /*e960*/  FMNMX.FTZ R2, R216, R2, !PT ;  /* 0x00000002d8027209 */ /* 0x000fe40007810000 */
[----:B------:R-:W-:-:S02]  /*e970*/  FMNMX.FTZ R6, R152, R7, !PT ;  /* 0x0000000798067209 */ /* 0x000fc40007810000 */
        /* <DEDUP_REMOVED lines=51> */
[----:B------:R-:W-:Y:S01]  /*ecb0*/  FFMA.FTZ R5, R12, c[0x0][0x2d0], -R7 ;  /* 0x0000b4000c057a23 */ /* 0x000fe20000010807 */
[----:B------:R-:W-:Y:S01]  /*ecc0*/  MOV R4, R212 ;  /* 0x000000d400047202 */ /* 0x000fe20000000f00 */
[----:B------:R2:W-:Y:S02]  /*ecd0*/  MUFU.EX2 R232, R6 ;  /* 0x0000000600e87308 */ /* 0x0005e40000000800 */
[----:B------:R-:W3:Y:S01]  /*ece0*/  SHFL.BFLY PT, R10, R8, 0x2, 0x1f ;  /* 0x0c401f00080a7f89 */ /* 0x000ee200000e0000 */
[----:B-1----:R-:W-:-:S05]  /*ecf0*/  FMNMX.FTZ R2, R2, R11, !PT ;  /* 0x0000000b02027209 */ /* 0x002fca0007810000 */
[----:B------:R1:W4:Y:S01]  /*ed00*/  MUFU.EX2 R198, R5 ;  /* 0x0000000500c67308 */ /* 0x0003220000000800 */
[----:B------:R-:W-:Y:S02]  /*ed10*/  FSETP.NEU.FTZ.AND P0, PT, R2, -INF , PT ;  /* 0xff8000000200780b */ /* 0x000fe40003f1d000 */
[----:B--2---:R-:W-:-:S05]  /*ed20*/  FSEL R6, R9, RZ, P1 ;  /* 0x000000ff09067208 */ /* 0x004fca0000800000 */
        /* <DEDUP_REMOVED lines=19> */
[----:B------:R-:W-:Y:S03]  /*ee60*/  LDSM.16.MT88.4 R24, [R229+0x900] ;  /* 0x00090000e518783b */ /* 0x000fe60000004200 */
        /* <DEDUP_REMOVED lines=13> */
[----:B-1----:R-:W-:-:S04]  /*ef40*/  FFMA.FTZ R0, R29, c[0x0][0x2d0], -R7 ;  /* 0x0000b4001d007a23 */ /* 0x002fc80000010807 */
[----:B------:R1:W2:Y:S03]  /*ef50*/  MUFU.EX2 R236, R0 ;  /* 0x0000000000ec7308 */ /* 0x0002a60000000800 */
[C---:B------:R-:W-:Y:S08]  /*ef60*/  HMMA.16816.F32 R76, R8.reuse, R20, RZ ;  /* 0x00000014084c723c */ /* 0x040ff000000018ff */
[C---:B------:R-:W-:Y:S01]  /*ef70*/  HMMA.16816.F32 R68, R8.reuse, R32, RZ ;  /* 0x000000200844723c */ /* 0x040fe200000018ff */
[----:B-1----:R-:W-:Y:S01]  /*ef80*/  FSEL R0, R3, RZ, P0 ;  /* 0x000000ff03007208 */ /* 0x002fe20000000000 */
[----:B------:R-:W-:Y:S01]  /*ef90*/  FFMA.FTZ R3, R31, c[0x0][0x2d0], -R7 ;  /* 0x0000b4001f037a23 */ /* 0x000fe20000010807 */
[----:B--2---:R-:W-:Y:S01]  /*efa0*/  F2FP.PACK_AB R14, R236, R194 ;  /* 0x000000c2ec0e723e */ /* 0x004fe200000000ff */
        /* <DEDUP_REMOVED lines=8> */
[----:B--2---:R-:W-:Y:S01]  /*f030*/  FFMA.FTZ R3, R66, c[0x0][0x2d0], -R0 ;  /* 0x0000b40042037a23 */ /* 0x004fe20000010800 */
[----:B---3--:R-:W-:-:S05]  /*f040*/  F2FP.PACK_AB R13, R172, R173 ;  /* 0x000000adac0d723e */ /* 0x008fca00000000ff */
[----:B------:R2:W-:Y:S02]  /*f050*/  MUFU.EX2 R143, R3 ;  /* 0x00000003008f7308 */ /* 0x0005e40000000800 */
[----:B--2---:R-:W-:Y:S02]  /*f060*/  FFMA.FTZ R3, R67, c[0x0][0x2d0], -R0 ;  /* 0x0000b40043037a23 */ /* 0x004fe40000010800 */
[C---:B------:R-:W-:Y:S04]  /*f070*/  HMMA.16816.F32 R64, R8.reuse, R34, RZ ;  /* 0x000000220840723c */ /* 0x040fe800000018ff */
[----:B------:R2:W3:Y:S02]  /*f080*/  MUFU.EX2 R238, R3 ;  /* 0x0000000300ee7308 */ /* 0x0004e40000000800 */
[--C-:B--2---:R-:W-:Y:S01]  /*f090*/  FFMA.FTZ R3, R72, c[0x0][0x2d0], -R6.reuse ;  /* 0x0000b40048037a23 */ /* 0x104fe20000010806 */
[----:B---3--:R-:W-:Y:S01]  /*f0a0*/  F2FP.PACK_AB R15, R238, R143 ;  /* 0x0000008fee0f723e */ /* 0x008fe200000000ff */
[----:B------:R-:W-:Y:S04]  /*f0b0*/  HMMA.16816.F32 R72, R8, R22, RZ ;  /* 0x000000160848723c */ /* 0x000fe800000018ff */
[----:B------:R2:W-:Y:S04]  /*f0c0*/  MUFU.EX2 R207, R3 ;  /* 0x0000000300cf7308 */ /* 0x0005e80000000800 */
[C---:B------:R-:W-:Y:S08]  /*f0d0*/  HMMA.16816.F32 R56, R12.reuse, R16, RZ ;  /* 0x000000100c38723c */ /* 0x040ff000000018ff */
[----:B------:R-:W-:Y:S01]  /*f0e0*/  HMMA.16816.F32 R92, R12, R18, RZ ;  /* 0x000000120c5c723c */ /* 0x000fe200000018ff */
[----:B------:R-:W3:Y:S01]  /*f0f0*/  LDSM.16.MT88.4 R16, [R231+0x900] ;  /* 0x00090000e710783b */ /* 0x000ee20000004200 */
[----:B--2---:R-:W-:-:S04]  /*f100*/  FFMA.FTZ R3, R88, c[0x0][0x2d0], -R6 ;  /* 0x0000b40058037a23 */ /* 0x004fc80000010806 */
[----:B------:R2:W4:Y:S02]  /*f110*/  MUFU.EX2 R234, R3 ;  /* 0x0000000300ea7308 */ /* 0x0005240000000800 */
[C---:B------:R-:W-:Y:S08]  /*f120*/  HMMA.16816.F32 R48, R12.reuse, R20, RZ ;  /* 0x000000140c30723c */ /* 0x040ff000000018ff */
[----:B------:R-:W-:Y:S01]  /*f130*/  HMMA.16816.F32 R44, R12, R32, RZ ;  /* 0x000000200c2c723c */ /* 0x000fe200000018ff */
[----:B--2---:R-:W-:Y:S01]  /*f140*/  FFMA.FTZ R3, R89, c[0x0][0x2d0], -R6 ;  /* 0x0000b40059037a23 */ /* 0x004fe20000010806 */
[----:B----4-:R-:W-:-:S03]  /*f150*/  F2FP.PACK_AB R8, R234, R207 ;  /* 0x000000cfea08723e */ /* 0x010fc600000000ff */
[----:B------:R2:W-:Y:S02]  /*f160*/  MUFU.EX2 R237, R3 ;  /* 0x0000000300ed7308 */ /* 0x0005e40000000800 */
[----:B--2---:R-:W-:-:S06]  /*f170*/  FFMA.FTZ R3, R90, c[0x0][0x2d0], -R6 ;  /* 0x0000b4005a037a23 */ /* 0x004fcc0000010806 */
[----:B------:R2:W4:Y:S02]  /*f180*/  MUFU.EX2 R201, R3 ;  /* 0x0000000300c97308 */ /* 0x0005240000000800 */
[--C-:B--2---:R-:W-:Y:S01]  /*f190*/  FFMA.FTZ R3, R91, c[0x0][0x2d0], -R5.reuse ;  /* 0x0000b4005b037a23 */ /* 0x104fe20000010805 */
[----:B----4-:R-:W-:Y:S01]  /*f1a0*/  F2FP.PACK_AB R10, R201, R237 ;  /* 0x000000edc90a723e */ /* 0x010fe200000000ff */
[C---:B------:R-:W-:Y:S04]  /*f1b0*/  HMMA.16816.F32 R88, R12.reuse, R22, RZ ;  /* 0x000000160c58723c */ /* 0x040fe800000018ff */
[----:B------:R2:W-:Y:S04]  /*f1c0*/  MUFU.EX2 R235, R3 ;  /* 0x0000000300eb7308 */ /* 0x0005e80000000800 */
[----:B------:R-:W-:Y:S01]  /*f1d0*/  HMMA.16816.F32 R20, R12, R40, RZ ;  /* 0x000000280c14723c */ /* 0x000fe200000018ff */
[----:B--2---:R-:W-:-:S04]  /*f1e0*/  FFMA.FTZ R3, R96, c[0x0][0x2d0], -R5 ;  /* 0x0000b40060037a23 */ /* 0x004fc80000010805 */
[----:B------:R2:W4:Y:S02]  /*f1f0*/  MUFU.EX2 R190, R3 ;  /* 0x0000000300be7308 */ /* 0x0005240000000800 */
[----:B--2---:R-:W-:Y:S01]  /*f200*/  FFMA.FTZ R3, R97, c[0x0][0x2d0], -R5 ;  /* 0x0000b40061037a23 */ /* 0x004fe20000010805 */
[----:B----4-:R-:W-:-:S05]  /*f210*/  F2FP.PACK_AB R9, R190, R235 ;  /* 0x000000ebbe09723e */ /* 0x010fca00000000ff */
        /* <DEDUP_REMOVED lines=22> */
[----:B--2---:R-:W-:-:S02]  /*f380*/  F2FP.PACK_AB R10, R217, R189 ;  /* 0x000000bdd90a723e */ /* 0x004fc400000000ff */
[----:B------:R-:W-:Y:S01]  /*f390*/  F2FP.PACK_AB R8, R141, R215 ;  /* 0x000000d78d08723e */ /* 0x000fe200000000ff */
        /* <DEDUP_REMOVED lines=12> */
[C---:B------:R-:W-:Y:S07]  /*f460*/  HMMA.16816.F32 R32, R8.reuse, R30, R92 ;  /* 0x0000001e0820723c */ /* 0x040fee000000185c */
[----:B------:R-:W-:Y:S01]  /*f470*/  IMAD.MOV.U32 R95, RZ, RZ, R214 ;  /* 0x000000ffff5f7224 */ /* 0x000fe200078e00d6 */
[----:B------:R-:W-:Y:S01]  /*f480*/  HMMA.16816.F32 R68, R8, R28, R56 ;  /* 0x0000001c0844723c */ /* 0x000fe20000001838 */
[----:B------:R-:W-:-:S02]  /*f490*/  IMAD.MOV.U32 R94, RZ, RZ, R213 ;  /* 0x000000ffff5e7224 */ /* 0x000fc400078e00d5 */
[----:B------:R-:W-:Y:S02]  /*f4a0*/  IMAD.MOV.U32 R93, RZ, RZ, R211 ;  /* 0x000000ffff5d7224 */ /* 0x000fe400078e00d3 */
[--C-:B-1----:R-:W-:Y:S02]  /*f4b0*/  FFMA.FTZ R3, R121, c[0x0][0x2d0], -R7.reuse ;  /* 0x0000b40079037a23 */ /* 0x102fe40000010807 */
[----:B------:R-:W-:Y:S01]  /*f4c0*/  IMAD.MOV.U32 R92, RZ, RZ, R210 ;  /* 0x000000ffff5c7224 */ /* 0x000fe200078e00d2 */
[C---:B------:R-:W-:Y:S01]  /*f4d0*/  HMMA.16816.F32 R64, R8.reuse, R16, R48 ;  /* 0x000000100840723c */ /* 0x040fe20000001830 */
[----:B------:R1:W-:Y:S07]  /*f4e0*/  MUFU.EX2 R246, R3 ;  /* 0x0000000300f67308 */ /* 0x0003ee0000000800 */
[C---:B------:R-:W-:Y:S01]  /*f4f0*/  HMMA.16816.F32 R28, R8.reuse, R18, R88 ;  /* 0x00000012081c723c */ /* 0x040fe20000001858 */
[----:B------:R-:W-:Y:S06]  /*f500*/  LDSM.16.MT88.4 R16, [R231+0x1100] ;  /* 0x00110000e710783b */ /* 0x000fec0000004200 */
[----:B------:R-:W-:Y:S01]  /*f510*/  MOV R91, R209 ;  /* 0x000000d1005b7202 */ /* 0x000fe20000000f00 */
[----:B------:R-:W-:Y:S01]  /*f520*/  HMMA.16816.F32 R52, R8, R24, R44 ;  /* 0x000000180834723c */ /* 0x000fe2000000182c */
[----:B-1----:R-:W-:Y:S01]  /*f530*/  FFMA.FTZ R3, R122, c[0x0][0x2d0], -R7 ;  /* 0x0000b4007a037a23 */ /* 0x002fe20000010807 */
[----:B------:R-:W-:Y:S01]  /*f540*/  MOV R89, R206 ;  /* 0x000000ce00597202 */ /* 0x000fe20000000f00 */
[----:B------:R-:W-:-:S02]  /*f550*/  IMAD.MOV.U32 R90, RZ, RZ, R208 ;  /* 0x000000ffff5a7224 */ /* 0x000fc400078e00d0 */
[----:B------:R1:W-:Y:S01]  /*f560*/  MUFU.EX2 R249, R3 ;  /* 0x0000000300f97308 */ /* 0x0003e20000000800 */
[----:B------:R-:W-:Y:S02]  /*f570*/  IMAD.MOV.U32 R88, RZ, RZ, R205 ;  /* 0x000000ffff587224 */ /* 0x000fe400078e00cd */
[----:B------:R-:W-:Y:S01]  /*f580*/  HMMA.16816.F32 R40, R8, R26, R96 ;  /* 0x0000001a0828723c */ /* 0x000fe20000001860 */
[----:B------:R-:W-:Y:S01]  /*f590*/  LDSM.16.MT88.4 R24, [R230+0x1100] ;  /* 0x00110000e618783b */ /* 0x000fe20000004200 */
[----:B-1----:R-:W-:-:S06]  /*f5a0*/  FFMA.FTZ R3, R123, c[0x0][0x2d0], -R6 ;  /* 0x0000b4007b037a23 */ /* 0x002fcc0000010806 */
[C---:B------:R-:W-:Y:S01]  /*f5b0*/  HMMA.16816.F32 R120, R8.reuse, R36, R20 ;  /* 0x000000240878723c */ /* 0x040fe20000001814 */
[----:B------:R-:W1:Y:S01]  /*f5c0*/  LDSM.16.MT88.4 R20, [R228+0x1100] ;  /* 0x00110000e414783b */ /* 0x000e620000004200 */
[----:B------:R2:W-:Y:S06]  /*f5d0*/  MUFU.EX2 R224, R3 ;  /* 0x0000000300e07308 */ /* 0x0005ec0000000800 */
[----:B------:R-:W-:Y:S01]  /*f5e0*/  HMMA.16816.F32 R36, R8, R38, R12 ;  /* 0x000000260824723c */ /* 0x000fe2000000180c */
[----:B------:R-:W3:Y:S01]  /*f5f0*/  LDSM.16.MT88.4 R12, [R229+0x1100] ;  /* 0x00110000e50c783b */ /* 0x000ee20000004200 */
[----:B--2---:R-:W-:Y:S01]  /*f600*/  FFMA.FTZ R3, R128, c[0x0][0x2d0], -R6 ;  /* 0x0000b40080037a23 */ /* 0x004fe20000010806 */
[----:B------:R-:W-:-:S03]  /*f610*/  MOV R128, R215 ;  /* 0x000000d700807202 */ /* 0x000fc60000000f00 */
        /* <DEDUP_REMOVED lines=19> */
[----:B--2---:R-:W-:Y:S01]  /*f750*/  FFMA.FTZ R3, R137, c[0x0][0x2d0], -R5 ;  /* 0x0000b40089037a23 */ /* 0x004fe20000010805 */
[----:B------:R-:W-:-:S05]  /*f760*/  MOV R137, R202 ;  /* 0x000000ca00897202 */ /* 0x000fca0000000f00 */
[----:B------:R2:W4:Y:S02]  /*f770*/  MUFU.EX2 R217, R3 ;  /* 0x0000000300d97308 */ /* 0x0005240000000800 */
[----:B--2---:R-:W-:Y:S01]  /*f780*/  FFMA.FTZ R3, R153, c[0x0][0x2d0], -R0 ;  /* 0x0000b40099037a23 */ /* 0x004fe20000010800 */
[----:B----4-:R-:W-:Y:S01]  /*f790*/  F2FP.PACK_AB R11, R217, R218 ;  /* 0x000000dad90b723e */ /* 0x010fe200000000ff */
[----:B------:R-:W-:-:S04]  /*f7a0*/  IMAD.MOV.U32 R153, RZ, RZ, R90 ;  /* 0x000000ffff997224 */ /* 0x000fc800078e005a */
[----:B------:R2:W-:Y:S02]  /*f7b0*/  MUFU.EX2 R215, R3 ;  /* 0x0000000300d77308 */ /* 0x0005e40000000800 */
[C---:B-1----:R-:W-:Y:S08]  /*f7c0*/  HMMA.16816.F32 R48, R8.reuse, R20, R112 ;  /* 0x000000140830723c */ /* 0x042ff00000001870 */
[----:B------:R-:W-:Y:S01]  /*f7d0*/  HMMA.16816.F32 R56, R8, R18, R80 ;  /* 0x000000120838723c */ /* 0x000fe20000001850 */
[----:B--2---:R-:W-:-:S02]  /*f7e0*/  FFMA.FTZ R3, R152, c[0x0][0x2d0], -R0 ;  /* 0x0000b40098037a23 */ /* 0x004fc40000010800 */
[----:B------:R-:W-:Y:S02]  /*f7f0*/  IMAD.MOV.U32 R152, RZ, RZ, R201 ;  /* 0x000000ffff987224 */ /* 0x000fe400078e00c9 */
[----:B------:R1:W2:Y:S03]  /*f800*/  MUFU.EX2 R216, R3 ;  /* 0x0000000300d87308 */ /* 0x0002a60000000800 */
[C---:B------:R-:W-:Y:S08]  /*f810*/  HMMA.16816.F32 R60, R8.reuse, R16, R108 ;  /* 0x00000010083c723c */ /* 0x040ff0000000186c */
[----:B---3--:R-:W-:Y:S01]  /*f820*/  HMMA.16816.F32 R112, R8, R12, R104 ;  /* 0x0000000c0870723c */ /* 0x008fe20000001868 */
        /* <DEDUP_REMOVED lines=13> */
[--C-:B-1----:R-:W-:Y:S01]  /*f900*/  FFMA.FTZ R3, R148, c[0x0][0x2d0], -R6.reuse ;  /* 0x0000b40094037a23 */ /* 0x102fe20000010806 */
[----:B---3--:R-:W-:Y:S01]  /*f910*/  F2FP.PACK_AB R11, R213, R214 ;  /* 0x000000d6d50b723e */ /* 0x008fe200000000ff */
[----:B------:R-:W-:Y:S02]  /*f920*/  IMAD.MOV.U32 R148, RZ, RZ, R91 ;  /* 0x000000ffff947224 */ /* 0x000fe400078e005b */
[----:B------:R1:W-:Y:S04]  /*f930*/  MUFU.EX2 R212, R3 ;  /* 0x0000000300d47308 */ /* 0x0003e80000000800 */
[C---:B------:R-:W-:Y:S08]  /*f940*/  HMMA.16816.F32 R84, R8.reuse, R22, R32 ;  /* 0x000000160854723c */ /* 0x040ff00000001820 */
[----:B------:R-:W-:Y:S01]  /*f950*/  HMMA.16816.F32 R32, R8, R16, R64 ;  /* 0x000000100820723c */ /* 0x000fe20000001840 */
[----:B-1----:R-:W-:Y:S01]  /*f960*/  FFMA.FTZ R3, R150, c[0x0][0x2d0], -R6 ;  /* 0x0000b40096037a23 */ /* 0x002fe20000010806 */
[----:B------:R-:W-:-:S03]  /*f970*/  MOV R150, R92 ;  /* 0x0000005c00967202 */ /* 0x000fc60000000f00 */
[----:B------:R1:W2:Y:S03]  /*f980*/  MUFU.EX2 R211, R3 ;  /* 0x0000000300d37308 */ /* 0x0002a60000000800 */
[C---:B------:R-:W-:Y:S01]  /*f990*/  HMMA.16816.F32 R28, R8.reuse, R18, R28 ;  /* 0x00000012081c723c */ /* 0x040fe2000000181c */
[----:B------:R-:W3:Y:S07]  /*f9a0*/  LDSM.16.MT88.4 R16, [R228+0x1900] ;  /* 0x00190000e410783b */ /* 0x000eee0000004200 */
[----:B------:R-:W-:Y:S01]  /*f9b0*/  HMMA.16816.F32 R96, R8, R24, R120 ;  /* 0x000000180860723c */ /* 0x000fe20000001878 */
[----:B-1----:R-:W-:-:S07]  /*f9c0*/  FFMA.FTZ R3, R149, c[0x0][0x2d0], -R6 ;  /* 0x0000b40095037a23 */ /* 0x002fce0000010806 */
[C---:B------:R-:W-:Y:S01]  /*f9d0*/  HMMA.16816.F32 R100, R8.reuse, R20, R68 ;  /* 0x000000140864723c */ /* 0x040fe20000001844 */
[----:B------:R-:W-:Y:S01]  /*f9e0*/  IMAD.MOV.U32 R149, RZ, RZ, R93 ;  /* 0x000000ffff957224 */ /* 0x000fe200078e005d */
[----:B------:R-:W-:Y:S01]  /*f9f0*/  LDSM.16.MT88.4 R20, [R229+0x1900] ;  /* 0x00190000e514783b */ /* 0x000fe20000004200 */
[----:B------:R1:W-:Y:S01]  /*fa00*/  MUFU.EX2 R210, R3 ;  /* 0x0000000300d27308 */ /* 0x0003e20000000800 */
[----:B------:R-:W-:Y:S01]  /*fa10*/  IMAD.MOV.U32 R120, RZ, RZ, R150 ;  /* 0x000000ffff787224 */ /* 0x000fe200078e0096 */
[----:B------:R-:W-:Y:S01]  /*fa20*/  MOV R121, R148 ;  /* 0x0000009400797202 */ /* 0x000fe20000000f00 */
[----:B------:R-:W-:Y:S01]  /*fa30*/  IMAD.MOV.U32 R150, RZ, RZ, R129 ;  /* 0x000000ffff967224 */ /* 0x000fe200078e0081 */
[----:B------:R-:W-:Y:S01]  /*fa40*/  MOV R122, R89 ;  /* 0x00000059007a7202 */ /* 0x000fe20000000f00 */
[----:B------:R-:W-:Y:S01]  /*fa50*/  HMMA.16816.F32 R68, R8, R12, R52 ;  /* 0x0000000c0844723c */ /* 0x000fe20000001834 */
[----:B------:R-:W-:Y:S02]  /*fa60*/  IMAD.MOV.U32 R129, RZ, RZ, R190 ;  /* 0x000000ffff817224 */ /* 0x000fe400078e00be */
[----:B------:R-:W-:-:S02]  /*fa70*/  IMAD.MOV.U32 R148, RZ, RZ, R128 ;  /* 0x000000ffff947224 */ /* 0x000fc400078e0080 */
[----:B------:R-:W-:Y:S02]  /*fa80*/  IMAD.MOV.U32 R128, RZ, RZ, R189 ;  /* 0x000000ffff807224 */ /* 0x000fe400078e00bd */
[----:B------:R-:W-:Y:S01]  /*fa90*/  IMAD.MOV.U32 R123, RZ, RZ, R88 ;  /* 0x000000ffff7b7224 */ /* 0x000fe200078e0058 */
[----:B------:R-:W-:Y:S01]  /*faa0*/  HMMA.16816.F32 R72, R8, R14, R40 ;  /* 0x0000000e0848723c */ /* 0x000fe20000001828 */
[----:B------:R-:W-:Y:S01]  /*fab0*/  LDSM.16.MT88.4 R12, [R231+0x1900] ;  /* 0x00190000e70c783b */ /* 0x000fe20000004200 */
[----:B-1----:R-:W-:Y:S02]  /*fac0*/  FFMA.FTZ R3, R151, c[0x0][0x2d0], -R6 ;  /* 0x0000b40097037a23 */ /* 0x002fe40000010806 */
[----:B------:R-:W-:Y:S02]  /*fad0*/  IMAD.MOV.U32 R151, RZ, RZ, R94 ;  /* 0x000000ffff977224 */ /* 0x000fe400078e005e */
[----:B------:R1:W4:Y:S02]  /*fae0*/  MUFU.EX2 R209, R3 ;  /* 0x0000000300d17308 */ /* 0x0003240000000800 */
[----:B-1----:R-:W-:Y:S01]  /*faf0*/  FFMA.FTZ R3, R155, c[0x0][0x2d0], -R5 ;  /* 0x0000b4009b037a23 */ /* 0x002fe20000010805 */
[----:B------:R-:W-:-:S02]  /*fb00*/  MOV R155, R95 ;  /* 0x0000005f009b7202 */ /* 0x000fc40000000f00 */
[----:B------:R-:W-:Y:S03]  /*fb10*/  HMMA.16816.F32 R92, R8, R26, R36 ;  /* 0x0000001a085c723c */ /* 0x000fe60000001824 */
[----:B------:R1:W-:Y:S01]  /*fb20*/  MUFU.EX2 R208, R3 ;  /* 0x0000000300d07308 */ /* 0x0003e20000000800 */
[----:B------:R-:W3:Y:S03]  /*fb30*/  LDSM.16.MT88.4 R24, [R230+0x1900] ;  /* 0x00190000e618783b */ /* 0x000ee60000004200 */
[----:B--2---:R-:W-:Y:S02]  /*fb40*/  F2FP.PACK_AB R8, R211, R212 ;  /* 0x000000d4d308723e */ /* 0x004fe400000000ff */
[----:B----4-:R-:W-:Y:S01]  /*fb50*/  F2FP.PACK_AB R10, R209, R210 ;  /* 0x000000d2d10a723e */ /* 0x010fe200000000ff */
[----:B-1----:R-:W-:-:S02]  /*fb60*/  FFMA.FTZ R3, R157, c[0x0][0x2d0], -R5 ;  /* 0x0000b4009d037a23 */ /* 0x002fc40000010805 */
[----:B------:R-:W-:Y:S02]  /*fb70*/  IMAD.MOV.U32 R157, RZ, RZ, R198 ;  /* 0x000000ffff9d7224 */ /* 0x000fe400078e00c6 */
        /* <DEDUP_REMOVED lines=9> */
[----:B--2---:R-:W-:-:S05]  /*fc10*/  F2FP.PACK_AB R11, R206, R205 ;  /* 0x000000cdce0b723e */ /* 0x004fca00000000ff */
[----:B------:R1:W-:Y:S02]  /*fc20*/  MUFU.EX2 R204, R3 ;  /* 0x0000000300cc7308 */ /* 0x0003e40000000800 */
[C---:B---3--:R-:W-:Y:S08]  /*fc30*/  HMMA.16816.F32 R108, R8.reuse, R16, R48 ;  /* 0x00000010086c723c */ /* 0x048ff00000001830 */
[----:B------:R-:W-:Y:S01]  /*fc40*/  HMMA.16816.F32 R48, R8, R24, R116 ;  /* 0x000000180830723c */ /* 0x000fe20000001874 */
[----:B-1----:R-:W-:-:S02]  /*fc50*/  FFMA.FTZ R3, R159, c[0x0][0x2d0], -R7 ;  /* 0x0000b4009f037a23 */ /* 0x002fc40000010807 */
[----:B------:R-:W-:-:S04]  /*fc60*/  IMAD.MOV.U32 R159, RZ, RZ, R149 ;  /* 0x000000ffff9f7224 */ /* 0x000fc800078e0095 */
[----:B------:R-:W-:Y:S01]  /*fc70*/  MOV R116, R156 ;  /* 0x0000009c00747202 */ /* 0x000fe20000000f00 */
[----:B------:R1:W2:Y:S01]  /*fc80*/  MUFU.EX2 R203, R3 ;  /* 0x0000000300cb7308 */ /* 0x0002a20000000800 */
        /* <DEDUP_REMOVED lines=10> */
[----:B------:R-:W-:-:S02]  /*fd30*/  IMAD.MOV.U32 R151, RZ, RZ, R133 ;  /* 0x000000ffff977224 */ /* 0x000fc400078e0085 */
[----:B-1----:R-:W-:-:S05]  /*fd40*/  FFMA.FTZ R3, R161, c[0x0][0x2d0], -R7 ;  /* 0x0000b400a1037a23 */ /* 0x002fca0000010807 */
[C---:B------:R-:W-:Y:S01]  /*fd50*/  HMMA.16816.F32 R104, R8.reuse, R18, R44 ;  /* 0x000000120868723c */ /* 0x040fe2000000182c */
[----:B------:R1:W-:Y:S07]  /*fd60*/  MUFU.EX2 R202, R3 ;  /* 0x0000000300ca7308 */ /* 0x0003ee0000000800 */
[C---:B------:R-:W-:Y:S08]  /*fd70*/  HMMA.16816.F32 R88, R8.reuse, R12, R60 ;  /* 0x0000000c0858723c */ /* 0x040ff0000000183c */
[----:B------:R-:W-:Y:S01]  /*fd80*/  HMMA.16816.F32 R56, R8, R20, R112 ;  /* 0x000000140838723c */ /* 0x000fe20000001870 */
[----:B-1----:R-:W-:-:S04]  /*fd90*/  FFMA.FTZ R3, R162, c[0x0][0x2d0], -R7 ;  /* 0x0000b400a2037a23 */ /* 0x002fc80000010807 */
[----:B------:R1:W3:Y:S03]  /*fda0*/  MUFU.EX2 R201, R3 ;  /* 0x0000000300c97308 */ /* 0x0002e60000000800 */
[C---:B------:R-:W-:Y:S08]  /*fdb0*/  HMMA.16816.F32 R52, R8.reuse, R22, R76 ;  /* 0x000000160834723c */ /* 0x040ff0000000184c */
[----:B------:R-:W-:Y:S01]  /*fdc0*/  HMMA.16816.F32 R40, R8, R26, R80 ;  /* 0x0000001a0828723c */ /* 0x000fe20000001850 */
[----:B-1----:R-:W-:-:S06]  /*fdd0*/  FFMA.FTZ R3, R163, c[0x0][0x2d0], -R0 ;  /* 0x0000b400a3037a23 */ /* 0x002fcc0000010800 */
[----:B--2---:R-:W-:Y:S02]  /*fde0*/  F2FP.PACK_AB R8, R203, R204 ;  /* 0x000000cccb08723e */ /* 0x004fe400000000ff */
[----:B---3--:R-:W-:Y:S01]  /*fdf0*/  F2FP.PACK_AB R10, R201, R202 ;  /* 0x000000cac90a723e */ /* 0x008fe200000000ff */
        /* <DEDUP_REMOVED lines=9> */
[----:B--2---:R-:W-:Y:S01]  /*fe90*/  F2FP.PACK_AB R11, R197, R198 ;  /* 0x000000c6c50b723e */ /* 0x004fe200000000ff */
[----:B------:R-:W-:Y:S02]  /*fea0*/  IMAD.MOV.U32 R144, RZ, RZ, R153 ;  /* 0x000000ffff907224 */ /* 0x000fe400078e0099 */
[----:B------:R-:W-:Y:S01]  /*feb0*/  IMAD.MOV.U32 R153, RZ, RZ, R131 ;  /* 0x000000ffff997224 */ /* 0x000fe200078e0083 */
[----:B------:R-:W-:Y:S01]  /*fec0*/  MOV R131, R143 ;  /* 0x0000008f00837202 */ /* 0x000fe20000000f00 */
[----:B------:R-:W-:Y:S02]  /*fed0*/  IMAD.MOV.U32 R143, RZ, RZ, R195 ;  /* 0x000000ffff8f7224 */ /* 0x000fe400078e00c3 */
[----:B------:R1:W-:Y:S01]  /*fee0*/  MUFU.EX2 R195, R3 ;  /* 0x0000000300c37308 */ /* 0x0003e20000000800 */
[C---:B------:R-:W-:Y:S08]  /*fef0*/  HMMA.16816.F32 R32, R8.reuse, R12, R32 ;  /* 0x0000000c0820723c */ /* 0x040ff00000001820 */
[----:B------:R-:W-:Y:S01]  /*ff00*/  HMMA.16816.F32 R60, R8, R14, R28 ;  /* 0x0000000e083c723c */ /* 0x000fe2000000181c */
[----:B------:R-:W2:Y:S04]  /*ff10*/  LDSM.16.MT88.4 R12, [R231+0x2100] ;  /* 0x00210000e70c783b */ /* 0x000ea80000004200 */
[----:B------:R-:W-:Y:S01]  /*ff20*/  LDSM.16.MT88.4 R28, [R230+0x2100] ;  /* 0x00210000e61c783b */ /* 0x000fe20000004200 */
[----:B-1----:R-:W-:-:S02]  /*ff30*/  FFMA.FTZ R3, R146, c[0x0][0x2d0], -R6 ;  /* 0x0000b40092037a23 */ /* 0x002fc40000010806 */
[C---:B------:R-:W-:Y:S01]  /*ff40*/  HMMA.16816.F32 R44, R8.reuse, R16, R100 ;  /* 0x00000010082c723c */ /* 0x040fe20000001864 */
[----:B------:R-:W-:Y:S02]  /*ff50*/  IMAD.MOV.U32 R146, RZ, RZ, R196 ;  /* 0x000000ffff927224 */ /* 0x000fe400078e00c4 */
[----:B------:R1:W-:Y:S05]  /*ff60*/  MUFU.EX2 R196, R3 ;  /* 0x0000000300c47308 */ /* 0x0003ea0000000800 */
[C---:B------:R-:W-:Y:S01]  /*ff70*/  HMMA.16816.F32 R36, R8.reuse, R18, R84 ;  /* 0x000000120824723c */ /* 0x040fe20000001854 */
[----:B------:R-:W3:Y:S07]  /*ff80*/  LDSM.16.MT88.4 R16, [R228+0x2100] ;  /* 0x00210000e410783b */ /* 0x000eee0000004200 */
[----:B------:R-:W-:Y:S01]  /*ff90*/  HMMA.16816.F32 R68, R8, R20, R68 ;  /* 0x000000140844723c */ /* 0x000fe20000001844 */
[----:B-1----:R-:W-:Y:S01]  /*ffa0*/  FFMA.FTZ R3, R147, c[0x0][0x2d0], -R6 ;  /* 0x0000b40093037a23 */ /* 0x002fe20000010806 */
[----:B------:R-:W-:-:S02]  /*ffb0*/  MOV R147, R154 ;  /* 0x0000009a00937202 */ /* 0x000fc40000000f00 */
[----:B------:R-:W-:Y:S02]  /*ffc0*/  MOV R154, R194 ;  /* 0x000000c2009a7202 */ /* 0x000fe40000000f00 */
[----:B------:R1:W4:Y:S02]  /*ffd0*/  MUFU.EX2 R194, R3 ;  /* 0x0000000300c27308 */ /* 0x0003240000000800 */
[C---:B------:R-:W-:Y:S01]  /*ffe0*/  HMMA.16816.F32 R72, R8.reuse, R22, R72 ;  /* 0x000000160848723c */ /* 0x040fe20000001848 */
[----:B------:R-:W2:Y:S07]  /*fff0*/  LDSM.16.MT88.4 R20, [R229+0x2100] ;  /* 0x00210000e514783b */ /* 0x000eae0000004200 */
[----:B------:R-:W-:Y:S01]  /*10000*/  HMMA.16816.F32 R76, R8, R24, R96 ;  /* 0x00000018084c723c */ /* 0x000fe20000001860 */
[----:B-1----:R-:W-:-:S07]  /*10010*/  FFMA.FTZ R3, R145, c[0x0][0x2d0], -R6 ;  /* 0x0000b40091037a23 */ /* 0x002fce0000010806 */
[----:B------:R-:W-:Y:S01]  /*10020*/  HMMA.16816.F32 R80, R8, R26, R92 ;  /* 0x0000001a0850723c */ /* 0x000fe2000000185c */
[----:B------:R-:W-:Y:S01]  /*10030*/  IMAD.MOV.U32 R145, RZ, RZ, R192 ;  /* 0x000000ffff917224 */ /* 0x000fe200078e00c0 */
[----:B------:R-:W-:Y:S01]  /*10040*/  LDSM.16.MT88.4 R24, [R228+0x2900] ;  /* 0x00290000e418783b */ /* 0x000fe20000004200 */
[----:B------:R1:W-:Y:S04]  /*10050*/  MUFU.EX2 R193, R3 ;  /* 0x0000000300c17308 */ /* 0x0003e80000000800 */
[----:B----4-:R-:W-:Y:S01]  /*10060*/  F2FP.PACK_AB R8, R194, R196 ;  /* 0x000000c4c208723e */ /* 0x010fe200000000ff */
[----:B-1----:R-:W-:-:S04]  /*10070*/  FFMA.FTZ R3, R167, c[0x0][0x2d0], -R6 ;  /* 0x0000b400a7037a23 */ /* 0x002fc80000010806 */
[----:B------:R1:W4:Y:S02]  /*10080*/  MUFU.EX2 R192, R3 ;  /* 0x0000000300c07308 */ /* 0x0003240000000800 */
[----:B-1----:R-:W-:Y:S01]  /*10090*/  FFMA.FTZ R3, R176, c[0x0][0x2d0], -R5 ;  /* 0x0000b400b0037a23 */ /* 0x002fe20000010805 */
[----:B------:R-:W-:Y:S02]  /*100a0*/  MOV R176, R188 ;  /* 0x000000bc00b07202 */ /* 0x000fe40000000f00 */
[----:B----4-:R-:W-:-:S03]  /*100b0*/  F2FP.PACK_AB R10, R192, R193 ;  /* 0x000000c1c00a723e */ /* 0x010fc600000000ff */
        /* <DEDUP_REMOVED lines=60> */
[----:B-1----:R-:W-:Y:S02]  /*10480*/  FFMA.FTZ R3, R176, c[0x0][0x2d0], -R5 ;  /* 0x0000b400b0037a23 */ /* 0x002fe40000010805 */
[----:B------:R-:W-:-:S03]  /*10490*/  IMAD.MOV.U32 R176, RZ, RZ, R145 ;  /* 0x000000ffffb07224 */ /* 0x000fc600078e0091 */
[----:B------:R1:W-:Y:S01]  /*104a0*/  MUFU.EX2 R96, R3 ;  /* 0x0000000300607308 */ /* 0x0003e20000000800 */
[----:B------:R-:W-:Y:S01]  /*104b0*/  IMAD.MOV.U32 R145, RZ, RZ, R147 ;  /* 0x000000ffff917224 */ /* 0x000fe200078e0093 */
[----:B------:R-:W-:Y:S01]  /*104c0*/  MOV R147, R146 ;  /* 0x0000009200937202 */ /* 0x000fe20000000f00 */
[----:B------:R-:W-:Y:S02]  /*104d0*/  IMAD.MOV.U32 R146, RZ, RZ, R144 ;  /* 0x000000ffff927224 */ /* 0x000fe400078e0090 */
[----:B------:R-:W-:Y:S01]  /*104e0*/  IMAD.MOV.U32 R144, RZ, RZ, R122 ;  /* 0x000000ffff907224 */ /* 0x000fe200078e007a */
[----:B------:R-:W-:Y:S01]  /*104f0*/  MOV R122, R123 ;  /* 0x0000007b007a7202 */ /* 0x000fe20000000f00 */
[----:B------:R-:W-:Y:S02]  /*10500*/  IMAD.MOV.U32 R123, RZ, RZ, R241 ;  /* 0x000000ffff7b7224 */ /* 0x000fe400078e00f1 */
[----:B------:R-:W-:Y:S02]  /*10510*/  IMAD.MOV.U32 R180, RZ, RZ, R158 ;  /* 0x000000ffffb47224 */ /* 0x000fe400078e009e */
[----:B------:R-:W-:-:S02]  /*10520*/  IMAD.MOV.U32 R179, RZ, RZ, R150 ;  /* 0x000000ffffb37224 */ /* 0x000fc400078e0096 */
[----:B------:R-:W-:Y:S02]  /*10530*/  IMAD.MOV.U32 R181, RZ, RZ, R155 ;  /* 0x000000ffffb57224 */ /* 0x000fe400078e009b */
[----:B------:R-:W-:Y:S02]  /*10540*/  IMAD.MOV.U32 R177, RZ, RZ, R152 ;  /* 0x000000ffffb17224 */ /* 0x000fe400078e0098 */
[----:B-1----:R-:W-:Y:S02]  /*10550*/  FFMA.FTZ R3, R176, c[0x0][0x2d0], -R5 ;  /* 0x0000b400b0037a23 */ /* 0x002fe40000010805 */
[----:B------:R-:W-:Y:S01]  /*10560*/  IMAD.MOV.U32 R178, RZ, RZ, R143 ;  /* 0x000000ffffb27224 */ /* 0x000fe200078e008f */
[----:B------:R-:W-:Y:S01]  /*10570*/  HMMA.16816.F32 R48, R8, R28, R76 ;  /* 0x0000001c0830723c */ /* 0x000fe2000000184c */
[----:B------:R1:W4:Y:S01]  /*10580*/  MUFU.EX2 R71, R3 ;  /* 0x0000000300477308 */ /* 0x0003220000000800 */
[----:B------:R-:W-:Y:S01]  /*10590*/  IMAD.MOV.U32 R176, RZ, RZ, R145 ;  /* 0x000000ffffb07224 */ /* 0x000fe200078e0091 */
[----:B------:R-:W-:Y:S01]  /*105a0*/  MOV R145, R147 ;  /* 0x0000009300917202 */ /* 0x000fe20000000f00 */
[----:B------:R-:W-:Y:S01]  /*105b0*/  IMAD.MOV.U32 R72, RZ, RZ, R233 ;  /* 0x000000ffff487224 */ /* 0x000fe200078e00e9 */
[----:B------:R2:W5:Y:S01]  /*105c0*/  LDL.LU R241, [R1+0x70] ;  /* 0x0000700001f17983 */ /* 0x0005620000300800 */
[----:B------:R-:W-:-:S02]  /*105d0*/  IMAD.MOV.U32 R147, RZ, RZ, R146 ;  /* 0x000000ffff937224 */ /* 0x000fc400078e0092 */
[----:B------:R-:W-:Y:S01]  /*105e0*/  IMAD.MOV.U32 R146, RZ, RZ, R122 ;  /* 0x000000ffff927224 */ /* 0x000fe200078e007a */
[----:B------:R-:W-:Y:S01]  /*105f0*/  MOV R122, R123 ;  /* 0x0000007b007a7202 */ /* 0x000fe20000000f00 */
[----:B------:R-:W-:Y:S01]  /*10600*/  IMAD.MOV.U32 R123, RZ, RZ, R130 ;  /* 0x000000ffff7b7224 */ /* 0x000fe200078e0082 */
[----:B------:R-:W-:Y:S01]  /*10610*/  MOV R183, R179 ;  /* 0x000000b300b77202 */ /* 0x000fe20000000f00 */
[----:B------:R-:W-:Y:S01]  /*10620*/  IMAD.MOV.U32 R186, RZ, RZ, R181 ;  /* 0x000000ffffba7224 */ /* 0x000fe200078e00b5 */
[----:B------:R-:W-:Y:S01]  /*10630*/  HMMA.16816.F32 R28, R8, R30, R80 ;  /* 0x0000001e081c723c */ /* 0x000fe20000001850 */
[----:B------:R-:W-:Y:S02]  /*10640*/  IMAD.MOV.U32 R124, RZ, RZ, R177 ;  /* 0x000000ffff7c7224 */ /* 0x000fe400078e00b1 */
[----:B-1----:R-:W-:Y:S02]  /*10650*/  FFMA.FTZ R3, R170, c[0x0][0x2d0], -R5 ;  /* 0x0000b400aa037a23 */ /* 0x002fe40000010805 */
[----:B------:R-:W-:-:S02]  /*10660*/  IMAD.MOV.U32 R182, RZ, RZ, R178 ;  /* 0x000000ffffb67224 */ /* 0x000fc400078e00b2 */
[----:B------:R1:W-:Y:S01]  /*10670*/  MUFU.EX2 R70, R3 ;  /* 0x0000000300467308 */ /* 0x0003e20000000800 */
[----:B------:R-:W-:Y:S02]  /*10680*/  IMAD.MOV.U32 R158, RZ, RZ, R156 ;  /* 0x000000ffff9e7224 */ /* 0x000fe400078e009c */
[----:B------:R-:W-:Y:S02]  /*10690*/  IMAD.MOV.U32 R152, RZ, RZ, R153 ;  /* 0x000000ffff987224 */ /* 0x000fe400078e0099 */
[----:B------:R-:W-:Y:S02]  /*106a0*/  IMAD.MOV.U32 R155, RZ, RZ, R148 ;  /* 0x000000ffff9b7224 */ /* 0x000fe400078e0094 */
[----:B------:R-:W-:Y:S02]  /*106b0*/  FFMA.FTZ R4, R4, c[0x0][0x2d0], -R7 ;  /* 0x0000b40004047a23 */ /* 0x000fe40000010807 */
[----:B------:R-:W-:Y:S02]  /*106c0*/  IMAD.MOV.U32 R130, RZ, RZ, R129 ;  /* 0x000000ffff827224 */ /* 0x000fe400078e0081 */
[----:B-1----:R-:W-:Y:S01]  /*106d0*/  FFMA.FTZ R3, R171, c[0x0][0x2d0], -R5 ;  /* 0x0000b400ab037a23 */ /* 0x002fe20000010805 */
[----:B--2---:R-:W-:-:S02]  /*106e0*/  F2FP.PACK_AB R8, R99, R100 ;  /* 0x000000646308723e */ /* 0x004fc400000000ff */
[----:B----4-:R-:W-:Y:S01]  /*106f0*/  F2FP.PACK_AB R9, R71, R96 ;  /* 0x000000604709723e */ /* 0x010fe200000000ff */
[----:B------:R1:W2:Y:S01]  /*10700*/  MUFU.EX2 R69, R3 ;  /* 0x0000000300457308 */ /* 0x0002a20000000800 */
[----:B------:R-:W-:Y:S02]  /*10710*/  F2FP.PACK_AB R10, R97, R98 ;  /* 0x00000062610a723e */ /* 0x000fe400000000ff */
[----:B------:R-:W-:Y:S01]  /*10720*/  MOV R177, R146 ;  /* 0x0000009200b17202 */ /* 0x000fe20000000f00 */
[----:B------:R-:W-:Y:S01]  /*10730*/  IMAD.MOV.U32 R178, RZ, RZ, R144 ;  /* 0x000000ffffb27224 */ /* 0x000fe200078e0090 */
[----:B------:R-:W-:Y:S02]  /*10740*/  MOV R156, R149 ;  /* 0x00000095009c7202 */ /* 0x000fe40000000f00 */
[----:B------:R-:W-:Y:S02]  /*10750*/  MOV R153, R141 ;  /* 0x0000008d00997202 */ /* 0x000fe40000000f00 */
[----:B------:R-:W-:Y:S01]  /*10760*/  MOV R129, R128 ;  /* 0x0000008000817202 */ /* 0x000fe20000000f00 */
[----:B------:R-:W-:-:S02]  /*10770*/  IMAD.MOV.U32 R128, RZ, RZ, R240 ;  /* 0x000000ffff807224 */ /* 0x000fc400078e00f0 */
[----:B------:R4:W5:Y:S01]  /*10780*/  LDL.LU R240, [R1+0x6c] ;  /* 0x00006c0001f07983 */ /* 0x0009620000300800 */
[----:B-1----:R-:W-:Y:S01]  /*10790*/  FFMA.FTZ R3, R176, c[0x0][0x2d0], -R0 ;  /* 0x0000b400b0037a23 */ /* 0x002fe20000010800 */
[----:B--2---:R-:W-:Y:S01]  /*107a0*/  F2FP.PACK_AB R11, R69, R70 ;  /* 0x00000046450b723e */ /* 0x004fe200000000ff */
[----:B------:R-:W-:Y:S02]  /*107b0*/  IMAD.MOV.U32 R176, RZ, RZ, R140 ;  /* 0x000000ffffb07224 */ /* 0x000fe400078e008c */
[----:B------:R1:W-:Y:S04]  /*107c0*/  MUFU.EX2 R61, R3 ;  /* 0x00000003003d7308 */ /* 0x0003e80000000800 */
[C---:B---3--:R-:W-:Y:S08]  /*107d0*/  HMMA.16816.F32 R160, R8.reuse, R20, R160 ;  /* 0x0000001408a0723c */ /* 0x048ff000000018a0 */
[----:B------:R-:W-:Y:S01]  /*107e0*/  HMMA.16816.F32 R164, R8, R22, R164 ;  /* 0x0000001608a4723c */ /* 0x000fe200000018a4 */
[----:B-1----:R-:W-:Y:S01]  /*107f0*/  FFMA.FTZ R3, R145, c[0x0][0x2d0], -R0 ;  /* 0x0000b40091037a23 */ /* 0x002fe20000010800 */
[----:B------:R-:W-:-:S02]  /*10800*/  MOV R145, R123 ;  /* 0x0000007b00917202 */ /* 0x000fc40000000f00 */
[----:B------:R-:W-:Y:S01]  /*10810*/  MOV R123, R154 ;  /* 0x0000009a007b7202 */ /* 0x000fe20000000f00 */
[----:B------:R1:W2:Y:S01]  /*10820*/  MUFU.EX2 R68, R3 ;  /* 0x0000000300447308 */ /* 0x0002a20000000800 */
[----:B------:R-:W-:Y:S01]  /*10830*/  MOV R154, R131 ;  /* 0x00000083009a7202 */ /* 0x000fe20000000f00 */
[----:B------:R-:W-:Y:S01]  /*10840*/  IMAD.MOV.U32 R181, RZ, RZ, R145 ;  /* 0x000000ffffb57224 */ /* 0x000fe200078e0091 */
[----:B------:R-:W-:Y:S01]  /*10850*/  HMMA.16816.F32 R92, R8, R16, R92 ;  /* 0x00000010085c723c */ /* 0x000fe2000000185c */
[----:B------:R-:W-:-:S07]  /*10860*/  IMAD.MOV.U32 R131, RZ, RZ, R142 ;  /* 0x000000ffff837224 */ /* 0x000fce00078e008e */
[C---:B------:R-:W-:Y:S01]  /*10870*/  HMMA.16816.F32 R140, R8.reuse, R24, R108 ;  /* 0x00000018088c723c */ /* 0x040fe2000000186c */
[----:B-1----:R-:W-:Y:S02]  /*10880*/  FFMA.FTZ R3, R147, c[0x0][0x2d0], -R0 ;  /* 0x0000b40093037a23 */ /* 0x002fe40000010800 */
[----:B------:R-:W-:Y:S01]  /*10890*/  IMAD.MOV.U32 R147, RZ, RZ, R122 ;  /* 0x000000ffff937224 */ /* 0x000fe200078e007a */
[----:B------:R-:W-:Y:S01]  /*108a0*/  MOV R122, R157 ;  /* 0x0000009d007a7202 */ /* 0x000fe20000000f00 */
[----:B------:R1:W-:Y:S01]  /*108b0*/  MUFU.EX2 R63, R3 ;  /* 0x00000003003f7308 */ /* 0x0003e20000000800 */
[----:B------:R-:W-:Y:S02]  /*108c0*/  IMAD.MOV.U32 R157, RZ, RZ, R151 ;  /* 0x000000ffff9d7224 */ /* 0x000fe400078e0097 */
[----:B------:R-:W-:Y:S01]  /*108d0*/  HMMA.16816.F32 R88, R8, R18, R88 ;  /* 0x000000120858723c */ /* 0x000fe20000001858 */
[----:B------:R-:W-:-:S07]  /*108e0*/  IMAD.MOV.U32 R179, RZ, RZ, R147 ;  /* 0x000000ffffb37224 */ /* 0x000fce00078e0093 */
[----:B------:R-:W-:Y:S01]  /*108f0*/  HMMA.16816.F32 R148, R8, R26, R104 ;  /* 0x0000001a0894723c */ /* 0x000fe20000001868 */
[----:B-1----:R-:W-:-:S07]  /*10900*/  FFMA.FTZ R3, R125, c[0x0][0x2d0], -R0 ;  /* 0x0000b4007d037a23 */ /* 0x002fce0000010800 */
[C---:B------:R-:W-:Y:S01]  /*10910*/  HMMA.16816.F32 R84, R8.reuse, R12, R84 ;  /* 0x0000000c0854723c */ /* 0x040fe20000001854 */
[----:B------:R1:W3:Y:S07]  /*10920*/  MUFU.EX2 R62, R3 ;  /* 0x00000003003e7308 */ /* 0x0002ee0000000800 */
[----:B------:R-:W-:Y:S07]  /*10930*/  HMMA.16816.F32 R64, R8, R14, R64 ;  /* 0x0000000e0840723c */ /* 0x000fee0000001840 */
[----:B------:R-:W-:-:S02]  /*10940*/  F2FP.PACK_AB R8, R114, R133 ;  /* 0x000000857208723e */ /* 0x000fc400000000ff */
[----:B--2---:R-:W-:Y:S01]  /*10950*/  F2FP.PACK_AB R9, R68, R61 ;  /* 0x0000003d4409723e */ /* 0x004fe200000000ff */
[----:B-1----:R-:W-:Y:S01]  /*10960*/  FFMA.FTZ R3, R180, c[0x0][0x2d0], -R6 ;  /* 0x0000b400b4037a23 */ /* 0x002fe20000010806 */
[----:B------:R-:W-:Y:S01]  /*10970*/  MOV R180, R176 ;  /* 0x000000b000b47202 */ /* 0x000fe20000000f00 */
[----:B------:R-:W-:Y:S01]  /*10980*/  IMAD.MOV.U32 R176, RZ, RZ, R116 ;  /* 0x000000ffffb07224 */ /* 0x000fe200078e0074 */
[----:B------:R-:W-:Y:S01]  /*10990*/  MOV R116, R117 ;  /* 0x0000007500747202 */ /* 0x000fe20000000f00 */
[----:B------:R1:W-:Y:S01]  /*109a0*/  MUFU.EX2 R60, R3 ;  /* 0x00000003003c7308 */ /* 0x0003e20000000800 */
[----:B------:R-:W-:Y:S01]  /*109b0*/  F2FP.PACK_AB R10, R103, R101 ;  /* 0x00000065670a723e */ /* 0x000fe200000000ff */
[----:B------:R-:W-:Y:S01]  /*109c0*/  IMAD.MOV.U32 R117, RZ, RZ, R118 ;  /* 0x000000ffff757224 */ /* 0x000fe200078e0076 */
[----:B---3--:R-:W-:Y:S01]  /*109d0*/  F2FP.PACK_AB R11, R62, R63 ;  /* 0x0000003f3e0b723e */ /* 0x008fe200000000ff */
[----:B------:R-:W-:Y:S01]  /*109e0*/  IMAD.MOV.U32 R118, RZ, RZ, R119 ;  /* 0x000000ffff767224 */ /* 0x000fe200078e0077 */
[----:B------:R-:W-:Y:S01]  /*109f0*/  MOV R119, R159 ;  /* 0x0000009f00777202 */ /* 0x000fe20000000f00 */
[----:B------:R-:W-:-:S02]  /*10a00*/  IMAD.MOV.U32 R159, RZ, RZ, R120 ;  /* 0x000000ffff9f7224 */ /* 0x000fc400078e0078 */
[----:B------:R-:W-:Y:S01]  /*10a10*/  IMAD.MOV.U32 R120, RZ, RZ, R121 ;  /* 0x000000ffff787224 */ /* 0x000fe200078e0079 */
[----:B------:R-:W-:Y:S01]  /*10a20*/  MOV R121, R239 ;  /* 0x000000ef00797202 */ /* 0x000fe20000000f00 */
[----:B-1----:R-:W-:Y:S01]  /*10a30*/  FFMA.FTZ R3, R186, c[0x0][0x2d0], -R6 ;  /* 0x0000b400ba037a23 */ /* 0x002fe20000010806 */
[----:B------:R-:W-:Y:S01]  /*10a40*/  HMMA.16816.F32 R144, R8, R24, R56 ;  /* 0x000000180890723c */ /* 0x000fe20000001838 */
[----:B------:R-:W-:Y:S01]  /*10a50*/  IMAD.MOV.U32 R186, RZ, RZ, R183 ;  /* 0x000000ffffba7224 */ /* 0x000fe200078e00b7 */
[----:B------:R-:W-:Y:S01]  /*10a60*/  MOV R76, R128 ;  /* 0x00000080004c7202 */ /* 0x000fe20000000f00 */
[----:B------:R-:W-:Y:S01]  /*10a70*/  IMAD.MOV.U32 R183, RZ, RZ, R124 ;  /* 0x000000ffffb77224 */ /* 0x000fe200078e007c */
[----:B------:R-:W-:Y:S01]  /*10a80*/  MOV R124, R182 ;  /* 0x000000b6007c7202 */ /* 0x000fe20000000f00 */
        /* <DEDUP_REMOVED lines=10> */
[----:B------:R-:W-:Y:S01]  /*10b30*/  IMAD.MOV.U32 R118, RZ, RZ, R119 ;  /* 0x000000ffff767224 */ /* 0x000fe200078e0077 */
[----:B------:R1:W2:Y:S01]  /*10b40*/  MUFU.EX2 R57, R3 ;  /* 0x0000000300397308 */ /* 0x0002a20000000800 */
[----:B------:R-:W-:Y:S01]  /*10b50*/  IMAD.MOV.U32 R119, RZ, RZ, R159 ;  /* 0x000000ffff777224 */ /* 0x000fe200078e009f */
[----:B------:R-:W-:Y:S01]  /*10b60*/  MOV R159, R120 ;  /* 0x00000078009f7202 */ /* 0x000fe20000000f00 */
[----:B------:R-:W-:Y:S01]  /*10b70*/  IMAD.MOV.U32 R120, RZ, RZ, R121 ;  /* 0x000000ffff787224 */ /* 0x000fe200078e0079 */
[----:B------:R-:W-:Y:S01]  /*10b80*/  MOV R184, R124 ;  /* 0x0000007c00b87202 */ /* 0x000fe20000000f00 */
[----:B------:R-:W-:-:S02]  /*10b90*/  IMAD.MOV.U32 R127, RZ, RZ, R183 ;  /* 0x000000ffff7f7224 */ /* 0x000fc400078e00b7 */
[----:B------:R-:W-:Y:S01]  /*10ba0*/  IMAD.MOV.U32 R121, RZ, RZ, R122 ;  /* 0x000000ffff797224 */ /* 0x000fe200078e007a */
[----:B------:R-:W-:Y:S01]  /*10bb0*/  MOV R122, R158 ;  /* 0x0000009e007a7202 */ /* 0x000fe20000000f00 */
[----:B------:R-:W-:Y:S02]  /*10bc0*/  IMAD.MOV.U32 R187, RZ, RZ, R182 ;  /* 0x000000ffffbb7224 */ /* 0x000fe400078e00b6 */
[----:B------:R-:W-:Y:S02]  /*10bd0*/  IMAD.MOV.U32 R158, RZ, RZ, R238 ;  /* 0x000000ffff9e7224 */ /* 0x000fe400078e00ee */
[----:B-1----:R-:W-:Y:S01]  /*10be0*/  FFMA.FTZ R3, R186, c[0x0][0x2d0], -R6 ;  /* 0x0000b400ba037a23 */ /* 0x002fe20000010806 */
[----:B------:R-:W-:Y:S01]  /*10bf0*/  MOV R186, R181 ;  /* 0x000000b500ba7202 */ /* 0x000fe20000000f00 */
[----:B------:R-:W-:Y:S01]  /*10c00*/  IMAD.MOV.U32 R185, RZ, RZ, R180 ;  /* 0x000000ffffb97224 */ /* 0x000fe200078e00b4 */
[----:B------:R-:W-:Y:S01]  /*10c10*/  MOV R182, R178 ;  /* 0x000000b200b67202 */ /* 0x000fe20000000f00 */
[----:B------:R1:W-:Y:S01]  /*10c20*/  MUFU.EX2 R56, R3 ;  /* 0x0000000300387308 */ /* 0x0003e20000000800 */
[----:B------:R-:W-:Y:S01]  /*10c30*/  IMAD.MOV.U32 R183, RZ, RZ, R179 ;  /* 0x000000ffffb77224 */ /* 0x000fe200078e00b3 */
[----:B------:R-:W-:Y:S01]  /*10c40*/  MOV R179, R117 ;  /* 0x0000007500b37202 */ /* 0x000fe20000000f00 */
[----:B------:R-:W-:Y:S01]  /*10c50*/  IMAD.MOV.U32 R181, RZ, RZ, R116 ;  /* 0x000000ffffb57224 */ /* 0x000fe200078e0074 */
[----:B------:R-:W-:Y:S01]  /*10c60*/  HMMA.16816.F32 R52, R8, R26, R52 ;  /* 0x0000001a0834723c */ /* 0x000fe20000001834 */
[----:B------:R-:W-:Y:S01]  /*10c70*/  IMAD.MOV.U32 R124, RZ, RZ, R177 ;  /* 0x000000ffff7c7224 */ /* 0x000fe200078e00b1 */
[----:B------:R4:W5:Y:S01]  /*10c80*/  LDL.LU R238, [R1+0x64] ;  /* 0x0000640001ee7983 */ /* 0x0009620000300800 */
[----:B------:R-:W-:Y:S01]  /*10c90*/  IMAD.MOV.U32 R180, RZ, RZ, R176 ;  /* 0x000000ffffb47224 */ /* 0x000fe200078e00b0 */
[----:B------:R-:W-:Y:S01]  /*10ca0*/  MOV R176, R159 ;  /* 0x0000009f00b07202 */ /* 0x000fe20000000f00 */
[----:B------:R-:W-:-:S02]  /*10cb0*/  IMAD.MOV.U32 R178, RZ, RZ, R119 ;  /* 0x000000ffffb27224 */ /* 0x000fc400078e0077 */
[----:B------:R-:W-:Y:S02]  /*10cc0*/  IMAD.MOV.U32 R116, RZ, RZ, R120 ;  /* 0x000000ffff747224 */ /* 0x000fe400078e0078 */
[----:B------:R-:W-:Y:S01]  /*10cd0*/  IMAD.MOV.U32 R117, RZ, RZ, R121 ;  /* 0x000000ffff757224 */ /* 0x000fe200078e0079 */
[----:B------:R-:W-:Y:S01]  /*10ce0*/  MOV R121, R157 ;  /* 0x0000009d00797202 */ /* 0x000fe20000000f00 */
[----:B------:R-:W-:Y:S02]  /*10cf0*/  IMAD.MOV.U32 R119, RZ, RZ, R158 ;  /* 0x000000ffff777224 */ /* 0x000fe400078e009e */
[----:B-1----:R-:W-:Y:S02]  /*10d00*/  FFMA.FTZ R3, R127, c[0x0][0x2d0], -R6 ;  /* 0x0000b4007f037a23 */ /* 0x002fe40000010806 */
[----:B------:R-:W-:Y:S01]  /*10d10*/  IMAD.MOV.U32 R127, RZ, RZ, R184 ;  /* 0x000000ffff7f7224 */ /* 0x000fe200078e00b8 */
[----:B------:R-:W-:Y:S01]  /*10d20*/  MOV R184, R187 ;  /* 0x000000bb00b87202 */ /* 0x000fe20000000f00 */
[----:B------:R-:W-:-:S02]  /*10d30*/  IMAD.MOV.U32 R120, RZ, RZ, R156 ;  /* 0x000000ffff787224 */ /* 0x000fc400078e009c */
[----:B------:R-:W-:Y:S01]  /*10d40*/  IMAD.MOV.U32 R187, RZ, RZ, R185 ;  /* 0x000000ffffbb7224 */ /* 0x000fe200078e00b9 */
[----:B------:R-:W-:Y:S01]  /*10d50*/  HMMA.16816.F32 R156, R8, R20, R44 ;  /* 0x00000014089c723c */ /* 0x000fe2000000182c */
[----:B------:R-:W-:Y:S01]  /*10d60*/  IMAD.MOV.U32 R185, RZ, RZ, R186 ;  /* 0x000000ffffb97224 */ /* 0x000fe200078e00ba */
[----:B------:R-:W-:Y:S01]  /*10d70*/  MOV R186, R183 ;  /* 0x000000b700ba7202 */ /* 0x000fe20000000f00 */
[----:B------:R1:W-:Y:S01]  /*10d80*/  MUFU.EX2 R45, R3 ;  /* 0x00000003002d7308 */ /* 0x0003e20000000800 */
[----:B------:R-:W-:Y:S01]  /*10d90*/  IMAD.MOV.U32 R177, RZ, RZ, R118 ;  /* 0x000000ffffb17224 */ /* 0x000fe200078e0076 */
[----:B------:R-:W-:Y:S01]  /*10da0*/  MOV R118, R122 ;  /* 0x0000007a00767202 */ /* 0x000fe20000000f00 */
[----:B------:R-:W-:Y:S02]  /*10db0*/  IMAD.MOV.U32 R183, RZ, RZ, R124 ;  /* 0x000000ffffb77224 */ /* 0x000fe400078e007c */
[----:B------:R-:W-:Y:S01]  /*10dc0*/  IMAD.MOV.U32 R124, RZ, RZ, R182 ;  /* 0x000000ffff7c7224 */ /* 0x000fe200078e00b6 */
[----:B------:R-:W-:Y:S01]  /*10dd0*/  MOV R182, R180 ;  /* 0x000000b400b67202 */ /* 0x000fe20000000f00 */
[----:B------:R-:W-:-:S02]  /*10de0*/  IMAD.MOV.U32 R180, RZ, RZ, R181 ;  /* 0x000000ffffb47224 */ /* 0x000fc400078e00b5 */
[----:B------:R-:W-:Y:S01]  /*10df0*/  IMAD.MOV.U32 R181, RZ, RZ, R179 ;  /* 0x000000ffffb57224 */ /* 0x000fe200078e00b3 */
[----:B------:R-:W-:Y:S01]  /*10e00*/  MOV R179, R177 ;  /* 0x000000b100b37202 */ /* 0x000fe20000000f00 */
[----:B-1----:R-:W-:Y:S02]  /*10e10*/  FFMA.FTZ R3, R127, c[0x0][0x2d0], -R5 ;  /* 0x0000b4007f037a23 */ /* 0x002fe40000010805 */
[----:B------:R-:W-:Y:S02]  /*10e20*/  IMAD.MOV.U32 R127, RZ, RZ, R184 ;  /* 0x000000ffff7f7224 */ /* 0x000fe400078e00b8 */
        /* <DEDUP_REMOVED lines=22> */
[C---:B------:R-:W-:Y:S01]  /*10f90*/  HMMA.16816.F32 R48, R8.reuse, R12, R48 ;  /* 0x0000000c0830723c */ /* 0x040fe20000001830 */
[----:B------:R-:W-:Y:S01]  /*10fa0*/  IMAD.MOV.U32 R120, RZ, RZ, R121 ;  /* 0x000000ffff787224 */ /* 0x000fe200078e0079 */
[----:B------:R-:W-:Y:S01]  /*10fb0*/  MOV R121, R122 ;  /* 0x0000007a00797202 */ /* 0x000fe20000000f00 */
[----:B------:R-:W-:Y:S01]  /*10fc0*/  IMAD.MOV.U32 R178, RZ, RZ, R176 ;  /* 0x000000ffffb27224 */ /* 0x000fe200078e00b0 */
[----:B------:R-:W-:Y:S01]  /*10fd0*/  MUFU.EX2 R24, R4 ;  /* 0x0000000400187308 */ /* 0x000fe20000000800 */
[----:B------:R-:W-:Y:S01]  /*10fe0*/  IMAD.MOV.U32 R176, RZ, RZ, R116 ;  /* 0x000000ffffb07224 */ /* 0x000fe200078e0074 */
[----:B------:R-:W-:Y:S01]  /*10ff0*/  MOV R116, R117 ;  /* 0x0000007500747202 */ /* 0x000fe20000000f00 */
[----:B------:R-:W-:Y:S01]  /*11000*/  IMAD.MOV.U32 R122, RZ, RZ, R123 ;  /* 0x000000ffff7a7224 */ /* 0x000fe200078e007b */
[C---:B------:R-:W-:Y:S01]  /*11010*/  HMMA.16816.F32 R40, R8.reuse, R22, R40 ;  /* 0x000000160828723c */ /* 0x040fe20000001828 */
[----:B------:R-:W-:Y:S01]  /*11020*/  IMAD.MOV.U32 R123, RZ, RZ, R155 ;  /* 0x000000ffff7b7224 */ /* 0x000fe200078e009b */
[----:B------:R-:W-:Y:S01]  /*11030*/  MOV R155, R236 ;  /* 0x000000ec009b7202 */ /* 0x000fe20000000f00 */
[----:B------:R-:W-:Y:S01]  /*11040*/  IMAD.MOV.U32 R117, RZ, RZ, R118 ;  /* 0x000000ffff757224 */ /* 0x000fe200078e0076 */
[----:B------:R4:W5:Y:S01]  /*11050*/  LDL.LU R237, [R1+0x60] ;  /* 0x0000600001ed7983 */ /* 0x0009620000300800 */
[----:B-1----:R-:W-:Y:S01]  /*11060*/  FFMA.FTZ R3, R127, c[0x0][0x2d0], -R5 ;  /* 0x0000b4007f037a23 */ /* 0x002fe20000010805 */
[----:B------:R-:W-:Y:S01]  /*11070*/  MOV R127, R183 ;  /* 0x000000b7007f7202 */ /* 0x000fe20000000f00 */
[----:B------:R-:W-:Y:S01]  /*11080*/  IMAD.MOV.U32 R118, RZ, RZ, R119 ;  /* 0x000000ffff767224 */ /* 0x000fe200078e0077 */
[----:B------:R-:W-:Y:S01]  /*11090*/  MOV R119, R120 ;  /* 0x0000007800777202 */ /* 0x000fe20000000f00 */
[----:B------:R-:W-:Y:S01]  /*110a0*/  IMAD.MOV.U32 R225, RZ, RZ, R186 ;  /* 0x000000ffffe17224 */ /* 0x000fe200078e00ba */
[----:B------:R1:W3:Y:S01]  /*110b0*/  MUFU.EX2 R27, R3 ;  /* 0x00000003001b7308 */ /* 0x0002e20000000800 */
[----:B------:R-:W-:Y:S01]  /*110c0*/  IMAD.MOV.U32 R120, RZ, RZ, R121 ;  /* 0x000000ffff787224 */ /* 0x000fe200078e0079 */
[C---:B------:R-:W-:Y:S01]  /*110d0*/  HMMA.16816.F32 R28, R8.reuse, R14, R28 ;  /* 0x0000000e081c723c */ /* 0x040fe2000000181c */
        /* <DEDUP_REMOVED lines=11> */
[----:B-1----:R-:W-:Y:S01]  /*11190*/  FFMA.FTZ R3, R168, c[0x0][0x2d0], -R5 ;  /* 0x0000b400a8037a23 */ /* 0x002fe20000010805 */
        /* <DEDUP_REMOVED lines=10> */
[----:B------:R-:W-:Y:S01]  /*11240*/  HMMA.16816.F32 R36, R8, R18, R36 ;  /* 0x000000120824723c */ /* 0x000fe20000001824 */
[----:B------:R-:W-:Y:S01]  /*11250*/  IMAD.MOV.U32 R180, RZ, RZ, R176 ;  /* 0x000000ffffb47224 */ /* 0x000fe200078e00b0 */
[----:B------:R-:W-:Y:S01]  /*11260*/  LDSM.16.MT88.4 R168, [R231+0x3100] ;  /* 0x00310000e7a8783b */ /* 0x000fe20000004200 */
[----:B------:R-:W-:-:S02]  /*11270*/  IMAD.MOV.U32 R179, RZ, RZ, R117 ;  /* 0x000000ffffb37224 */ /* 0x000fc400078e0075 */
[----:B------:R-:W-:Y:S02]  /*11280*/  IMAD.MOV.U32 R116, RZ, RZ, R121 ;  /* 0x000000ffff747224 */ /* 0x000fe400078e0079 */
[----:B------:R-:W-:Y:S02]  /*11290*/  IMAD.MOV.U32 R177, RZ, RZ, R118 ;  /* 0x000000ffffb17224 */ /* 0x000fe400078e0076 */
[----:B------:R-:W-:Y:S02]  /*112a0*/  IMAD.MOV.U32 R119, RZ, RZ, R155 ;  /* 0x000000ffff777224 */ /* 0x000fe400078e009b */
[----:B------:R-:W-:Y:S02]  /*112b0*/  IMAD.MOV.U32 R75, RZ, RZ, R185 ;  /* 0x000000ffff4b7224 */ /* 0x000fe400078e00b9 */
[----:B-1----:R-:W-:Y:S01]  /*112c0*/  FFMA.FTZ R3, R79, c[0x0][0x2d0], -R5 ;  /* 0x0000b4004f037a23 */ /* 0x002fe20000010805 */
        /* <DEDUP_REMOVED lines=8> */
[----:B------:R-:W-:Y:S01]  /*11350*/  IMAD.MOV.U32 R185, RZ, RZ, R124 ;  /* 0x000000ffffb97224 */ /* 0x000fe200078e007c */
[----:B------:R-:W-:Y:S01]  /*11360*/  LDSM.16.MT88.4 R16, [R230+0x3100] ;  /* 0x00310000e610783b */ /* 0x000fe20000004200 */
        /* <DEDUP_REMOVED lines=11> */
[----:B------:R-:W-:Y:S02]  /*11420*/  IMAD.MOV.U32 R152, RZ, RZ, R235 ;  /* 0x000000ffff987224 */ /* 0x000fe400078e00eb */
[----:B------:R-:W-:Y:S01]  /*11430*/  IMAD.MOV.U32 R180, RZ, RZ, R178 ;  /* 0x000000ffffb47224 */ /* 0x000fe200078e00b2 */
[----:B------:R1:W1:Y:S01]  /*11440*/  MUFU.EX2 R25, R3 ;  /* 0x0000000300197308 */ /* 0x0002620000000800 */
[----:B------:R-:W-:Y:S01]  /*11450*/  IMAD.MOV.U32 R187, RZ, RZ, R182 ;  /* 0x000000ffffbb7224 */ /* 0x000fe200078e00b6 */
[----:B------:R-:W-:Y:S01]  /*11460*/  MOV R182, R177 ;  /* 0x000000b100b67202 */ /* 0x000fe20000000f00 */
[----:B------:R-:W-:Y:S02]  /*11470*/  IMAD.MOV.U32 R178, RZ, RZ, R118 ;  /* 0x000000ffffb27224 */ /* 0x000fe400078e0076 */
[----:B------:R-:W-:Y:S02]  /*11480*/  FFMA.FTZ R5, R79, c[0x0][0x2d0], -R7 ;  /* 0x0000b4004f057a23 */ /* 0x000fe40000010807 */
[--C-:B------:R-:W-:Y:S01]  /*11490*/  FFMA.FTZ R4, R75, c[0x0][0x2d0], -R0.reuse ;  /* 0x0000b4004b047a23 */ /* 0x100fe20000010800 */
[----:B------:R-:W-:Y:S01]  /*114a0*/  MOV R120, R154 ;  /* 0x0000009a00787202 */ /* 0x000fe20000000f00 */
[----:B------:R-:W-:Y:S01]  /*114b0*/  IMAD.MOV.U32 R119, RZ, RZ, R123 ;  /* 0x000000ffff777224 */ /* 0x000fe200078e007b */
[----:B------:R4:W5:Y:S01]  /*114c0*/  LDL.LU R235, [R1+0x58] ;  /* 0x0000580001eb7983 */ /* 0x0009620000300800 */
[----:B------:R-:W-:-:S02]  /*114d0*/  FFMA.FTZ R6, R73, c[0x0][0x2d0], -R0 ;  /* 0x0000b40049067a23 */ /* 0x000fc40000010800 */
[--C-:B------:R-:W-:Y:S02]  /*114e0*/  FFMA.FTZ R12, R74, c[0x0][0x2d0], -R0.reuse ;  /* 0x0000b4004a0c7a23 */ /* 0x100fe40000010800 */
[----:B------:R-:W-:Y:S02]  /*114f0*/  FFMA.FTZ R13, R226, c[0x0][0x2d0], -R0 ;  /* 0x0000b400e20d7a23 */ /* 0x000fe40000010800 */
[----:B------:R-:W-:Y:S02]  /*11500*/  FADD.FTZ R21, R127, R252 ;  /* 0x000000fc7f157221 */ /* 0x000fe40000010000 */
[----:B------:R-:W-:Y:S02]  /*11510*/  IMAD.MOV.U32 R177, RZ, RZ, R117 ;  /* 0x000000ffffb17224 */ /* 0x000fe400078e0075 */
[----:B------:R-:W-:Y:S02]  /*11520*/  FADD.FTZ R0, R126, R225 ;  /* 0x000000e17e007221 */ /* 0x000fe40000010000 */
[----:B------:R-:W-:-:S02]  /*11530*/  IMAD.MOV.U32 R127, RZ, RZ, R179 ;  /* 0x000000ffff7f7224 */ /* 0x000fc400078e00b3 */
[----:B------:R-:W-:Y:S02]  /*11540*/  IMAD.MOV.U32 R121, RZ, RZ, R152 ;  /* 0x000000ffff797224 */ /* 0x000fe400078e0098 */
[----:B-1----:R-:W-:Y:S02]  /*11550*/  FFMA.FTZ R3, R139, c[0x0][0x2d0], -R7 ;  /* 0x0000b4008b037a23 */ /* 0x002fe40000010807 */
[----:B------:R-:W-:Y:S02]  /*11560*/  FADD.FTZ R20, R173, R172 ;  /* 0x000000acad147221 */ /* 0x000fe40000010000 */
[----:B------:R-:W-:Y:S01]  /*11570*/  IMAD.MOV.U32 R82, RZ, RZ, R176 ;  /* 0x000000ffff527224 */ /* 0x000fe200078e00b0 */
[----:B------:R-:W-:Y:S01]  /*11580*/  MOV R226, R124 ;  /* 0x0000007c00e27202 */ /* 0x000fe20000000f00 */
[----:B------:R-:W-:Y:S01]  /*11590*/  IMAD.MOV.U32 R122, RZ, RZ, R153 ;  /* 0x000000ffff7a7224 */ /* 0x000fe200078e0099 */
[----:B------:R1:W-:Y:S01]  /*115a0*/  MUFU.EX2 R15, R5 ;  /* 0x00000005000f7308 */ /* 0x0003e20000000800 */
[----:B------:R-:W-:Y:S01]  /*115b0*/  FFMA.FTZ R7, R72, c[0x0][0x2d0], -R7 ;  /* 0x0000b40048077a23 */ /* 0x000fe20000010807 */
[----:B------:R-:W-:Y:S01]  /*115c0*/  MOV R72, R178 ;  /* 0x000000b200487202 */ /* 0x000fe20000000f00 */
[----:B------:R-:W-:-:S02]  /*115d0*/  IMAD.MOV.U32 R83, RZ, RZ, R119 ;  /* 0x000000ffff537224 */ /* 0x000fc400078e0077 */
[----:B------:R-:W-:Y:S02]  /*115e0*/  FADD.FTZ R22, R175, R174 ;  /* 0x000000aeaf167221 */ /* 0x000fe40000010000 */
[----:B------:R-:W-:Y:S01]  /*115f0*/  IMAD.MOV.U32 R124, RZ, RZ, R177 ;  /* 0x000000ffff7c7224 */ /* 0x000fe200078e00b1 */
[----:B------:R2:W-:Y:S01]  /*11600*/  MUFU.EX2 R11, R4 ;  /* 0x00000004000b7308 */ /* 0x0005e20000000800 */
[----:B------:R-:W-:Y:S01]  /*11610*/  IMAD.MOV.U32 R117, RZ, RZ, R121 ;  /* 0x000000ffff757224 */ /* 0x000fe200078e0079 */
[----:B------:R-:W-:Y:S01]  /*11620*/  MOV R118, R122 ;  /* 0x0000007a00767202 */ /* 0x000fe20000000f00 */
[----:B------:R-:W-:Y:S02]  /*11630*/  IMAD.MOV.U32 R116, RZ, RZ, R120 ;  /* 0x000000ffff747224 */ /* 0x000fe400078e0078 */
[----:B------:R-:W-:Y:S01]  /*11640*/  IMAD.MOV.U32 R131, RZ, RZ, R234 ;  /* 0x000000ffff837224 */ /* 0x000fe200078e00ea */
[----:B------:R-:W-:Y:S02]  /*11650*/  MOV R73, R181 ;  /* 0x000000b500497202 */ /* 0x000fe40000000f00 */
[----:B------:R-:W-:Y:S01]  /*11660*/  MUFU.EX2 R9, R6 ;  /* 0x0000000600097308 */ /* 0x000fe20000000800 */
[----:B-1----:R-:W-:Y:S01]  /*11670*/  FADD.FTZ R5, R127, R0 ;  /* 0x000000007f057221 */ /* 0x002fe20000010000 */
[----:B------:R-:W1:Y:S01]  /*11680*/  LDSM.16.MT88.4 R152, [R228+0x3100] ;  /* 0x00310000e498783b */ /* 0x000e620000004200 */
[----:B------:R-:W-:-:S02]  /*11690*/  FADD.FTZ R0, R76, R22 ;  /* 0x000000164c007221 */ /* 0x000fc40000010000 */
[----:B------:R-:W-:-:S03]  /*116a0*/  IMAD.MOV.U32 R77, RZ, RZ, R124 ;  /* 0x000000ffff4d7224 */ /* 0x000fc600078e007c */
[----:B------:R3:W1:Y:S01]  /*116b0*/  MUFU.EX2 R23, R3 ;  /* 0x0000000300177308 */ /* 0x0006620000000800 */
[----:B--2---:R-:W-:Y:S01]  /*116c0*/  FADD.FTZ R4, R82, R20 ;  /* 0x0000001452047221 */ /* 0x004fe20000010000 */
[----:B------:R-:W-:Y:S01]  /*116d0*/  MOV R79, R117 ;  /* 0x00000075004f7202 */ /* 0x000fe20000000f00 */
[----:B------:R-:W-:Y:S01]  /*116e0*/  FADD.FTZ R5, R72, R5 ;  /* 0x0000000548057221 */ /* 0x000fe20000010000 */
[----:B------:R-:W2:Y:S01]  /*116f0*/  LDSM.16.MT88.4 R120, [R229+0x3100] ;  /* 0x00310000e578783b */ /* 0x000ea20000004200 */
[----:B------:R-:W-:Y:S02]  /*11700*/  FADD.FTZ R4, R226, R4 ;  /* 0x00000004e2047221 */ /* 0x000fe40000010000 */
[----:B------:R-:W-:Y:S02]  /*11710*/  IMAD.MOV.U32 R78, RZ, RZ, R116 ;  /* 0x000000ffff4e7224 */ /* 0x000fe400078e0074 */
[----:B------:R-:W-:Y:S02]  /*11720*/  IMAD.MOV.U32 R225, RZ, RZ, R183 ;  /* 0x000000ffffe17224 */ /* 0x000fe400078e00b7 */
[----:B------:R-:W-:-:S02]  /*11730*/  IMAD.MOV.U32 R75, RZ, RZ, R182 ;  /* 0x000000ffff4b7224 */ /* 0x000fc400078e00b6 */
[----:B------:R-:W-:Y:S01]  /*11740*/  IMAD.MOV.U32 R74, RZ, RZ, R180 ;  /* 0x000000ffff4a7224 */ /* 0x000fe200078e00b4 */
[----:B------:R1:W1:Y:S01]  /*11750*/  MUFU.EX2 R14, R7 ;  /* 0x00000007000e7308 */ /* 0x0002620000000800 */
[----:B------:R4:W5:Y:S01]  /*11760*/  LDL.LU R234, [R1+0x54] ;  /* 0x0000540001ea7983 */ /* 0x0009620000300800 */
[----:B---3--:R-:W-:Y:S01]  /*11770*/  FADD.FTZ R3, R83, R21 ;  /* 0x0000001553037221 */ /* 0x008fe20000010000 */
[----:B------:R-:W-:Y:S01]  /*11780*/  MOV R182, R131 ;  /* 0x0000008300b67202 */ /* 0x000fe20000000f00 */
[----:B------:R-:W-:Y:S02]  /*11790*/  IMAD.MOV.U32 R183, RZ, RZ, R118 ;  /* 0x000000ffffb77224 */ /* 0x000fe400078e0076 */
[----:B------:R-:W-:Y:S02]  /*117a0*/  IMAD.MOV.U32 R181, RZ, RZ, R129 ;  /* 0x000000ffffb57224 */ /* 0x000fe400078e0081 */
[----:B------:R-:W-:Y:S01]  /*117b0*/  IMAD.MOV.U32 R72, RZ, RZ, R73 ;  /* 0x000000ffff487224 */ /* 0x000fe200078e0049 */
[----:B------:R-:W-:Y:S01]  /*117c0*/  MOV R226, R184 ;  /* 0x000000b800e27202 */ /* 0x000fe20000000f00 */
[----:B------:R-:W-:Y:S01]  /*117d0*/  FADD.FTZ R6, R187, R3 ;  /* 0x00000003bb067221 */ /* 0x000fe20000010000 */
[----:B------:R-:W-:Y:S01]  /*117e0*/  MUFU.EX2 R10, R12 ;  /* 0x0000000c000a7308 */ /* 0x000fe20000000800 */
[----:B------:R-:W-:Y:S01]  /*117f0*/  FADD.FTZ R3, R186, R0 ;  /* 0x00000000ba037221 */ /* 0x000fe20000010000 */
[----:B------:R4:W5:Y:S01]  /*11800*/  LDL.LU R233, [R1+0x50] ;  /* 0x0000500001e97983 */ /* 0x0009620000300800 */
[----:B------:R-:W-:-:S02]  /*11810*/  FADD.FTZ R0, R77, R5 ;  /* 0x000000054d007221 */ /* 0x000fc40000010000 */
[----:B------:R-:W-:Y:S02]  /*11820*/  FADD.FTZ R5, R227, R4 ;  /* 0x00000004e3057221 */ /* 0x000fe40000010000 */
[----:B------:R-:W-:Y:S01]  /*11830*/  IMAD.MOV.U32 R180, RZ, RZ, R130 ;  /* 0x000000ffffb47224 */ /* 0x000fe200078e0082 */
[----:B------:R-:W-:Y:S01]  /*11840*/  MOV R73, R74 ;  /* 0x0000004a00497202 */ /* 0x000fe20000000f00 */
[----:B------:R-:W-:Y:S01]  /*11850*/  FADD.FTZ R4, R78, R6 ;  /* 0x000000064e047221 */ /* 0x000fe20000010000 */
[----:B------:R-:W3:Y:S01]  /*11860*/  MUFU.EX2 R13, R13 ;  /* 0x0000000d000d7308 */ /* 0x000ee20000000800 */
[----:B------:R-:W-:Y:S01]  /*11870*/  FADD.FTZ R3, R79, R3 ;  /* 0x000000034f037221 */ /* 0x000fe20000010000 */
[----:B------:R4:W5:Y:S01]  /*11880*/  LDL.LU R232, [R1+0x4c] ;  /* 0x00004c0001e87983 */ /* 0x0009620000300800 */
[----:B------:R-:W-:Y:S02]  /*11890*/  FADD.FTZ R0, R183, R0 ;  /* 0x00000000b7007221 */ /* 0x000fe40000010000 */
[----:B------:R-:W-:Y:S01]  /*118a0*/  FADD.FTZ R8, R248, R5 ;  /* 0x00000005f8087221 */ /* 0x000fe20000010000 */
[----:B------:R4:W5:Y:S01]  /*118b0*/  LDL.LU R139, [R1+0x48] ;  /* 0x00004800018b7983 */ /* 0x0009620000300800 */
[----:B-1----:R-:W-:Y:S01]  /*118c0*/  FADD.FTZ R7, R182, R4 ;  /* 0x00000004b6077221 */ /* 0x002fe20000010000 */
[----:B------:R-:W-:Y:S01]  /*118d0*/  F2FP.PACK_AB R128, R57, R60 ;  /* 0x0000003c3980723e */ /* 0x000fe200000000ff */
[----:B------:R-:W-:Y:S01]  /*118e0*/  FADD.FTZ R6, R180, R3 ;  /* 0x00000003b4067221 */ /* 0x000fe20000010000 */
[----:B------:R-:W-:Y:S01]  /*118f0*/  F2FP.PACK_AB R129, R27, R44 ;  /* 0x0000002c1b81723e */ /* 0x000fe200000000ff */
[----:B------:R-:W-:Y:S01]  /*11900*/  IMAD.MOV.U32 R74, RZ, RZ, R75 ;  /* 0x000000ffff4a7224 */ /* 0x000fe200078e004b */
[----:B------:R-:W-:Y:S01]  /*11910*/  F2FP.PACK_AB R130, R45, R56 ;  /* 0x000000382d82723e */ /* 0x000fe200000000ff */
[----:B------:R-:W-:Y:S01]  /*11920*/  FADD.FTZ R5, R181, R0 ;  /* 0x00000000b5057221 */ /* 0x000fe20000010000 */
[----:B------:R-:W-:Y:S01]  /*11930*/  F2FP.PACK_AB R131, R25, R26 ;  /* 0x0000001a1983723e */ /* 0x000fe200000000ff */
[----:B------:R-:W-:Y:S01]  /*11940*/  FADD.FTZ R4, R250, R8 ;  /* 0x00000008fa047221 */ /* 0x000fe20000010000 */
[----:B------:R-:W-:Y:S01]  /*11950*/  F2FP.PACK_AB R184, R23, R24 ;  /* 0x0000001817b8723e */ /* 0x000fe200000000ff */
[----:B------:R-:W-:Y:S01]  /*11960*/  IMAD.MOV.U32 R75, RZ, RZ, R225 ;  /* 0x000000ffff4b7224 */ /* 0x000fe200078e00e1 */
[----:B------:R-:W-:Y:S01]  /*11970*/  F2FP.PACK_AB R186, R14, R15 ;  /* 0x0000000f0eba723e */ /* 0x000fe200000000ff */
[----:B------:R-:W-:Y:S01]  /*11980*/  FADD.FTZ R3, R72, R7 ;  /* 0x0000000748037221 */ /* 0x000fe20000010000 */
[----:B---3--:R-:W-:Y:S01]  /*11990*/  F2FP.PACK_AB R187, R13, R11 ;  /* 0x0000000b0dbb723e */ /* 0x008fe200000000ff */
[----:B------:R-:W-:Y:S01]  /*119a0*/  FADD.FTZ R0, R73, R6 ;  /* 0x0000000649007221 */ /* 0x000fe20000010000 */
[----:B------:R-:W-:Y:S01]  /*119b0*/  HMMA.16816.F32 R140, R128, R152, R140 ;  /* 0x00000098808c723c */ /* 0x000fe2000000188c */
[----:B------:R-:W-:Y:S01]  /*119c0*/  IMAD.MOV.U32 R225, RZ, RZ, R185 ;  /* 0x000000ffffe17224 */ /* 0x000fe200078e00b9 */
[----:B------:R-:W-:Y:S01]  /*119d0*/  F2FP.PACK_AB R185, R10, R9 ;  /* 0x000000090ab9723e */ /* 0x000fe200000000ff */
        /* <DEDUP_REMOVED lines=18> */
[C---:B--2---:R-:W-:Y:S01]  /*11b00*/  HMMA.16816.F32 R176, R128.reuse, R120, R92 ;  /* 0x0000007880b0723c */ /* 0x044fe2000000185c */
        /* <DEDUP_REMOVED lines=85> */
[----:B------:R-:W2:Y:S04]  /*12060*/  LDL.LU R225, [R1+0x30] ;  /* 0x0000300001e17983 */ /* 0x000ea80000300800 */
[----:B------:R-:W3:Y:S04]  /*12070*/  LDL.LU.64 R72, [R1+0x38] ;  /* 0x0000380001487983 */ /* 0x000ee80000300a00 */
[----:B----4-:R-:W4:Y:S01]  /*12080*/  LDL.LU.64 R74, [R1+0x40] ;  /* 0x00004000014a7983 */ /* 0x010f220000300a00 */
[----:B------:R-:W-:Y:S01]  /*12090*/  IMAD.MOV.U32 R3, RZ, RZ, R134 ;  /* 0x000000ffff037224 */ /* 0x000fe200078e0086 */
[----:B------:R-:W-:Y:S01]  /*120a0*/  MOV R138, R2 ;  /* 0x00000002008a7202 */ /* 0x000fe20000000f00 */
[----:B------:R-:W-:Y:S01]  /*120b0*/  IMAD.MOV.U32 R0, RZ, RZ, R135 ;  /* 0x000000ffff007224 */ /* 0x000fe200078e0087 */
[----:B------:R-:W-:Y:S01]  /*120c0*/  ULDC UR4, c[0x0][0x208] ;  /* 0x0000820000047ab9 */ /* 0x000fe20000000800 */
[----:B------:R-:W-:Y:S01]  /*120d0*/  IMAD.MOV.U32 R133, RZ, RZ, R132 ;  /* 0x000000ffff857224 */ /* 0x000fe200078e0084 */
[----:B------:R-:W-:-:S02]  /*120e0*/  USHF.L.U32 UR4, UR4, 0x5, URZ ;  /* 0x0000000504047899 */ /* 0x000fc4000800063f */
[----:B------:R-:W-:Y:S01]  /*120f0*/  ULDC.64 UR6, c[0x0][0x118] ;  /* 0x0000460000067ab9 */ /* 0x000fe20000000a00 */
[----:B--2---:R-:W-:Y:S02]  /*12100*/  IADD3 R246, R225, -0x2, RZ ;  /* 0xfffffffee1f67810 */ /* 0x004fe40007ffe0ff */
[----:B---3--:R-:W-:Y:S02]  /*12110*/  MOV R5, R73 ;  /* 0x0000004900057202 */ /* 0x008fe40000000f00 */
[----:B----4-:R-:W-:-:S05]  /*12120*/  MOV R4, R74 ;  /* 0x0000004a00047202 */ /* 0x010fca0000000f00 */
[----:B------:R1:W-:Y:S02]  /*12130*/  STL.64 [R1+0x18], R4 ;  /* 0x0000180401007387 */ /* 0x0003e40000100a00 */
.L_x_130:
[----:B------:R-:W2:Y:S01]  /*12140*/  LDL.64 R72, [R1+0x18] ;  /* 0x0000180001487983 */ /* 0x000ea20000100a00 */
[----:B------:R-:W-:Y:S04]  /*12150*/  DEPBAR.LE SB0, 0x0 ;  /* 0x000080000000791a */ /* 0x000fe80000000000 */
[----:B------:R-:W-:Y:S01]  /*12160*/  SHF.R.S32.HI R2, RZ, 0x1f, R246 ;  /* 0x0000001fff027819 */ /* 0x000fe200000114f6 */
[----:B------:R-:W-:Y:S01]  /*12170*/  BAR.SYNC.DEFER_BLOCKING 0x0 ;  /* 0x0000000000007b1d */ /* 0x000fe20000010000 */
[----:B------:R-:W-:Y:S01]  /*12180*/  IMAD.WIDE.U32 R84, R246, c[0x0][0x208], RZ ;  /* 0x00008200f6547a25 */ /* 0x000fe200078e00ff */
[----:B------:R-:W-:Y:S02]  /*12190*/  MOV R105, 0x5 ;  /* 0x0000000500697802 */ /* 0x000fe40000000f00 */
[----:B------:R-:W-:Y:S01]  /*121a0*/  MOV R104, c[0x0][0x208] ;  /* 0x0000820000687a02 */ /* 0x000fe20000000f00 */
[----:B------:R-:W-:Y:S01]  /*121b0*/  IMAD R2, R2, c[0x0][0x208], RZ ;  /* 0x0000820002027a24 */ /* 0x000fe200078e02ff */
[----:B------:R-:W-:Y:S02]  /*121c0*/  MOV R247, c[0x0][0x1e0] ;  /* 0x0000780000f77a02 */ /* 0x000fe40000000f00 */
[----:B------:R-:W-:Y:S01]  /*121d0*/  SHF.L.U64.HI R104, R104, R105, c[0x0][0x20c] ;  /* 0x0000830068687619 */ /* 0x000fe20000010269 */
        /* <DEDUP_REMOVED lines=52> */
[-C--:B------:R-:W-:Y:S02]  /*12520*/  IADD3.X R89, R91, R104.reuse, RZ, P0, !PT ;  /* 0x000000685b597210 */ /* 0x080fe400007fe4ff */
[----:B------:R-:W-:Y:S04]  /*12530*/  IADD3 R94, P1, R88, UR4, RZ ;  /* 0x00000004585e7c10 */ /* 0x000fe8000ff3e0ff */
[-C--:B---3--:R-:W-:Y:S01]  /*12540*/  HMMA.16816.F32 R84, R112, R96.reuse, RZ ;  /* 0x000000607054723c */ /* 0x088fe200000018ff */
[----:B------:R1:W-:Y:S03]  /*12550*/  LDGSTS.E.BYPASS.LTC128B.128 [R245+0x900], [R88.64], !P3 ;  /* 0x0090000058f57fae */ /* 0x0003e6000d901d46 */
[-C--:B------:R-:W-:Y:S02]  /*12560*/  IADD3.X R95, R89, R104.reuse, RZ, P1, !PT ;  /* 0x00000068595f7210 */ /* 0x080fe40000ffe4ff */
[----:B------:R-:W-:Y:S03]  /*12570*/  IADD3 R92, P0, R94, UR4, RZ ;  /* 0x000000045e5c7c10 */ /* 0x000fe6000ff1e0ff */
[----:B------:R2:W-:Y:S03]  /*12580*/  LDGSTS.E.BYPASS.LTC128B.128 [R245+0x1100], [R94.64], !P3 ;  /* 0x011000005ef57fae */ /* 0x0005e6000d901d46 */
[-C--:B------:R-:W-:Y:S02]  /*12590*/  IADD3.X R93, R95, R104.reuse, RZ, P0, !PT ;  /* 0x000000685f5d7210 */ /* 0x080fe400007fe4ff */
[----:B------:R-:W-:Y:S03]  /*125a0*/  IADD3 R100, P1, R92, UR4, RZ ;  /* 0x000000045c647c10 */ /* 0x000fe6000ff3e0ff */
[----:B------:R2:W-:Y:S01]  /*125b0*/  LDGSTS.E.BYPASS.LTC128B.128 [R245+0x1900], [R92.64], !P3 ;  /* 0x019000005cf57fae */ /* 0x0005e2000d901d46 */
[-C--:B------:R-:W-:Y:S02]  /*125c0*/  IADD3.X R101, R93, R104.reuse, RZ, P1, !PT ;  /* 0x000000685d657210 */ /* 0x080fe40000ffe4ff */
[----:B------:R-:W-:Y:S04]  /*125d0*/  IADD3 R102, P0, R100, UR4, RZ ;  /* 0x0000000464667c10 */ /* 0x000fe8000ff1e0ff */
[-C--:B------:R-:W-:Y:S01]  /*125e0*/  IADD3.X R103, R101, R104.reuse, RZ, P0, !PT ;  /* 0x0000006865677210 */ /* 0x080fe200007fe4ff */
[----:B------:R3:W-:Y:S01]  /*125f0*/  LDGSTS.E.BYPASS.LTC128B.128 [R245+0x2100], [R100.64], !P3 ;  /* 0x0210000064f57fae */ /* 0x0007e2000d901d46 */
[C---:B-1----:R-:W-:Y:S07]  /*12600*/  HMMA.16816.F32 R88, R108.reuse, R96, RZ ;  /* 0x000000606c58723c */ /* 0x042fee00000018ff */
[----:B------:R4:W-:Y:S01]  /*12610*/  LDGSTS.E.BYPASS.LTC128B.128 [R245+0x2900], [R102.64], !P3 ;  /* 0x0290000066f57fae */ /* 0x0009e2000d901d46 */
[-C--:B--2---:R-:W-:Y:S08]  /*12620*/  HMMA.16816.F32 R92, R108, R98.reuse, RZ ;  /* 0x000000626c5c723c */ /* 0x084ff000000018ff */
[C---:B------:R-:W-:Y:S04]  /*12630*/  HMMA.16816.F32 R96, R112.reuse, R98, RZ ;  /* 0x000000627060723c */ /* 0x040fe800000018ff */
[----:B---3--:R-:W-:Y:S04]  /*12640*/  IADD3 R100, P0, R102, UR4, RZ ;  /* 0x0000000466647c10 */ /* 0x008fe8000ff1e0ff */
[----:B------:R-:W-:Y:S02]  /*12650*/  IADD3.X R101, R103, R104, RZ, P0, !PT ;  /* 0x0000006867657210 */ /* 0x000fe400007fe4ff */
        /* <DEDUP_REMOVED lines=353> */
[----:B------:R-:W-:Y:S01]  /*13c70*/  MOV R248, 0x5 ;  /* 0x0000000500f87802 */ /* 0x000fe20000000f00 */
        /* <DEDUP_REMOVED lines=21> */
[--C-:B------:R-:W-:Y:S01]  /*13dd0*/  FFMA.FTZ R57, R57, c[0x0][0x2d0], -R138.reuse ;  /* 0x0000b40039397a23 */ /* 0x100fe2000001088a */
[----:B--2---:R-:W-:Y:S01]  /*13de0*/  @P0 SHF.L.U64.HI R12, R247, R248, c[0x0][0x1e4] ;  /* 0x00007900f70c0619 */ /* 0x004fe200000102f8 */
        /* <DEDUP_REMOVED lines=12> */
[C---:B------:R-:W-:Y:S01]  /*13eb0*/  FMUL.FTZ R130, R0.reuse, R130 ;  /* 0x0000008200827220 */ /* 0x040fe20000410000 */
[----:B---3--:R-:W-:Y:S01]  /*13ec0*/  @P0 IADD3 R10, P2, R13, R4, RZ ;  /* 0x000000040d0a0210 */ /* 0x008fe20007f5e0ff */
[----:B------:R-:W-:Y:S02]  /*13ed0*/  FMUL.FTZ R131, R0, R131 ;  /* 0x0000008300837220 */ /* 0x000fe40000410000 */
[--C-:B------:R-:W-:Y:S01]  /*13ee0*/  FFMA.FTZ R93, R93, c[0x0][0x2d0], -R138.reuse ;  /* 0x0000b4005d5d7a23 */ /* 0x100fe2000001088a */
[----:B------:R-:W-:Y:S01]  /*13ef0*/  @P0 IADD3 R8, P1, R13, R10, RZ ;  /* 0x0000000a0d080210 */ /* 0x000fe20007f3e0ff */
[--C-:B------:R-:W-:Y:S01]  /*13f00*/  FFMA.FTZ R90, R90, c[0x0][0x2d0], -R3.reuse ;  /* 0x0000b4005a5a7a23 */ /* 0x100fe20000010803 */
[----:B------:R3:W3:Y:S01]  /*13f10*/  MUFU.EX2 R201, R15 ;  /* 0x0000000f00c97308 */ /* 0x0006e20000000800 */
[--C-:B------:R-:W-:Y:S02]  /*13f20*/  FFMA.FTZ R25, R25, c[0x0][0x2d0], -R138.reuse ;  /* 0x0000b40019197a23 */ /* 0x100fe4000001088a */
[--C-:B------:R-:W-:Y:S01]  /*13f30*/  FFMA.FTZ R26, R26, c[0x0][0x2d0], -R3.reuse ;  /* 0x0000b4001a1a7a23 */ /* 0x100fe20000010803 */
[----:B--2---:R-:W-:Y:S01]  /*13f40*/  @P0 IADD3 R6, P4, R13, R8, RZ ;  /* 0x000000080d060210 */ /* 0x004fe20007f9e0ff */
[----:B----4-:R-:W-:Y:S02]  /*13f50*/  FMUL.FTZ R14, R0, R150 ;  /* 0x00000096000e7220 */ /* 0x010fe40000410000 */
[--C-:B------:R-:W-:Y:S03]  /*13f60*/  FFMA.FTZ R27, R27, c[0x0][0x2d0], -R3.reuse ;  /* 0x0000b4001b1b7a23 */ /* 0x100fe60000010803 */
[----:B------:R2:W-:Y:S01]  /*13f70*/  MUFU.EX2 R202, R24 ;  /* 0x0000001800ca7308 */ /* 0x0005e20000000800 */
[--C-:B------:R-:W-:Y:S02]  /*13f80*/  FFMA.FTZ R91, R91, c[0x0][0x2d0], -R3.reuse ;  /* 0x0000b4005b5b7a23 */ /* 0x100fe40000010803 */
[--C-:B------:R-:W-:Y:S01]  /*13f90*/  FFMA.FTZ R94, R94, c[0x0][0x2d0], -R3.reuse ;  /* 0x0000b4005e5e7a23 */ /* 0x100fe20000010803 */
[C---:B-1----:R-:W-:Y:S01]  /*13fa0*/  @P0 IADD3.X R11, R12.reuse, R5, RZ, P2, !PT ;  /* 0x000000050c0b0210 */ /* 0x042fe200017fe4ff */
[--C-:B------:R-:W-:Y:S01]  /*13fb0*/  FFMA.FTZ R95, R95, c[0x0][0x2d0], -R3.reuse ;  /* 0x0000b4005f5f7a23 */ /* 0x100fe20000010803 */
[----:B------:R-:W-:Y:S01]  /*13fc0*/  @P0 IADD3 R4, P2, R13, R6, RZ ;  /* 0x000000060d040210 */ /* 0x000fe20007f5e0ff */
[--C-:B------:R-:W-:Y:S01]  /*13fd0*/  FFMA.FTZ R31, R31, c[0x0][0x2d0], -R3.reuse ;  /* 0x0000b4001f1f7a23 */ /* 0x100fe20000010803 */
[----:B------:R-:W-:Y:S01]  /*13fe0*/  @P0 IADD3.X R9, R12, R11, RZ, P1, !PT ;  /* 0x0000000b0c090210 */ /* 0x000fe20000ffe4ff */
[----:B------:R1:W-:Y:S01]  /*13ff0*/  @P0 LDGSTS.E.BYPASS.LTC128B.128 [R245+0x4900], [R10.64], !P3 ;  /* 0x049000000af50fae */ /* 0x0003e2000d901d46 */
[----:B------:R4:W-:Y:S01]  /*14000*/  MUFU.EX2 R203, R25 ;  /* 0x0000001900cb7308 */ /* 0x0009e20000000800 */
[--C-:B------:R-:W-:Y:S01]  /*14010*/  FFMA.FTZ R28, R28, c[0x0][0x2d0], -R138.reuse ;  /* 0x0000b4001c1c7a23 */ /* 0x100fe2000001088a */
[----:B------:R-:W-:Y:S01]  /*14020*/  @P0 IADD3.X R7, R12, R9, RZ, P4, !PT ;  /* 0x000000090c070210 */ /* 0x000fe200027fe4ff */
[--C-:B------:R-:W-:Y:S02]  /*14030*/  FFMA.FTZ R29, R29, c[0x0][0x2d0], -R138.reuse ;  /* 0x0000b4001d1d7a23 */ /* 0x100fe4000001088a */
[----:B---3--:R-:W-:Y:S01]  /*14040*/  FMUL.FTZ R15, R0, R151 ;  /* 0x00000097000f7220 */ /* 0x008fe20000410000 */
[----:B------:R-:W-:Y:S01]  /*14050*/  @P0 IADD3.X R5, R12, R7, RZ, P2, !PT ;  /* 0x000000070c050210 */ /* 0x000fe200017fe4ff */
[----:B------:R3:W-:Y:S01]  /*14060*/  @P0 LDGSTS.E.BYPASS.LTC128B.128 [R245+0x5100], [R8.64], !P3 ;  /* 0x0510000008f50fae */ /* 0x0007e2000d901d46 */
[--C-:B------:R-:W-:Y:S02]  /*14070*/  FFMA.FTZ R30, R30, c[0x0][0x2d0], -R3.reuse ;  /* 0x0000b4001e1e7a23 */ /* 0x100fe40000010803 */
        /* <DEDUP_REMOVED lines=9> */
[----:B----4-:R-:W-:Y:S01]  /*14110*/  FMUL.FTZ R25, R133, R161 ;  /* 0x000000a185197220 */ /* 0x010fe20000410000 */
[----:B-1----:R-:W-:Y:S01]  /*14120*/  @P0 IADD3 R10, P1, R13, R4, RZ ;  /* 0x000000040d0a0210 */ /* 0x002fe20007f3e0ff */
[C---:B------:R-:W-:Y:S02]  /*14130*/  FMUL.FTZ R13, R133.reuse, R149 ;  /* 0x00000095850d7220 */ /* 0x040fe40000410000 */
        /* <DEDUP_REMOVED lines=154> */
[----:B------:R-:W2:Y:S04]  /*14ae0*/  LDL.LU R150, [R1+0x4] ;  /* 0x0000040001967983 */ /* 0x000ea80000300800 */
[----:B------:R-:W2:Y:S03]  /*14af0*/  LDL.LU R151, [R1+0x8] ;  /* 0x0000080001977983 */ /* 0x000ea60000300800 */
[-C--:B-1----:R-:W-:Y:S01]  /*14b00*/  HMMA.16816.F32 R20, R140, R152.reuse, R20 ;  /* 0x000000988c14723c */ /* 0x082fe20000001814 */
[----:B------:R-:W-:Y:S01]  /*14b10*/  MUFU.EX2 R205, R61 ;  /* 0x0000003d00cd7308 */ /* 0x000fe20000000800 */
[----:B---3--:R-:W-:Y:S06]  /*14b20*/  LDSM.16.MT88.4 R64, [R228+0x1100] ;  /* 0x00110000e440783b */ /* 0x008fec0000004200 */
[C---:B------:R-:W-:Y:S03]  /*14b30*/  HMMA.16816.F32 R24, R144.reuse, R152, R24 ;  /* 0x000000989018723c */ /* 0x040fe60000001818 */
[----:B------:R-:W-:Y:S01]  /*14b40*/  MUFU.EX2 R181, R62 ;  /* 0x0000003e00b57308 */ /* 0x000fe20000000800 */
[----:B------:R-:W3:Y:S04]  /*14b50*/  LDL.LU R153, [R1] ;  /* 0x0000000001997983 */ /* 0x000ee80000300800 */
        /* <DEDUP_REMOVED lines=316> */
[----:B------:R-:W-:Y:S01]  /*15f20*/  FADD.FTZ R3, R138, R3 ;  /* 0x000000038a037221 */ /* 0x000fe20000010000 */
[----:B------:R-:W-:Y:S01]  /*15f30*/  MOV R138, R2 ;  /* 0x00000002008a7202 */ /* 0x000fe20000000f00 */
[----:B------:R-:W-:Y:S02]  /*15f40*/  FADD.FTZ R4, R193, R4 ;  /* 0x00000004c1047221 */ /* 0x000fe40000010000 */
[----:B------:R-:W-:Y:S03]  /*15f50*/  FADD.FTZ R0, R67, R7 ;  /* 0x0000000743007221 */ /* 0x000fe60000010000 */
[----:B------:R-:W-:Y:S01]  /*15f60*/  STL [R1+0x4], R4 ;  /* 0x0000040401007387 */ /* 0x000fe20000100800 */
[----:B------:R-:W-:Y:S03]  /*15f70*/  FADD.FTZ R0, R66, R0 ;  /* 0x0000000042007221 */ /* 0x000fe60000010000 */
[----:B------:R1:W-:Y:S04]  /*15f80*/  STL [R1+0x8], R3 ;  /* 0x0000080301007387 */ /* 0x0003e80000100800 */
[----:B------:R2:W-:Y:S01]  /*15f90*/  STL [R1+0xc], R0 ;  /* 0x00000c0001007387 */ /* 0x0005e20000100800 */
[----:B-1----:R-:W-:Y:S02]  /*15fa0*/  MOV R3, R134 ;  /* 0x0000008600037202 */ /* 0x002fe40000000f00 */
[----:B--2---:R-:W-:Y:S01]  /*15fb0*/  MOV R0, R135 ;  /* 0x0000008700007202 */ /* 0x004fe20000000f00 */
[----:B------:R-:W-:-:S05]  /*15fc0*/  @P0 BRA `(.L_x_130) ;  /* 0xffffc17000000947 */ /* 0x000fca000383ffff */
.L_x_129:
[----:B----4-:R-:W2:Y:S04]  /*15fd0*/  LDL.LU R7, [R1] ;  /* 0x0000000001077983 */ /* 0x010ea80000300800 */
[----:B------:R-:W3:Y:S04]  /*15fe0*/  LDL.LU R4, [R1+0x4] ;  /* 0x0000040001047983 */ /* 0x000ee80000300800 */
[----:B------:R-:W4:Y:S04]  /*15ff0*/  LDL.LU R10, [R1+0x8] ;  /* 0x00000800010a7983 */ /* 0x000f280000300800 */
[----:B------:R-:W4:Y:S01]  /*16000*/  LDL.LU R9, [R1+0xc] ;  /* 0x00000c0001097983 */ /* 0x000f220000300800 */
[----:B------:R-:W-:-:S02]  /*16010*/  MOV R36, 0xff800000 ;  /* 0xff80000000247802 */ /* 0x000fc40000000f00 */
[----:B------:R-:W-:Y:S02]  /*16020*/  MOV R37, 0xff800000 ;  /* 0xff80000000257802 */ /* 0x000fe40000000f00 */
[----:B------:R-:W-:Y:S02]  /*16030*/  MOV R38, 0xff800000 ;  /* 0xff80000000267802 */ /* 0x000fe40000000f00 */
[----:B------:R-:W-:Y:S02]  /*16040*/  MOV R39, 0xff800000 ;  /* 0xff80000000277802 */ /* 0x000fe40000000f00 */
[----:B------:R-:W-:Y:S01]  /*16050*/  PLOP3.LUT P4, PT, PT, PT, PT, 0x8, 0x0 ;  /* 0x000000000000781c */ /* 0x000fe20003f8e170 */
[----:B--2---:R-:W1:Y:S04]  /*16060*/  SHFL.BFLY PT, R5, R7, 0x2, 0x1f ;  /* 0x0c401f0007057f89 */ /* 0x004e6800000e0000 */
[----:B---3--:R-:W2:Y:S04]  /*16070*/  SHFL.BFLY PT, R6, R4, 0x2, 0x1f ;  /* 0x0c401f0004067f89 */ /* 0x008ea800000e0000 */
[----:B----4-:R-:W3:Y:S01]  /*16080*/  SHFL.BFLY PT, R8, R9, 0x2, 0x1f ;  /* 0x0c401f0009087f89 */ /* 0x010ee200000e0000 */
[----:B-1----:R-:W-:-:S03]  /*16090*/  FADD.FTZ R5, R5, R7 ;  /* 0x0000000705057221 */ /* 0x002fc60000010000 */
[----:B------:R-:W1:Y:S01]  /*160a0*/  SHFL.BFLY PT, R7, R10, 0x2, 0x1f ;  /* 0x0c401f000a077f89 */ /* 0x000e6200000e0000 */
        /* <DEDUP_REMOVED lines=107> */
.L_x_99:
[----:B------:R-:W1:Y:S01]  /*16760*/  S2R R55, SR_CTAID.Y ;  /* 0x0000000000377919 */ /* 0x000e620000002600 */
[----:B------:R-:W-:Y:S01]  /*16770*/  ULDC.64 UR4, c[0x0][0x118] ;  /* 0x0000460000047ab9 */ /* 0x000fe20000000a00 */
[----:B-1----:R-:W-:Y:S01]  /*16780*/  SHF.R.S32.HI R42, RZ, 0x1f, R55 ;  /* 0x0000001fff2a7819 */ /* 0x002fe20000011437 */
[----:B------:R-:W-:Y:S05]  /*16790*/  @P4 BRA `(.L_x_131) ;  /* 0x0000130000004947 */ /* 0x000fea0003800000 */
[----:B------:R-:W2:Y:S01]  /*167a0*/  LDL R43, [R1+0x10] ;  /* 0x00001000012b7983 */ /* 0x000ea20000100800 */
[----:B------:R-:W-:Y:S01]  /*167b0*/  IMAD.MOV.U32 R6, RZ, RZ, -0x10 ;  /* 0xfffffff0ff067424 */ /* 0x000fe200078e00ff */
[----:B------:R-:W-:Y:S02]  /*167c0*/  F2FP.PACK_AB R5, R145, R144 ;  /* 0x000000909105723e */ /* 0x000fe400000000ff */
[----:B------:R-:W1:Y:S01]  /*167d0*/  S2R R40, SR_TID.X ;  /* 0x0000000000287919 */ /* 0x000e620000002100 */
        /* <DEDUP_REMOVED lines=12> */
[----:B-1----:R-:W-:Y:S02]  /*168a0*/  SHF.R.S32.HI R41, RZ, 0x1f, R40 ;  /* 0x0000001fff297819 */ /* 0x002fe40000011428 */
[----:B------:R-:W-:-:S02]  /*168b0*/  F2FP.PACK_AB R162, R163, R162 ;  /* 0x000000a2a3a2723e */ /* 0x000fc400000000ff */
[CC--:B------:R-:W-:Y:S02]  /*168c0*/  LEA.HI R2, R41.reuse, R40.reuse, RZ, 0x2 ;  /* 0x0000002829027211 */ /* 0x0c0fe400078f10ff */
[----:B------:R-:W-:Y:S02]  /*168d0*/  LEA.HI R35, R41, R40, RZ, 0x5 ;  /* 0x0000002829237211 */ /* 0x000fe400078f28ff */
[--C-:B------:R-:W-:Y:S02]  /*168e0*/  SHF.R.S32.HI R3, RZ, 0x2, R2.reuse ;  /* 0x00000002ff037819 */ /* 0x100fe40000011402 */
[----:B------:R-:W-:Y:S02]  /*168f0*/  SHF.R.S32.HI R0, RZ, 0x1f, R2 ;  /* 0x0000001fff007819 */ /* 0x000fe40000011402 */
[----:B------:R-:W-:Y:S02]  /*16900*/  SHF.R.S32.HI R34, RZ, 0x5, R35 ;  /* 0x00000005ff227819 */ /* 0x000fe40000011423 */
[----:B------:R-:W-:-:S02]  /*16910*/  LEA.HI R0, R0, R3, RZ, 0x3 ;  /* 0x0000000300007211 */ /* 0x000fc400078f18ff */
[----:B------:R-:W-:Y:S02]  /*16920*/  F2FP.PACK_AB R30, R30, R164 ;  /* 0x000000a41e1e723e */ /* 0x000fe400000000ff */
[----:B------:R-:W-:Y:S02]  /*16930*/  LOP3.LUT R0, R0, 0xfffffff8, RZ, 0xc0, !PT ;  /* 0xfffffff800007812 */ /* 0x000fe400078ec0ff */
[----:B------:R-:W-:Y:S02]  /*16940*/  F2FP.PACK_AB R166, R167, R166 ;  /* 0x000000a6a7a6723e */ /* 0x000fe400000000ff */
[----:B------:R-:W-:Y:S01]  /*16950*/  F2FP.PACK_AB R23, R23, R172 ;  /* 0x000000ac1717723e */ /* 0x000fe200000000ff */
[----:B------:R-:W-:Y:S01]  /*16960*/  IMAD.IADD R3, R3, 0x1, -R0 ;  /* 0x0000000103037824 */ /* 0x000fe200078e0a00 */
[----:B------:R-:W-:Y:S02]  /*16970*/  LOP3.LUT R0, R2, 0xfffffffc, RZ, 0xc0, !PT ;  /* 0xfffffffc02007812 */ /* 0x000fe400078ec0ff */
[----:B------:R-:W-:Y:S01]  /*16980*/  F2FP.PACK_AB R22, R22, R174 ;  /* 0x000000ae1616723e */ /* 0x000fe200000000ff */
[----:B------:R-:W-:Y:S01]  /*16990*/  IMAD.SHL.U32 R2, R3, 0x40, RZ ;  /* 0x0000004003027824 */ /* 0x000fe200078e00ff */
[----:B------:R-:W-:Y:S01]  /*169a0*/  F2FP.PACK_AB R19, R19, R120 ;  /* 0x000000781313723e */ /* 0x000fe200000000ff */
[----:B------:R-:W-:Y:S01]  /*169b0*/  IMAD.IADD R26, R40, 0x1, -R0 ;  /* 0x00000001281a7824 */ /* 0x000fe200078e0a00 */
[----:B------:R-:W-:-:S02]  /*169c0*/  F2FP.PACK_AB R14, R14, R122 ;  /* 0x0000007a0e0e723e */ /* 0x000fc400000000ff */
[----:B------:R-:W-:Y:S01]  /*169d0*/  LOP3.LUT R0, R2, 0x1c0, RZ, 0xc0, !PT ;  /* 0x000001c002007812 */ /* 0x000fe200078ec0ff */
[----:B------:R-:W-:Y:S01]  /*169e0*/  IMAD R4, R34, 0x200, R26 ;  /* 0x0000020022047824 */ /* 0x000fe200078e021a */
[----:B------:R-:W-:Y:S02]  /*169f0*/  F2FP.PACK_AB R21, R21, R176 ;  /* 0x000000b01515723e */ /* 0x000fe400000000ff */
[----:B------:R-:W-:Y:S02]  /*16a00*/  LEA.HI R2, R0, R0, RZ, 0x1d ;  /* 0x0000000000027211 */ /* 0x000fe400078fe8ff */
[----:B------:R-:W-:Y:S02]  /*16a10*/  LOP3.LUT R0, R3, 0x1, RZ, 0xc0, !PT ;  /* 0x0000000103007812 */ /* 0x000fe400078ec0ff */
[----:B------:R-:W-:Y:S01]  /*16a20*/  F2FP.PACK_AB R179, R179, R178 ;  /* 0x000000b2b3b3723e */ /* 0x000fe200000000ff */
[----:B------:R-:W-:Y:S01]  /*16a30*/  IMAD.U32 R2, R4, 0x2, R2 ;  /* 0x0000000204027824 */ /* 0x000fe200078e0002 */
[----:B------:R-:W-:-:S02]  /*16a40*/  ISETP.NE.U32.AND P0, PT, R0, 0x1, PT ;  /* 0x000000010000780c */ /* 0x000fc40003f05070 */
[----:B------:R-:W-:Y:S01]  /*16a50*/  F2FP.PACK_AB R18, R18, R116 ;  /* 0x000000741212723e */ /* 0x000fe200000000ff */
[----:B------:R-:W-:Y:S01]  /*16a60*/  IMAD.SHL.U32 R2, R2, 0x2, RZ ;  /* 0x0000000202027824 */ /* 0x000fe200078e00ff */
[----:B------:R-:W-:Y:S01]  /*16a70*/  BAR.SYNC.DEFER_BLOCKING 0x1, 0x80 ;  /* 0x0042000000007b1d */ /* 0x000fe20000010000 */
[----:B------:R-:W-:Y:S02]  /*16a80*/  SEL R6, R6, 0x10, !P0 ;  /* 0x0000001006067807 */ /* 0x000fe40004000000 */
[----:B------:R-:W-:Y:S02]  /*16a90*/  R2P PR, R3, 0x6 ;  /* 0x0000000603007804 */ /* 0x000fe40000000000 */
[C---:B------:R-:W-:Y:S01]  /*16aa0*/  IADD3 R4, R2.reuse, 0x80, RZ ;  /* 0x0000008002047810 */ /* 0x040fe20007ffe0ff */
[C---:B------:R-:W-:Y:S01]  /*16ab0*/  IMAD.IADD R3, R2.reuse, 0x1, R6 ;  /* 0x0000000102037824 */ /* 0x040fe200078e0206 */
[----:B------:R-:W-:Y:S02]  /*16ac0*/  IADD3 R0, R2, 0xc0, RZ ;  /* 0x000000c002007810 */ /* 0x000fe40007ffe0ff */
[----:B------:R-:W-:-:S02]  /*16ad0*/  F2FP.PACK_AB R20, R20, R118 ;  /* 0x000000761414723e */ /* 0x000fc400000000ff */
[----:B------:R-:W-:Y:S02]  /*16ae0*/  F2FP.PACK_AB R17, R17, R180 ;  /* 0x000000b41111723e */ /* 0x000fe400000000ff */
[----:B------:R-:W-:Y:S02]  /*16af0*/  F2FP.PACK_AB R16, R16, R182 ;  /* 0x000000b61010723e */ /* 0x000fe400000000ff */
[----:B------:R-:W-:Y:S02]  /*16b00*/  F2FP.PACK_AB R12, R12, R184 ;  /* 0x000000b80c0c723e */ /* 0x000fe400000000ff */
[----:B------:R-:W-:Y:S02]  /*16b10*/  @P2 IADD3 R0, R4, -0x40, RZ ;  /* 0xffffffc004002810 */ /* 0x000fe40007ffe0ff */
[----:B------:R-:W-:Y:S02]  /*16b20*/  F2FP.PACK_AB R11, R187, R186 ;  /* 0x000000babb0b723e */ /* 0x000fe400000000ff */
[----:B------:R-:W-:-:S02]  /*16b30*/  F2FP.PACK_AB R13, R125, R124 ;  /* 0x0000007c7d0d723e */ /* 0x000fc400000000ff */
[----:B------:R-:W-:Y:S01]  /*16b40*/  F2FP.PACK_AB R15, R15, R126 ;  /* 0x0000007e0f0f723e */ /* 0x000fe200000000ff */
[----:B------:R1:W-:Y:S01]  /*16b50*/  STS [R2+0x80], R5 ;  /* 0x0000800502007388 */ /* 0x0003e20000000800 */
[----:B------:R-:W-:Y:S02]  /*16b60*/  F2FP.PACK_AB R10, R129, R128 ;  /* 0x00000080810a723e */ /* 0x000fe400000000ff */
[----:B------:R-:W-:Y:S01]  /*16b70*/  F2FP.PACK_AB R9, R131, R130 ;  /* 0x000000828309723e */ /* 0x000fe200000000ff */
[----:B------:R-:W-:Y:S01]  /*16b80*/  STS [R2+0x480], R25 ;  /* 0x0004801902007388 */ /* 0x000fe20000000800 */
[----:B------:R-:W-:-:S03]  /*16b90*/  ISETP.NE.U32.AND P0, PT, RZ, c[0x0][0x500], PT ;  /* 0x00014000ff007a0c */ /* 0x000fc60003f05070 */
[----:B------:R3:W-:Y:S04]  /*16ba0*/  STS [R3+0x80], R8 ;  /* 0x0000800803007388 */ /* 0x0007e80000000800 */
[----:B------:R-:W-:Y:S04]  /*16bb0*/  STS [R3+0x480], R29 ;  /* 0x0004801d03007388 */ /* 0x000fe80000000800 */
[----:B------:R-:W-:Y:S04]  /*16bc0*/  STS [R2+0x2080], R33 ;  /* 0x0020802102007388 */ /* 0x000fe80000000800 */
[----:B------:R4:W-:Y:S04]  /*16bd0*/  STS [R2+0x2480], R142 ;  /* 0x0024808e02007388 */ /* 0x0009e80000000800 */
[----:B------:R-:W-:Y:S01]  /*16be0*/  STS [R3+0x2080], R32 ;  /* 0x0020802003007388 */ /* 0x000fe20000000800 */
[----:B-1----:R-:W-:-:S03]  /*16bf0*/  IMAD.MOV.U32 R5, RZ, RZ, 0x20 ;  /* 0x00000020ff057424 */ /* 0x002fc600078e00ff */
[----:B------:R-:W-:Y:S02]  /*16c00*/  STS [R3+0x2480], R150 ;  /* 0x0024809603007388 */ /* 0x000fe40000000800 */
[----:B---3--:R-:W-:Y:S02]  /*16c10*/  SEL R8, R5, 0xffffffe0, !P1 ;  /* 0xffffffe005087807 */ /* 0x008fe40004800000 */
[----:B------:R-:W-:Y:S02]  /*16c20*/  ISETP.NE.AND.EX P1, PT, RZ, c[0x0][0x504], PT, P0 ;  /* 0x00014100ff007a0c */ /* 0x000fe40003f25300 */
[----:B------:R-:W-:Y:S01]  /*16c30*/  ISETP.NE.U32.AND P0, PT, RZ, c[0x0][0x508], PT ;  /* 0x00014200ff007a0c */ /* 0x000fe20003f05070 */
[----:B------:R-:W-:Y:S02]  /*16c40*/  IMAD.IADD R5, R2, 0x1, R8 ;  /* 0x0000000102057824 */ /* 0x000fe400078e0208 */
[----:B------:R-:W-:Y:S01]  /*16c50*/  IMAD.IADD R4, R8, 0x1, R3 ;  /* 0x0000000108047824 */ /* 0x000fe200078e0203 */
[----:B------:R-:W-:-:S02]  /*16c60*/  ISETP.NE.AND.EX P0, PT, RZ, c[0x0][0x50c], PT, P0 ;  /* 0x00014300ff007a0c */ /* 0x000fc40003f05300 */
[----:B------:R-:W-:Y:S01]  /*16c70*/  STS [R5+0x80], R28 ;  /* 0x0000801c05007388 */ /* 0x000fe20000000800 */
[----:B----4-:R-:W-:-:S03]  /*16c80*/  IADD3 R2, R8, 0x400, R0 ;  /* 0x0000040008027810 */ /* 0x010fc60007ffe000 */
[----:B------:R-:W-:Y:S04]  /*16c90*/  STS [R5+0x480], R27 ;  /* 0x0004801b05007388 */ /* 0x000fe80000000800 */
[----:B------:R1:W-:Y:S04]  /*16ca0*/  STS [R4+0x80], R7 ;  /* 0x0000800704007388 */ /* 0x0003e80000000800 */
[----:B------:R-:W-:Y:S04]  /*16cb0*/  STS [R4+0x480], R24 ;  /* 0x0004801804007388 */ /* 0x000fe80000000800 */
[----:B------:R-:W-:Y:S04]  /*16cc0*/  STS [R5+0x2080], R31 ;  /* 0x0020801f05007388 */ /* 0x000fe80000000800 */
[----:B------:R-:W-:Y:S04]  /*16cd0*/  STS [R5+0x2480], R162 ;  /* 0x002480a205007388 */ /* 0x000fe80000000800 */
[----:B------:R-:W-:Y:S04]  /*16ce0*/  STS [R4+0x2080], R30 ;  /* 0x0020801e04007388 */ /* 0x000fe80000000800 */
[----:B------:R-:W-:Y:S04]  /*16cf0*/  STS [R4+0x2480], R166 ;  /* 0x002480a604007388 */ /* 0x000fe80000000800 */
[----:B------:R-:W-:Y:S01]  /*16d00*/  STS [R0], R23 ;  /* 0x0000001700007388 */ /* 0x000fe20000000800 */
[----:B-1----:R-:W-:-:S02]  /*16d10*/  IMAD.IADD R7, R6, 0x1, R2 ;  /* 0x0000000106077824 */ /* 0x002fc400078e0202 */
[----:B------:R-:W-:Y:S01]  /*16d20*/  IMAD.IADD R2, R6, 0x1, R0 ;  /* 0x0000000106027824 */ /* 0x000fe200078e0200 */
[----:B------:R-:W-:Y:S03]  /*16d30*/  STS [R0+0x400], R22 ;  /* 0x0004001600007388 */ /* 0x000fe60000000800 */
[C---:B------:R-:W-:Y:S01]  /*16d40*/  IMAD.IADD R3, R8.reuse, 0x1, R2 ;  /* 0x0000000108037824 */ /* 0x040fe200078e0202 */
        /* <DEDUP_REMOVED lines=30> */
.L_x_132:
[----:B----4-:R-:W-:Y:S01]  /*16f30*/  LOP3.LUT R0, R35, 0xffffffe0, RZ, 0xc0, !PT ;  /* 0xffffffe023007812 */ /* 0x010fe200078ec0ff */
[----:B------:R-:W-:Y:S01]  /*16f40*/  IMAD.MOV.U32 R6, RZ, RZ, c[0x0][0x4e8] ;  /* 0x00013a00ff067624 */ /* 0x000fe200078e00ff */
[----:B------:R-:W-:Y:S01]  /*16f50*/  SHF.R.S32.HI R5, RZ, 0x1f, R34 ;  /* 0x0000001fff057819 */ /* 0x000fe20000011422 */
[----:B------:R-:W1:Y:S01]  /*16f60*/  S2R R24, SR_CTAID.X ;  /* 0x0000000000187919 */ /* 0x000e620000002500 */
[----:B------:R-:W-:Y:S01]  /*16f70*/  LEA.HI R4, R26, R26, RZ, 0x1 ;  /* 0x0000001a1a047211 */ /* 0x000fe200078f08ff */
[----:B------:R-:W-:Y:S01]  /*16f80*/  IMAD.IADD R0, R40, 0x1, -R0 ;  /* 0x0000000128007824 */ /* 0x000fe200078e0a00 */
[----:B------:R-:W-:Y:S01]  /*16f90*/  LEA.HI R5, R5, R34, RZ, 0x2 ;  /* 0x0000002205057211 */ /* 0x000fe200078f10ff */
[----:B------:R-:W-:Y:S01]  /*16fa0*/  IMAD R13, R42, c[0x0][0x3e8], RZ ;  /* 0x0000fa002a0d7a24 */ /* 0x000fe200078e02ff */
[----:B------:R-:W-:-:S02]  /*16fb0*/  ISETP.NE.AND P2, PT, R6, 0x1, PT ;  /* 0x000000010600780c */ /* 0x000fc40003f45270 */
[----:B------:R-:W-:Y:S01]  /*16fc0*/  SHF.R.S32.HI R8, RZ, 0x1f, R0 ;  /* 0x0000001fff087819 */ /* 0x000fe20000011400 */
[----:B------:R-:W-:Y:S01]  /*16fd0*/  IMAD R13, R55, c[0x0][0x3ec], R13 ;  /* 0x0000fb00370d7a24 */ /* 0x000fe200078e020d */
[----:B------:R-:W-:Y:S01]  /*16fe0*/  LOP3.LUT R6, R5, 0xffffffc, RZ, 0xc0, !PT ;  /* 0x0ffffffc05067812 */ /* 0x000fe200078ec0ff */
[C---:B------:R-:W-:Y:S01]  /*16ff0*/  IMAD.SHL.U32 R5, R4.reuse, 0x20, RZ ;  /* 0x0000002004057824 */ /* 0x040fe200078e00ff */
[----:B------:R-:W-:Y:S02]  /*17000*/  LOP3.LUT R7, R4, 0x1ffffffe, RZ, 0xc0, !PT ;  /* 0x1ffffffe04077812 */ /* 0x000fe400078ec0ff */
[----:B------:R-:W-:Y:S01]  /*17010*/  LEA.HI R4, R8, R0, RZ, 0x2 ;  /* 0x0000000008047211 */ /* 0x000fe200078f10ff */
[----:B------:R-:W-:Y:S01]  /*17020*/  IMAD.IADD R6, R34, 0x1, -R6 ;  /* 0x0000000122067824 */ /* 0x000fe200078e0a06 */
[----:B------:R-:W-:Y:S01]  /*17030*/  LOP3.LUT R5, R5, 0xffffffc0, RZ, 0xc0, !PT ;  /* 0xffffffc005057812 */ /* 0x000fe200078ec0ff */
[----:B------:R-:W-:Y:S01]  /*17040*/  IMAD.IADD R7, R26, 0x1, -R7 ;  /* 0x000000011a077824 */ /* 0x000fe200078e0a07 */
[----:B------:R-:W-:-:S02]  /*17050*/  SHF.R.S32.HI R4, RZ, 0x2, R4 ;  /* 0x00000002ff047819 */ /* 0x000fc40000011404 */
[----:B------:R-:W-:Y:S01]  /*17060*/  LOP3.LUT P0, RZ, R0, 0x3, RZ, 0xc0, !PT ;  /* 0x0000000300ff7812 */ /* 0x000fe2000780c0ff */
[----:B------:R-:W-:Y:S01]  /*17070*/  IMAD R0, R3, c[0x0][0x3a0], RZ ;  /* 0x0000e80003007a24 */ /* 0x000fe200078e02ff */
[-C--:B------:R-:W-:Y:S01]  /*17080*/  LEA.HI R9, R41, R40.reuse, RZ, 0x3 ;  /* 0x0000002829097211 */ /* 0x080fe200078f18ff */
[----:B------:R-:W-:Y:S01]  /*17090*/  IMAD R7, R7, 0x8, R5 ;  /* 0x0000000807077824 */ /* 0x000fe200078e0205 */
[----:B------:R-:W-:Y:S01]  /*170a0*/  SHF.R.S32.HI R12, RZ, 0x1f, R43 ;  /* 0x0000001fff0c7819 */ /* 0x000fe2000001142b */
[----:B------:R-:W-:Y:S01]  /*170b0*/  IMAD R16, R6, 0x10, R4 ;  /* 0x0000001006107824 */ /* 0x000fe200078e0204 */
[----:B------:R-:W-:Y:S01]  /*170c0*/  SHF.R.S32.HI R21, RZ, 0x3, R9 ;  /* 0x00000003ff157819 */ /* 0x000fe20000011409 */
[----:B------:R-:W-:Y:S01]  /*170d0*/  IMAD.WIDE.U32 R4, R55, c[0x0][0x490], R2 ;  /* 0x0001240037047a25 */ /* 0x000fe200078e0002 */
[----:B------:R-:W-:Y:S02]  /*170e0*/  LOP3.LUT R9, R9, 0xfffffff8, RZ, 0xc0, !PT ;  /* 0xfffffff809097812 */ /* 0x000fe400078ec0ff */
[----:B------:R-:W-:Y:S01]  /*170f0*/  LEA.HI R23, R41, R40, RZ, 0x6 ;  /* 0x0000002829177211 */ /* 0x000fe200078f30ff */
[----:B------:R-:W-:-:S02]  /*17100*/  IMAD R0, R2, c[0x0][0x3a4], R0 ;  /* 0x0000e90002007a24 */ /* 0x000fc400078e0200 */
[----:B------:R-:W-:Y:S02]  /*17110*/  IMAD R6, R42, c[0x0][0x490], RZ ;  /* 0x000124002a067a24 */ /* 0x000fe400078e02ff */
[----:B------:R-:W-:-:S04]  /*17120*/  IMAD.WIDE.U32 R2, R2, c[0x0][0x3a0], RZ ;  /* 0x0000e80002027a25 */ /* 0x000fc800078e00ff */
[----:B------:R-:W-:Y:S02]  /*17130*/  IMAD R6, R55, c[0x0][0x494], R6 ;  /* 0x0001250037067a24 */ /* 0x000fe400078e0206 */
[----:B------:R-:W-:Y:S02]  /*17140*/  IMAD.IADD R3, R3, 0x1, R0 ;  /* 0x0000000103037824 */ /* 0x000fe400078e0200 */
[----:B------:R-:W-:Y:S02]  /*17150*/  IMAD.IADD R8, R16, 0x1, R7 ;  /* 0x0000000110087824 */ /* 0x000fe400078e0207 */
[----:B------:R-:W-:Y:S02]  /*17160*/  IMAD.IADD R9, R40, 0x1, -R9 ;  /* 0x0000000128097824 */ /* 0x000fe400078e0a09 */
[----:B------:R-:W-:Y:S02]  /*17170*/  IMAD.SHL.U32 R0, R21, 0x40, RZ ;  /* 0x0000004015007824 */ /* 0x000fe400078e00ff */
[----:B------:R-:W-:-:S02]  /*17180*/  IMAD.IADD R5, R5, 0x1, R6 ;  /* 0x0000000105057824 */ /* 0x000fc400078e0206 */
[----:B-1----:R-:W-:Y:S01]  /*17190*/  IMAD R8, R24, 0x80, R8 ;  /* 0x0000008018087824 */ /* 0x002fe200078e0208 */
[----:B------:R-:W-:Y:S01]  /*171a0*/  LOP3.LUT R0, R0, 0x1c0, RZ, 0xc0, !PT ;  /* 0x000001c000007812 */ /* 0x000fe200078ec0ff */
[----:B------:R-:W-:Y:S02]  /*171b0*/  IMAD.SHL.U32 R6, R9, 0x8, RZ ;  /* 0x0000000809067824 */ /* 0x000fe400078e00ff */
[----:B------:R-:W-:-:S03]  /*171c0*/  @P2 IMAD.HI.U32 R10, R8, c[0x0][0x4ec], RZ ;  /* 0x00013b00080a2a27 */ /* 0x000fc600078e00ff */
[----:B------:R-:W-:Y:S01]  /*171d0*/  LOP3.LUT R11, R0, 0x38, R6, 0xf8, !PT ;  /* 0x00000038000b7812 */ /* 0x000fe200078ef806 */
[----:B------:R-:W-:Y:S01]  /*171e0*/  IMAD.MOV.U32 R7, RZ, RZ, R8 ;  /* 0x000000ffff077224 */ /* 0x000fe200078e0008 */
[----:B------:R-:W-:Y:S01]  /*171f0*/  SHF.R.U32.HI R0, RZ, 0x3, R0 ;  /* 0x00000003ff007819 */ /* 0x000fe20000011600 */
[----:B------:R-:W-:Y:S01]  /*17200*/  IMAD R9, R9, 0x10, R21 ;  /* 0x0000001009097824 */ /* 0x000fe200078e0215 */
[----:B------:R-:W-:Y:S01]  /*17210*/  @P2 SHF.R.U32.HI R7, RZ, c[0x0][0x4f0], R10 ;  /* 0x00013c00ff072a19 */ /* 0x000fe2000001160a */
[----:B------:R-:W-:Y:S01]  /*17220*/  IMAD.WIDE.U32 R2, R55, c[0x0][0x3e8], R2 ;  /* 0x0000fa0037027a25 */ /* 0x000fe200078e0002 */
[----:B------:R-:W-:Y:S02]  /*17230*/  LOP3.LUT R22, R11, R0, RZ, 0x3c, !PT ;  /* 0x000000000b167212 */ /* 0x000fe400078e3cff */
[----:B------:R-:W-:Y:S01]  /*17240*/  SEL R11, R12, RZ, !P1 ;  /* 0x000000ff0c0b7207 */ /* 0x000fe20004800000 */
[----:B------:R-:W-:Y:S01]  /*17250*/  IMAD R12, R24, 0x80, R9 ;  /* 0x00000080180c7824 */ /* 0x000fe200078e0209 */
[----:B------:R-:W-:Y:S01]  /*17260*/  SEL R10, R43, RZ, !P1 ;  /* 0x000000ff2b0a7207 */ /* 0x000fe20004800000 */
[----:B------:R-:W-:Y:S01]  /*17270*/  IMAD.MOV R0, RZ, RZ, -R7 ;  /* 0x000000ffff007224 */ /* 0x000fe200078e0a07 */
[----:B------:R-:W-:Y:S01]  /*17280*/  SHF.R.S32.HI R53, RZ, 0x1f, R6 ;  /* 0x0000001fff357819 */ /* 0x000fe20000011406 */
[----:B------:R-:W-:-:S02]  /*17290*/  IMAD.IADD R3, R3, 0x1, R13 ;  /* 0x0000000103037824 */ /* 0x000fc400078e020d */
[----:B------:R-:W-:Y:S02]  /*172a0*/  IMAD R13, R11, c[0x0][0x498], RZ ;  /* 0x000126000b0d7a24 */ /* 0x000fe400078e02ff */
[----:B------:R-:W-:-:S04]  /*172b0*/  IMAD.WIDE.U32 R4, R10, c[0x0][0x498], R4 ;  /* 0x000126000a047a25 */ /* 0x000fc800078e0004 */
[----:B------:R-:W-:Y:S01]  /*172c0*/  @P2 IMAD.HI.U32 R14, R12, c[0x0][0x4ec], RZ ;  /* 0x00013b000c0e2a27 */ /* 0x000fe200078e00ff */
[----:B------:R-:W-:-:S03]  /*172d0*/  IADD3 R4, P1, R7, R4, RZ ;  /* 0x0000000407047210 */ /* 0x000fc60007f3e0ff */
[----:B------:R-:W-:Y:S02]  /*172e0*/  IMAD R8, R0, c[0x0][0x4e8], R8 ;  /* 0x00013a0000087a24 */ /* 0x000fe400078e0208 */
[C---:B------:R-:W-:Y:S01]  /*172f0*/  IMAD R9, R10.reuse, c[0x0][0x49c], R13 ;  /* 0x000127000a097a24 */ /* 0x040fe200078e020d */
[----:B------:R-:W-:Y:S01]  /*17300*/  SHF.R.S32.HI R13, RZ, 0x1f, R7 ;  /* 0x0000001fff0d7819 */ /* 0x000fe20000011407 */
[----:B------:R-:W-:Y:S01]  /*17310*/  IMAD.MOV.U32 R0, RZ, RZ, R12 ;  /* 0x000000ffff007224 */ /* 0x000fe200078e000c */
[----:B------:R-:W-:Y:S01]  /*17320*/  @P2 SHF.R.U32.HI R0, RZ, c[0x0][0x4f0], R14 ;  /* 0x00013c00ff002a19 */ /* 0x000fe2000001160e */
[----:B------:R-:W-:Y:S01]  /*17330*/  IMAD R7, R11, c[0x0][0x3f0], RZ ;  /* 0x0000fc000b077a24 */ /* 0x000fe200078e02ff */
[----:B------:R-:W-:Y:S01]  /*17340*/  SHF.R.S32.HI R14, RZ, 0x1f, R8 ;  /* 0x0000001fff0e7819 */ /* 0x000fe20000011408 */
[----:B------:R-:W-:Y:S01]  /*17350*/  IMAD.WIDE.U32 R2, R10, c[0x0][0x3f0], R2 ;  /* 0x0000fc000a027a25 */ /* 0x000fe200078e0002 */
[----:B------:R-:W-:-:S03]  /*17360*/  IADD3.X R5, R13, R5, R9, P1, !PT ;  /* 0x000000050d057210 */ /* 0x000fc60000ffe409 */
[----:B------:R-:W-:Y:S01]  /*17370*/  IMAD R11, R10, c[0x0][0x3f4], R7 ;  /* 0x0000fd000a0b7a24 */ /* 0x000fe200078e0207 */
[----:B------:R-:W-:Y:S01]  /*17380*/  SHF.R.S32.HI R10, RZ, 0x1f, R0 ;  /* 0x0000001fff0a7819 */ /* 0x000fe20000011400 */
[----:B------:R-:W-:Y:S02]  /*17390*/  IMAD R7, R14, c[0x0][0x488], RZ ;  /* 0x000122000e077a24 */ /* 0x000fe400078e02ff */
[----:B------:R-:W-:-:S04]  /*173a0*/  IMAD.WIDE.U32 R4, R8, c[0x0][0x488], R4 ;  /* 0x0001220008047a25 */ /* 0x000fc800078e0004 */
[----:B------:R-:W-:Y:S01]  /*173b0*/  IMAD R9, R8, c[0x0][0x48c], R7 ;  /* 0x0001230008097a24 */ /* 0x000fe200078e0207 */
[----:B------:R-:W-:Y:S01]  /*173c0*/  LEA R7, P1, R4, c[0x0][0x450], 0x2 ;  /* 0x0001140004077a11 */ /* 0x000fe200078210ff */
[----:B------:R-:W-:Y:S02]  /*173d0*/  IMAD.MOV R18, RZ, RZ, -R0 ;  /* 0x000000ffff127224 */ /* 0x000fe400078e0a00 */
[----:B------:R-:W-:Y:S02]  /*173e0*/  IMAD.IADD R9, R5, 0x1, R9 ;  /* 0x0000000105097824 */ /* 0x000fe400078e0209 */
[----:B------:R-:W-:Y:S01]  /*173f0*/  IMAD R18, R18, c[0x0][0x4e8], R12 ;  /* 0x00013a0012127a24 */ /* 0x000fe200078e020c */
[----:B------:R-:W-:Y:S01]  /*17400*/  SHFL.IDX PT, R14, R7, 0x1, 0x1c1f ;  /* 0x003c1f00070e7f89 */ /* 0x000fe200000e0000 */
[----:B------:R-:W-:Y:S01]  /*17410*/  IMAD.IADD R3, R3, 0x1, R11 ;  /* 0x0000000103037824 */ /* 0x000fe200078e020b */
[----:B------:R-:W-:Y:S01]  /*17420*/  LEA.HI.X R4, R4, c[0x0][0x454], R9, 0x2, P1 ;  /* 0x0001150004047a11 */ /* 0x000fe200008f1409 */
[----:B------:R-:W-:Y:S01]  /*17430*/  IMAD R8, R10, c[0x0][0x3e0], RZ ;  /* 0x0000f8000a087a24 */ /* 0x000fe200078e02ff */
[----:B------:R-:W-:Y:S01]  /*17440*/  SHF.R.S32.HI R9, RZ, 0x1f, R18 ;  /* 0x0000001fff097819 */ /* 0x000fe20000011412 */
[C---:B------:R-:W-:Y:S01]  /*17450*/  IMAD.WIDE.U32 R2, R0.reuse, c[0x0][0x3e0], R2 ;  /* 0x0000f80000027a25 */ /* 0x040fe200078e0002 */
[----:B------:R-:W-:Y:S03]  /*17460*/  SHFL.IDX PT, R12, R7, 0x2, 0x1c1f ;  /* 0x005c1f00070c7f89 */ /* 0x000fe600000e0000 */
[----:B------:R-:W-:Y:S01]  /*17470*/  IMAD R8, R0, c[0x0][0x3e4], R8 ;  /* 0x0000f90000087a24 */ /* 0x000fe200078e0208 */
[----:B------:R-:W-:Y:S01]  /*17480*/  SHFL.IDX PT, R17, R4, RZ, 0x1c1f ;  /* 0x001c1fff04117589 */ /* 0x000fe200000e0000 */
[----:B------:R-:W-:-:S02]  /*17490*/  IMAD R5, R24, 0x80, R16 ;  /* 0x0000008018057824 */ /* 0x000fc400078e0210 */
[----:B-----5:R-:W-:Y:S01]  /*174a0*/  IMAD R0, R15, c[0x0][0x4e8], RZ ;  /* 0x00013a000f007a24 */ /* 0x020fe200078e02ff */
[----:B------:R-:W1:Y:S01]  /*174b0*/  SHFL.IDX PT, R16, R7, RZ, 0x1c1f ;  /* 0x001c1fff07107589 */ /* 0x000e6200000e0000 */
[----:B------:R-:W-:Y:S01]  /*174c0*/  IMAD.IADD R3, R3, 0x1, R8 ;  /* 0x0000000103037824 */ /* 0x000fe200078e0208 */
[----:B------:R-:W-:Y:S01]  /*174d0*/  IADD3 R20, R5, 0x8, RZ ;  /* 0x0000000805147810 */ /* 0x000fe20007ffe0ff */
[----:B------:R-:W-:Y:S01]  /*174e0*/  IMAD R8, R9, c[0x0][0x3d8], RZ ;  /* 0x0000f60009087a24 */ /* 0x000fe200078e02ff */
[----:B------:R-:W2:Y:S01]  /*174f0*/  SHFL.IDX PT, R15, R4, 0x1, 0x1c1f ;  /* 0x003c1f00040f7f89 */ /* 0x000ea200000e0000 */
[C---:B------:R-:W-:Y:S02]  /*17500*/  ISETP.GE.OR P4, PT, R5.reuse, R0, P0 ;  /* 0x000000000500720c */ /* 0x040fe40000786670 */
[C---:B------:R-:W-:Y:S01]  /*17510*/  IMAD R19, R18.reuse, c[0x0][0x3dc], R8 ;  /* 0x0000f70012137a24 */ /* 0x040fe200078e0208 */
[----:B------:R-:W3:Y:S01]  /*17520*/  SHFL.IDX PT, R13, R4, 0x2, 0x1c1f ;  /* 0x005c1f00040d7f89 */ /* 0x000ee200000e0000 */
[----:B------:R-:W-:Y:S01]  /*17530*/  IMAD.WIDE.U32 R8, R18, c[0x0][0x3d8], R2 ;  /* 0x0000f60012087a25 */ /* 0x000fe200078e0002 */
[----:B------:R-:W-:-:S02]  /*17540*/  IADD3 R18, R5, 0x48, RZ ;  /* 0x0000004805127810 */ /* 0x000fc40007ffe0ff */
[----:B------:R4:W-:Y:S01]  /*17550*/  SHFL.IDX PT, R10, R7, 0x3, 0x1c1f ;  /* 0x007c1f00070a7f89 */ /* 0x0009e200000e0000 */
[----:B------:R-:W-:Y:S01]  /*17560*/  ISETP.GE.OR P3, PT, R20, R0, P0 ;  /* 0x000000001400720c */ /* 0x000fe20000766670 */
[----:B------:R-:W-:Y:S02]  /*17570*/  IMAD.IADD R3, R9, 0x1, R19 ;  /* 0x0000000109037824 */ /* 0x000fe400078e0213 */
[----:B------:R3:W3:Y:S01]  /*17580*/  SHFL.IDX PT, R11, R4, 0x3, 0x1c1f ;  /* 0x007c1f00040b7f89 */ /* 0x0006e200000e0000 */
[----:B------:R-:W-:-:S05]  /*17590*/  IMAD R2, R24, 0x80, R21 ;  /* 0x0000008018027824 */ /* 0x000fca00078e0215 */
[C---:B------:R-:W-:Y:S01]  /*175a0*/  IADD3 R32, R2.reuse, 0x40, RZ ;  /* 0x0000004002207810 */ /* 0x040fe20007ffe0ff */
[----:B-1----:R-:W-:Y:S01]  /*175b0*/  @!P4 ST.E [R16.64], R36 ;  /* 0x000000241000c985 */ /* 0x002fe2000c101904 */
[----:B------:R-:W-:-:S03]  /*175c0*/  IADD3 R54, R2, 0x60, RZ ;  /* 0x0000006002367810 */ /* 0x000fc60007ffe0ff */
[----:B--2---:R-:W-:Y:S01]  /*175d0*/  @!P3 ST.E [R14.64], R37 ;  /* 0x000000250e00b985 */ /* 0x004fe2000c101904 */
[----:B----4-:R-:W-:Y:S01]  /*175e0*/  IMAD.SHL.U32 R7, R23, 0x8, RZ ;  /* 0x0000000817077824 */ /* 0x010fe200078e00ff */
[----:B---3--:R-:W-:-:S04]  /*175f0*/  IADD3 R4, R5, 0x40, RZ ;  /* 0x0000004005047810 */ /* 0x008fc80007ffe0ff */
[----:B------:R-:W-:Y:S02]  /*17600*/  LOP3.LUT R5, R22, 0x7ffffe00, R7, 0xf8, !PT ;  /* 0x7ffffe0016057812 */ /* 0x000fe400078ef807 */
[-C--:B------:R-:W-:Y:S02]  /*17610*/  ISETP.GE.OR P2, PT, R4, R0.reuse, P0 ;  /* 0x000000000400720c */ /* 0x080fe40000746670 */
[----:B------:R-:W-:Y:S01]  /*17620*/  ISETP.GE.OR P0, PT, R18, R0, P0 ;  /* 0x000000001200720c */ /* 0x000fe20000706670 */
[----:B------:R-:W-:Y:S01]  /*17630*/  IMAD.SHL.U32 R5, R5, 0x2, RZ ;  /* 0x0000000205057824 */ /* 0x000fe200078e00ff */
[----:B------:R-:W-:Y:S02]  /*17640*/  LEA R4, P1, R8, c[0x0][0x380], 0x1 ;  /* 0x0000e00008047a11 */ /* 0x000fe400078208ff */
[----:B------:R-:W-:Y:S02]  /*17650*/  IADD3 R7, R2, 0x10, RZ ;  /* 0x0000001002077810 */ /* 0x000fe40007ffe0ff */
[----:B------:R-:W-:Y:S01]  /*17660*/  LEA.HI.X R3, R8, c[0x0][0x384], R3, 0x1, P1 ;  /* 0x0000e10008037a11 */ /* 0x000fe200008f0c03 */
[----:B------:R-:W-:Y:S04]  /*17670*/  SHFL.IDX PT, R14, R4, 0x2, 0x181f ;  /* 0x00581f00040e7f89 */ /* 0x000fe800000e0000 */
[----:B------:R-:W1:Y:S04]  /*17680*/  SHFL.IDX PT, R8, R4, 0x1, 0x181f ;  /* 0x00381f0004087f89 */ /* 0x000e6800000e0000 */
[----:B------:R-:W-:Y:S04]  /*17690*/  @!P2 ST.E [R12.64], R38 ;  /* 0x000000260c00a985 */ /* 0x000fe8000c101904 */
[----:B------:R1:W-:Y:S01]  /*176a0*/  @!P0 ST.E [R10.64], R39 ;  /* 0x000000270a008985 */ /* 0x0003e2000c101904 */
[----:B------:R-:W-:-:S03]  /*176b0*/  ISETP.GE.AND P0, PT, R6, c[0x0][0x3c8], PT ;  /* 0x0000f20006007a0c */ /* 0x000fc60003f06270 */
[----:B------:R-:W2:Y:S01]  /*176c0*/  SHFL.IDX PT, R12, R4, RZ, 0x181f ;  /* 0x00181fff040c7589 */ /* 0x000ea200000e0000 */
[-C--:B------:R-:W-:Y:S02]  /*176d0*/  ISETP.GE.OR P4, PT, R7, R0.reuse, P0 ;  /* 0x000000000700720c */ /* 0x080fe40000786670 */
[C---:B------:R-:W-:Y:S01]  /*176e0*/  ISETP.GE.OR P1, PT, R2.reuse, R0, P0 ;  /* 0x000000000200720c */ /* 0x040fe20000726670 */
[----:B------:R-:W3:Y:S01]  /*176f0*/  SHFL.IDX PT, R9, R3, RZ, 0x181f ;  /* 0x00181fff03097589 */ /* 0x000ee200000e0000 */
[----:B------:R-:W-:-:S03]  /*17700*/  IADD3 R7, R2, 0x20, RZ ;  /* 0x0000002002077810 */ /* 0x000fc60007ffe0ff */
[----:B------:R-:W-:Y:S01]  /*17710*/  LDS.128 R24, [R5+0x80] ;  /* 0x0000800005187984 */ /* 0x000fe20000000c00 */
[-C--:B------:R-:W-:Y:S02]  /*17720*/  ISETP.GE.OR P3, PT, R7, R0.reuse, P0 ;  /* 0x000000000700720c */ /* 0x080fe40000766670 */
[----:B------:R-:W-:Y:S01]  /*17730*/  IADD3 R7, R2, 0x30, RZ ;  /* 0x0000003002077810 */ /* 0x000fe20007ffe0ff */
[----:B------:R-:W4:Y:S03]  /*17740*/  SHFL.IDX PT, R11, R3, 0x1, 0x181f ;  /* 0x00381f00030b7f89 */ /* 0x000f2600000e0000 */
[----:B------:R-:W-:Y:S01]  /*17750*/  ISETP.GE.OR P2, PT, R7, R0, P0 ;  /* 0x000000000700720c */ /* 0x000fe20000746670 */
[----:B------:R-:W4:Y:S04]  /*17760*/  SHFL.IDX PT, R44, R3, 0x2, 0x181f ;  /* 0x00581f00032c7f89 */ /* 0x000f2800000e0000 */
[----:B------:R-:W4:Y:S01]  /*17770*/  SHFL.IDX PT, R15, R4, 0x3, 0x181f ;  /* 0x00781f00040f7f89 */ /* 0x000f2200000e0000 */
[----:B-1----:R-:W-:-:S03]  /*17780*/  @!P4 LEA R10, P6, R6, R8, 0x1 ;  /* 0x00000008060ac211 */ /* 0x002fc600078c08ff */
[----:B------:R-:W-:Y:S01]  /*17790*/  LDS.128 R20, [R5+0x880] ;  /* 0x0008800005147984 */ /* 0x000fe20000000c00 */
[----:B--2---:R-:W-:-:S03]  /*177a0*/  @!P1 LEA R12, P5, R6, R12, 0x1 ;  /* 0x0000000c060c9211 */ /* 0x004fc600078a08ff */
[----:B------:R-:W-:Y:S01]  /*177b0*/  LDS.128 R16, [R5+0x1080] ;  /* 0x0010800005107984 */ /* 0x000fe20000000c00 */
[----:B---3--:R-:W-:-:S03]  /*177c0*/  @!P1 LEA.HI.X R13, R6, R9, R53, 0x1, P5 ;  /* 0x00000009060d9211 */ /* 0x008fc600028f0c35 */
[----:B------:R-:W1:Y:S04]  /*177d0*/  SHFL.IDX PT, R45, R3, 0x3, 0x181f ;  /* 0x00781f00032d7f89 */ /* 0x000e6800000e0000 */
[----:B------:R-:W2:Y:S01]  /*177e0*/  LDS.128 R28, [R5+0x1880] ;  /* 0x00188000051c7984 */ /* 0x000ea20000000c00 */
[----:B------:R-:W-:Y:S02]  /*177f0*/  P2R R7, PR, RZ, 0x40 ;  /* 0x00000040ff077803 */ /* 0x000fe40000000000 */
[----:B------:R-:W-:Y:S01]  /*17800*/  ISETP.GE.OR P6, PT, R32, R0, P0 ;  /* 0x000000002000720c */ /* 0x000fe200007c6670 */
[----:B------:R-:W-:Y:S01]  /*17810*/  LDS.128 R36, [R5+0x2880] ;  /* 0x0028800005247984 */ /* 0x000fe20000000c00 */
[----:B------:R-:W-:-:S03]  /*17820*/  ISETP.NE.AND P5, PT, R7, RZ, PT ;  /* 0x000000ff0700720c */ /* 0x000fc60003fa5270 */
[----:B------:R-:W-:Y:S01]  /*17830*/  LDS.128 R32, [R5+0x2080] ;  /* 0x0020800005207984 */ /* 0x000fe20000000c00 */
[C-C-:B----4-:R-:W-:Y:S02]  /*17840*/  @!P4 LEA.HI.X R11, R6.reuse, R11, R53.reuse, 0x1, P5 ;  /* 0x0000000b060bc211 */ /* 0x150fe400028f0c35 */
[C---:B------:R-:W-:Y:S01]  /*17850*/  @!P3 LEA R8, P5, R6.reuse, R14, 0x1 ;  /* 0x0000000e0608b211 */ /* 0x040fe200078a08ff */
[----:B------:R-:W-:Y:S03]  /*17860*/  LDS.128 R40, [R5+0x3080] ;  /* 0x0030800005287984 */ /* 0x000fe60000000c00 */
[C-C-:B------:R-:W-:Y:S01]  /*17870*/  @!P3 LEA.HI.X R9, R6.reuse, R44, R53.reuse, 0x1, P5 ;  /* 0x0000002c0609b211 */ /* 0x140fe200028f0c35 */
[----:B------:R-:W3:Y:S01]  /*17880*/  SHFL.IDX PT, R48, R4, 0x4, 0x181f ;  /* 0x00981f0004307f89 */ /* 0x000ee200000e0000 */
[----:B------:R-:W-:Y:S02]  /*17890*/  @!P2 LEA R14, P5, R6, R15, 0x1 ;  /* 0x0000000f060ea211 */ /* 0x000fe400078a08ff */
[----:B------:R-:W-:Y:S01]  /*178a0*/  IADD3 R44, R2, 0x50, RZ ;  /* 0x00000050022c7810 */ /* 0x000fe20007ffe0ff */
[----:B------:R-:W4:Y:S01]  /*178b0*/  SHFL.IDX PT, R7, R4, 0x5, 0x181f ;  /* 0x00b81f0004077f89 */ /* 0x000f2200000e0000 */
[----:B-1----:R-:W-:-:S02]  /*178c0*/  @!P2 LEA.HI.X R15, R6, R45, R53, 0x1, P5 ;  /* 0x0000002d060fa211 */ /* 0x002fc400028f0c35 */
[----:B------:R-:W-:Y:S01]  /*178d0*/  ISETP.GE.OR P5, PT, R44, R0, P0 ;  /* 0x000000002c00720c */ /* 0x000fe200007a6670 */
[----:B------:R-:W-:Y:S01]  /*178e0*/  SHFL.IDX PT, R49, R4, 0x6, 0x181f ;  /* 0x00d81f0004317f89 */ /* 0x000fe200000e0000 */
[----:B------:R-:W-:-:S03]  /*178f0*/  IADD3 R2, R2, 0x70, RZ ;  /* 0x0000007002027810 */ /* 0x000fc60007ffe0ff */
        /* <DEDUP_REMOVED lines=26> */
.L_x_131:
        /* <DEDUP_REMOVED lines=19> */
.L_x_133:
        /* <DEDUP_REMOVED lines=12> */
[----:B------:R-:W-:Y:S01]  /*17c90*/  MOV R0, c[0x0][0x4e8] ;  /* 0x00013a0000007a02 */ /* 0x000fe20000000f00 */
[----:B------:R-:W-:Y:S01]  /*17ca0*/  IMAD R6, R42, c[0x0][0x490], RZ ;  /* 0x000124002a067a24 */ /* 0x000fe200078e02ff */
[----:B------:R-:W-:Y:S01]  /*17cb0*/  MOV R2, R4 ;  /* 0x0000000400027202 */ /* 0x000fe20000000f00 */
[----:B------:R-:W-:Y:S01]  /*17cc0*/  IMAD.MOV.U32 R3, RZ, RZ, R5 ;  /* 0x000000ffff037224 */ /* 0x000fe200078e0005 */
[----:B------:R-:W-:Y:S01]  /*17cd0*/  ISETP.NE.AND P0, PT, R0, 0x1, PT ;  /* 0x000000010000780c */ /* 0x000fe20003f05270 */
[C---:B------:R-:W-:Y:S01]  /*17ce0*/  IMAD R6, R55.reuse, c[0x0][0x494], R6 ;  /* 0x0001250037067a24 */ /* 0x040fe200078e0206 */
[----:B------:R-:W-:Y:S01]  /*17cf0*/  MOV R0, R8 ;  /* 0x0000000800007202 */ /* 0x000fe20000000f00 */
[----:B------:R-:W-:-:S05]  /*17d00*/  IMAD.WIDE.U32 R2, R55, c[0x0][0x490], R2 ;  /* 0x0001240037027a25 */ /* 0x000fca00078e0002 */
[----:B------:R-:W-:-:S05]  /*17d10*/  IADD3 R3, R6, R3, RZ ;  /* 0x0000000306037210 */ /* 0x000fca0007ffe0ff */
[----:B------:R-:W-:-:S04]  /*17d20*/  @P0 IMAD.HI.U32 R7, R8, c[0x0][0x4ec], RZ ;  /* 0x00013b0008070a27 */ /* 0x000fc800078e00ff */
[----:B------:R-:W-:Y:S01]  /*17d30*/  IMAD.WIDE.U32 R2, R9, c[0x0][0x498], R2 ;  /* 0x0001260009027a25 */ /* 0x000fe200078e0002 */
[----:B------:R-:W-:-:S03]  /*17d40*/  @P0 SHF.R.U32.HI R0, RZ, c[0x0][0x4f0], R7 ;  /* 0x00013c00ff000a19 */ /* 0x000fc60000011607 */
[----:B------:R-:W-:Y:S01]  /*17d50*/  IMAD R7, R11, c[0x0][0x498], RZ ;  /* 0x000126000b077a24 */ /* 0x000fe200078e02ff */
[----:B------:R-:W-:Y:S01]  /*17d60*/  IADD3 R2, P0, R0, R2, RZ ;  /* 0x0000000200027210 */ /* 0x000fe20007f1e0ff */
[----:B------:R-:W-:Y:S02]  /*17d70*/  IMAD.MOV R6, RZ, RZ, -R0 ;  /* 0x000000ffff067224 */ /* 0x000fe400078e0a00 */
[----:B------:R-:W-:Y:S02]  /*17d80*/  IMAD R7, R9, c[0x0][0x49c], R7 ;  /* 0x0001270009077a24 */ /* 0x000fe400078e0207 */
[----:B------:R-:W-:Y:S01]  /*17d90*/  IMAD R6, R6, c[0x0][0x4e8], R8 ;  /* 0x00013a0006067a24 */ /* 0x000fe200078e0208 */
[----:B------:R-:W-:-:S04]  /*17da0*/  SHF.R.S32.HI R8, RZ, 0x1f, R0 ;  /* 0x0000001fff087819 */ /* 0x000fc80000011400 */
[----:B------:R-:W-:Y:S02]  /*17db0*/  SHF.R.S32.HI R0, RZ, 0x1f, R6 ;  /* 0x0000001fff007819 */ /* 0x000fe40000011406 */
[----:B------:R-:W-:-:S03]  /*17dc0*/  IADD3.X R3, R8, R3, R7, P0, !PT ;  /* 0x0000000308037210 */ /* 0x000fc600007fe407 */
[----:B------:R-:W-:Y:S02]  /*17dd0*/  IMAD R0, R0, c[0x0][0x488], RZ ;  /* 0x0001220000007a24 */ /* 0x000fe400078e02ff */
[----:B------:R-:W-:-:S04]  /*17de0*/  IMAD.WIDE.U32 R2, R6, c[0x0][0x488], R2 ;  /* 0x0001220006027a25 */ /* 0x000fc800078e0002 */
[----:B------:R-:W-:Y:S01]  /*17df0*/  IMAD R0, R6, c[0x0][0x48c], R0 ;  /* 0x0001230006007a24 */ /* 0x000fe200078e0200 */
[----:B------:R-:W-:-:S04]  /*17e00*/  LEA R6, P0, R2, c[0x0][0x450], 0x2 ;  /* 0x0001140002067a11 */ /* 0x000fc800078010ff */
[----:B------:R-:W-:-:S04]  /*17e10*/  IADD3 R0, R3, R0, RZ ;  /* 0x0000000003007210 */ /* 0x000fc80007ffe0ff */
[----:B------:R-:W-:Y:S02]  /*17e20*/  LEA.HI.X R7, R2, c[0x0][0x454], R0, 0x2, P0 ;  /* 0x0001150002077a11 */ /* 0x000fe400000f1400 */
[----:B------:R-:W-:-:S05]  /*17e30*/  MOV R0, 0xff800000 ;  /* 0xff80000000007802 */ /* 0x000fca0000000f00 */
[----:B------:R1:W-:Y:S02]  /*17e40*/  STG.E [R6.64], R0 ;  /* 0x0000000006007986 */ /* 0x0003e4000c101904 */
.L_x_135:
[----:B------:R-:W-:Y:S05]  /*17e50*/  BSYNC B0 ;  /* 0x0000000000007941 */ /* 0x000fea0003800000 */
.L_x_134:
[----:B------:R-:W2:Y:S01]  /*17e60*/  S2R R12, SR_CTAID.X ;  /* 0x00000000000c7919 */ /* 0x000ea20000002500 */
[----:B-1----:R-:W-:Y:S01]  /*17e70*/  IMAD R0, R5, c[0x0][0x3a0], RZ ;  /* 0x0000e80005007a24 */ /* 0x002fe200078e02ff */
[----:B------:R-:W-:Y:S01]  /*17e80*/  SHF.R.S32.HI R5, RZ, 0x1f, R10 ;  /* 0x0000001fff057819 */ /* 0x000fe2000001140a */
[----:B------:R-:W-:-:S03]  /*17e90*/  IMAD.WIDE.U32 R2, R4, c[0x0][0x3a0], RZ ;  /* 0x0000e80004027a25 */ /* 0x000fc600078e00ff */
[----:B------:R-:W-:Y:S01]  /*17ea0*/  LEA.HI R5, R5, R10, RZ, 0x3 ;  /* 0x0000000a05057211 */ /* 0x000fe200078f18ff */
[----:B------:R-:W-:Y:S02]  /*17eb0*/  IMAD R0, R4, c[0x0][0x3a4], R0 ;  /* 0x0000e90004007a24 */ /* 0x000fe400078e0200 */
[----:B------:R-:W-:Y:S01]  /*17ec0*/  IMAD.MOV.U32 R6, RZ, RZ, c[0x0][0x4e8] ;  /* 0x00013a00ff067624 */ /* 0x000fe200078e00ff */
[----:B------:R-:W-:Y:S01]  /*17ed0*/  LOP3.LUT R4, R5, 0xfffffff8, RZ, 0xc0, !PT ;  /* 0xfffffff805047812 */ /* 0x000fe200078ec0ff */
[----:B------:R-:W-:Y:S02]  /*17ee0*/  IMAD.IADD R3, R3, 0x1, R0 ;  /* 0x0000000103037824 */ /* 0x000fe400078e0200 */
[----:B------:R-:W-:Y:S01]  /*17ef0*/  IMAD R0, R42, c[0x0][0x3e8], RZ ;  /* 0x0000fa002a007a24 */ /* 0x000fe200078e02ff */
[----:B------:R-:W-:Y:S01]  /*17f00*/  ISETP.NE.AND P0, PT, R6, 0x1, PT ;  /* 0x000000010600780c */ /* 0x000fe20003f05270 */
[----:B------:R-:W-:Y:S01]  /*17f10*/  IMAD.IADD R8, R10, 0x1, -R4 ;  /* 0x000000010a087824 */ /* 0x000fe200078e0a04 */
[----:B------:R-:W-:Y:S01]  /*17f20*/  SHF.R.S32.HI R10, RZ, 0x3, R5 ;  /* 0x00000003ff0a7819 */ /* 0x000fe20000011405 */
[----:B------:R-:W-:-:S02]  /*17f30*/  IMAD R0, R55, c[0x0][0x3ec], R0 ;  /* 0x0000fb0037007a24 */ /* 0x000fc400078e0200 */
[----:B------:R-:W-:-:S04]  /*17f40*/  IMAD.WIDE.U32 R2, R55, c[0x0][0x3e8], R2 ;  /* 0x0000fa0037027a25 */ /* 0x000fc800078e0002 */
[----:B------:R-:W-:Y:S02]  /*17f50*/  IMAD R4, R8, 0x10, R10 ;  /* 0x0000001008047824 */ /* 0x000fe400078e020a */
[----:B------:R-:W-:Y:S02]  /*17f60*/  IMAD.IADD R3, R0, 0x1, R3 ;  /* 0x0000000100037824 */ /* 0x000fe400078e0203 */
[----:B--2---:R-:W-:Y:S02]  /*17f70*/  IMAD R4, R12, 0x80, R4 ;  /* 0x000000800c047824 */ /* 0x004fe400078e0204 */
[----:B------:R-:W-:Y:S02]  /*17f80*/  IMAD R6, R11, c[0x0][0x3f0], RZ ;  /* 0x0000fc000b067a24 */ /* 0x000fe400078e02ff */
[----:B------:R-:W-:-:S04]  /*17f90*/  @P0 IMAD.HI.U32 R5, R4, c[0x0][0x4ec], RZ ;  /* 0x00013b0004050a27 */ /* 0x000fc800078e00ff */
[----:B------:R-:W-:Y:S01]  /*17fa0*/  IMAD.MOV.U32 R0, RZ, RZ, R4 ;  /* 0x000000ffff007224 */ /* 0x000fe200078e0004 */
[----:B------:R-:W-:Y:S01]  /*17fb0*/  @P0 SHF.R.U32.HI R0, RZ, c[0x0][0x4f0], R5 ;  /* 0x00013c00ff000a19 */ /* 0x000fe20000011605 */
[C---:B------:R-:W-:Y:S02]  /*17fc0*/  IMAD R7, R9.reuse, c[0x0][0x3f4], R6 ;  /* 0x0000fd0009077a24 */ /* 0x040fe400078e0206 */
[----:B------:R-:W-:Y:S01]  /*17fd0*/  IMAD.WIDE.U32 R2, R9, c[0x0][0x3f0], R2 ;  /* 0x0000fc0009027a25 */ /* 0x000fe200078e0002 */
[----:B------:R-:W-:-:S03]  /*17fe0*/  SHF.R.S32.HI R6, RZ, 0x1f, R0 ;  /* 0x0000001fff067819 */ /* 0x000fc60000011400 */
[----:B------:R-:W-:Y:S02]  /*17ff0*/  IMAD.MOV R5, RZ, RZ, -R0 ;  /* 0x000000ffff057224 */ /* 0x000fe400078e0a00 */
[----:B------:R-:W-:Y:S02]  /*18000*/  IMAD.IADD R3, R3, 0x1, R7 ;  /* 0x0000000103037824 */ /* 0x000fe400078e0207 */
[----:B------:R-:W-:Y:S02]  /*18010*/  IMAD R5, R5, c[0x0][0x4e8], R4 ;  /* 0x00013a0005057a24 */ /* 0x000fe400078e0204 */
[----:B------:R-:W-:Y:S02]  /*18020*/  IMAD R6, R6, c[0x0][0x3e0], RZ ;  /* 0x0000f80006067a24 */ /* 0x000fe400078e02ff */
[----:B------:R-:W-:Y:S01]  /*18030*/  IMAD.WIDE.U32 R2, R0, c[0x0][0x3e0], R2 ;  /* 0x0000f80000027a25 */ /* 0x000fe200078e0002 */
[----:B------:R-:W-:-:S03]  /*18040*/  SHF.R.S32.HI R4, RZ, 0x1f, R5 ;  /* 0x0000001fff047819 */ /* 0x000fc60000011405 */
[----:B------:R-:W-:Y:S02]  /*18050*/  IMAD R0, R0, c[0x0][0x3e4], R6 ;  /* 0x0000f90000007a24 */ /* 0x000fe400078e0206 */
[----:B-----5:R-:W-:Y:S02]  /*18060*/  IMAD R19, R19, c[0x0][0x4e8], RZ ;  /* 0x00013a0013137a24 */ /* 0x020fe400078e02ff */
        /* <DEDUP_REMOVED lines=14> */
[----:B------:R-:W-:-:S02]  /*18150*/  IADD3 R8, R2, 0x10, RZ ;  /* 0x0000001002087810 */ /* 0x000fc40007ffe0ff */
[-C--:B------:R-:W-:Y:S01]  /*18160*/  ISETP.GE.OR P1, PT, R2, R19.reuse, P0 ;  /* 0x000000130200720c */ /* 0x080fe20000726670 */
[----:B------:R-:W3:Y:S01]  /*18170*/  SHFL.IDX PT, R9, R3, 0x1, 0x181f ;  /* 0x00381f0003097f89 */ /* 0x000ee200000e0000 */
[-C--:B------:R-:W-:Y:S02]  /*18180*/  ISETP.GE.OR P5, PT, R8, R19.reuse, P0 ;  /* 0x000000130800720c */ /* 0x080fe400007a6670 */
[C---:B------:R-:W-:Y:S01]  /*18190*/  IADD3 R14, R2.reuse, 0x20, RZ ;  /* 0x00000020020e7810 */ /* 0x040fe20007ffe0ff */
[----:B------:R-:W4:Y:S01]  /*181a0*/  SHFL.IDX PT, R8, R4, 0x2, 0x181f ;  /* 0x00581f0004087f89 */ /* 0x000f2200000e0000 */
[----:B------:R-:W-:Y:S02]  /*181b0*/  IADD3 R10, R2, 0x40, RZ ;  /* 0x00000040020a7810 */ /* 0x000fe40007ffe0ff */
[----:B------:R-:W-:Y:S01]  /*181c0*/  ISETP.GE.OR P4, PT, R14, R19, P0 ;  /* 0x000000130e00720c */ /* 0x000fe20000786670 */
[----:B------:R-:W3:Y:S01]  /*181d0*/  SHFL.IDX PT, R12, R3, 0x2, 0x181f ;  /* 0x00581f00030c7f89 */ /* 0x000ee200000e0000 */
[----:B------:R-:W-:-:S02]  /*181e0*/  IADD3 R13, R2, 0x30, RZ ;  /* 0x00000030020d7810 */ /* 0x000fc40007ffe0ff */
[-C--:B------:R-:W-:Y:S01]  /*181f0*/  ISETP.GE.OR P6, PT, R10, R19.reuse, P0 ;  /* 0x000000130a00720c */ /* 0x080fe200007c6670 */
[----:B------:R-:W3:Y:S01]  /*18200*/  SHFL.IDX PT, R11, R4, 0x3, 0x181f ;  /* 0x00781f00040b7f89 */ /* 0x000ee200000e0000 */
[C---:B-1----:R-:W-:Y:S02]  /*18210*/  @!P1 LEA R6, P2, R0.reuse, R6, 0x1 ;  /* 0x0000000600069211 */ /* 0x042fe400078408ff */
[----:B------:R-:W-:Y:S01]  /*18220*/  ISETP.GE.OR P3, PT, R13, R19, P0 ;  /* 0x000000130d00720c */ /* 0x000fe20000766670 */
[----:B------:R-:W1:Y:S01]  /*18230*/  SHFL.IDX PT, R14, R3, 0x3, 0x181f ;  /* 0x00781f00030e7f89 */ /* 0x000e6200000e0000 */
[----:B--2---:R-:W-:-:S03]  /*18240*/  @!P1 LEA.HI.X R7, R0, R7, R20, 0x1, P2 ;  /* 0x0000000700079211 */ /* 0x004fc600010f0c14 */
[----:B------:R-:W2:Y:S04]  /*18250*/  SHFL.IDX PT, R10, R4, 0x4, 0x181f ;  /* 0x00981f00040a7f89 */ /* 0x000ea800000e0000 */
[----:B------:R1:W-:Y:S04]  /*18260*/  @!P1 ST.E.128 [R6.64], RZ ;  /* 0x000000ff06009985 */ /* 0x0003e8000c101d04 */
[----:B------:R-:W-:Y:S04]  /*18270*/  SHFL.IDX PT, R13, R4, 0x5, 0x181f ;  /* 0x00b81f00040d7f89 */ /* 0x000fe800000e0000 */
[----:B------:R-:W-:Y:S04]  /*18280*/  SHFL.IDX PT, R15, R4, 0x6, 0x181f ;  /* 0x00d81f00040f7f89 */ /* 0x000fe800000e0000 */
[----:B------:R-:W2:Y:S04]  /*18290*/  SHFL.IDX PT, R18, R3, 0x4, 0x181f ;  /* 0x00981f0003127f89 */ /* 0x000ea800000e0000 */
[----:B------:R-:W2:Y:S04]  /*182a0*/  SHFL.IDX PT, R17, R3, 0x5, 0x181f ;  /* 0x00b81f0003117f89 */ /* 0x000ea800000e0000 */
[----:B------:R-:W2:Y:S04]  /*182b0*/  SHFL.IDX PT, R16, R3, 0x6, 0x181f ;  /* 0x00d81f0003107f89 */ /* 0x000ea800000e0000 */
[----:B------:R-:W2:Y:S01]  /*182c0*/  SHFL.IDX PT, R4, R4, 0x7, 0x181f ;  /* 0x00f81f0004047f89 */ /* 0x000ea200000e0000 */
[----:B-1----:R-:W-:-:S02]  /*182d0*/  IADD3 R7, R2, 0x50, RZ ;  /* 0x0000005002077810 */ /* 0x002fc40007ffe0ff */
[C---:B------:R-:W-:Y:S01]  /*182e0*/  @!P5 LEA R6, P1, R0.reuse, R5, 0x1 ;  /* 0x000000050006d211 */ /* 0x040fe200078208ff */
[----:B------:R-:W1:Y:S01]  /*182f0*/  SHFL.IDX PT, R3, R3, 0x7, 0x181f ;  /* 0x00f81f0003037f89 */ /* 0x000e6200000e0000 */
[----:B------:R-:W-:Y:S02]  /*18300*/  ISETP.GE.OR P2, PT, R7, R19, P0 ;  /* 0x000000130700720c */ /* 0x000fe40000746670 */
[C---:B---3--:R-:W-:Y:S02]  /*18310*/  @!P5 LEA.HI.X R7, R0.reuse, R9, R20, 0x1, P1 ;  /* 0x000000090007d211 */ /* 0x048fe400008f0c14 */
[----:B----4-:R-:W-:Y:S02]  /*18320*/  @!P4 LEA R8, P1, R0, R8, 0x1 ;  /* 0x000000080008c211 */ /* 0x010fe400078208ff */
[C---:B------:R-:W-:Y:S01]  /*18330*/  IADD3 R9, R2.reuse, 0x60, RZ ;  /* 0x0000006002097810 */ /* 0x040fe20007ffe0ff */
[----:B------:R3:W-:Y:S01]  /*18340*/  @!P5 ST.E.128 [R6.64], RZ ;  /* 0x000000ff0600d985 */ /* 0x0007e2000c101d04 */
[----:B------:R-:W-:-:S09]  /*18350*/  IADD3 R2, R2, 0x70, RZ ;  /* 0x0000007002027810 */ /* 0x000fd20007ffe0ff */
[----:B------:R-:W-:Y:S02]  /*18360*/  P2R R5, PR, RZ, 0x2 ;  /* 0x00000002ff057803 */ /* 0x000fe40000000000 */
[-C--:B------:R-:W-:Y:S02]  /*18370*/  ISETP.GE.OR P1, PT, R9, R19.reuse, P0 ;  /* 0x000000130900720c */ /* 0x080fe40000726670 */
[----:B------:R-:W-:Y:S02]  /*18380*/  ISETP.NE.AND P5, PT, R5, RZ, PT ;  /* 0x000000ff0500720c */ /* 0x000fe40003fa5270 */
[----:B------:R-:W-:Y:S02]  /*18390*/  ISETP.GE.OR P0, PT, R2, R19, P0 ;  /* 0x000000130200720c */ /* 0x000fe40000706670 */
[----:B------:R-:W-:-:S05]  /*183a0*/  @!P4 LEA.HI.X R9, R0, R12, R20, 0x1, P5 ;  /* 0x0000000c0009c211 */ /* 0x000fca00028f0c14 */
[----:B------:R4:W-:Y:S01]  /*183b0*/  @!P4 ST.E.128 [R8.64], RZ ;  /* 0x000000ff0800c985 */ /* 0x0009e2000c101d04 */
[----:B---3--:R-:W-:-:S04]  /*183c0*/  @!P3 LEA R6, P5, R0, R11, 0x1 ;  /* 0x0000000b0006b211 */ /* 0x008fc800078a08ff */
[C---:B------:R-:W-:Y:S02]  /*183d0*/  @!P3 LEA.HI.X R7, R0.reuse, R14, R20, 0x1, P5 ;  /* 0x0000000e0007b211 */ /* 0x040fe400028f0c14 */
[----:B--2---:R-:W-:-:S03]  /*183e0*/  @!P6 LEA R10, P5, R0, R10, 0x1 ;  /* 0x0000000a000ae211 */ /* 0x004fc600078a08ff */
[----:B------:R2:W-:Y:S01]  /*183f0*/  @!P3 ST.E.128 [R6.64], RZ ;  /* 0x000000ff0600b985 */ /* 0x0005e2000c101d04 */
[----:B------:R-:W-:-:S05]  /*18400*/  @!P6 LEA.HI.X R11, R0, R18, R20, 0x1, P5 ;  /* 0x00000012000be211 */ /* 0x000fca00028f0c14 */
[----:B------:R3:W-:Y:S01]  /*18410*/  @!P6 ST.E.128 [R10.64], RZ ;  /* 0x000000ff0a00e985 */ /* 0x0007e2000c101d04 */
[----:B----4-:R-:W-:-:S04]  /*18420*/  @!P2 LEA R8, P4, R0, R13, 0x1 ;  /* 0x0000000d0008a211 */ /* 0x010fc800078808ff */
[----:B------:R-:W-:-:S05]  /*18430*/  @!P2 LEA.HI.X R9, R0, R17, R20, 0x1, P4 ;  /* 0x000000110009a211 */ /* 0x000fca00020f0c14 */
[----:B------:R3:W-:Y:S01]  /*18440*/  @!P2 ST.E.128 [R8.64], RZ ;  /* 0x000000ff0800a985 */ /* 0x0007e2000c101d04 */
[----:B--2---:R-:W-:-:S04]  /*18450*/  @!P1 LEA R6, P3, R0, R15, 0x1 ;  /* 0x0000000f00069211 */ /* 0x004fc800078608ff */
[----:B------:R-:W-:-:S05]  /*18460*/  @!P1 LEA.HI.X R7, R0, R16, R20, 0x1, P3 ;  /* 0x0000001000079211 */ /* 0x000fca00018f0c14 */
[----:B------:R3:W-:Y:S01]  /*18470*/  @!P1 ST.E.128 [R6.64], RZ ;  /* 0x000000ff06009985 */ /* 0x0007e2000c101d04 */
[----:B------:R-:W-:Y:S05]  /*18480*/  @P0 EXIT ;  /* 0x000000000000094d */ /* 0x000fea0003800000 */
[----:B-1----:R-:W-:-:S04]  /*18490*/  LEA R2, P0, R0, R4, 0x1 ;  /* 0x0000000400027211 */ /* 0x002fc800078008ff */
[----:B------:R-:W-:-:S05]  /*184a0*/  LEA.HI.X R3, R0, R3, R20, 0x1, P0 ;  /* 0x0000000300037211 */ /* 0x000fca00000f0c14 */
[----:B------:R-:W-:Y:S01]  /*184b0*/  ST.E.128 [R2.64], RZ ;  /* 0x000000ff02007985 */ /* 0x000fe2000c101d04 */
[----:B------:R-:W-:Y:S05]  /*184c0*/  EXIT ;  /* 0x000000000000794d */ /* 0x000fea0003800000 */
.L_x_136:
        /* <DEDUP_REMOVED lines=11> */
.L_x_737:


//--------------------- .text._ZN7cutlass13device_kernelIN5flash19enable_sm80_to_sm89INS1_16FlashAttnFwdSm80INS1_25CollectiveMainloopFwdSm80ILi4ELi1ELb0EN4cute5tupleIJNS5_1CILi128EEENS7_ILi96EEENS7_ILi64EEEEEELi64ENS_6half_tEfNS_4arch4Sm80ELb0ELb1ELb0ELb0ELb0ELb0ELb1ELb0EEENS1_21CollectiveEpilogueFwdINS6_IJS8_SA_S9_EEENS6_IJNS7_ILi1EEESI_SI_EEESC_SE_Li128ELb0ELb1ELb0ELb0EEENS1_19SingleTileSchedulerILb0ELb0ELb1ELi128EEEEEEEEEvNT_6ParamsE --------------------------
	.section	.text._ZN7cutlass13device_kernelIN5flash19enable_sm80_to_sm89INS1_16FlashAttnFwdSm80INS1_25CollectiveMainloopFwdSm80ILi4ELi1ELb0EN4cute5tupleIJNS5_1CILi128EEENS7_ILi96EEENS7_ILi64EEEEEELi64ENS_6half_tEfNS_4arch4Sm80ELb0ELb1ELb0ELb0ELb0ELb0ELb1ELb0EEENS1_21CollectiveEpilogueFwdINS6_IJS8_SA_S9_EEENS6_IJNS7_ILi1EEESI_SI_EEESC_SE_Li128ELb0ELb1ELb0ELb0EEENS1_19SingleTileSchedulerILb0ELb0ELb1ELi128EEEEEEEEEvNT_6ParamsE,"ax",@progbits
	.sectioninfo	@"SHI_REGISTERS=255"
	.align	128
.text._ZN7cutlass13device_kernelIN5flash19enable_sm80_to_sm89INS1_16FlashAttnFwdSm80INS1_25CollectiveMainloopFwdSm80ILi4ELi1ELb0EN4cute5tupleIJNS5_1CILi128EEENS7_ILi96EEENS7_ILi64EEEEEELi64ENS_6half_tEfNS_4arch4Sm80ELb0ELb1ELb0ELb0ELb0ELb0ELb1ELb0EEENS1_21CollectiveEpilogueFwdINS6_IJS8_SA_S9_EEENS6_IJNS7_ILi1EEESI_SI_EEESC_SE_Li128ELb0ELb1ELb0ELb0EEENS1_19SingleTileSchedulerILb0ELb0ELb1ELi128EEEEEEEEEvNT_6ParamsE:
        .type           _ZN7cutlass13device_kernelIN5flash19enable_sm80_to_sm89INS1_16FlashAttnFwdSm80INS1_25CollectiveMainloopFwdSm80ILi4ELi1ELb0EN4cute5tupleIJNS5_1CILi128EEENS7_ILi96EEENS7_ILi64EEEEEELi64ENS_6half_tEfNS_4arch4Sm80ELb0ELb1ELb0ELb0ELb0ELb0ELb1ELb0EEENS1_21CollectiveEpilogueFwdINS6_IJS8_SA_S9_EEENS6_IJNS7_ILi1EEESI_SI_EEESC_SE_Li128ELb0ELb1ELb0ELb0EEENS1_19SingleTileSchedulerILb0ELb0ELb1ELi128EEEEEEEEEvNT_6ParamsE,@function
        .size           _ZN7cutlass13device_kernelIN5flash19enable_sm80_to_sm89INS1_16FlashAttnFwdSm80INS1_25CollectiveMainloopFwdSm80ILi4ELi1ELb0EN4cute5tupleIJNS5_1CILi128EEENS7_ILi96EEENS7_ILi64EEEEEELi64ENS_6half_tEfNS_4arch4Sm80ELb0ELb1ELb0ELb0ELb0ELb0ELb1ELb0EEENS1_21CollectiveEpilogueFwdINS6_IJS8_SA_S9_EEENS6_IJNS7_ILi1EEESI_SI_EEESC_SE_Li128ELb0ELb1ELb0ELb0EEENS1_19SingleTileSchedulerILb0ELb0ELb1ELi128EEEEEEEEEvNT_6ParamsE,(.L_x_738 - _ZN7cutlass13device_kernelIN5flash19enable_sm80_to_sm89INS1_16FlashAttnFwdSm80INS1_25CollectiveMainloopFwdSm80ILi4ELi1ELb0EN4cute5tupleIJNS5_1CILi128EEENS7_ILi96EEENS7_ILi64EEEEEELi64ENS_6half_tEfNS_4arch4Sm80ELb0ELb1ELb0ELb0ELb0ELb0ELb1ELb0EEENS1_21CollectiveEpilogueFwdINS6_IJS8_SA_S9_EEENS6_IJNS7_ILi1EEESI_SI_EEESC_SE_Li128ELb0ELb1ELb0ELb0EEENS1_19SingleTileSchedulerILb0ELb0ELb1ELi128EEEEEEEEEvNT_6ParamsE)
        .other          _ZN7cutlass13device_kernelIN5flash19enable_sm80_to_sm89INS1_16FlashAttnFwdSm80INS1_25CollectiveMainloopFwdSm80ILi4ELi1ELb0EN4cute5tupleIJNS5_1CILi128EEENS7_ILi96EEENS7_ILi64EEEEEELi64ENS_6half_tEfNS_4arch4Sm80ELb0ELb1ELb0ELb0ELb0ELb0ELb1ELb0EEENS1_21CollectiveEpilogueFwdINS6_IJS8_SA_S9_EEENS6_IJNS7_ILi1EEESI_SI_EEESC_SE_Li128ELb0ELb1ELb0ELb0EEENS1_19SingleTileSchedulerILb0ELb0ELb1ELi128EEEEEEEEEvNT_6ParamsE,@"STO_CUDA_ENTRY STV_DEFAULT"
_ZN7cutlass13device_kernelIN5flash19enable_sm80_to_sm89INS1_16FlashAttnFwdSm80INS1_25CollectiveMainloopFwdSm80ILi4ELi1ELb0EN4cute5tupleIJNS5_1CILi128EEENS7_ILi96EEENS7_ILi64EEEEEELi64ENS_6half_tEfNS_4arch4Sm80ELb0ELb1ELb0ELb0ELb0ELb0ELb1ELb0EEENS1_21CollectiveEpilogueFwdINS6_IJS8_SA_S9_EEENS6_IJNS7_ILi1EEESI_SI_EEESC_SE_Li128ELb0ELb1ELb0ELb0EEENS1_19SingleTileSchedulerILb0ELb0ELb1ELi128EEEEEEEEEvNT_6ParamsE:
[----:B------:R-:W-:-:S03]  /*0000*/  MOV R1, c[0x0][0x28] ;  /* 0x00000a0000017a02 */ /* 0x000fc60000000f00 */
[----:B------:R-:W1:Y:S01]  /*0010*/  S2R R28, SR_CTAID.Z ;  /* 0x00000000001c7919 */ /* 0x000e620000002700 */
[----:B------:R-:W-:Y:S02]  /*0020*/  IADD3 R1, R1, -0x68, RZ ;  /* 0xffffff9801017810 */ /* 0x000fe40007ffe0ff */
[----:B-1----:R-:W-:-:S13]  /*0030*/  ISETP.GE.AND P0, PT, R28, RZ, PT ;  /* 0x000000ff1c00720c */ /* 0x002fda0003f06270 */
[----:B------:R-:W-:Y:S05]  /*0040*/  @!P0 EXIT ;  /* 0x000000000000894d */ /* 0x000fea0003800000 */
[----:B------:R-:W1:Y:S01]  /*0050*/  S2UR UR7, SR_CTAID.X ;  /* 0x00000000000779c3 */ /* 0x000e620000002500 */
[----:B------:R-:W-:Y:S01]  /*0060*/  ULDC UR9, c[0x0][0x2c4] ;  /* 0x0000b10000097ab9 */ /* 0x000fe20000000800 */
[----:B------:R-:W2:Y:S01]  /*0070*/  S2R R202, SR_TID.X ;  /* 0x0000000000ca7919 */ /* 0x000ea20000002100 */
[----:B------:R-:W-:Y:S02]  /*0080*/  UISETP.NE.AND UP2, UPT, UR9, 0x1, UPT ;  /* 0x000000010900788c */ /* 0x000fe4000bf45270 */
[----:B------:R-:W-:Y:S02]  /*0090*/  ULDC.64 UR4, c[0x0][0x2c8] ;  /* 0x0000b20000047ab9 */ /* 0x000fe40000000a00 */
[----:B------:R-:W-:Y:S02]  /*00a0*/  UMOV UR8, 0x1 ;  /* 0x0000000100087882 */ /* 0x000fe40000000000 */
[----:B------:R-:W-:Y:S02]  /*00b0*/  ULDC UR6, c[0x0][0x168] ;  /* 0x00005a0000067ab9 */ /* 0x000fe40000000800 */
[----:B------:R-:W-:-:S02]  /*00c0*/  UIADD3 UR6, UR8, -UR6, URZ ;  /* 0x8000000608067290 */ /* 0x000fc4000fffe03f */
[----:B-1----:R-:W-:-:S04]  /*00d0*/  USHF.L.U32 UR7, UR7, 0x7, URZ ;  /* 0x0000000707077899 */ /* 0x002fc8000800063f */
[----:B------:R-:W-:Y:S02]  /*00e0*/  @UP2 UIADD3 UR12, UR7, 0x7f, URZ ;  /* 0x0000007f070c2890 */ /* 0x000fe4000fffe03f */
[----:B------:R-:W-:Y:S02]  /*00f0*/  UIADD3 UR10, UR7, 0x7f, URZ ;  /* 0x0000007f070a7890 */ /* 0x000fe4000fffe03f */
[----:B------:R-:W-:-:S04]  /*0100*/  UIMAD.WIDE.U32 UR12, UR12, UR4, URZ ;  /* 0x000000040c0c72a5 */ /* 0x000fc8000f8e003f */
[----:B------:R-:W-:-:S03]  /*0110*/  @UP2 USHF.R.U32.HI UR10, URZ, UR5, UR13 ;  /* 0x000000053f0a2299 */ /* 0x000fc6000801160d */
[----:B------:R-:W-:Y:S02]  /*0120*/  ULDC.64 UR4, c[0x0][0x328] ;  /* 0x0000ca0000047ab9 */ /* 0x000fe40000000a00 */
[----:B------:R-:W-:-:S03]  /*0130*/  UISETP.LE.AND UP1, UPT, UR8, UR5, UPT ;  /* 0x000000050800728c */ /* 0x000fc6000bf23270 */
[----:B------:R-:W-:Y:S02]  /*0140*/  ULDC UR5, c[0x0][0x1d0] ;  /* 0x0000740000057ab9 */ /* 0x000fe40000000800 */
[----:B------:R-:W-:Y:S01]  /*0150*/  UIADD3 UR5, UR10, UR5, UR6 ;  /* 0x000000050a057290 */ /* 0x000fe2000fffe006 */
[----:B------:R-:W-:-:S03]  /*0160*/  PLOP3.LUT P0, PT, PT, PT, UP1, 0x40, 0x0 ;  /* 0x000000000000781c */ /* 0x000fc60003f0e818 */
[----:B------:R-:W-:-:S06]  /*0170*/  UIADD3 UR4, UR5, UR4, URZ ;  /* 0x0000000405047290 */ /* 0x000fcc000fffe03f */
[----:B------:R-:W-:-:S04]  /*0180*/  MOV R0, UR4 ;  /* 0x0000000400007c02 */ /* 0x000fc80008000f00 */
[----:B------:R-:W-:Y:S05]  /*0190*/  @P0 BRA `(.L_x_137) ;  /* 0x0000013000000947 */ /* 0x000fea0003800000 */
[----:B--2---:R-:W-:Y:S01]  /*01a0*/  ISETP.LT.AND P0, PT, RZ, UR5, PT ;  /* 0x00000005ff007c0c */ /* 0x004fe2000bf01270 */
[----:B------:R-:W-:-:S12]  /*01b0*/  UIADD3 UR6, UR5, -0x1, URZ ;  /* 0xffffffff05067890 */ /* 0x000fd8000fffe03f */
[----:B------:R-:W-:Y:S05]  /*01c0*/  @P0 BRA `(.L_x_138) ;  /* 0x0000008000000947 */ /* 0x000fea0003800000 */
[----:B------:R-:W-:Y:S02]  /*01d0*/  ULDC UR4, c[0x0][0x32c] ;  /* 0x0000cb0000047ab9 */ /* 0x000fe40000000800 */
[----:B------:R-:W-:Y:S02]  /*01e0*/  UISETP.NE.AND UP0, UPT, UR8, UR4, UPT ;  /* 0x000000040800728c */ /* 0x000fe4000bf05270 */
[----:B------:R-:W-:-:S03]  /*01f0*/  UIADD3 UR6, -UR5, URZ, URZ ;  /* 0x0000003f05067290 */ /* 0x000fc6000fffe13f */
[----:B------:R-:W-:Y:S02]  /*0200*/  ULDC.64 UR4, c[0x0][0x330] ;  /* 0x0000cc0000047ab9 */ /* 0x000fe40000000a00 */
[----:B------:R-:W-:-:S04]  /*0210*/  UIMAD.WIDE.U32 UR10, UR6, UR4, URZ ;  /* 0x00000004060a72a5 */ /* 0x000fc8000f8e003f */
[----:B------:R-:W-:-:S04]  /*0220*/  @UP0 USHF.R.U32.HI UR6, URZ, UR5, UR11 ;  /* 0x000000053f060299 */ /* 0x000fc8000801160b */
[----:B------:R-:W-:Y:S01]  /*0230*/  ULOP3.LUT UR6, URZ, UR6, URZ, 0x33, !UPT ;  /* 0x000000063f067292 */ /* 0x000fe2000f8e333f */
[----:B------:R-:W-:Y:S05]  /*0240*/  BRA `(.L_x_139) ;  /* 0x0000005000007947 */ /* 0x000fea0003800000 */
.L_x_138:
[----:B------:R-:W-:Y:S02]  /*0250*/  ULDC UR4, c[0x0][0x32c] ;  /* 0x0000cb0000047ab9 */ /* 0x000fe40000000800 */
[----:B------:R-:W-:-:S03]  /*0260*/  UISETP.NE.AND UP0, UPT, UR8, UR4, UPT ;  /* 0x000000040800728c */ /* 0x000fc6000bf05270 */
[----:B------:R-:W-:Y:S02]  /*0270*/  ULDC.64 UR4, c[0x0][0x330] ;  /* 0x0000cc0000047ab9 */ /* 0x000fe40000000a00 */
[----:B------:R-:W-:-:S06]  /*0280*/  UIMAD.WIDE.U32 UR10, UR6, UR4, URZ ;  /* 0x00000004060a72a5 */ /* 0x000fcc000f8e003f */
[----:B------:R-:W-:Y:S02]  /*0290*/  @UP0 USHF.R.U32.HI UR6, URZ, UR5, UR11 ;  /* 0x000000053f060299 */ /* 0x000fe4000801160b */
.L_x_139:
[----:B------:R-:W-:Y:S02]  /*02a0*/  ULDC UR4, c[0x0][0x32c] ;  /* 0x0000cb0000047ab9 */ /* 0x000fe40000000800 */
[----:B------:R-:W-:-:S06]  /*02b0*/  UIMAD UR4, UR6, UR4, UR4 ;  /* 0x00000004060472a4 */ /* 0x000fcc000f8e0204 */
[----:B------:R-:W-:-:S03]  /*02c0*/  IMNMX R0, R0, UR4, PT ;  /* 0x0000000400007c17 */ /* 0x000fc6000b800200 */
.L_x_137:
[----:B--2---:R-:W-:Y:S01]  /*02d0*/  UMOV UR8, 0x5f ;  /* 0x0000005f00087882 */ /* 0x004fe20000000000 */
[----:B------:R-:W-:Y:S01]  /*02e0*/  IADD3 R0, R0, 0x5f, RZ ;  /* 0x0000005f00007810 */ /* 0x000fe20007ffe0ff */
[----:B------:R-:W-:Y:S01]  /*02f0*/  ULDC UR6, c[0x0][0x1d0] ;  /* 0x0000740000067ab9 */ /* 0x000fe20000000800 */
[----:B------:R-:W-:Y:S01]  /*0300*/  PLOP3.LUT P0, PT, PT, PT, UP1, 0x40, 0x0 ;  /* 0x000000000000781c */ /* 0x000fe20003f0e818 */
[----:B------:R-:W-:Y:S02]  /*0310*/  UIADD3 UR8, UR8, UR6, URZ ;  /* 0x0000000608087290 */ /* 0x000fe4000fffe03f */
[----:B------:R-:W-:Y:S01]  /*0320*/  ULDC.64 UR4, c[0x0][0x2c8] ;  /* 0x0000b20000047ab9 */ /* 0x000fe20000000a00 */
[----:B------:R-:W-:Y:S01]  /*0330*/  IMAD.HI R0, R0, 0x2aaaaaab, RZ ;  /* 0x2aaaaaab00007827 */ /* 0x000fe200078e02ff */
[----:B------:R-:W-:Y:S02]  /*0340*/  UIMAD.WIDE UR10, UR8, 0x2aaaaaab, URZ ;  /* 0x2aaaaaab080a78a5 */ /* 0x000fe4000f8e023f */
[----:B------:R-:W-:-:S02]  /*0350*/  UIMAD.WIDE.U32 UR12, UR7, UR4, URZ ;  /* 0x00000004070c72a5 */ /* 0x000fc4000f8e003f */
[----:B------:R-:W-:Y:S01]  /*0360*/  ULDC UR8, c[0x0][0x168] ;  /* 0x00005a0000087ab9 */ /* 0x000fe20000000800 */
[----:B------:R-:W-:Y:S01]  /*0370*/  SHF.R.U32.HI R2, RZ, 0x1f, R0 ;  /* 0x0000001fff027819 */ /* 0x000fe20000011600 */
[----:B------:R-:W-:Y:S02]  /*0380*/  UIADD3 UR6, UR6, -UR8, URZ ;  /* 0x8000000806067290 */ /* 0x000fe4000fffe03f */
[----:B------:R-:W-:Y:S01]  /*0390*/  USHF.R.U32.HI UR8, URZ, 0x1f, UR11 ;  /* 0x0000001f3f087899 */ /* 0x000fe2000801160b */
[----:B------:R-:W-:Y:S01]  /*03a0*/  LEA.HI.SX32 R0, R0, R2, 0x1c ;  /* 0x0000000200007211 */ /* 0x000fe200078fe2ff */
[----:B------:R-:W-:Y:S02]  /*03b0*/  UMOV UR4, UR7 ;  /* 0x0000000700047c82 */ /* 0x000fe40008000000 */
[----:B------:R-:W-:Y:S02]  /*03c0*/  @UP2 USHF.R.U32.HI UR4, URZ, UR5, UR13 ;  /* 0x000000053f042299 */ /* 0x000fe4000801160d */
[----:B------:R-:W-:-:S02]  /*03d0*/  ULEA.HI.SX32 UR11, UR11, UR8, 0x1c ;  /* 0x000000080b0b7291 */ /* 0x000fc4000f8fe23f */
[----:B------:R-:W-:Y:S02]  /*03e0*/  UIADD3 UR4, UR6, UR4, URZ ;  /* 0x0000000406047290 */ /* 0x000fe4000fffe03f */
[----:B------:R-:W-:Y:S02]  /*03f0*/  ULDC UR5, c[0x0][0x324] ;  /* 0x0000c90000057ab9 */ /* 0x000fe40000000800 */
[----:B------:R-:W-:Y:S01]  /*0400*/  UIADD3 UR8, UR4, -UR5, URZ ;  /* 0x8000000504087290 */ /* 0x000fe2000fffe03f */
[----:B------:R-:W-:Y:S01]  /*0410*/  IMNMX R244, R0, UR11, PT ;  /* 0x0000000b00f47c17 */ /* 0x000fe2000b800200 */
[----:B------:R-:W-:Y:S05]  /*0420*/  @P0 BRA `(.L_x_140) ;  /* 0x0000015000000947 */ /* 0x000fea0003800000 */
[----:B------:R-:W-:Y:S02]  /*0430*/  UMOV UR10, UR4 ;  /* 0x00000004000a7c82 */ /* 0x000fe40008000000 */
[----:B------:R-:W-:-:S06]  /*0440*/  UISETP.GT.AND UP0, UPT, UR10, -0x1, UPT ;  /* 0xffffffff0a00788c */ /* 0x000fcc000bf04270 */
[----:B------:R-:W-:-:S13]  /*0450*/  PLOP3.LUT P0, PT, PT, PT, UP0, 0x80, 0x0 ;  /* 0x000000000000781c */ /* 0x000fda0003f0f008 */
[----:B------:R-:W-:Y:S05]  /*0460*/  @P0 BRA `(.L_x_141) ;  /* 0x0000008000000947 */ /* 0x000fea0003800000 */
[----:B------:R-:W-:Y:S02]  /*0470*/  ULDC UR4, c[0x0][0x32c] ;  /* 0x0000cb0000047ab9 */ /* 0x000fe40000000800 */
[----:B------:R-:W-:Y:S02]  /*0480*/  UISETP.NE.AND UP0, UPT, UR4, 0x1, UPT ;  /* 0x000000010400788c */ /* 0x000fe4000bf05270 */
[----:B------:R-:W-:Y:S02]  /*0490*/  ULOP3.LUT UR10, URZ, UR10, URZ, 0x33, !UPT ;  /* 0x0000000a3f0a7292 */ /* 0x000fe4000f8e333f */
[----:B------:R-:W-:Y:S02]  /*04a0*/  ULDC.64 UR4, c[0x0][0x330] ;  /* 0x0000cc0000047ab9 */ /* 0x000fe40000000a00 */
[----:B------:R-:W-:-:S05]  /*04b0*/  UIMAD.WIDE.U32 UR12, UR10, UR4, URZ ;  /* 0x000000040a0c72a5 */ /* 0x000fca000f8e003f */
[----:B------:R-:W-:-:S04]  /*04c0*/  @UP0 USHF.R.U32.HI UR10, URZ, UR5, UR13 ;  /* 0x000000053f0a0299 */ /* 0x000fc8000801160d */
[----:B------:R-:W-:Y:S01]  /*04d0*/  ULOP3.LUT UR10, URZ, UR10, URZ, 0x33, !UPT ;  /* 0x0000000a3f0a7292 */ /* 0x000fe2000f8e333f */
[----:B------:R-:W-:Y:S05]  /*04e0*/  BRA `(.L_x_142) ;  /* 0x0000005000007947 */ /* 0x000fea0003800000 */
.L_x_141:
[----:B------:R-:W-:Y:S02]  /*04f0*/  ULDC UR4, c[0x0][0x32c] ;  /* 0x0000cb0000047ab9 */ /* 0x000fe40000000800 */
[----:B------:R-:W-:-:S03]  /*0500*/  UISETP.NE.AND UP0, UPT, UR4, 0x1, UPT ;  /* 0x000000010400788c */ /* 0x000fc6000bf05270 */
[----:B------:R-:W-:Y:S02]  /*0510*/  ULDC.64 UR4, c[0x0][0x330] ;  /* 0x0000cc0000047ab9 */ /* 0x000fe40000000a00 */
[----:B------:R-:W-:-:S06]  /*0520*/  UIMAD.WIDE.U32 UR12, UR10, UR4, URZ ;  /* 0x000000040a0c72a5 */ /* 0x000fcc000f8e003f */
[----:B------:R-:W-:Y:S02]  /*0530*/  @UP0 USHF.R.U32.HI UR10, URZ, UR5, UR13 ;  /* 0x000000053f0a0299 */ /* 0x000fe4000801160d */
.L_x_142:
[----:B------:R-:W-:Y:S02]  /*0540*/  ULDC UR4, c[0x0][0x32c] ;  /* 0x0000cb0000047ab9 */ /* 0x000fe40000000800 */
[----:B------:R-:W-:-:S04]  /*0550*/  UIMAD UR4, UR10, UR4, URZ ;  /* 0x000000040a0472a4 */ /* 0x000fc8000f8e023f */
[----:B------:R-:W-:-:S04]  /*0560*/  UISETP.LT.AND UP0, UPT, UR8, UR4, UPT ;  /* 0x000000040800728c */ /* 0x000fc8000bf01270 */
[----:B------:R-:W-:-:S04]  /*0570*/  USEL UR8, UR8, UR4, !UP0 ;  /* 0x0000000408087287 */ /* 0x000fc8000c000000 */
.L_x_140:
[----:B------:R-:W-:Y:S01]  /*0580*/  UIMAD.WIDE UR4, UR8, 0x2aaaaaab, URZ ;  /* 0x2aaaaaab080478a5 */ /* 0x000fe2000f8e023f */
[----:B------:R-:W-:Y:S01]  /*0590*/  PLOP3.LUT P4, PT, PT, PT, PT, 0x80, 0x0 ;  /* 0x000000000000781c */ /* 0x000fe20003f8f070 */
[----:B------:R-:W-:Y:S01]  /*05a0*/  ULDC.64 UR12, c[0x0][0x118] ;  /* 0x00004600000c7ab9 */ /* 0x000fe20000000a00 */
[----:B------:R-:W-:Y:S01]  /*05b0*/  CS2R R126, SRZ ;  /* 0x00000000007e7805 */ /* 0x000fe2000001ff00 */
[----:B------:R-:W-:Y:S01]  /*05c0*/  USHF.R.U32.HI UR4, URZ, 0x1f, UR5 ;  /* 0x0000001f3f047899 */ /* 0x000fe20008011605 */
[----:B------:R-:W-:Y:S01]  /*05d0*/  CS2R R124, SRZ ;  /* 0x00000000007c7805 */ /* 0x000fe2000001ff00 */
[----:B------:R-:W-:Y:S01]  /*05e0*/  CS2R R170, SRZ ;  /* 0x0000000000aa7805 */ /* 0x000fe2000001ff00 */
[----:B------:R-:W-:Y:S01]  /*05f0*/  CS2R R168, SRZ ;  /* 0x0000000000a87805 */ /* 0x000fe2000001ff00 */
[----:B------:R-:W-:Y:S01]  /*0600*/  ULEA.HI.SX32 UR4, UR5, UR4, 0x1c ;  /* 0x0000000405047291 */ /* 0x000fe2000f8fe23f */
[----:B------:R-:W-:Y:S01]  /*0610*/  CS2R R122, SRZ ;  /* 0x00000000007a7805 */ /* 0x000fe2000001ff00 */
[----:B------:R-:W-:Y:S01]  /*0620*/  CS2R R120, SRZ ;  /* 0x0000000000787805 */ /* 0x000fe2000001ff00 */
[----:B------:R-:W-:Y:S01]  /*0630*/  CS2R R118, SRZ ;  /* 0x0000000000767805 */ /* 0x000fe2000001ff00 */
[----:B------:R-:W-:Y:S01]  /*0640*/  UISETP.LT.AND UP0, UPT, URZ, UR4, UPT ;  /* 0x000000043f00728c */ /* 0x000fe2000bf01270 */
[----:B------:R-:W-:Y:S01]  /*0650*/  CS2R R116, SRZ ;  /* 0x0000000000747805 */ /* 0x000fe2000001ff00 */
[----:B------:R-:W-:Y:S01]  /*0660*/  CS2R R110, SRZ ;  /* 0x00000000006e7805 */ /* 0x000fe2000001ff00 */
[----:B------:R-:W-:Y:S01]  /*0670*/  CS2R R108, SRZ ;  /* 0x00000000006c7805 */ /* 0x000fe2000001ff00 */
[----:B------:R-:W-:Y:S01]  /*0680*/  USEL UR8, URZ, UR4, !UP0 ;  /* 0x000000043f087287 */ /* 0x000fe2000c000000 */
[----:B------:R-:W-:Y:S01]  /*0690*/  CS2R R114, SRZ ;  /* 0x0000000000727805 */ /* 0x000fe2000001ff00 */
[----:B------:R-:W-:Y:S01]  /*06a0*/  CS2R R112, SRZ ;  /* 0x0000000000707805 */ /* 0x000fe2000001ff00 */
[----:B------:R-:W-:Y:S01]  /*06b0*/  CS2R R106, SRZ ;  /* 0x00000000006a7805 */ /* 0x000fe2000001ff00 */
[----:B------:R-:W-:Y:S01]  /*06c0*/  CS2R R104, SRZ ;  /* 0x0000000000687805 */ /* 0x000fe2000001ff00 */
[----:B------:R-:W-:Y:S01]  /*06d0*/  CS2R R166, SRZ ;  /* 0x0000000000a67805 */ /* 0x000fe2000001ff00 */
[----:B------:R-:W-:Y:S01]  /*06e0*/  ISETP.GT.AND P0, PT, R244, UR8, PT ;  /* 0x00000008f4007c0c */ /* 0x000fe2000bf04270 */
[----:B------:R-:W-:Y:S01]  /*06f0*/  CS2R R164, SRZ ;  /* 0x0000000000a47805 */ /* 0x000fe2000001ff00 */
        /* <DEDUP_REMOVED lines=11> */
[----:B------:R-:W-:Y:S01]  /*07b0*/  IMAD.MOV.U32 R23, RZ, RZ, RZ ;  /* 0x000000ffff177224 */ /* 0x000fe200078e00ff */
[----:B------:R-:W-:Y:S01]  /*07c0*/  CS2R R142, SRZ ;  /* 0x00000000008e7805 */ /* 0x000fe2000001ff00 */
[----:B------:R-:W-:Y:S01]  /*07d0*/  IMAD.MOV.U32 R148, RZ, RZ, RZ ;  /* 0x000000ffff947224 */ /* 0x000fe200078e00ff */
[----:B------:R-:W-:Y:S01]  /*07e0*/  CS2R R140, SRZ ;  /* 0x00000000008c7805 */ /* 0x000fe2000001ff00 */
[----:B------:R-:W-:Y:S01]  /*07f0*/  CS2R R138, SRZ ;  /* 0x00000000008a7805 */ /* 0x000fe2000001ff00 */
[----:B------:R-:W-:Y:S01]  /*0800*/  CS2R R136, SRZ ;  /* 0x0000000000887805 */ /* 0x000fe2000001ff00 */
[----:B------:R-:W-:Y:S01]  /*0810*/  CS2R R26, SRZ ;  /* 0x00000000001a7805 */ /* 0x000fe2000001ff00 */
[----:B------:R-:W-:Y:S01]  /*0820*/  CS2R R24, SRZ ;  /* 0x0000000000187805 */ /* 0x000fe2000001ff00 */
[----:B------:R-:W-:Y:S05]  /*0830*/  @!P0 BRA `(.L_x_143) ;  /* 0x000165a000008947 */ /* 0x000fea0003800000 */
[----:B------:R-:W-:-:S04]  /*0840*/  ISETP.NE.U32.AND P0, PT, RZ, c[0x0][0x340], PT ;  /* 0x0000d000ff007a0c */ /* 0x000fc80003f05070 */
[----:B------:R-:W-:Y:S01]  /*0850*/  ISETP.NE.AND.EX P1, PT, RZ, c[0x0][0x344], PT, P0 ;  /* 0x0000d100ff007a0c */ /* 0x000fe20003f25300 */
[----:B------:R-:W1:Y:S01]  /*0860*/  S2R R42, SR_CTAID.Y ;  /* 0x00000000002a7919 */ /* 0x000e620000002600 */
[----:B------:R-:W-:Y:S02]  /*0870*/  SHF.R.S32.HI R201, RZ, 0x1f, R202 ;  /* 0x0000001fffc97819 */ /* 0x000fe400000114ca */
[----:B------:R-:W-:-:S09]  /*0880*/  P2R R17, PR, RZ, 0x2 ;  /* 0x00000002ff117803 */ /* 0x000fd20000000000 */
[----:B------:R-:W-:-:S04]  /*0890*/  @P1 IMAD.MOV.U32 R0, RZ, RZ, 0x4 ;  /* 0x00000004ff001424 */ /* 0x000fc800078e00ff */
[----:B------:R-:W-:-:S05]  /*08a0*/  @P1 IMAD.WIDE R2, R28, R0, c[0x0][0x340] ;  /* 0x0000d0001c021625 */ /* 0x000fca00078e0200 */
[----:B------:R2:W3:Y:S01]  /*08b0*/  @P1 LDG.E R19, [R2.64] ;  /* 0x0000000c02131981 */ /* 0x0004e2000c1e1900 */
[----:B------:R-:W-:Y:S01]  /*08c0*/  PLOP3.LUT P1, PT, PT, PT, UP2, 0x80, 0x0 ;  /* 0x000000000000781c */ /* 0x000fe20003f2f028 */
[----:B------:R-:W-:Y:S01]  /*08d0*/  ULDC UR4, c[0x0][0x168] ;  /* 0x00005a0000047ab9 */ /* 0x000fe20000000800 */
[----:B-1----:R-:W-:Y:S01]  /*08e0*/  SHF.R.S32.HI R43, RZ, 0x1f, R42 ;  /* 0x0000001fff2b7819 */ /* 0x002fe2000001142a */
[----:B------:R-:W-:Y:S01]  /*08f0*/  IMAD.WIDE.U32 R6, R42, c[0x0][0x1b8], RZ ;  /* 0x00006e002a067a25 */ /* 0x000fe200078e00ff */
[----:B------:R-:W-:Y:S01]  /*0900*/  PLOP3.LUT P0, PT, PT, PT, UP2, 0x80, 0x0 ;  /* 0x000000000000781c */ /* 0x000fe20003f0f028 */
[----:B------:R-:W-:Y:S01]  /*0910*/  UIMAD UR4, UR9, UR4, URZ ;  /* 0x00000004090472a4 */ /* 0x000fe2000f8e023f */
[----:B------:R-:W-:Y:S01]  /*0920*/  SHF.R.S32.HI R21, RZ, 0x1f, R28 ;  /* 0x0000001fff157819 */ /* 0x000fe2000001141c */
[----:B------:R-:W-:Y:S01]  /*0930*/  IMAD.MOV.U32 R203, RZ, RZ, c[0x0][0x1e0] ;  /* 0x00007800ffcb7624 */ /* 0x000fe200078e00ff */
[CC--:B------:R-:W-:Y:S01]  /*0940*/  LEA.HI R10, R201.reuse, R202.reuse, RZ, 0x6 ;  /* 0x000000cac90a7211 */ /* 0x0c0fe200078f30ff */
[----:B------:R-:W-:Y:S01]  /*0950*/  IMAD.MOV.U32 R204, RZ, RZ, c[0x0][0x1e4] ;  /* 0x00007900ffcc7624 */ /* 0x000fe200078e00ff */
[----:B------:R-:W-:Y:S01]  /*0960*/  IADD3 R197, R244, -0x1, RZ ;  /* 0xfffffffff4c57810 */ /* 0x000fe20007ffe0ff */
[----:B------:R-:W-:Y:S01]  /*0970*/  UMOV UR9, 0x5 ;  /* 0x0000000500097882 */ /* 0x000fe20000000000 */
[----:B------:R-:W-:-:S02]  /*0980*/  LEA.HI R199, R201, R202, RZ, 0x5 ;  /* 0x000000cac9c77211 */ /* 0x000fc400078f28ff */
[----:B------:R-:W-:Y:S02]  /*0990*/  SHF.R.S32.HI R40, RZ, 0x1f, R197 ;  /* 0x0000001fff287819 */ /* 0x000fe400000114c5 */
[----:B------:R-:W-:Y:S02]  /*09a0*/  SHF.R.S32.HI R198, RZ, 0x5, R199 ;  /* 0x00000005ffc67819 */ /* 0x000fe400000114c7 */
[----:B--2---:R-:W-:-:S04]  /*09b0*/  LEA.HI R2, R201, R202, RZ, 0x3 ;  /* 0x000000cac9027211 */ /* 0x004fc800078f18ff */
[----:B------:R-:W-:Y:S02]  /*09c0*/  LOP3.LUT R0, R2, 0xfffffff8, RZ, 0xc0, !PT ;  /* 0xfffffff802007812 */ /* 0x000fe400078ec0ff */
[----:B------:R-:W-:Y:S01]  /*09d0*/  SHF.R.S32.HI R22, RZ, 0x3, R2 ;  /* 0x00000003ff167819 */ /* 0x000fe20000011402 */
[----:B------:R-:W-:Y:S02]  /*09e0*/  IMAD R2, R43, c[0x0][0x1b8], RZ ;  /* 0x00006e002b027a24 */ /* 0x000fe400078e02ff */
[----:B------:R-:W-:Y:S01]  /*09f0*/  IMAD.IADD R45, R202, 0x1, -R0 ;  /* 0x00000001ca2d7824 */ /* 0x000fe200078e0a00 */
[----:B------:R-:W-:Y:S01]  /*0a00*/  IADD3 R8, R22, UR7, RZ ;  /* 0x0000000716087c10 */ /* 0x000fe2000fffe0ff */
[----:B------:R-:W-:Y:S01]  /*0a10*/  IMAD R2, R42, c[0x0][0x1bc], R2 ;  /* 0x00006f002a027a24 */ /* 0x000fe200078e0202 */
[--C-:B------:R-:W-:Y:S01]  /*0a20*/  SHF.R.S32.HI R41, RZ, 0x1f, R22.reuse ;  /* 0x0000001fff297819 */ /* 0x100fe20000011416 */
[----:B------:R-:W-:Y:S01]  /*0a30*/  IMAD R0, R45, 0x10, R22 ;  /* 0x000000102d007824 */ /* 0x000fe200078e0216 */
[----:B------:R-:W-:Y:S01]  /*0a40*/  IADD3 R18, R8, 0x40, RZ ;  /* 0x0000004008127810 */ /* 0x000fe20007ffe0ff */
[----:B------:R-:W-:-:S02]  /*0a50*/  IMAD.IADD R3, R7, 0x1, R2 ;  /* 0x0000000107037824 */ /* 0x000fc400078e0202 */
[----:B------:R-:W-:Y:S01]  /*0a60*/  IMAD R7, R21, c[0x0][0x1c0], RZ ;  /* 0x0000700015077a24 */ /* 0x000fe200078e02ff */
[----:B------:R-:W-:Y:S01]  /*0a70*/  IADD3 R4, R0, UR7, RZ ;  /* 0x0000000700047c10 */ /* 0x000fe2000fffe0ff */
[----:B------:R-:W-:Y:S02]  /*0a80*/  IMAD.MOV.U32 R2, RZ, RZ, R6 ;  /* 0x000000ffff027224 */ /* 0x000fe400078e0006 */
[----:B------:R-:W-:Y:S02]  /*0a90*/  IMAD R6, R28, c[0x0][0x1c4], R7 ;  /* 0x000071001c067a24 */ /* 0x000fe400078e0207 */
[----:B------:R-:W-:Y:S01]  /*0aa0*/  @P1 IMAD.HI.U32 R5, R4, c[0x0][0x2c8], RZ ;  /* 0x0000b20004051a27 */ /* 0x000fe200078e00ff */
[----:B------:R-:W-:-:S03]  /*0ab0*/  ISETP.GE.AND P1, PT, R8, UR4, PT ;  /* 0x0000000408007c0c */ /* 0x000fc6000bf26270 */
        /* <DEDUP_REMOVED lines=14> */
[----:B------:R-:W-:Y:S02]  /*0ba0*/  ISETP.GE.AND P5, PT, R12, c[0x0][0x198], PT ;  /* 0x000066000c007a0c */ /* 0x000fe40003fa6270 */
[----:B------:R-:W-:Y:S01]  /*0bb0*/  SHF.R.S32.HI R13, RZ, 0x1f, R12 ;  /* 0x0000001fff0d7819 */ /* 0x000fe2000001140c */
[----:B------:R-:W-:-:S02]  /*0bc0*/  IMAD R0, R5, c[0x0][0x1ac], R0 ;  /* 0x00006b0005007a24 */ /* 0x000fc400078e0200 */
[----:B------:R-:W-:Y:S01]  /*0bd0*/  IMAD.WIDE.U32 R4, R5, c[0x0][0x1a8], R2 ;  /* 0x00006a0005047a25 */ /* 0x000fe200078e0002 */
[----:B------:R-:W-:-:S03]  /*0be0*/  IADD3 R3, R8, 0x10, RZ ;  /* 0x0000001008037810 */ /* 0x000fc60007ffe0ff */
[----:B------:R-:W-:Y:S01]  /*0bf0*/  IMAD.IADD R0, R5, 0x1, R0 ;  /* 0x0000000105007824 */ /* 0x000fe200078e0200 */
[----:B------:R-:W-:Y:S02]  /*0c00*/  LEA R2, P0, R4, c[0x0][0x160], 0x1 ;  /* 0x0000580004027a11 */ /* 0x000fe400078008ff */
[----:B------:R-:W-:Y:S02]  /*0c10*/  IADD3 R5, R8, 0x30, RZ ;  /* 0x0000003008057810 */ /* 0x000fe40007ffe0ff */
[----:B------:R-:W-:Y:S01]  /*0c20*/  LEA.HI.X R0, R4, c[0x0][0x164], R0, 0x1, P0 ;  /* 0x0000590004007a11 */ /* 0x000fe200000f0c00 */
[----:B------:R-:W1:Y:S01]  /*0c30*/  SHFL.IDX PT, R6, R2, RZ, 0x181f ;  /* 0x00181fff02067589 */ /* 0x000e6200000e0000 */
[----:B------:R-:W-:Y:S01]  /*0c40*/  IMAD.SHL.U32 R4, R22, 0x40, RZ ;  /* 0x0000004016047824 */ /* 0x000fe200078e00ff */
[----:B------:R-:W-:Y:S02]  /*0c50*/  ISETP.GE.AND P0, PT, R3, UR4, PT ;  /* 0x0000000403007c0c */ /* 0x000fe4000bf06270 */
[----:B------:R-:W2:Y:S01]  /*0c60*/  SHFL.IDX PT, R7, R0, RZ, 0x181f ;  /* 0x00181fff00077589 */ /* 0x000ea200000e0000 */
[----:B------:R-:W-:-:S02]  /*0c70*/  ISETP.GE.AND P3, PT, R5, UR4, PT ;  /* 0x0000000405007c0c */ /* 0x000fc4000bf66270 */
[----:B------:R-:W-:Y:S01]  /*0c80*/  LOP3.LUT R3, R4, 0x1c0, RZ, 0xc0, !PT ;  /* 0x000001c004037812 */ /* 0x000fe200078ec0ff */
[----:B------:R-:W4:Y:S01]  /*0c90*/  SHFL.IDX PT, R9, R2, 0x1, 0x181f ;  /* 0x00381f0002097f89 */ /* 0x000f2200000e0000 */
[----:B------:R-:W-:-:S03]  /*0ca0*/  IADD3 R4, R8, 0x20, RZ ;  /* 0x0000002008047810 */ /* 0x000fc60007ffe0ff */
[----:B------:R-:W5:Y:S01]  /*0cb0*/  SHFL.IDX PT, R15, R0, 0x1, 0x181f ;  /* 0x00381f00000f7f89 */ /* 0x000f6200000e0000 */
[----:B------:R-:W-:Y:S02]  /*0cc0*/  ISETP.GE.AND P2, PT, R4, UR4, PT ;  /* 0x0000000404007c0c */ /* 0x000fe4000bf46270 */
[----:B------:R-:W-:Y:S01]  /*0cd0*/  SHF.R.U32.HI R4, RZ, 0x3, R3 ;  /* 0x00000003ff047819 */ /* 0x000fe20000011603 */
[----:B------:R-:W5:Y:S01]  /*0ce0*/  SHFL.IDX PT, R14, R2, 0x2, 0x181f ;  /* 0x00581f00020e7f89 */ /* 0x000f6200000e0000 */
[----:B------:R-:W-:-:S03]  /*0cf0*/  LOP3.LUT R3, R3, 0x38, R12, 0xf8, !PT ;  /* 0x0000003803037812 */ /* 0x000fc600078ef80c */
[----:B------:R-:W5:Y:S01]  /*0d00*/  SHFL.IDX PT, R16, R0, 0x2, 0x181f ;  /* 0x00581f0000107f89 */ /* 0x000f6200000e0000 */
[----:B------:R-:W-:Y:S01]  /*0d10*/  LOP3.LUT R3, R3, R4, RZ, 0x3c, !PT ;  /* 0x0000000403037212 */ /* 0x000fe200078e3cff */
[----:B------:R-:W-:Y:S01]  /*0d20*/  IMAD.SHL.U32 R4, R10, 0x8, RZ ;  /* 0x000000080a047824 */ /* 0x000fe200078e00ff */
[C---:B-1----:R-:W-:Y:S01]  /*0d30*/  @!P1 LEA R6, P4, R12.reuse, R6, 0x1 ;  /* 0x000000060c069211 */ /* 0x042fe200078808ff */
[----:B------:R-:W1:Y:S03]  /*0d40*/  SHFL.IDX PT, R10, R2, 0x3, 0x181f ;  /* 0x00781f00020a7f89 */ /* 0x000e6600000e0000 */
[----:B------:R-:W-:Y:S02]  /*0d50*/  LOP3.LUT R3, R3, 0xfffffe00, R4, 0xf8, !PT ;  /* 0xfffffe0003037812 */ /* 0x000fe400078ef804 */
[C---:B--2---:R-:W-:Y:S01]  /*0d60*/  @!P1 LEA.HI.X R7, R12.reuse, R7, R13, 0x1, P4 ;  /* 0x000000070c079211 */ /* 0x044fe200020f0c0d */
[----:B------:R-:W2:Y:S01]  /*0d70*/  SHFL.IDX PT, R11, R0, 0x3, 0x181f ;  /* 0x00781f00000b7f89 */ /* 0x000ea200000e0000 */
[----:B----4-:R-:W-:Y:S01]  /*0d80*/  @!P0 LEA R4, P4, R12, R9, 0x1 ;  /* 0x000000090c048211 */ /* 0x010fe200078808ff */
[----:B------:R-:W-:-:S02]  /*0d90*/  IMAD.SHL.U32 R231, R3, 0x2, RZ ;  /* 0x0000000203e77824 */ /* 0x000fc400078e00ff */
[----:B------:R-:W4:Y:S01]  /*0da0*/  SHFL.IDX PT, R9, R2, 0x4, 0x181f ;  /* 0x00981f0002097f89 */ /* 0x000f2200000e0000 */
[----:B------:R-:W-:Y:S02]  /*0db0*/  IADD3 R3, R8, 0x50, RZ ;  /* 0x0000005008037810 */ /* 0x000fe40007ffe0ff */
[----:B-----5:R-:W-:Y:S01]  /*0dc0*/  @!P0 LEA.HI.X R5, R12, R15, R13, 0x1, P4 ;  /* 0x0000000f0c058211 */ /* 0x020fe200020f0c0d */
[----:B------:R5:W-:Y:S01]  /*0dd0*/  @!P1 LDGSTS.E.BYPASS.LTC128B.128 [R231+0x6100], [R6.64], !P5 ;  /* 0x0610000006e79fae */ /* 0x000be2000e901d4c */
[----:B------:R-:W-:Y:S02]  /*0de0*/  ISETP.GE.AND P6, PT, R3, UR4, PT ;  /* 0x0000000403007c0c */ /* 0x000fe4000bfc6270 */
[----:B------:R-:W-:Y:S01]  /*0df0*/  IADD3 R3, R8, 0x60, RZ ;  /* 0x0000006008037810 */ /* 0x000fe20007ffe0ff */
[----:B------:R1:W-:Y:S03]  /*0e00*/  @!P0 LDGSTS.E.BYPASS.LTC128B.128 [R231+0x6900], [R4.64], !P5 ;  /* 0x0690000004e78fae */ /* 0x0003e6000e901d4c */
[----:B------:R-:W-:Y:S01]  /*0e10*/  ISETP.GE.AND P4, PT, R3, UR4, PT ;  /* 0x0000000403007c0c */ /* 0x000fe2000bf86270 */
[----:B------:R-:W-:Y:S04]  /*0e20*/  SHFL.IDX PT, R15, R2, 0x6, 0x181f ;  /* 0x00d81f00020f7f89 */ /* 0x000fe800000e0000 */
[----:B-----5:R-:W-:Y:S01]  /*0e30*/  SHFL.IDX PT, R7, R2, 0x5, 0x181f ;  /* 0x00b81f0002077f89 */ /* 0x020fe200000e0000 */
[----:B------:R-:W-:Y:S01]  /*0e40*/  IMAD R6, R41, c[0x0][0x1e0], RZ ;  /* 0x0000780029067a24 */ /* 0x000fe200078e02ff */
[----:B-1----:R-:W-:-:S03]  /*0e50*/  @!P2 LEA R4, P0, R12, R14, 0x1 ;  /* 0x0000000e0c04a211 */ /* 0x002fc600078008ff */
[----:B------:R-:W-:Y:S01]  /*0e60*/  IMAD R6, R22, c[0x0][0x1e4], R6 ;  /* 0x0000790016067a24 */ /* 0x000fe200078e0206 */
[----:B------:R-:W1:Y:S01]  /*0e70*/  SHFL.IDX PT, R14, R0, 0x4, 0x181f ;  /* 0x00981f00000e7f89 */ /* 0x000e6200000e0000 */
[----:B------:R-:W-:-:S03]  /*0e80*/  @!P2 LEA.HI.X R5, R12, R16, R13, 0x1, P0 ;  /* 0x000000100c05a211 */ /* 0x000fc600000f0c0d */
[----:B------:R-:W5:Y:S04]  /*0e90*/  SHFL.IDX PT, R16, R0, 0x5, 0x181f ;  /* 0x00b81f0000107f89 */ /* 0x000f6800000e0000 */
[----:B------:R1:W-:Y:S01]  /*0ea0*/  @!P2 LDGSTS.E.BYPASS.LTC128B.128 [R231+0x7100], [R4.64], !P5 ;  /* 0x0710000004e7afae */ /* 0x0003e2000e901d4c */
[----:B------:R-:W-:-:S03]  /*0eb0*/  ISETP.NE.AND P2, PT, R17, RZ, PT ;  /* 0x000000ff1100720c */ /* 0x000fc60003f45270 */
[----:B------:R-:W2:Y:S01]  /*0ec0*/  SHFL.IDX PT, R17, R0, 0x6, 0x181f ;  /* 0x00d81f0000117f89 */ /* 0x000ea200000e0000 */
[----:B-1----:R-:W-:-:S03]  /*0ed0*/  @!P3 LEA R4, P0, R12, R10, 0x1 ;  /* 0x0000000a0c04b211 */ /* 0x002fc600078008ff */
[----:B------:R1:W4:Y:S01]  /*0ee0*/  SHFL.IDX PT, R10, R2, 0x7, 0x181f ;  /* 0x00f81f00020a7f89 */ /* 0x00032200000e0000 */
[----:B--2---:R-:W-:-:S03]  /*0ef0*/  @!P3 LEA.HI.X R5, R12, R11, R13, 0x1, P0 ;  /* 0x0000000b0c05b211 */ /* 0x004fc600000f0c0d */
[----:B------:R2:W4:Y:S04]  /*0f00*/  SHFL.IDX PT, R11, R0, 0x7, 0x181f ;  /* 0x00f81f00000b7f89 */ /* 0x00052800000e0000 */
[----:B------:R5:W-:Y:S01]  /*0f10*/  @!P3 LDGSTS.E.BYPASS.LTC128B.128 [R231+0x7900], [R4.64], !P5 ;  /* 0x0790000004e7bfae */ /* 0x000be2000e901d4c */
[----:B------:R-:W-:Y:S02]  /*0f20*/  ISETP.GE.AND P3, PT, R18, UR4, PT ;  /* 0x0000000412007c0c */ /* 0x000fe4000bf66270 */
[----:B------:R-:W-:Y:S01]  /*0f30*/  LEA.HI R18, R201, R202, RZ, 0x4 ;  /* 0x000000cac9127211 */ /* 0x000fe200078f20ff */
[----:B-1----:R-:W-:Y:S01]  /*0f40*/  IMAD.WIDE.U32 R2, R22, c[0x0][0x1e0], R12 ;  /* 0x0000780016027a25 */ /* 0x002fe200078e000c */
[----:B--2---:R-:W-:-:S03]  /*0f50*/  IADD3 R0, R8, 0x70, RZ ;  /* 0x0000007008007810 */ /* 0x004fc60007ffe0ff */
[----:B------:R-:W-:-:S06]  /*0f60*/  IMAD.IADD R3, R3, 0x1, R6 ;  /* 0x0000000103037824 */ /* 0x000fcc00078e0206 */
[----:B----4-:R-:W-:Y:S02]  /*0f70*/  @!P3 LEA R8, P0, R12, R9, 0x1 ;  /* 0x000000090c08b211 */ /* 0x010fe400078008ff */
[----:B------:R-:W-:Y:S01]  /*0f80*/  ISETP.GE.AND P1, PT, R0, UR4, PT ;  /* 0x0000000400007c0c */ /* 0x000fe2000bf26270 */
[----:B------:R-:W-:Y:S01]  /*0f90*/  IMAD R0, R43, c[0x0][0x1e8], RZ ;  /* 0x00007a002b007a24 */ /* 0x000fe200078e02ff */
[----:B------:R-:W-:Y:S01]  /*0fa0*/  @!P3 LEA.HI.X R9, R12, R14, R13, 0x1, P0 ;  /* 0x0000000e0c09b211 */ /* 0x000fe200000f0c0d */
[----:B------:R-:W-:Y:S01]  /*0fb0*/  IMAD.WIDE.U32 R2, R42, c[0x0][0x1e8], R2 ;  /* 0x00007a002a027a25 */ /* 0x000fe200078e0002 */
[----:B------:R-:W-:Y:S01]  /*0fc0*/  @!P6 LEA R6, P0, R12, R7, 0x1 ;  /* 0x000000070c06e211 */ /* 0x000fe200078008ff */
[----:B------:R-:W-:Y:S02]  /*0fd0*/  ULDC.64 UR4, c[0x0][0x208] ;  /* 0x0000820000047ab9 */ /* 0x000fe40000000a00 */
[----:B------:R-:W-:Y:S01]  /*0fe0*/  IMAD R0, R42, c[0x0][0x1ec], R0 ;  /* 0x00007b002a007a24 */ /* 0x000fe200078e0200 */
[C-C-:B-----5:R-:W-:Y:S01]  /*0ff0*/  @!P6 LEA.HI.X R7, R12.reuse, R16, R13.reuse, 0x1, P0 ;  /* 0x000000100c07e211 */ /* 0x160fe200000f0c0d */
[----:B------:R1:W-:Y:S01]  /*1000*/  @!P3 LDGSTS.E.BYPASS.LTC128B.128 [R231+0x8100], [R8.64], !P5 ;  /* 0x0810000008e7bfae */ /* 0x0003e2000e901d4c */
[C---:B------:R-:W-:Y:S01]  /*1010*/  @!P4 LEA R4, P0, R12.reuse, R15, 0x1 ;  /* 0x0000000f0c04c211 */ /* 0x040fe200078008ff */
[----:B------:R-:W-:Y:S01]  /*1020*/  IMAD.IADD R3, R3, 0x1, R0 ;  /* 0x0000000103037824 */ /* 0x000fe200078e0200 */
[----:B------:R-:W-:Y:S01]  /*1030*/  USHF.L.U32 UR10, UR4, 0x5, URZ ;  /* 0x00000005040a7899 */ /* 0x000fe2000800063f */
[----:B------:R-:W-:Y:S01]  /*1040*/  IMAD.MOV.U32 R0, RZ, RZ, 0x60 ;  /* 0x00000060ff007424 */ /* 0x000fe200078e00ff */
[C-C-:B------:R-:W-:Y:S01]  /*1050*/  @!P4 LEA.HI.X R5, R12.reuse, R17, R13.reuse, 0x1, P0 ;  /* 0x000000110c05c211 */ /* 0x140fe200000f0c0d */
[----:B------:R2:W-:Y:S01]  /*1060*/  @!P6 LDGSTS.E.BYPASS.LTC128B.128 [R231+0x8900], [R6.64], !P5 ;  /* 0x0890000006e7efae */ /* 0x0005e2000e901d4c */
[----:B------:R-:W-:Y:S01]  /*1070*/  @!P1 LEA R10, P0, R12, R10, 0x1 ;  /* 0x0000000a0c0a9211 */ /* 0x000fe200078008ff */
[----:B------:R-:W-:Y:S01]  /*1080*/  IMAD R20, R244, -0x60, R0 ;  /* 0xffffffa0f4147824 */ /* 0x000fe200078e0200 */
[C---:B------:R-:W-:Y:S01]  /*1090*/  ISETP.GE.AND P6, PT, R12.reuse, c[0x0][0x1d4], PT ;  /* 0x000075000c007a0c */ /* 0x040fe20003fc6270 */
[----:B------:R4:W-:Y:S01]  /*10a0*/  @!P4 LDGSTS.E.BYPASS.LTC128B.128 [R231+0x9100], [R4.64], !P5 ;  /* 0x0910000004e7cfae */ /* 0x0009e2000e901d4c */
[----:B------:R-:W-:Y:S01]  /*10b0*/  @!P1 LEA.HI.X R11, R12, R11, R13, 0x1, P0 ;  /* 0x0000000b0c0b9211 */ /* 0x000fe200000f0c0d */
[----:B------:R-:W-:Y:S01]  /*10c0*/  IMAD.WIDE.U32 R206, R0, c[0x0][0x1e0], RZ ;  /* 0x0000780000ce7a25 */ /* 0x000fe200078e00ff */
[----:B------:R-:W-:Y:S01]  /*10d0*/  IADD3 R44, R20, c[0x0][0x1d0], -R22 ;  /* 0x00007400142c7a10 */ /* 0x000fe20007ffe816 */
[----:B------:R-:W-:-:S02]  /*10e0*/  USHF.L.U64.HI UR9, UR4, UR9, UR5 ;  /* 0x0000000904097299 */ /* 0x000fc40008010205 */
[----:B------:R5:W-:Y:S01]  /*10f0*/  @!P1 LDGSTS.E.BYPASS.LTC128B.128 [R231+0x9900], [R10.64], !P5 ;  /* 0x099000000ae79fae */ /* 0x000be2000e901d4c */
[C---:B------:R-:W-:Y:S02]  /*1100*/  ISETP.GE.AND P0, PT, R44.reuse, 0x1, PT ;  /* 0x000000012c00780c */ /* 0x040fe40003f06270 */
[C---:B------:R-:W-:Y:S01]  /*1110*/  ISETP.GE.AND P4, PT, R44.reuse, 0x11, PT ;  /* 0x000000112c00780c */ /* 0x040fe20003f86270 */
[----:B------:R-:W0:Y:S04]  /*1120*/  LDGDEPBAR ;  /* 0x00000000000079af */ /* 0x000e280000000000 */
[----:B------:R-:W-:Y:S01]  /*1130*/  BAR.SYNC.DEFER_BLOCKING 0x0 ;  /* 0x0000000000007b1d */ /* 0x000fe20000010000 */
[----:B------:R-:W-:Y:S01]  /*1140*/  ISETP.GE.AND P3, PT, R44, 0x21, PT ;  /* 0x000000212c00780c */ /* 0x000fe20003f66270 */
[----:B-1----:R-:W-:-:S04]  /*1150*/  IMAD.WIDE.U32 R8, R203, 0x20, RZ ;  /* 0x00000020cb087825 */ /* 0x002fc800078e00ff */
[----:B----4-:R-:W-:-:S04]  /*1160*/  IMAD R4, R0, c[0x0][0x1e4], RZ ;  /* 0x0000790000047a24 */ /* 0x010fc800078e02ff */
[----:B------:R-:W-:Y:S02]  /*1170*/  IMAD.IADD R200, R207, 0x1, R4 ;  /* 0x00000001cfc87824 */ /* 0x000fe400078e0204 */
[----:B-----5:R-:W-:Y:S01]  /*1180*/  IMAD.SHL.U32 R10, R204, 0x20, RZ ;  /* 0x00000020cc0a7824 */ /* 0x020fe200078e00ff */
[----:B---3--:R-:W-:Y:S01]  /*1190*/  @P2 SHF.R.S32.HI R15, RZ, 0x1f, R19 ;  /* 0x0000001fff0f2819 */ /* 0x008fe20000011413 */
[----:B------:R-:W-:Y:S02]  /*11a0*/  @!P2 IMAD.MOV.U32 R15, RZ, RZ, R21 ;  /* 0x000000ffff0fa224 */ /* 0x000fe400078e0015 */
[----:B------:R-:W-:Y:S02]  /*11b0*/  @P2 IMAD.MOV.U32 R14, RZ, RZ, R19 ;  /* 0x000000ffff0e2224 */ /* 0x000fe400078e0013 */
[----:B------:R-:W-:Y:S01]  /*11c0*/  @!P2 IMAD.MOV.U32 R14, RZ, RZ, R28 ;  /* 0x000000ffff0ea224 */ /* 0x000fe200078e001c */
[----:B------:R-:W-:Y:S01]  /*11d0*/  ISETP.GE.AND P2, PT, R44, 0x31, PT ;  /* 0x000000312c00780c */ /* 0x000fe20003f46270 */
[----:B------:R-:W-:-:S02]  /*11e0*/  IMAD R0, R15, c[0x0][0x1f0], RZ ;  /* 0x00007c000f007a24 */ /* 0x000fc400078e02ff */
[----:B------:R-:W-:-:S04]  /*11f0*/  IMAD.WIDE.U32 R24, R14, c[0x0][0x1f0], R2 ;  /* 0x00007c000e187a25 */ /* 0x000fc800078e0002 */
[----:B------:R-:W-:Y:S01]  /*1200*/  IMAD R4, R14, c[0x0][0x1f4], R0 ;  /* 0x00007d000e047a24 */ /* 0x000fe200078e0200 */
[----:B------:R-:W-:Y:S01]  /*1210*/  STL.64 [R1+0x38], R24 ;  /* 0x0000381801007387 */ /* 0x000fe20000100a00 */
[----:B------:R-:W-:Y:S02]  /*1220*/  IMAD R0, R200, R197, RZ ;  /* 0x000000c5c8007224 */ /* 0x000fe400078e02ff */
[----:B------:R-:W-:Y:S02]  /*1230*/  IMAD.IADD R209, R25, 0x1, R4 ;  /* 0x0000000119d17824 */ /* 0x000fe400078e0204 */
[----:B------:R-:W-:Y:S02]  /*1240*/  IMAD.MOV.U32 R208, RZ, RZ, R24 ;  /* 0x000000ffffd07224 */ /* 0x000fe400078e0018 */
[-C--:B------:R-:W-:Y:S02]  /*1250*/  IMAD R0, R40, R206.reuse, R0 ;  /* 0x000000ce28007224 */ /* 0x080fe400078e0200 */
[----:B------:R-:W-:Y:S01]  /*1260*/  IMAD.WIDE.U32 R2, R197, R206, R208 ;  /* 0x000000cec5027225 */ /* 0x000fe200078e00d0 */
[----:B------:R-:W-:Y:S03]  /*1270*/  STL.64 [R1+0x28], R208 ;  /* 0x000028d001007387 */ /* 0x000fe60000100a00 */
[----:B------:R-:W-:Y:S01]  /*1280*/  IMAD.IADD R3, R3, 0x1, R0 ;  /* 0x0000000103037824 */ /* 0x000fe200078e0200 */
[----:B------:R-:W-:-:S02]  /*1290*/  @P0 LEA R4, P1, R2, c[0x0][0x1c8], 0x1 ;  /* 0x0000720002040a11 */ /* 0x000fc400078208ff */
[C---:B------:R-:W-:Y:S02]  /*12a0*/  @P4 LEA R0, P5, R203.reuse, R2, 0x4 ;  /* 0x00000002cb004211 */ /* 0x040fe400078a20ff */
[C---:B------:R-:W-:Y:S02]  /*12b0*/  @P0 LEA.HI.X R5, R2.reuse, c[0x0][0x1cc], R3, 0x1, P1 ;  /* 0x0000730002050a11 */ /* 0x040fe400008f0c03 */
[----:B--2---:R-:W-:Y:S02]  /*12c0*/  @P3 IADD3 R6, P1, R2, R8, RZ ;  /* 0x0000000802063210 */ /* 0x004fe40007f3e0ff */
[----:B------:R-:W-:Y:S01]  /*12d0*/  @P4 LEA.HI.X R7, R203, R3, R204, 0x4, P5 ;  /* 0x00000003cb074211 */ /* 0x000fe200028f24cc */
[----:B------:R-:W-:Y:S01]  /*12e0*/  @!PT LDS RZ, [RZ] ;  /* 0x00000000fffff984 */ /* 0x000fe20000000800 */
[----:B------:R-:W-:Y:S01]  /*12f0*/  @!PT LDS RZ, [RZ] ;  /* 0x00000000fffff984 */ /* 0x000fe20000000800 */
[----:B------:R-:W-:Y:S01]  /*1300*/  @!PT LDS RZ, [RZ] ;  /* 0x00000000fffff984 */ /* 0x000fe20000000800 */
[----:B------:R1:W-:Y:S01]  /*1310*/  @P0 LDGSTS.E.BYPASS.LTC128B.128 [R231+0x3100], [R4.64], !P6 ;  /* 0x0310000004e70fae */ /* 0x0003e2000f101d4c */
[----:B------:R-:W-:Y:S02]  /*1320*/  @P4 LEA R16, P5, R0, c[0x0][0x1c8], 0x1 ;  /* 0x0000720000104a11 */ /* 0x000fe400078a08ff */
[----:B------:R-:W-:-:S02]  /*1330*/  @P3 IADD3.X R8, R3, R9, R10, P1, !PT ;  /* 0x0000000903083210 */ /* 0x000fc40000ffe40a */
[----:B------:R-:W-:Y:S02]  /*1340*/  ISETP.GE.AND P1, PT, R44, 0x41, PT ;  /* 0x000000412c00780c */ /* 0x000fe40003f26270 */
[----:B------:R-:W-:Y:S01]  /*1350*/  @P4 LEA.HI.X R17, R0, c[0x0][0x1cc], R7, 0x1, P5 ;  /* 0x0000730000114a11 */ /* 0x000fe200028f0c07 */
[----:B------:R-:W-:Y:S01]  /*1360*/  @P2 IMAD R7, R204, 0x30, RZ ;  /* 0x00000030cc072824 */ /* 0x000fe200078e02ff */
[----:B------:R-:W-:Y:S02]  /*1370*/  @P3 LEA R10, P5, R6, c[0x0][0x1c8], 0x1 ;  /* 0x00007200060a3a11 */ /* 0x000fe400078a08ff */
[----:B------:R-:W-:Y:S01]  /*1380*/  ISETP.GE.AND P0, PT, R44, 0x51, PT ;  /* 0x000000512c00780c */ /* 0x000fe20003f06270 */
[----:B------:R2:W-:Y:S01]  /*1390*/  @P4 LDGSTS.E.BYPASS.LTC128B.128 [R231+0x3900], [R16.64], !P6 ;  /* 0x0390000010e74fae */ /* 0x0005e2000f101d4c */
[----:B------:R-:W-:Y:S02]  /*13a0*/  @P3 LEA.HI.X R11, R6, c[0x0][0x1cc], R8, 0x1, P5 ;  /* 0x00007300060b3a11 */ /* 0x000fe400028f0c08 */
[----:B------:R-:W-:-:S03]  /*13b0*/  LOP3.LUT R0, R18, 0xfffffff0, RZ, 0xc0, !PT ;  /* 0xfffffff012007812 */ /* 0x000fc600078ec0ff */
[----:B------:R3:W-:Y:S02]  /*13c0*/  @P3 LDGSTS.E.BYPASS.LTC128B.128 [R231+0x4100], [R10.64], !P6 ;  /* 0x041000000ae73fae */ /* 0x0007e4000f101d4c */
[----:B------:R-:W-:-:S04]  /*13d0*/  IMAD.IADD R0, R202, 0x1, -R0 ;  /* 0x00000001ca007824 */ /* 0x000fc800078e0a00 */
[----:B------:R-:W-:Y:S01]  /*13e0*/  @P0 IMAD R23, R204, 0x50, RZ ;  /* 0x00000050cc170824 */ /* 0x000fe200078e02ff */
[----:B------:R-:W-:Y:S01]  /*13f0*/  SHF.R.S32.HI R21, RZ, 0x1f, R0 ;  /* 0x0000001fff157819 */ /* 0x000fe20000011400 */
[----:B-1----:R-:W-:-:S03]  /*1400*/  @P2 IMAD.WIDE.U32 R4, R203, 0x30, R2 ;  /* 0x00000030cb042825 */ /* 0x002fc600078e0002 */
[----:B------:R-:W-:Y:S01]  /*1410*/  LEA.HI R21, R21, R0, RZ, 0x3 ;  /* 0x0000000015157211 */ /* 0x000fe200078f18ff */
[----:B------:R-:W-:Y:S01]  /*1420*/  @P2 IMAD.IADD R6, R5, 0x1, R7 ;  /* 0x0000000105062824 */ /* 0x000fe200078e0207 */
[C---:B------:R-:W-:Y:S02]  /*1430*/  @P2 LEA R8, P5, R4.reuse, c[0x0][0x1c8], 0x1 ;  /* 0x0000720004082a11 */ /* 0x040fe400078a08ff */
[----:B------:R-:W-:Y:S02]  /*1440*/  SHF.R.S32.HI R5, RZ, 0x4, R18 ;  /* 0x00000004ff057819 */ /* 0x000fe40000011412 */
[----:B------:R-:W-:Y:S02]  /*1450*/  @P2 LEA.HI.X R9, R4, c[0x0][0x1cc], R6, 0x1, P5 ;  /* 0x0000730004092a11 */ /* 0x000fe400028f0c06 */
[C---:B------:R-:W-:Y:S02]  /*1460*/  @P1 LEA R4, P5, R203.reuse, R2, 0x6 ;  /* 0x00000002cb041211 */ /* 0x040fe400078a30ff */
[----:B------:R-:W-:Y:S01]  /*1470*/  LEA.HI R18, R18, R5, RZ, 0x1 ;  /* 0x0000000512127211 */ /* 0x000fe200078f08ff */
[----:B------:R3:W-:Y:S01]  /*1480*/  @P2 LDGSTS.E.BYPASS.LTC128B.128 [R231+0x4900], [R8.64], !P6 ;  /* 0x0490000008e72fae */ /* 0x0007e2000f101d4c */
[C---:B------:R-:W-:Y:S01]  /*1490*/  @P1 LEA.HI.X R7, R203.reuse, R3, R204, 0x6, P5 ;  /* 0x00000003cb071211 */ /* 0x040fe200028f34cc */
[----:B------:R-:W-:Y:S01]  /*14a0*/  @P0 IMAD.WIDE.U32 R2, R203, 0x50, R2 ;  /* 0x00000050cb020825 */ /* 0x000fe200078e0002 */
[----:B------:R-:W-:-:S02]  /*14b0*/  @P1 LEA R6, P5, R4, c[0x0][0x1c8], 0x1 ;  /* 0x0000720004061a11 */ /* 0x000fc400078a08ff */
[----:B------:R-:W-:Y:S01]  /*14c0*/  LOP3.LUT R18, R18, 0xfffffffe, RZ, 0xc0, !PT ;  /* 0xfffffffe12127812 */ /* 0x000fe200078ec0ff */
[----:B------:R-:W-:Y:S01]  /*14d0*/  @P0 IMAD.IADD R3, R3, 0x1, R23 ;  /* 0x0000000103030824 */ /* 0x000fe200078e0217 */
[----:B------:R-:W-:Y:S02]  /*14e0*/  @P1 LEA.HI.X R7, R4, c[0x0][0x1cc], R7, 0x1, P5 ;  /* 0x0000730004071a11 */ /* 0x000fe400028f0c07 */
[C---:B------:R-:W-:Y:S01]  /*14f0*/  @P0 LEA R4, P5, R2.reuse, c[0x0][0x1c8], 0x1 ;  /* 0x0000720002040a11 */ /* 0x040fe200078a08ff */
[----:B------:R-:W-:Y:S01]  /*1500*/  IMAD.IADD R18, R5, 0x1, -R18 ;  /* 0x0000000105127824 */ /* 0x000fe200078e0a12 */
[----:B------:R-:W-:Y:S01]  /*1510*/  LOP3.LUT R19, R21, 0xfffffff8, RZ, 0xc0, !PT ;  /* 0xfffffff815137812 */ /* 0x000fe200078ec0ff */
[----:B------:R1:W-:Y:S01]  /*1520*/  @P1 LDGSTS.E.BYPASS.LTC128B.128 [R231+0x5100], [R6.64], !P6 ;  /* 0x0510000006e71fae */ /* 0x0003e2000f101d4c */
[----:B------:R-:W-:Y:S01]  /*1530*/  @P0 LEA.HI.X R5, R2, c[0x0][0x1cc], R3, 0x1, P5 ;  /* 0x0000730002050a11 */ /* 0x000fe200028f0c03 */
[----:B------:R-:W-:Y:S02]  /*1540*/  IMAD.SHL.U32 R3, R18, 0x8, RZ ;  /* 0x0000000812037824 */ /* 0x000fe400078e00ff */
[----:B------:R-:W-:-:S02]  /*1550*/  IMAD.IADD R23, R0, 0x1, -R19 ;  /* 0x0000000100177824 */ /* 0x000fc400078e0a13 */
[----:B------:R4:W-:Y:S01]  /*1560*/  @P0 LDGSTS.E.BYPASS.LTC128B.128 [R231+0x5900], [R4.64], !P6 ;  /* 0x0590000004e70fae */ /* 0x0009e2000f101d4c */
[C---:B------:R-:W-:Y:S01]  /*1570*/  IMAD.SHL.U32 R0, R45.reuse, 0x40, RZ ;  /* 0x000000402d007824 */ /* 0x040fe200078e00ff */
[----:B------:R-:W-:Y:S01]  /*1580*/  LOP3.LUT P0, RZ, R45, 0x2, RZ, 0xc0, !PT ;  /* 0x000000022dff7812 */ /* 0x000fe2000780c0ff */
[C---:B------:R-:W-:Y:S01]  /*1590*/  IMAD.SHL.U32 R2, R23.reuse, 0x40, RZ ;  /* 0x0000004017027824 */ /* 0x040fe200078e00ff */
[----:B------:R-:W0:Y:S02]  /*15a0*/  LDGDEPBAR ;  /* 0x00000000000079af */ /* 0x000e240000000000 */
[----:B------:R-:W-:Y:S02]  /*15b0*/  LOP3.LUT R0, R0, 0x1c0, RZ, 0xc0, !PT ;  /* 0x000001c000007812 */ /* 0x000fe400078ec0ff */
[----:B------:R-:W-:Y:S02]  /*15c0*/  LOP3.LUT R2, R2, 0x1c0, RZ, 0xc0, !PT ;  /* 0x000001c002027812 */ /* 0x000fe400078ec0ff */
[----:B------:R-:W-:-:S02]  /*15d0*/  R2P PR, R23, 0x6 ;  /* 0x0000000617007804 */ /* 0x000fc40000000000 */
[----:B------:R-:W-:Y:S02]  /*15e0*/  LOP3.LUT R3, R2, 0x8, R3, 0xf8, !PT ;  /* 0x0000000802037812 */ /* 0x000fe400078ef803 */
[----:B------:R-:W-:Y:S01]  /*15f0*/  SHF.R.U32.HI R2, RZ, 0x3, R2 ;  /* 0x00000003ff027819 */ /* 0x000fe20000011602 */
[----:B----4-:R-:W-:Y:S01]  /*1600*/  IMAD.SHL.U32 R4, R22, 0x8, RZ ;  /* 0x0000000816047824 */ /* 0x010fe200078e00ff */
[----:B------:R-:W-:-:S04]  /*1610*/  DEPBAR.LE SB0, 0x1 ;  /* 0x000080400000791a */ /* 0x000fc80000000000 */
[----:B------:R-:W-:-:S04]  /*1620*/  DEPBAR.LE SB0, 0x0 ;  /* 0x000080000000791a */ /* 0x000fc80000000000 */
[----:B------:R-:W-:Y:S01]  /*1630*/  IMAD.SHL.U32 R5, R21, 0x40, RZ ;  /* 0x0000004015057824 */ /* 0x000fe200078e00ff */
[----:B------:R-:W-:Y:S02]  /*1640*/  LOP3.LUT R4, R0, 0x8, R4, 0xf8, !PT ;  /* 0x0000000800047812 */ /* 0x000fe400078ef804 */
[----:B------:R-:W-:Y:S02]  /*1650*/  SHF.R.U32.HI R0, RZ, 0x3, R0 ;  /* 0x00000003ff007819 */ /* 0x000fe40000011600 */
[----:B------:R-:W-:Y:S02]  /*1660*/  LOP3.LUT R196, R5, 0xfffffe00, RZ, 0xc0, !PT ;  /* 0xfffffe0005c47812 */ /* 0x000fe400078ec0ff */
[----:B------:R-:W-:Y:S02]  /*1670*/  LOP3.LUT R0, R4, R0, RZ, 0x3c, !PT ;  /* 0x0000000004007212 */ /* 0x000fe400078e3cff */
[----:B------:R-:W-:Y:S01]  /*1680*/  LOP3.LUT R21, R3, R2, RZ, 0x3c, !PT ;  /* 0x0000000203157212 */ /* 0x000fe200078e3cff */
[----:B------:R-:W-:-:S02]  /*1690*/  IMAD R2, R198, 0x400, R196 ;  /* 0x00000400c6027824 */ /* 0x000fc400078e02c4 */
[----:B------:R-:W-:Y:S02]  /*16a0*/  IMAD R0, R18, 0x200, R0 ;  /* 0x0000020012007824 */ /* 0x000fe400078e0200 */
[----:B------:R-:W-:Y:S02]  /*16b0*/  IMAD.IADD R2, R21, 0x1, R2 ;  /* 0x0000000115027824 */ /* 0x000fe400078e0202 */
[----:B------:R-:W-:Y:S01]  /*16c0*/  IMAD.SHL.U32 R212, R0, 0x2, RZ ;  /* 0x0000000200d47824 */ /* 0x000fe200078e00ff */
[----:B------:R-:W-:Y:S01]  /*16d0*/  BAR.SYNC.DEFER_BLOCKING 0x0 ;  /* 0x0000000000007b1d */ /* 0x000fe20000010000 */
[----:B------:R-:W-:Y:S02]  /*16e0*/  IMAD.SHL.U32 R219, R2, 0x2, RZ ;  /* 0x0000000202db7824 */ /* 0x000fe400078e00ff */
[----:B------:R-:W-:Y:S01]  /*16f0*/  IMAD R0, R41, c[0x0][0x208], RZ ;  /* 0x0000820029007a24 */ /* 0x000fe200078e02ff */
[----:B------:R-:W-:Y:S01]  /*1700*/  IADD3 R223, R212, 0x3120, RZ ;  /* 0x00003120d4df7810 */ /* 0x000fe20007ffe0ff */
[----:B------:R-:W-:-:S04]  /*1710*/  IMAD.WIDE.U32 R2, R22, c[0x0][0x208], R12 ;  /* 0x0000820016027a25 */ /* 0x000fc800078e000c */
[----:B------:R-:W-:-:S04]  /*1720*/  IMAD R0, R22, c[0x0][0x20c], R0 ;  /* 0x0000830016007a24 */ /* 0x000fc800078e0200 */
[----:B------:R-:W-:Y:S02]  /*1730*/  IMAD.IADD R3, R3, 0x1, R0 ;  /* 0x0000000103037824 */ /* 0x000fe400078e0200 */
[----:B------:R-:W-:-:S04]  /*1740*/  IMAD R0, R43, c[0x0][0x210], RZ ;  /* 0x000084002b007a24 */ /* 0x000fc800078e02ff */
[C---:B------:R-:W-:Y:S01]  /*1750*/  IMAD R0, R42.reuse, c[0x0][0x214], R0 ;  /* 0x000085002a007a24 */ /* 0x040fe200078e0200 */
[----:B---3--:R-:W-:Y:S04]  /*1760*/  LDSM.16.M88.4 R8, [R219+0x6100] ;  /* 0x00610000db08783b */ /* 0x008fe80000000200 */
[----:B-1----:R-:W-:Y:S04]  /*1770*/  LDSM.16.M88.4 R4, [R219+0x8100] ;  /* 0x00810000db04783b */ /* 0x002fe80000000200 */
[----:B------:R-:W1:Y:S04]  /*1780*/  LDSM.16.M88.4 R24, [R212+0x3900] ;  /* 0x00390000d418783b */ /* 0x000e680000000200 */
[----:B--2---:R-:W2:Y:S04]  /*1790*/  LDSM.16.M88.4 R16, [R212+0x4100] ;  /* 0x00410000d410783b */ /* 0x004ea80000000200 */
[----:B------:R-:W3:Y:S04]  /*17a0*/  LDSM.16.M88.4 R28, [R212+0x3100] ;  /* 0x00310000d41c783b */ /* 0x000ee80000000200 */
[----:B------:R-:W4:Y:S04]  /*17b0*/  LDSM.16.M88.4 R32, [R212+0x4900] ;  /* 0x00490000d420783b */ /* 0x000f280000000200 */
[----:B------:R-:W5:Y:S01]  /*17c0*/  LDSM.16.M88.4 R36, [R212+0x5100] ;  /* 0x00510000d424783b */ /* 0x000f620000000200 */
[-C--:B-1----:R-:W-:Y:S08]  /*17d0*/  HMMA.16816.F32 R176, R8, R24.reuse, RZ ;  /* 0x0000001808b0723c */ /* 0x082ff000000018ff */
[C---:B------:R-:W-:Y:S08]  /*17e0*/  HMMA.16816.F32 R80, R4.reuse, R24, RZ ;  /* 0x000000180450723c */ /* 0x040ff000000018ff */
[-C--:B------:R-:W-:Y:S08]  /*17f0*/  HMMA.16816.F32 R96, R4, R26.reuse, RZ ;  /* 0x0000001a0460723c */ /* 0x080ff000000018ff */
[C---:B------:R-:W-:Y:S01]  /*1800*/  HMMA.16816.F32 R148, R8.reuse, R26, RZ ;  /* 0x0000001a0894723c */ /* 0x040fe200000018ff */
[----:B------:R-:W1:Y:S07]  /*1810*/  LDSM.16.M88.4 R24, [R212+0x5900] ;  /* 0x00590000d418783b */ /* 0x000e6e0000000200 */
[-C--:B--2---:R-:W-:Y:S08]  /*1820*/  HMMA.16816.F32 R180, R8, R16.reuse, RZ ;  /* 0x0000001008b4723c */ /* 0x084ff000000018ff */
[C---:B------:R-:W-:Y:S07]  /*1830*/  HMMA.16816.F32 R56, R4.reuse, R16, RZ ;  /* 0x000000100438723c */ /* 0x040fee00000018ff */
[----:B------:R-:W-:Y:S01]  /*1840*/  IMAD.WIDE.U32 R16, R42, c[0x0][0x210], R2 ;  /* 0x000084002a107a25 */ /* 0x000fe200078e0002 */
[----:B------:R-:W-:Y:S01]  /*1850*/  IADD3 R3, R212, 0x3100, RZ ;  /* 0x00003100d4037810 */ /* 0x000fe20007ffe0ff */
[----:B------:R-:W-:Y:S02]  /*1860*/  HMMA.16816.F32 R92, R4, R18, RZ ;  /* 0x00000012045c723c */ /* 0x000fe400000018ff */
[----:B------:R-:W-:Y:S01]  /*1870*/  IMAD.IADD R17, R17, 0x1, R0 ;  /* 0x0000000111117824 */ /* 0x000fe200078e0200 */
[----:B------:R-:W-:Y:S01]  /*1880*/  @P0 IADD3 R223, R3, -0x20, RZ ;  /* 0xffffffe003df0810 */ /* 0x000fe20007ffe0ff */
[----:B------:R-:W-:-:S02]  /*1890*/  IMAD R0, R15, c[0x0][0x218], RZ ;  /* 0x000086000f007a24 */ /* 0x000fc400078e02ff */
[C---:B------:R-:W-:Y:S01]  /*18a0*/  IMAD.WIDE.U32 R72, R14.reuse, c[0x0][0x218], R16 ;  /* 0x000086000e487a25 */ /* 0x040fe200078e0010 */
[C---:B------:R-:W-:Y:S01]  /*18b0*/  IADD3 R228, R223.reuse, 0x800, RZ ;  /* 0x00000800dfe47810 */ /* 0x040fe20007ffe0ff */
[C---:B------:R-:W-:Y:S01]  /*18c0*/  HMMA.16816.F32 R140, R8.reuse, R18, RZ ;  /* 0x00000012088c723c */ /* 0x040fe200000018ff */
[----:B------:R-:W-:Y:S01]  /*18d0*/  LDSM.16.M88.4 R68, [R223] ;  /* 0x00000000df44783b */ /* 0x000fe20000000200 */
[----:B------:R-:W-:Y:S01]  /*18e0*/  IMAD R3, R14, c[0x0][0x21c], R0 ;  /* 0x000087000e037a24 */ /* 0x000fe200078e0200 */
[----:B------:R-:W-:Y:S01]  /*18f0*/  IADD3 R227, R223, 0x1000, RZ ;  /* 0x00001000dfe37810 */ /* 0x000fe20007ffe0ff */
[----:B------:R-:W-:Y:S01]  /*1900*/  IMAD R0, R40, c[0x0][0x208], RZ ;  /* 0x0000820028007a24 */ /* 0x000fe200078e02ff */
[----:B------:R-:W-:Y:S01]  /*1910*/  LDSM.16.M88.4 R48, [R223+0x800] ;  /* 0x00080000df30783b */ /* 0x000fe20000000200 */
[----:B------:R-:W-:Y:S01]  /*1920*/  IMAD.WIDE.U32 R14, R197, c[0x0][0x208], RZ ;  /* 0x00008200c50e7a25 */ /* 0x000fe200078e00ff */
[----:B------:R-:W-:Y:S01]  /*1930*/  IADD3 R226, R223, 0x1800, RZ ;  /* 0x00001800dfe27810 */ /* 0x000fe20007ffe0ff */
[C---:B---3--:R-:W-:Y:S01]  /*1940*/  HMMA.16816.F32 R144, R8.reuse, R28, RZ ;  /* 0x0000001c0890723c */ /* 0x048fe200000018ff */
[----:B------:R-:W-:Y:S01]  /*1950*/  LDSM.16.M88.4 R40, [R223+0x1000] ;  /* 0x00100000df28783b */ /* 0x000fe20000000200 */
[----:B------:R-:W-:Y:S01]  /*1960*/  IMAD R0, R197, c[0x0][0x20c], R0 ;  /* 0x00008300c5007a24 */ /* 0x000fe200078e0200 */
[----:B------:R-:W-:Y:S01]  /*1970*/  IADD3 R225, R223, 0x2000, RZ ;  /* 0x00002000dfe17810 */ /* 0x000fe20007ffe0ff */
[----:B------:R-:W-:Y:S01]  /*1980*/  IMAD.IADD R47, R73, 0x1, R3 ;  /* 0x00000001492f7824 */ /* 0x000fe200078e0203 */
[----:B------:R-:W-:Y:S01]  /*1990*/  STL.64 [R1+0x40], R72 ;  /* 0x0000404801007387 */ /* 0x000fe20000100a00 */
[----:B------:R-:W-:Y:S01]  /*19a0*/  IMAD.IADD R0, R15, 0x1, R0 ;  /* 0x000000010f007824 */ /* 0x000fe200078e0200 */
[----:B------:R-:W-:Y:S01]  /*19b0*/  IADD3 R224, R223, 0x2800, RZ ;  /* 0x00002800dfe07810 */ /* 0x000fe20007ffe0ff */
[----:B------:R-:W-:Y:S01]  /*19c0*/  IMAD.MOV.U32 R46, RZ, RZ, R72 ;  /* 0x000000ffff2e7224 */ /* 0x000fe200078e0048 */
[----:B------:R-:W-:Y:S01]  /*19d0*/  HMMA.16816.F32 R156, R8, R30, RZ ;  /* 0x0000001e089c723c */ /* 0x000fe200000018ff */
[----:B------:R-:W-:-:S02]  /*19e0*/  IMAD R0, R0, 0x60, RZ ;  /* 0x0000006000007824 */ /* 0x000fc400078e02ff */
[----:B------:R-:W-:Y:S01]  /*19f0*/  IMAD.WIDE.U32 R14, R14, 0x60, R46 ;  /* 0x000000600e0e7825 */ /* 0x000fe200078e002e */
[----:B------:R-:W-:Y:S03]  /*1a00*/  STL.64 [R1+0x30], R46 ;  /* 0x0000302e01007387 */ /* 0x000fe60000100a00 */
[----:B------:R-:W-:Y:S01]  /*1a10*/  IMAD.MOV.U32 R2, RZ, RZ, 0x10 ;  /* 0x00000010ff027424 */ /* 0x000fe200078e00ff */
[----:B------:R-:W-:Y:S01]  /*1a20*/  LEA R22, P0, R14, c[0x0][0x1f8], 0x1 ;  /* 0x00007e000e167a11 */ /* 0x000fe200078008ff */
[----:B------:R-:W-:Y:S01]  /*1a30*/  IMAD.IADD R0, R15, 0x1, R0 ;  /* 0x000000010f007824 */ /* 0x000fe200078e0200 */
[----:B----4-:R-:W-:Y:S01]  /*1a40*/  HMMA.16816.F32 R132, R8, R32, RZ ;  /* 0x000000200884723c */ /* 0x010fe200000018ff */
[----:B------:R-:W-:Y:S01]  /*1a50*/  IMAD.MOV.U32 R3, RZ, RZ, 0x20 ;  /* 0x00000020ff037424 */ /* 0x000fe200078e00ff */
[----:B------:R-:W-:Y:S02]  /*1a60*/  SEL R2, R2, 0xfffffff0, !P1 ;  /* 0xfffffff002027807 */ /* 0x000fe40004800000 */
[----:B------:R-:W-:-:S02]  /*1a70*/  LEA.HI.X R23, R14, c[0x0][0x1fc], R0, 0x1, P0 ;  /* 0x00007f000e177a11 */ /* 0x000fc400000f0c00 */
[----:B------:R-:W-:Y:S01]  /*1a80*/  ISETP.GE.AND P0, PT, R12, c[0x0][0x1d4], PT ;  /* 0x000075000c007a0c */ /* 0x000fe20003f06270 */
[----:B------:R-:W-:Y:S01]  /*1a90*/  IMAD R222, R2, 0x2, R219 ;  /* 0x0000000202de7824 */ /* 0x000fe200078e02db */
[----:B------:R-:W-:Y:S01]  /*1aa0*/  IADD3 R14, P1, R22, UR10, RZ ;  /* 0x0000000a160e7c10 */ /* 0x000fe2000ff3e0ff */
[C---:B------:R-:W-:Y:S01]  /*1ab0*/  HMMA.16816.F32 R168, R8.reuse, R34, RZ ;  /* 0x0000002208a8723c */ /* 0x040fe200000018ff */
[C---:B------:R-:W-:Y:S02]  /*1ac0*/  ISETP.LT.OR P4, PT, R44.reuse, 0x1, P0 ;  /* 0x000000012c00780c */ /* 0x040fe40000781670 */
[C---:B------:R-:W-:Y:S01]  /*1ad0*/  ISETP.LT.OR P3, PT, R44.reuse, 0x11, P0 ;  /* 0x000000112c00780c */ /* 0x040fe20000761670 */
[----:B------:R-:W2:Y:S01]  /*1ae0*/  LDSM.16.M88.4 R16, [R222+0x8100] ;  /* 0x00810000de10783b */ /* 0x000ea20000000200 */
[----:B------:R-:W-:Y:S02]  /*1af0*/  IADD3.X R15, R23, UR9, RZ, P1, !PT ;  /* 0x00000009170f7c10 */ /* 0x000fe40008ffe4ff */
[----:B------:R-:W-:Y:S01]  /*1b00*/  ISETP.LT.OR P5, PT, R44, 0x21, P0 ;  /* 0x000000212c00780c */ /* 0x000fe200007a1670 */
[----:B-----5:R-:W-:Y:S01]  /*1b10*/  HMMA.16816.F32 R128, R8, R36, RZ ;  /* 0x000000240880723c */ /* 0x020fe200000018ff */
[----:B------:R-:W-:-:S02]  /*1b20*/  SEL R3, R3, 0xffffffe0, !P2 ;  /* 0xffffffe003037807 */ /* 0x000fc40005000000 */
[----:B------:R-:W-:Y:S02]  /*1b30*/  P2R R0, PR, RZ, 0x20 ;  /* 0x00000020ff007803 */ /* 0x000fe40000000000 */
[----:B------:R-:W-:Y:S01]  /*1b40*/  ISETP.LT.OR P5, PT, R44, 0x31, P0 ;  /* 0x000000312c00780c */ /* 0x000fe200007a1670 */
[----:B------:R-:W-:Y:S02]  /*1b50*/  IMAD R220, R3, 0x2, R219 ;  /* 0x0000000203dc7824 */ /* 0x000fe400078e02db */
[----:B------:R-:W-:Y:S02]  /*1b60*/  HMMA.16816.F32 R120, R8, R38, RZ ;  /* 0x000000260878723c */ /* 0x000fe400000018ff */
[----:B------:R-:W-:-:S06]  /*1b70*/  IMAD R221, R2, 0x2, R220 ;  /* 0x0000000202dd7824 */ /* 0x000fcc00078e02dc */
[C---:B-1----:R-:W-:Y:S08]  /*1b80*/  HMMA.16816.F32 R112, R8.reuse, R24, RZ ;  /* 0x000000180870723c */ /* 0x042ff000000018ff */
[----:B------:R-:W-:Y:S07]  /*1b90*/  HMMA.16816.F32 R104, R8, R26, RZ ;  /* 0x0000001a0868723c */ /* 0x000fee00000018ff */
[----:B------:R-:W-:Y:S01]  /*1ba0*/  IADD3 R10, P1, R14, UR10, RZ ;  /* 0x0000000a0e0a7c10 */ /* 0x000fe2000ff3e0ff */
[----:B------:R-:W-:Y:S03]  /*1bb0*/  HMMA.16816.F32 R52, R4, R28, RZ ;  /* 0x0000001c0434723c */ /* 0x000fe600000018ff */
[----:B------:R-:W-:-:S02]  /*1bc0*/  IADD3.X R11, R15, UR9, RZ, P1, !PT ;  /* 0x000000090f0b7c10 */ /* 0x000fc40008ffe4ff */
[----:B------:R-:W-:-:S03]  /*1bd0*/  IADD3 R8, P1, R10, UR10, RZ ;  /* 0x0000000a0a087c10 */ /* 0x000fc6000ff3e0ff */
[----:B------:R-:W-:Y:S01]  /*1be0*/  HMMA.16816.F32 R88, R4, R30, RZ ;  /* 0x0000001e0458723c */ /* 0x000fe200000018ff */
[----:B------:R-:W-:Y:S01]  /*1bf0*/  LDSM.16.M88.4 R28, [R223+0x2800] ;  /* 0x00280000df1c783b */ /* 0x000fe20000000200 */
[----:B------:R-:W-:Y:S02]  /*1c00*/  IADD3.X R9, R11, UR9, RZ, P1, !PT ;  /* 0x000000090b097c10 */ /* 0x000fe40008ffe4ff */
[----:B------:R-:W-:-:S04]  /*1c10*/  ISETP.LT.OR P1, PT, R44, 0x51, P0 ;  /* 0x000000512c00780c */ /* 0x000fc80000721670 */
[C---:B------:R-:W-:Y:S08]  /*1c20*/  HMMA.16816.F32 R64, R4.reuse, R32, RZ ;  /* 0x000000200440723c */ /* 0x040ff000000018ff */
[C---:B------:R-:W-:Y:S01]  /*1c30*/  HMMA.16816.F32 R124, R4.reuse, R34, RZ ;  /* 0x00000022047c723c */ /* 0x040fe200000018ff */
[----:B------:R-:W-:Y:S07]  /*1c40*/  LDSM.16.M88.4 R32, [R223+0x2000] ;  /* 0x00200000df20783b */ /* 0x000fee0000000200 */
[C---:B------:R-:W-:Y:S08]  /*1c50*/  HMMA.16816.F32 R60, R4.reuse, R36, RZ ;  /* 0x00000024043c723c */ /* 0x040ff000000018ff */
[C---:B------:R-:W-:Y:S01]  /*1c60*/  HMMA.16816.F32 R116, R4.reuse, R38, RZ ;  /* 0x000000260474723c */ /* 0x040fe200000018ff */
[----:B------:R-:W1:Y:S07]  /*1c70*/  LDSM.16.M88.4 R36, [R223+0x1800] ;  /* 0x00180000df24783b */ /* 0x000e6e0000000200 */
[C---:B------:R-:W-:Y:S08]  /*1c80*/  HMMA.16816.F32 R76, R4.reuse, R24, RZ ;  /* 0x00000018044c723c */ /* 0x040ff000000018ff */
[----:B------:R-:W-:Y:S01]  /*1c90*/  HMMA.16816.F32 R108, R4, R26, RZ ;  /* 0x0000001a046c723c */ /* 0x000fe200000018ff */
[----:B------:R-:W3:Y:S04]  /*1ca0*/  LDSM.16.M88.4 R4, [R222+0x6100] ;  /* 0x00610000de04783b */ /* 0x000ee80000000200 */
[----:B------:R-:W-:Y:S01]  /*1cb0*/  @!PT LDS RZ, [RZ] ;  /* 0x00000000fffff984 */ /* 0x000fe20000000800 */
[----:B------:R-:W-:Y:S01]  /*1cc0*/  @!PT LDS RZ, [RZ] ;  /* 0x00000000fffff984 */ /* 0x000fe20000000800 */
[----:B------:R-:W-:Y:S01]  /*1cd0*/  @!PT LDS RZ, [RZ] ;  /* 0x00000000fffff984 */ /* 0x000fe20000000800 */
[----:B------:R4:W-:Y:S01]  /*1ce0*/  LDGSTS.E.BYPASS.LTC128B.128 [R231+0x100], [R22.64], !P4 ;  /* 0x0010000016e77fae */ /* 0x0009e2000e101d4c */
[----:B------:R-:W-:-:S02]  /*1cf0*/  LOP3.LUT P4, RZ, R45, 0x4, RZ, 0xc0, !PT ;  /* 0x000000042dff7812 */ /* 0x000fc4000788c0ff */
[----:B--2---:R-:W-:Y:S01]  /*1d00*/  HMMA.16816.F32 R100, R16, R68, R52 ;  /* 0x000000441064723c */ /* 0x004fe20000001834 */
[----:B------:R1:W-:Y:S01]  /*1d10*/  LDGSTS.E.BYPASS.LTC128B.128 [R231+0x900], [R14.64], !P3 ;  /* 0x009000000ee77fae */ /* 0x0003e2000d901d4c */
[----:B------:R-:W-:Y:S02]  /*1d20*/  ISETP.LT.OR P3, PT, R44, 0x41, P0 ;  /* 0x000000412c00780c */ /* 0x000fe40000761670 */
[----:B------:R-:W-:Y:S01]  /*1d30*/  ISETP.NE.AND P0, PT, R0, RZ, PT ;  /* 0x000000ff0000720c */ /* 0x000fe20003f05270 */
[----:B------:R-:W-:-:S03]  /*1d40*/  IMAD.MOV.U32 R0, RZ, RZ, 0x40 ;  /* 0x00000040ff007424 */ /* 0x000fc600078e00ff */
[----:B------:R-:W-:Y:S02]  /*1d50*/  HMMA.16816.F32 R44, R16, R40, R56 ;  /* 0x00000028102c723c */ /* 0x000fe40000001838 */
[----:B------:R-:W-:-:S05]  /*1d60*/  SEL R0, R0, 0xffffffc0, !P4 ;  /* 0xffffffc000007807 */ /* 0x000fca0006000000 */
[----:B------:R-:W-:Y:S01]  /*1d70*/  IMAD.IADD R218, R212, 0x1, R0 ;  /* 0x00000001d4da7824 */ /* 0x000fe200078e0200 */
[----:B------:R-:W-:Y:S01]  /*1d80*/  HMMA.16816.F32 R96, R16, R50, R96 ;  /* 0x000000321060723c */ /* 0x000fe20000001860 */
[----:B------:R2:W-:Y:S01]  /*1d90*/  LDGSTS.E.BYPASS.LTC128B.128 [R231+0x1100], [R10.64], !P0 ;  /* 0x011000000ae77fae */ /* 0x0005e2000c101d4c */
[----:B------:R-:W-:-:S03]  /*1da0*/  IMAD.IADD R217, R0, 0x1, R223 ;  /* 0x0000000100d97824 */ /* 0x000fc600078e02df */
[----:B------:R5:W-:Y:S03]  /*1db0*/  LDGSTS.E.BYPASS.LTC128B.128 [R231+0x1900], [R8.64], !P5 ;  /* 0x0190000008e77fae */ /* 0x000be6000e901d4c */
[C---:B------:R-:W-:Y:S08]  /*1dc0*/  HMMA.16816.F32 R92, R16.reuse, R42, R92 ;  /* 0x0000002a105c723c */ /* 0x040ff0000000185c */
[-C--:B-1----:R-:W-:Y:S08]  /*1dd0*/  HMMA.16816.F32 R12, R16, R36.reuse, R64 ;  /* 0x00000024100c723c */ /* 0x082ff00000001840 */
[----:B---3--:R-:W-:Y:S01]  /*1de0*/  HMMA.16816.F32 R184, R4, R36, R132 ;  /* 0x0000002404b8723c */ /* 0x008fe20000001884 */
[----:B--2---:R-:W-:-:S04]  /*1df0*/  IADD3 R10, P0, R8, UR10, RZ ;  /* 0x0000000a080a7c10 */ /* 0x004fc8000ff1e0ff */
[----:B------:R-:W-:-:S03]  /*1e00*/  IADD3.X R11, R9, UR9, RZ, P0, !PT ;  /* 0x00000009090b7c10 */ /* 0x000fc600087fe4ff */
[C---:B------:R-:W-:Y:S01]  /*1e10*/  HMMA.16816.F32 R136, R16.reuse, R30, R108 ;  /* 0x0000001e1088723c */ /* 0x040fe2000000186c */
[----:B-----5:R-:W-:Y:S01]  /*1e20*/  IADD3 R8, P0, R10, UR10, RZ ;  /* 0x0000000a0a087c10 */ /* 0x020fe2000ff1e0ff */
[----:B------:R1:W-:Y:S03]  /*1e30*/  LDGSTS.E.BYPASS.LTC128B.128 [R231+0x2100], [R10.64], !P3 ;  /* 0x021000000ae77fae */ /* 0x0003e6000d901d4c */
[----:B------:R-:W-:Y:S02]  /*1e40*/  IADD3.X R9, R11, UR9, RZ, P0, !PT ;  /* 0x000000090b097c10 */ /* 0x000fe400087fe4ff */
[----:B------:R-:W-:Y:S01]  /*1e50*/  ISETP.GT.AND P0, PT, R197, UR8, PT ;  /* 0x00000008c5007c0c */ /* 0x000fe2000bf04270 */
[----:B------:R-:W-:Y:S02]  /*1e60*/  HMMA.16816.F32 R88, R16, R70, R88 ;  /* 0x000000461058723c */ /* 0x000fe40000001858 */
[----:B------:R1:W-:Y:S04]  /*1e70*/  LDGSTS.E.BYPASS.LTC128B.128 [R231+0x2900], [R8.64], !P1 ;  /* 0x0290000008e77fae */ /* 0x0003e8000c901d4c */
[----:B------:R-:W-:Y:S02]  /*1e80*/  LDSM.16.M88.4 R24, [R220+0x8100] ;  /* 0x00810000dc18783b */ /* 0x000fe40000000200 */
[----:B------:R-:W-:Y:S02]  /*1e90*/  HMMA.16816.F32 R144, R4, R68, R144 ;  /* 0x000000440490723c */ /* 0x000fe40000001890 */
[----:B------:R-:W2:Y:S04]  /*1ea0*/  LDSM.16.M88.4 R52, [R218+0x4900] ;  /* 0x00490000da34783b */ /* 0x000ea80000000200 */
[----:B------:R-:W3:Y:S02]  /*1eb0*/  LDSM.16.M88.4 R56, [R218+0x4100] ;  /* 0x00410000da38783b */ /* 0x000ee40000000200 */
[----:B------:R-:W-:Y:S02]  /*1ec0*/  HMMA.16816.F32 R80, R16, R48, R80 ;  /* 0x000000301050723c */ /* 0x000fe40000001850 */
[----:B------:R-:W5:Y:S04]  /*1ed0*/  LDSM.16.M88.4 R72, [R218+0x5100] ;  /* 0x00510000da48783b */ /* 0x000f680000000200 */
[----:B------:R-:W-:Y:S02]  /*1ee0*/  LDSM.16.M88.4 R84, [R218+0x5900] ;  /* 0x00590000da54783b */ /* 0x000fe40000000200 */
[----:B------:R-:W-:Y:S02]  /*1ef0*/  HMMA.16816.F32 R68, R4, R70, R156 ;  /* 0x000000460444723c */ /* 0x000fe4000000189c */
[----:B------:R-:W-:Y:S04]  /*1f00*/  LDSM.16.M88.4 R64, [R218+0x3100] ;  /* 0x00310000da40783b */ /* 0x000fe80000000200 */
[----:B------:R-:W0:Y:S02]  /*1f10*/  LDGDEPBAR ;  /* 0x00000000000079af */ /* 0x000e240000000000 */
[C---:B-1----:R-:W-:Y:S02]  /*1f20*/  HMMA.16816.F32 R8, R16.reuse, R32, R60 ;  /* 0x000000201008723c */ /* 0x042fe4000000183c */
[----:B------:R-:W1:Y:S06]  /*1f30*/  LDSM.16.M88.4 R60, [R218+0x3900] ;  /* 0x00390000da3c783b */ /* 0x000e6c0000000200 */
[----:B------:R-:W-:Y:S08]  /*1f40*/  HMMA.16816.F32 R76, R16, R28, R76 ;  /* 0x0000001c104c723c */ /* 0x000ff0000000184c */
[----:B------:R-:W-:Y:S08]  /*1f50*/  HMMA.16816.F32 R176, R4, R48, R176 ;  /* 0x0000003004b0723c */ /* 0x000ff000000018b0 */
[----:B--2---:R-:W-:Y:S01]  /*1f60*/  HMMA.16816.F32 R132, R24, R52, R12 ;  /* 0x000000341884723c */ /* 0x004fe2000000180c */
[----:B------:R-:W2:Y:S07]  /*1f70*/  LDSM.16.M88.4 R12, [R220+0x6100] ;  /* 0x00610000dc0c783b */ /* 0x000eae0000000200 */
[C---:B------:R-:W-:Y:S08]  /*1f80*/  HMMA.16816.F32 R180, R4.reuse, R40, R180 ;  /* 0x0000002804b4723c */ /* 0x040ff000000018b4 */
[C---:B------:R-:W-:Y:S08]  /*1f90*/  HMMA.16816.F32 R48, R4.reuse, R50, R148 ;  /* 0x000000320430723c */ /* 0x040ff00000001894 */
[----:B------:R-:W-:Y:S01]  /*1fa0*/  HMMA.16816.F32 R140, R4, R42, R140 ;  /* 0x0000002a048c723c */ /* 0x000fe2000000188c */
[----:B------:R-:W-:Y:S07]  /*1fb0*/  LDSM.16.M88.4 R40, [R217+0x800] ;  /* 0x00080000d928783b */ /* 0x000fee0000000200 */
[C---:B------:R-:W-:Y:S08]  /*1fc0*/  HMMA.16816.F32 R124, R16.reuse, R38, R124 ;  /* 0x00000026107c723c */ /* 0x040ff0000000187c */
[----:B------:R-:W-:Y:S01]  /*1fd0*/  HMMA.16816.F32 R152, R16, R34, R116 ;  /* 0x000000221098723c */ /* 0x000fe20000001874 */
[----:B------:R-:W-:Y:S07]  /*1fe0*/  LDSM.16.M88.4 R16, [R217+0x2800] ;  /* 0x00280000d910783b */ /* 0x000fee0000000200 */
[C---:B------:R-:W-:Y:S01]  /*1ff0*/  HMMA.16816.F32 R168, R4.reuse, R38, R168 ;  /* 0x0000002604a8723c */ /* 0x040fe200000018a8 */
[----:B------:R-:W-:Y:S07]  /*2000*/  LDSM.16.M88.4 R36, [R217+0x1000] ;  /* 0x00100000d924783b */ /* 0x000fee0000000200 */
[C---:B------:R-:W-:Y:S08]  /*2010*/  HMMA.16816.F32 R188, R4.reuse, R32, R128 ;  /* 0x0000002004bc723c */ /* 0x040ff00000001880 */
[C---:B------:R-:W-:Y:S08]  /*2020*/  HMMA.16816.F32 R192, R4.reuse, R28, R112 ;  /* 0x0000001c04c0723c */ /* 0x040ff00000001870 */
[C---:B------:R-:W-:Y:S01]  /*2030*/  HMMA.16816.F32 R172, R4.reuse, R34, R120 ;  /* 0x0000002204ac723c */ /* 0x040fe20000001878 */
[----:B------:R-:W-:Y:S07]  /*2040*/  LDSM.16.M88.4 R32, [R217+0x1800] ;  /* 0x00180000d920783b */ /* 0x000fee0000000200 */
[----:B------:R-:W-:Y:S01]  /*2050*/  HMMA.16816.F32 R164, R4, R30, R104 ;  /* 0x0000001e04a4723c */ /* 0x000fe20000001868 */
[----:B------:R-:W2:Y:S04]  /*2060*/  LDSM.16.M88.4 R4, [R221+0x8100] ;  /* 0x00810000dd04783b */ /* 0x000ea80000000200 */
[----:B------:R-:W-:Y:S03]  /*2070*/  LDSM.16.M88.4 R28, [R217+0x2000] ;  /* 0x00200000d91c783b */ /* 0x000fe60000000200 */
[C---:B---3--:R-:W-:Y:S01]  /*2080*/  HMMA.16816.F32 R148, R24.reuse, R56, R44 ;  /* 0x000000381894723c */ /* 0x048fe2000000182c */
[----:B------:R-:W-:Y:S07]  /*2090*/  LDSM.16.M88.4 R44, [R217] ;  /* 0x00000000d92c783b */ /* 0x000fee0000000200 */
[----:B-----5:R-:W-:Y:S01]  /*20a0*/  HMMA.16816.F32 R128, R24, R72, R8 ;  /* 0x000000481880723c */ /* 0x020fe20000001808 */
[----:B------:R-:W3:Y:S01]  /*20b0*/  LDSM.16.M88.4 R8, [R221+0x6100] ;  /* 0x00610000dd08783b */ /* 0x000ee20000000200 */
[----:B------:R-:W-:-:S06]  /*20c0*/  DEPBAR.LE SB0, 0x0 ;  /* 0x000080000000791a */ /* 0x000fcc0000000000 */
[C---:B-1----:R-:W-:Y:S08]  /*20d0*/  HMMA.16816.F32 R112, R24.reuse, R62, R96 ;  /* 0x0000003e1870723c */ /* 0x042ff00000001860 */
[C---:B------:R-:W-:Y:S08]  /*20e0*/  HMMA.16816.F32 R108, R24.reuse, R58, R92 ;  /* 0x0000003a186c723c */ /* 0x040ff0000000185c */
[C---:B------:R-:W-:Y:S08]  /*20f0*/  HMMA.16816.F32 R96, R24.reuse, R86, R136 ;  /* 0x000000561860723c */ /* 0x040ff00000001888 */
[----:B------:R-:W-:Y:S08]  /*2100*/  HMMA.16816.F32 R116, R24, R66, R88 ;  /* 0x000000421874723c */ /* 0x000ff00000001858 */
[----:B--2---:R-:W-:Y:S08]  /*2110*/  HMMA.16816.F32 R92, R12, R64, R144 ;  /* 0x000000400c5c723c */ /* 0x004ff00000001890 */
[----:B------:R-:W-:Y:S08]  /*2120*/  HMMA.16816.F32 R156, R24, R60, R80 ;  /* 0x0000003c189c723c */ /* 0x000ff00000001850 */
[----:B------:R-:W-:Y:S08]  /*2130*/  HMMA.16816.F32 R88, R12, R66, R68 ;  /* 0x000000420c58723c */ /* 0x000ff00000001844 */
[C---:B------:R-:W-:Y:S08]  /*2140*/  HMMA.16816.F32 R160, R24.reuse, R64, R100 ;  /* 0x0000004018a0723c */ /* 0x040ff00000001864 */
[----:B------:R-:W-:Y:S08]  /*2150*/  HMMA.16816.F32 R120, R24, R84, R76 ;  /* 0x000000541878723c */ /* 0x000ff0000000184c */
[C---:B------:R-:W-:Y:S08]  /*2160*/  HMMA.16816.F32 R80, R12.reuse, R60, R176 ;  /* 0x0000003c0c50723c */ /* 0x040ff000000018b0 */
[C---:B------:R-:W-:Y:S08]  /*2170*/  HMMA.16816.F32 R76, R12.reuse, R62, R48 ;  /* 0x0000003e0c4c723c */ /* 0x040ff00000001830 */
[C---:B------:R-:W-:Y:S08]  /*2180*/  HMMA.16816.F32 R68, R12.reuse, R56, R180 ;  /* 0x000000380c44723c */ /* 0x040ff000000018b4 */
[----:B------:R-:W-:Y:S08]  /*2190*/  HMMA.16816.F32 R64, R12, R58, R140 ;  /* 0x0000003a0c40723c */ /* 0x000ff0000000188c */
        /* <DEDUP_REMOVED lines=8> */
[----:B------:R-:W-:Y:S08]  /*2220*/  HMMA.16816.F32 R168, R4, R18, R96 ;  /* 0x0000001204a8723c */ /* 0x000ff00000001860 */
[C---:B---3--:R-:W-:Y:S08]  /*2230*/  HMMA.16816.F32 R96, R8.reuse, R44, R92 ;  /* 0x0000002c0860723c */ /* 0x048ff0000000185c */
[C---:B------:R-:W-:Y:S08]  /*2240*/  HMMA.16816.F32 R92, R8.reuse, R46, R88 ;  /* 0x0000002e085c723c */ /* 0x040ff00000001858 */
[C---:B------:R-:W-:Y:S08]  /*2250*/  HMMA.16816.F32 R88, R8.reuse, R40, R80 ;  /* 0x000000280858723c */ /* 0x040ff00000001850 */
[C---:B------:R-:W-:Y:S08]  /*2260*/  HMMA.16816.F32 R84, R8.reuse, R42, R76 ;  /* 0x0000002a0854723c */ /* 0x040ff0000000184c */
[----:B------:R-:W-:Y:S08]  /*2270*/  HMMA.16816.F32 R80, R8, R36, R68 ;  /* 0x000000240850723c */ /* 0x000ff00000001844 */
[----:B------:R-:W-:Y:S08]  /*2280*/  HMMA.16816.F32 R140, R4, R32, R132 ;  /* 0x00000020048c723c */ /* 0x000ff00000001884 */
[C---:B------:R-:W-:Y:S08]  /*2290*/  HMMA.16816.F32 R68, R8.reuse, R38, R64 ;  /* 0x000000260844723c */ /* 0x040ff00000001840 */
[----:B------:R-:W-:Y:S08]  /*22a0*/  HMMA.16816.F32 R76, R8, R32, R60 ;  /* 0x00000020084c723c */ /* 0x000ff0000000183c */
        /* <DEDUP_REMOVED lines=14> */
[----:B------:R-:W-:Y:S01]  /*2390*/  HMMA.16816.F32 R48, R8, R18, R12 ;  /* 0x000000120830723c */ /* 0x000fe2000000180c */
[----:B------:R-:W-:Y:S06]  /*23a0*/  BAR.SYNC.DEFER_BLOCKING 0x0 ;  /* 0x0000000000007b1d */ /* 0x000fec0000010000 */
[----:B------:R-:W-:Y:S05]  /*23b0*/  @!P0 BRA `(.L_x_144) ;  /* 0x000001d000008947 */ /* 0x000fea0003800000 */
[----:B----4-:R-:W-:Y:S01]  /*23c0*/  IADD3 R0, R244, -0x2, RZ ;  /* 0xfffffffef4007810 */ /* 0x010fe20007ffe0ff */
[C---:B------:R-:W-:Y:S01]  /*23d0*/  IMAD.SHL.U32 R15, R203.reuse, 0x20, RZ ;  /* 0x00000020cb0f7824 */ /* 0x040fe200078e00ff */
[----:B------:R-:W-:-:S02]  /*23e0*/  SHF.L.U64.HI R14, R203, 0x5, R204 ;  /* 0x00000005cb0e7819 */ /* 0x000fc400000102cc */
[----:B------:R-:W-:Y:S01]  /*23f0*/  SHF.R.S32.HI R7, RZ, 0x1f, R0 ;  /* 0x0000001fff077819 */ /* 0x000fe20000011400 */
[----:B------:R-:W-:Y:S02]  /*2400*/  IMAD R6, R200, R0, RZ ;  /* 0x00000000c8067224 */ /* 0x000fe400078e02ff */
[----:B------:R-:W-:-:S04]  /*2410*/  IMAD.WIDE.U32 R4, R0, R206, R208 ;  /* 0x000000ce00047225 */ /* 0x000fc800078e00d0 */
[----:B------:R-:W-:Y:S01]  /*2420*/  IMAD R0, R7, R206, R6 ;  /* 0x000000ce07007224 */ /* 0x000fe200078e0206 */
[----:B------:R-:W-:-:S03]  /*2430*/  LEA R12, P0, R4, c[0x0][0x1c8], 0x1 ;  /* 0x00007200040c7a11 */ /* 0x000fc600078008ff */
        /* <DEDUP_REMOVED lines=18> */
[----:B-1----:R-:W-:-:S05]  /*2560*/  IADD3 R12, P0, R4, R15, RZ ;  /* 0x0000000f040c7210 */ /* 0x002fca0007f1e0ff */
[----:B------:R-:W-:-:S05]  /*2570*/  IMAD.X R13, R5, 0x1, R14, P0 ;  /* 0x00000001050d7824 */ /* 0x000fca00000e060e */
[----:B------:R2:W-:Y:S03]  /*2580*/  LDGSTS.E.BYPASS.LTC128B.128 [R231+0x5900], [R12.64], !P6 ;  /* 0x059000000ce77fae */ /* 0x0005e6000f101d4c */
.L_x_144:
[----:B----4-:R-:W-:Y:S01]  /*2590*/  LOP3.LUT R0, R199, 0xffffffe0, RZ, 0xc0, !PT ;  /* 0xffffffe0c7007812 */ /* 0x010fe200078ec0ff */
[----:B------:R-:W-:Y:S01]  /*25a0*/  ULDC UR11, c[0x0][0x324] ;  /* 0x0000c900000b7ab9 */ /* 0x000fe20000000800 */
[----:B--2---:R-:W-:Y:S01]  /*25b0*/  LEA.HI R5, R201, R202, RZ, 0x2 ;  /* 0x000000cac9057211 */ /* 0x004fe200078f10ff */
[----:B------:R-:W-:Y:S01]  /*25c0*/  ULOP3.LUT UR11, URZ, UR11, URZ, 0x33, !UPT ;  /* 0x0000000b3f0b7292 */ /* 0x000fe2000f8e333f */
[----:B------:R-:W-:Y:S01]  /*25d0*/  SHF.R.S32.HI R4, RZ, 0x1f, R198 ;  /* 0x0000001fff047819 */ /* 0x000fe200000114c6 */
[----:B------:R-:W-:Y:S01]  /*25e0*/  IMAD.IADD R0, R202, 0x1, -R0 ;  /* 0x00000001ca007824 */ /* 0x000fe200078e0a00 */
[----:B------:R-:W-:Y:S01]  /*25f0*/  LOP3.LUT R5, R5, 0xfffffffc, RZ, 0xc0, !PT ;  /* 0xfffffffc05057812 */ /* 0x000fe200078ec0ff */
[----:B------:R-:W0:Y:S01]  /*2600*/  LDGDEPBAR ;  /* 0x00000000000079af */ /* 0x000e220000000000 */
[----:B------:R-:W-:Y:S02]  /*2610*/  LEA.HI R4, R4, R198, RZ, 0x2 ;  /* 0x000000c604047211 */ /* 0x000fe400078f10ff */
[----:B------:R-:W-:Y:S01]  /*2620*/  SHF.R.S32.HI R7, RZ, 0x1f, R0 ;  /* 0x0000001fff077819 */ /* 0x000fe20000011400 */
[----:B------:R-:W-:Y:S01]  /*2630*/  IMAD.IADD R5, R202, 0x1, -R5 ;  /* 0x00000001ca057824 */ /* 0x000fe200078e0a05 */
[----:B------:R-:W-:-:S02]  /*2640*/  LOP3.LUT R6, R4, 0xffffffc, RZ, 0xc0, !PT ;  /* 0x0ffffffc04067812 */ /* 0x000fc400078ec0ff */
[----:B------:R-:W-:Y:S02]  /*2650*/  LEA.HI R7, R7, R0, RZ, 0x2 ;  /* 0x0000000007077211 */ /* 0x000fe400078f10ff */
[----:B------:R-:W-:Y:S01]  /*2660*/  LEA.HI R4, R5, R5, RZ, 0x1 ;  /* 0x0000000505047211 */ /* 0x000fe200078f08ff */
[----:B------:R-:W-:Y:S01]  /*2670*/  IMAD.IADD R8, R198, 0x1, -R6 ;  /* 0x00000001c6087824 */ /* 0x000fe200078e0a06 */
[----:B------:R-:W-:Y:S02]  /*2680*/  LEA.HI.SX32 R6, R7, UR7, 0x1e ;  /* 0x0000000707067c11 */ /* 0x000fe4000f8ff2ff */
[----:B------:R-:W-:Y:S01]  /*2690*/  PLOP3.LUT P1, PT, PT, PT, UP2, 0x80, 0x0 ;  /* 0x000000000000781c */ /* 0x000fe20003f2f028 */
[C---:B------:R-:W-:Y:S01]  /*26a0*/  IMAD.SHL.U32 R9, R4.reuse, 0x20, RZ ;  /* 0x0000002004097824 */ /* 0x040fe200078e00ff */
[----:B------:R-:W-:Y:S01]  /*26b0*/  LOP3.LUT R4, R4, 0x1ffffffe, RZ, 0xc0, !PT ;  /* 0x1ffffffe04047812 */ /* 0x000fe200078ec0ff */
[----:B------:R-:W-:Y:S01]  /*26c0*/  IMAD R8, R8, 0x10, R6 ;  /* 0x0000001008087824 */ /* 0x000fe200078e0206 */
[----:B------:R-:W-:-:S02]  /*26d0*/  PLOP3.LUT P0, PT, PT, PT, UP2, 0x80, 0x0 ;  /* 0x000000000000781c */ /* 0x000fc40003f0f028 */
[----:B------:R-:W-:Y:S01]  /*26e0*/  LOP3.LUT R6, R9, 0xffffffc0, RZ, 0xc0, !PT ;  /* 0xffffffc009067812 */ /* 0x000fe200078ec0ff */
[----:B------:R-:W-:-:S04]  /*26f0*/  IMAD.IADD R5, R5, 0x1, -R4 ;  /* 0x0000000105057824 */ /* 0x000fc800078e0a04 */
[----:B------:R-:W-:-:S04]  /*2700*/  IMAD.IADD R4, R6, 0x1, R8 ;  /* 0x0000000106047824 */ /* 0x000fc800078e0208 */
[----:B------:R-:W-:-:S04]  /*2710*/  IMAD R10, R5, 0x8, R4 ;  /* 0x00000008050a7824 */ /* 0x000fc800078e0204 */
[----:B------:R-:W-:Y:S01]  /*2720*/  @P1 IMAD.HI.U32 R4, R10, c[0x0][0x2c8], RZ ;  /* 0x0000b2000a041a27 */ /* 0x000fe200078e00ff */
[----:B------:R1:W-:Y:S03]  /*2730*/  STL [R1+0x20], R10 ;  /* 0x0000200a01007387 */ /* 0x0003e60000100800 */
[----:B------:R-:W-:Y:S01]  /*2740*/  IMAD.MOV.U32 R9, RZ, RZ, R10 ;  /* 0x000000ffff097224 */ /* 0x000fe200078e000a */
[----:B------:R-:W-:Y:S02]  /*2750*/  @P0 SHF.R.U32.HI R9, RZ, c[0x0][0x2cc], R4 ;  /* 0x0000b300ff090a19 */ /* 0x000fe40000011604 */
[----:B------:R-:W-:Y:S02]  /*2760*/  LOP3.LUT R4, R7, 0x7ffffffc, RZ, 0xc0, !PT ;  /* 0x7ffffffc07047812 */ /* 0x000fe400078ec0ff */
[----:B------:R-:W-:Y:S01]  /*2770*/  PLOP3.LUT P0, PT, PT, PT, UP1, 0x40, 0x0 ;  /* 0x000000000000781c */ /* 0x000fe20003f0e818 */
[----:B------:R-:W2:Y:S02]  /*2780*/  SHFL.IDX PT, R6, R9, RZ, 0x1c1f ;  /* 0x001c1fff09067589 */ /* 0x000ea400000e0000 */
[----:B------:R-:W-:Y:S01]  /*2790*/  IMAD.IADD R4, R0, 0x1, -R4 ;  /* 0x0000000100047824 */ /* 0x000fe200078e0a04 */
[----:B------:R-:W-:-:S03]  /*27a0*/  IADD3.X R0, R20, c[0x0][0x1d0], RZ, PT, !PT ;  /* 0x0000740014007a10 */ /* 0x000fc60003ffe4ff */
[----:B------:R-:W-:-:S04]  /*27b0*/  IMAD.SHL.U32 R8, R4, 0x2, RZ ;  /* 0x0000000204087824 */ /* 0x000fc800078e00ff */
[--C-:B------:R-:W-:Y:S01]  /*27c0*/  IMAD.IADD R13, R20, 0x1, -R8.reuse ;  /* 0x00000001140d7824 */ /* 0x100fe200078e0a08 */
[----:B------:R3:W-:Y:S01]  /*27d0*/  STL [R1+0x18], R8 ;  /* 0x0000180801007387 */ /* 0x0007e20000100800 */
[----:B------:R-:W-:Y:S02]  /*27e0*/  IADD3 R0, R0, -c[0x0][0x168], -R8 ;  /* 0x80005a0000007a10 */ /* 0x000fe40007ffe808 */
[----:B------:R-:W-:Y:S02]  /*27f0*/  IADD3 R11, -R8, c[0x0][0x1d0], R20 ;  /* 0x00007400080b7a10 */ /* 0x000fe40007ffe114 */
[C---:B-1----:R-:W-:Y:S02]  /*2800*/  IADD3 R10, R0.reuse, c[0x0][0x328], RZ ;  /* 0x0000ca00000a7a10 */ /* 0x042fe40007ffe0ff */
[----:B------:R-:W-:Y:S01]  /*2810*/  IADD3 R12, R0, UR11, RZ ;  /* 0x0000000b000c7c10 */ /* 0x000fe2000fffe0ff */
[----:B------:R-:W-:Y:S02]  /*2820*/  IMAD.IADD R0, R196, 0x1, R21 ;  /* 0x00000001c4007824 */ /* 0x000fe400078e0215 */
[----:B--2---:R-:W-:-:S02]  /*2830*/  IMAD.IADD R5, R10, 0x1, R6 ;  /* 0x000000010a057824 */ /* 0x004fc400078e0206 */
[----:B------:R-:W-:-:S03]  /*2840*/  IMAD.IADD R4, R12, 0x1, R6 ;  /* 0x000000010c047824 */ /* 0x000fc600078e0206 */
[----:B------:R-:W-:Y:S01]  /*2850*/  IMNMX R5, R5, R11, PT ;  /* 0x0000000b05057217 */ /* 0x000fe20003800200 */
[----:B------:R-:W-:Y:S05]  /*2860*/  @P0 BRA `(.L_x_145) ;  /* 0x0000015000000947 */ /* 0x000fea0003800000 */
[----:B------:R-:W-:Y:S01]  /*2870*/  IADD3 R6, R6, c[0x0][0x1d0], RZ ;  /* 0x0000740006067a10 */ /* 0x000fe20007ffe0ff */
[----:B------:R-:W-:Y:S03]  /*2880*/  BSSY B0, `(.L_x_146) ;  /* 0x000000f000007945 */ /* 0x000fe60003800000 */
[----:B------:R-:W-:-:S04]  /*2890*/  IADD3 R6, R6, -c[0x0][0x168], RZ ;  /* 0x80005a0006067a10 */ /* 0x000fc80007ffe0ff */
[----:B------:R-:W-:-:S13]  /*28a0*/  ISETP.GT.AND P0, PT, R6, -0x1, PT ;  /* 0xffffffff0600780c */ /* 0x000fda0003f04270 */
[----:B------:R-:W-:Y:S05]  /*28b0*/  @P0 BRA `(.L_x_147) ;  /* 0x0000007000000947 */ /* 0x000fea0003800000 */
[----:B------:R-:W-:Y:S01]  /*28c0*/  IMAD.MOV.U32 R7, RZ, RZ, c[0x0][0x32c] ;  /* 0x0000cb00ff077624 */ /* 0x000fe200078e00ff */
[----:B------:R-:W-:-:S04]  /*28d0*/  LOP3.LUT R6, RZ, R6, RZ, 0x33, !PT ;  /* 0x00000006ff067212 */ /* 0x000fc800078e33ff */
[----:B------:R-:W-:-:S13]  /*28e0*/  ISETP.NE.AND P0, PT, R7, 0x1, PT ;  /* 0x000000010700780c */ /* 0x000fda0003f05270 */
[----:B------:R-:W-:-:S05]  /*28f0*/  @P0 IMAD.HI.U32 R7, R6, c[0x0][0x330], RZ ;  /* 0x0000cc0006070a27 */ /* 0x000fca00078e00ff */
[----:B------:R-:W-:-:S04]  /*2900*/  @P0 SHF.R.U32.HI R6, RZ, c[0x0][0x334], R7 ;  /* 0x0000cd00ff060a19 */ /* 0x000fc80000011607 */
[----:B------:R-:W-:Y:S01]  /*2910*/  LOP3.LUT R6, RZ, R6, RZ, 0x33, !PT ;  /* 0x00000006ff067212 */ /* 0x000fe200078e33ff */
[----:B------:R-:W-:Y:S05]  /*2920*/  BRA `(.L_x_148) ;  /* 0x0000004000007947 */ /* 0x000fea0003800000 */
.L_x_147:
[----:B------:R-:W-:-:S04]  /*2930*/  MOV R7, c[0x0][0x32c] ;  /* 0x0000cb0000077a02 */ /* 0x000fc80000000f00 */
[----:B------:R-:W-:-:S13]  /*2940*/  ISETP.NE.AND P0, PT, R7, 0x1, PT ;  /* 0x000000010700780c */ /* 0x000fda0003f05270 */
[----:B------:R-:W-:-:S05]  /*2950*/  @P0 IMAD.HI.U32 R7, R6, c[0x0][0x330], RZ ;  /* 0x0000cc0006070a27 */ /* 0x000fca00078e00ff */
[----:B------:R-:W-:Y:S02]  /*2960*/  @P0 SHF.R.U32.HI R6, RZ, c[0x0][0x334], R7 ;  /* 0x0000cd00ff060a19 */ /* 0x000fe40000011607 */
.L_x_148:
[----:B------:R-:W-:Y:S05]  /*2970*/  BSYNC B0 ;  /* 0x0000000000007941 */ /* 0x000fea0003800000 */
.L_x_146:
[----:B------:R-:W-:-:S05]  /*2980*/  IMAD R6, R6, c[0x0][0x32c], R13 ;  /* 0x0000cb0006067a24 */ /* 0x000fca00078e020d */
[----:B------:R-:W-:Y:S02]  /*2990*/  IADD3 R7, R6, c[0x0][0x32c], RZ ;  /* 0x0000cb0006077a10 */ /* 0x000fe40007ffe0ff */
[----:B------:R-:W-:Y:S02]  /*29a0*/  IMNMX R4, R4, R6, !PT ;  /* 0x0000000604047217 */ /* 0x000fe40007800200 */
[----:B------:R-:W-:Y:S02]  /*29b0*/  IMNMX R5, R5, R7, PT ;  /* 0x0000000705057217 */ /* 0x000fe40003800200 */
.L_x_145:
[----:B---3--:R-:W1:Y:S01]  /*29c0*/  SHFL.IDX PT, R8, R9, 0x1, 0x1c1f ;  /* 0x003c1f0009087f89 */ /* 0x008e6200000e0000 */
[----:B------:R-:W-:Y:S01]  /*29d0*/  PLOP3.LUT P0, PT, PT, PT, UP1, 0x40, 0x0 ;  /* 0x000000000000781c */ /* 0x000fe20003f0e818 */
[--C-:B-1----:R-:W-:Y:S02]  /*29e0*/  IMAD.IADD R7, R10, 0x1, R8.reuse ;  /* 0x000000010a077824 */ /* 0x102fe400078e0208 */
[----:B------:R-:W-:-:S03]  /*29f0*/  IMAD.IADD R6, R12, 0x1, R8 ;  /* 0x000000010c067824 */ /* 0x000fc600078e0208 */
[----:B------:R-:W-:-:S07]  /*2a00*/  IMNMX R7, R7, R11, PT ;  /* 0x0000000b07077217 */ /* 0x000fce0003800200 */
        /* <DEDUP_REMOVED lines=13> */
.L_x_151:
[----:B------:R-:W-:-:S04]  /*2ae0*/  MOV R14, c[0x0][0x32c] ;  /* 0x0000cb00000e7a02 */ /* 0x000fc80000000f00 */
[----:B------:R-:W-:-:S13]  /*2af0*/  ISETP.NE.AND P0, PT, R14, 0x1, PT ;  /* 0x000000010e00780c */ /* 0x000fda0003f05270 */
[----:B------:R-:W-:-:S05]  /*2b00*/  @P0 IMAD.HI.U32 R14, R8, c[0x0][0x330], RZ ;  /* 0x0000cc00080e0a27 */ /* 0x000fca00078e00ff */
[----:B------:R-:W-:Y:S02]  /*2b10*/  @P0 SHF.R.U32.HI R8, RZ, c[0x0][0x334], R14 ;  /* 0x0000cd00ff080a19 */ /* 0x000fe4000001160e */
.L_x_152:
[----:B------:R-:W-:Y:S05]  /*2b20*/  BSYNC B0 ;  /* 0x0000000000007941 */ /* 0x000fea0003800000 */
.L_x_150:
[----:B------:R-:W-:-:S05]  /*2b30*/  IMAD R8, R8, c[0x0][0x32c], R13 ;  /* 0x0000cb0008087a24 */ /* 0x000fca00078e020d */
[----:B------:R-:W-:Y:S02]  /*2b40*/  IADD3 R14, R8, c[0x0][0x32c], RZ ;  /* 0x0000cb00080e7a10 */ /* 0x000fe40007ffe0ff */
[----:B------:R-:W-:Y:S02]  /*2b50*/  IMNMX R6, R6, R8, !PT ;  /* 0x0000000806067217 */ /* 0x000fe40007800200 */
[----:B------:R-:W-:Y:S02]  /*2b60*/  IMNMX R7, R7, R14, PT ;  /* 0x0000000e07077217 */ /* 0x000fe40003800200 */
.L_x_149:
[C---:B------:R-:W-:Y:S01]  /*2b70*/  ISETP.GE.AND P0, PT, R20.reuse, 0x9, PT ;  /* 0x000000091400780c */ /* 0x040fe20003f06270 */
[----:B------:R-:W1:Y:S01]  /*2b80*/  SHFL.IDX PT, R8, R9, 0x2, 0x1c1f ;  /* 0x005c1f0009087f89 */ /* 0x000e6200000e0000 */
[----:B------:R-:W-:Y:S02]  /*2b90*/  ISETP.GE.AND P1, PT, R20, 0x2, PT ;  /* 0x000000021400780c */ /* 0x000fe40003f26270 */
[----:B------:R-:W-:Y:S02]  /*2ba0*/  P2R R31, PR, RZ, 0x1 ;  /* 0x00000001ff1f7803 */ /* 0x000fe40000000000 */
[----:B------:R-:W-:-:S02]  /*2bb0*/  ISETP.GT.AND P0, PT, R4, 0x8, !P0 ;  /* 0x000000080400780c */ /* 0x000fc40004704270 */
[----:B------:R-:W-:Y:S02]  /*2bc0*/  P2R R32, PR, RZ, 0x2 ;  /* 0x00000002ff207803 */ /* 0x000fe40000000000 */
[C---:B------:R-:W-:Y:S02]  /*2bd0*/  ISETP.LT.OR P0, PT, R5.reuse, 0x9, P0 ;  /* 0x000000090500780c */ /* 0x040fe40000701670 */
[----:B------:R-:W-:Y:S02]  /*2be0*/  ISETP.GT.AND P1, PT, R4, 0x1, !P1 ;  /* 0x000000010400780c */ /* 0x000fe40004f24270 */
[----:B------:R-:W-:Y:S02]  /*2bf0*/  ISETP.GE.AND P2, PT, R20, 0x11, PT ;  /* 0x000000111400780c */ /* 0x000fe40003f46270 */
[----:B------:R-:W-:Y:S02]  /*2c00*/  FSEL R40, R92, -INF , !P0 ;  /* 0xff8000005c287808 */ /* 0x000fe40004000000 */
[----:B------:R-:W-:-:S02]  /*2c10*/  ISETP.LT.OR P1, PT, R5, 0x2, P1 ;  /* 0x000000020500780c */ /* 0x000fc40000f21670 */
[----:B------:R-:W-:Y:S02]  /*2c20*/  ISETP.GT.AND P0, PT, R4, 0x10, !P2 ;  /* 0x000000100400780c */ /* 0x000fe40005704270 */
[----:B------:R-:W-:Y:S02]  /*2c30*/  ISETP.GE.AND P3, PT, R20, 0xa, PT ;  /* 0x0000000a1400780c */ /* 0x000fe40003f66270 */
[----:B------:R-:W-:Y:S02]  /*2c40*/  FSEL R39, R97, -INF , !P1 ;  /* 0xff80000061277808 */ /* 0x000fe40004800000 */
[----:B------:R-:W-:Y:S02]  /*2c50*/  P2R R29, PR, RZ, 0x4 ;  /* 0x00000004ff1d7803 */ /* 0x000fe40000000000 */
[----:B------:R-:W-:Y:S02]  /*2c60*/  ISETP.LT.OR P0, PT, R5, 0x11, P0 ;  /* 0x000000110500780c */ /* 0x000fe40000701670 */
[----:B------:R-:W-:-:S02]  /*2c70*/  ISETP.GT.AND P1, PT, R4, 0x9, !P3 ;  /* 0x000000090400780c */ /* 0x000fc40005f24270 */
[----:B------:R-:W-:Y:S02]  /*2c80*/  ISETP.GE.AND P2, PT, R20, 0x12, PT ;  /* 0x000000121400780c */ /* 0x000fe40003f46270 */
[----:B------:R-:W-:Y:S02]  /*2c90*/  FSEL R42, R88, -INF , !P0 ;  /* 0xff800000582a7808 */ /* 0x000fe40004000000 */
[----:B------:R-:W-:Y:S02]  /*2ca0*/  ISETP.LT.OR P1, PT, R5, 0xa, P1 ;  /* 0x0000000a0500780c */ /* 0x000fe40000f21670 */
[----:B------:R-:W-:Y:S02]  /*2cb0*/  ISETP.GT.AND P0, PT, R4, 0x11, !P2 ;  /* 0x000000110400780c */ /* 0x000fe40005704270 */
[----:B------:R-:W-:Y:S02]  /*2cc0*/  FSEL R41, R93, -INF , !P1 ;  /* 0xff8000005d297808 */ /* 0x000fe40004800000 */
[----:B------:R-:W-:-:S02]  /*2cd0*/  ISETP.LT.OR P0, PT, R5, 0x12, P0 ;  /* 0x000000120500780c */ /* 0x000fc40000701670 */
[----:B------:R-:W-:Y:S02]  /*2ce0*/  ISETP.GE.AND P1, PT, R20, 0x19, PT ;  /* 0x000000191400780c */ /* 0x000fe40003f26270 */
[----:B------:R-:W-:Y:S02]  /*2cf0*/  FSEL R43, R89, -INF , !P0 ;  /* 0xff800000592b7808 */ /* 0x000fe40004000000 */
[----:B------:R-:W-:Y:S02]  /*2d00*/  ISETP.GT.AND P0, PT, R4, 0x18, !P1 ;  /* 0x000000180400780c */ /* 0x000fe40004f04270 */
[----:B------:R-:W-:Y:S02]  /*2d10*/  P2R R27, PR, RZ, 0x2 ;  /* 0x00000002ff1b7803 */ /* 0x000fe40000000000 */
[----:B------:R-:W-:Y:S02]  /*2d20*/  ISETP.LT.OR P0, PT, R5, 0x19, P0 ;  /* 0x000000190500780c */ /* 0x000fe40000701670 */
[----:B------:R-:W-:-:S02]  /*2d30*/  ISETP.GE.AND P1, PT, R20, 0x1a, PT ;  /* 0x0000001a1400780c */ /* 0x000fc40003f26270 */
[----:B------:R-:W-:Y:S02]  /*2d40*/  FSEL R44, R84, -INF , !P0 ;  /* 0xff800000542c7808 */ /* 0x000fe40004000000 */
[----:B------:R-:W-:Y:S02]  /*2d50*/  ISETP.GT.AND P0, PT, R4, 0x19, !P1 ;  /* 0x000000190400780c */ /* 0x000fe40004f04270 */
[----:B------:R-:W-:Y:S02]  /*2d60*/  P2R R26, PR, RZ, 0x2 ;  /* 0x00000002ff1a7803 */ /* 0x000fe40000000000 */
[----:B------:R-:W-:Y:S02]  /*2d70*/  ISETP.LT.OR P0, PT, R5, 0x1a, P0 ;  /* 0x0000001a0500780c */ /* 0x000fe40000701670 */
[----:B------:R-:W-:Y:S02]  /*2d80*/  ISETP.GE.AND P1, PT, R20, 0x21, PT ;  /* 0x000000211400780c */ /* 0x000fe40003f26270 */
[----:B------:R-:W-:-:S02]  /*2d90*/  FSEL R46, R85, -INF , !P0 ;  /* 0xff800000552e7808 */ /* 0x000fc40004000000 */
[----:B------:R-:W-:Y:S02]  /*2da0*/  ISETP.GT.AND P0, PT, R4, 0x20, !P1 ;  /* 0x000000200400780c */ /* 0x000fe40004f04270 */
[----:B------:R-:W-:Y:S02]  /*2db0*/  P2R R25, PR, RZ, 0x2 ;  /* 0x00000002ff197803 */ /* 0x000fe40000000000 */
[----:B------:R-:W-:Y:S02]  /*2dc0*/  ISETP.LT.OR P0, PT, R5, 0x21, P0 ;  /* 0x000000210500780c */ /* 0x000fe40000701670 */
[----:B------:R-:W-:Y:S02]  /*2dd0*/  ISETP.GE.AND P1, PT, R20, 0x22, PT ;  /* 0x000000221400780c */ /* 0x000fe40003f26270 */
[----:B------:R-:W-:Y:S02]  /*2de0*/  FSEL R56, R80, -INF , !P0 ;  /* 0xff80000050387808 */ /* 0x000fe40004000000 */
[----:B------:R-:W-:-:S02]  /*2df0*/  ISETP.GT.AND P0, PT, R4, 0x21, !P1 ;  /* 0x000000210400780c */ /* 0x000fc40004f04270 */
[----:B------:R-:W-:Y:S02]  /*2e00*/  P2R R24, PR, RZ, 0x2 ;  /* 0x00000002ff187803 */ /* 0x000fe40000000000 */
[----:B------:R-:W-:Y:S02]  /*2e10*/  ISETP.LT.OR P0, PT, R5, 0x22, P0 ;  /* 0x000000220500780c */ /* 0x000fe40000701670 */
[----:B------:R-:W-:Y:S02]  /*2e20*/  ISETP.GE.AND P1, PT, R20, 0x29, PT ;  /* 0x000000291400780c */ /* 0x000fe40003f26270 */
[----:B------:R-:W-:Y:S02]  /*2e30*/  FSEL R57, R81, -INF , !P0 ;  /* 0xff80000051397808 */ /* 0x000fe40004000000 */
[----:B------:R-:W-:Y:S02]  /*2e40*/  ISETP.GT.AND P0, PT, R4, 0x28, !P1 ;  /* 0x000000280400780c */ /* 0x000fe40004f04270 */
[----:B------:R-:W-:-:S02]  /*2e50*/  P2R R23, PR, RZ, 0x2 ;  /* 0x00000002ff177803 */ /* 0x000fc40000000000 */
[C---:B------:R-:W-:Y:S02]  /*2e60*/  ISETP.LT.OR P0, PT, R5.reuse, 0x29, P0 ;  /* 0x000000290500780c */ /* 0x040fe40000701670 */
[----:B------:R-:W-:Y:S02]  /*2e70*/  ISETP.GE.AND P1, PT, R20, 0x2a, PT ;  /* 0x0000002a1400780c */ /* 0x000fe40003f26270 */
[----:B------:R-:W-:Y:S02]  /*2e80*/  FSEL R58, R68, -INF , !P0 ;  /* 0xff800000443a7808 */ /* 0x000fe40004000000 */
[----:B------:R-:W-:Y:S02]  /*2e90*/  ISETP.GT.AND P0, PT, R4, 0x29, !P1 ;  /* 0x000000290400780c */ /* 0x000fe40004f04270 */
[----:B------:R-:W-:Y:S02]  /*2ea0*/  P2R R22, PR, RZ, 0x2 ;  /* 0x00000002ff167803 */ /* 0x000fe40000000000 */
        /* <DEDUP_REMOVED lines=9> */
[C---:B------:R-:W-:Y:S02]  /*2f40*/  ISETP.GE.AND P5, PT, R20.reuse, 0x39, PT ;  /* 0x000000391400780c */ /* 0x040fe40003fa6270 */
        /* <DEDUP_REMOVED lines=20> */
[----:B------:R-:W-:-:S04]  /*3090*/  ISETP.LT.OR P0, PT, R5, 0x42, P0 ;  /* 0x000000420500780c */ /* 0x000fc80000701670 */
[----:B------:R-:W-:Y:S02]  /*30a0*/  FSEL R197, R65, -INF , !P0 ;  /* 0xff80000041c57808 */ /* 0x000fe40004000000 */
[----:B------:R-:W-:Y:S02]  /*30b0*/  ISETP.GT.AND P0, PT, R4, 0x48, !P1 ;  /* 0x000000480400780c */ /* 0x000fe40004f04270 */
[----:B------:R-:W-:Y:S02]  /*30c0*/  ISETP.GE.AND P1, PT, R20, 0x4a, PT ;  /* 0x0000004a1400780c */ /* 0x000fe40003f26270 */
[----:B------:R-:W-:Y:S02]  /*30d0*/  ISETP.LT.OR P0, PT, R5, 0x49, P0 ;  /* 0x000000490500780c */ /* 0x000fe40000701670 */
[----:B------:R-:W-:Y:S02]  /*30e0*/  P2R R17, PR, RZ, 0x2 ;  /* 0x00000002ff117803 */ /* 0x000fe40000000000 */
[----:B------:R-:W-:-:S02]  /*30f0*/  FSEL R196, R60, -INF , !P0 ;  /* 0xff8000003cc47808 */ /* 0x000fc40004000000 */
[----:B------:R-:W-:Y:S02]  /*3100*/  ISETP.GT.AND P0, PT, R4, 0x49, !P1 ;  /* 0x000000490400780c */ /* 0x000fe40004f04270 */
[----:B------:R-:W-:Y:S02]  /*3110*/  ISETP.GE.AND P1, PT, R20, 0x51, PT ;  /* 0x000000511400780c */ /* 0x000fe40003f26270 */
[----:B------:R-:W-:Y:S02]  /*3120*/  ISETP.LT.OR P0, PT, R5, 0x4a, P0 ;  /* 0x0000004a0500780c */ /* 0x000fe40000701670 */
[----:B------:R-:W-:Y:S02]  /*3130*/  P2R R16, PR, RZ, 0x2 ;  /* 0x00000002ff107803 */ /* 0x000fe40000000000 */
[----:B------:R-:W-:Y:S02]  /*3140*/  FSEL R200, R61, -INF , !P0 ;  /* 0xff8000003dc87808 */ /* 0x000fe40004000000 */
[----:B------:R-:W-:-:S02]  /*3150*/  ISETP.GT.AND P0, PT, R4, 0x50, !P1 ;  /* 0x000000500400780c */ /* 0x000fc40004f04270 */
[----:B------:R-:W-:Y:S02]  /*3160*/  ISETP.GE.AND P1, PT, R20, 0x52, PT ;  /* 0x000000521400780c */ /* 0x000fe40003f26270 */
[----:B------:R-:W-:Y:S02]  /*3170*/  ISETP.LT.OR P0, PT, R5, 0x51, P0 ;  /* 0x000000510500780c */ /* 0x000fe40000701670 */
[----:B------:R-:W-:Y:S02]  /*3180*/  P2R R15, PR, RZ, 0x2 ;  /* 0x00000002ff0f7803 */ /* 0x000fe40000000000 */
[----:B------:R-:W-:Y:S02]  /*3190*/  FSEL R201, R52, -INF , !P0 ;  /* 0xff80000034c97808 */ /* 0x000fe40004000000 */
[----:B------:R-:W-:Y:S02]  /*31a0*/  ISETP.GT.AND P0, PT, R4, 0x51, !P1 ;  /* 0x000000510400780c */ /* 0x000fe40004f04270 */
[----:B------:R-:W-:-:S02]  /*31b0*/  ISETP.GE.AND P1, PT, R20, 0x59, PT ;  /* 0x000000591400780c */ /* 0x000fc40003f26270 */
[----:B------:R-:W-:Y:S02]  /*31c0*/  ISETP.LT.OR P0, PT, R5, 0x52, P0 ;  /* 0x000000520500780c */ /* 0x000fe40000701670 */
[----:B------:R-:W-:Y:S02]  /*31d0*/  P2R R14, PR, RZ, 0x2 ;  /* 0x00000002ff0e7803 */ /* 0x000fe40000000000 */
[----:B------:R-:W-:Y:S02]  /*31e0*/  FSEL R202, R53, -INF , !P0 ;  /* 0xff80000035ca7808 */ /* 0x000fe40004000000 */
[----:B------:R-:W-:Y:S02]  /*31f0*/  ISETP.GT.AND P0, PT, R4, 0x58, !P1 ;  /* 0x000000580400780c */ /* 0x000fe40004f04270 */
[----:B------:R-:W-:Y:S02]  /*3200*/  ISETP.GE.AND P1, PT, R20, 0x1, PT ;  /* 0x000000011400780c */ /* 0x000fe40003f26270 */
[----:B------:R-:W-:-:S04]  /*3210*/  ISETP.LT.OR P0, PT, R5, 0x59, P0 ;  /* 0x000000590500780c */ /* 0x000fc80000701670 */
[----:B------:R-:W-:Y:S02]  /*3220*/  FSEL R230, R48, -INF , !P0 ;  /* 0xff80000030e67808 */ /* 0x000fe40004000000 */
[----:B------:R-:W-:-:S04]  /*3230*/  ISETP.GT.AND P0, PT, R4, RZ, !P1 ;  /* 0x000000ff0400720c */ /* 0x000fc80004f04270 */
[----:B------:R-:W-:-:S04]  /*3240*/  ISETP.LT.OR P0, PT, R5, 0x1, P0 ;  /* 0x000000010500780c */ /* 0x000fc80000701670 */
[----:B------:R-:W-:Y:S02]  /*3250*/  FSEL R37, R96, -INF , !P0 ;  /* 0xff80000060257808 */ /* 0x000fe40004000000 */
[----:B------:R-:W-:-:S04]  /*3260*/  ISETP.GE.AND P0, PT, R20, 0x5a, PT ;  /* 0x0000005a1400780c */ /* 0x000fc80003f06270 */
[----:B------:R-:W-:Y:S02]  /*3270*/  P2R R20, PR, RZ, 0x1 ;  /* 0x00000001ff147803 */ /* 0x000fe40000000000 */
[----:B------:R-:W-:Y:S01]  /*3280*/  ISETP.GT.AND P0, PT, R4, 0x59, !P0 ;  /* 0x000000590400780c */ /* 0x000fe20004704270 */
[----:B-1----:R-:W-:-:S03]  /*3290*/  IMAD.IADD R4, R12, 0x1, R8 ;  /* 0x000000010c047824 */ /* 0x002fc600078e0208 */
[----:B------:R-:W-:Y:S01]  /*32a0*/  ISETP.LT.OR P0, PT, R5, 0x5a, P0 ;  /* 0x0000005a0500780c */ /* 0x000fe20000701670 */
[----:B------:R-:W-:-:S03]  /*32b0*/  IMAD.IADD R5, R10, 0x1, R8 ;  /* 0x000000010a057824 */ /* 0x000fc600078e0208 */
[----:B------:R-:W-:Y:S02]  /*32c0*/  FSEL R233, R49, -INF , !P0 ;  /* 0xff80000031e97808 */ /* 0x000fe40004000000 */
[----:B------:R-:W-:Y:S02]  /*32d0*/  PLOP3.LUT P0, PT, PT, PT, UP1, 0x40, 0x0 ;  /* 0x000000000000781c */ /* 0x000fe40003f0e818 */
[----:B------:R-:W-:-:S11]  /*32e0*/  IMNMX R5, R5, R11, PT ;  /* 0x0000000b05057217 */ /* 0x000fd60003800200 */
        /* <DEDUP_REMOVED lines=13> */
.L_x_155:
[----:B------:R-:W-:-:S04]  /*33c0*/  MOV R33, c[0x0][0x32c] ;  /* 0x0000cb0000217a02 */ /* 0x000fc80000000f00 */
[----:B------:R-:W-:-:S13]  /*33d0*/  ISETP.NE.AND P0, PT, R33, 0x1, PT ;  /* 0x000000012100780c */ /* 0x000fda0003f05270 */
[----:B------:R-:W-:-:S05]  /*33e0*/  @P0 IMAD.HI.U32 R33, R8, c[0x0][0x330], RZ ;  /* 0x0000cc0008210a27 */ /* 0x000fca00078e00ff */
[----:B------:R-:W-:Y:S02]  /*33f0*/  @P0 SHF.R.U32.HI R8, RZ, c[0x0][0x334], R33 ;  /* 0x0000cd00ff080a19 */ /* 0x000fe40000011621 */
.L_x_156:
[----:B------:R-:W-:Y:S05]  /*3400*/  BSYNC B0 ;  /* 0x0000000000007941 */ /* 0x000fea0003800000 */
.L_x_154:
[----:B------:R-:W-:-:S05]  /*3410*/  IMAD R8, R8, c[0x0][0x32c], R13 ;  /* 0x0000cb0008087a24 */ /* 0x000fca00078e020d */
[----:B------:R-:W-:Y:S02]  /*3420*/  IADD3 R33, R8, c[0x0][0x32c], RZ ;  /* 0x0000cb0008217a10 */ /* 0x000fe40007ffe0ff */
[----:B------:R-:W-:Y:S02]  /*3430*/  IMNMX R4, R4, R8, !PT ;  /* 0x0000000804047217 */ /* 0x000fe40007800200 */
[----:B------:R-:W-:Y:S02]  /*3440*/  IMNMX R5, R5, R33, PT ;  /* 0x0000002105057217 */ /* 0x000fe40003800200 */
.L_x_153:
[----:B------:R-:W-:Y:S02]  /*3450*/  ISETP.NE.AND P0, PT, R31, RZ, PT ;  /* 0x000000ff1f00720c */ /* 0x000fe40003f05270 */
[----:B------:R-:W-:Y:S02]  /*3460*/  P2R R33, PR, RZ, 0x20 ;  /* 0x00000020ff217803 */ /* 0x000fe40000000000 */
[----:B------:R-:W-:Y:S02]  /*3470*/  ISETP.GT.AND P0, PT, R6, 0x8, !P0 ;  /* 0x000000080600780c */ /* 0x000fe40004704270 */
[----:B------:R-:W-:-:S02]  /*3480*/  P2R R8, PR, RZ, 0x40 ;  /* 0x00000040ff087803 */ /* 0x000fc40000000000 */
[----:B------:R-:W-:Y:S02]  /*3490*/  ISETP.LT.OR P0, PT, R7, 0x9, P0 ;  /* 0x000000090700780c */ /* 0x000fe40000701670 */
[----:B------:R-:W-:Y:S02]  /*34a0*/  ISETP.NE.AND P6, PT, R20, RZ, PT ;  /* 0x000000ff1400720c */ /* 0x000fe40003fc5270 */
[----:B------:R-:W-:Y:S02]  /*34b0*/  FSEL R36, R94, -INF , !P0 ;  /* 0xff8000005e247808 */ /* 0x000fe40004000000 */
[----:B------:R-:W-:-:S04]  /*34c0*/  ISETP.NE.AND P0, PT, R30, RZ, PT ;  /* 0x000000ff1e00720c */ /* 0x000fc80003f05270 */
[----:B------:R-:W-:-:S04]  /*34d0*/  ISETP.GT.AND P0, PT, R6, 0x9, !P0 ;  /* 0x000000090600780c */ /* 0x000fc80004704270 */
[----:B------:R-:W-:-:S04]  /*34e0*/  ISETP.LT.OR P0, PT, R7, 0xa, P0 ;  /* 0x0000000a0700780c */ /* 0x000fc80000701670 */
        /* <DEDUP_REMOVED lines=41> */
[----:B------:R-:W-:Y:S02]  /*3780*/  ISETP.GT.AND P0, PT, R6, 0x38, !P5 ;  /* 0x000000380600780c */ /* 0x000fe40006f04270 */
[----:B------:R-:W-:Y:S02]  /*3790*/  ISETP.NE.AND P5, PT, R32, RZ, PT ;  /* 0x000000ff2000720c */ /* 0x000fe40003fa5270 */
[----:B------:R-:W-:-:S04]  /*37a0*/  ISETP.LT.OR P0, PT, R7, 0x39, P0 ;  /* 0x000000390700780c */ /* 0x000fc80000701670 */
[----:B------:R-:W-:Y:S02]  /*37b0*/  FSEL R111, R74, -INF , !P0 ;  /* 0xff8000004a6f7808 */ /* 0x000fe40004000000 */
[----:B------:R-:W-:-:S04]  /*37c0*/  ISETP.GT.AND P0, PT, R6, 0x39, !P4 ;  /* 0x000000390600780c */ /* 0x000fc80006704270 */
        /* <DEDUP_REMOVED lines=24> */
[----:B------:R-:W-:-:S04]  /*3950*/  ISETP.GT.AND P0, PT, R6, 0x1, !P5 ;  /* 0x000000010600780c */ /* 0x000fc80006f04270 */
[----:B------:R-:W-:-:S04]  /*3960*/  ISETP.LT.OR P0, PT, R7, 0x2, P0 ;  /* 0x000000020700780c */ /* 0x000fc80000701670 */
[----:B------:R-:W-:Y:S02]  /*3970*/  FSEL R35, R99, -INF , !P0 ;  /* 0xff80000063237808 */ /* 0x000fe40004000000 */
[----:B------:R-:W-:-:S04]  /*3980*/  ISETP.GT.AND P0, PT, R6, RZ, !P1 ;  /* 0x000000ff0600720c */ /* 0x000fc80004f04270 */
[----:B------:R-:W-:-:S04]  /*3990*/  ISETP.LT.OR P0, PT, R7, 0x1, P0 ;  /* 0x000000010700780c */ /* 0x000fc80000701670 */
[----:B------:R-:W-:Y:S02]  /*39a0*/  FSEL R34, R98, -INF , !P0 ;  /* 0xff80000062227808 */ /* 0x000fe40004000000 */
[----:B------:R-:W-:-:S04]  /*39b0*/  ISETP.NE.AND P0, PT, R14, RZ, PT ;  /* 0x000000ff0e00720c */ /* 0x000fc80003f05270 */
[----:B------:R-:W-:-:S04]  /*39c0*/  ISETP.GT.AND P0, PT, R6, 0x58, !P0 ;  /* 0x000000580600780c */ /* 0x000fc80004704270 */
[----:B------:R-:W-:-:S04]  /*39d0*/  ISETP.LT.OR P0, PT, R7, 0x59, P0 ;  /* 0x000000590700780c */ /* 0x000fc80000701670 */
[----:B------:R-:W-:Y:S02]  /*39e0*/  FSEL R210, R50, -INF , !P0 ;  /* 0xff80000032d27808 */ /* 0x000fe40004000000 */
[----:B------:R-:W-:Y:S02]  /*39f0*/  ISETP.GT.AND P0, PT, R6, 0x59, !P6 ;  /* 0x000000590600780c */ /* 0x000fe40007704270 */
[----:B------:R-:W1:Y:S02]  /*3a00*/  SHFL.IDX PT, R6, R9, 0x3, 0x1c1f ;  /* 0x007c1f0009067f89 */ /* 0x000e6400000e0000 */
[----:B------:R-:W-:-:S04]  /*3a10*/  ISETP.LT.OR P0, PT, R7, 0x5a, P0 ;  /* 0x0000005a0700780c */ /* 0x000fc80000701670 */
[----:B------:R-:W-:Y:S02]  /*3a20*/  FSEL R229, R51, -INF , !P0 ;  /* 0xff80000033e57808 */ /* 0x000fe40004000000 */
[----:B------:R-:W-:-:S04]  /*3a30*/  ISETP.GT.AND P0, PT, R4, RZ, !P1 ;  /* 0x000000ff0400720c */ /* 0x000fc80004f04270 */
[----:B------:R-:W-:-:S04]  /*3a40*/  ISETP.LT.OR P0, PT, R5, 0x1, P0 ;  /* 0x000000010500780c */ /* 0x000fc80000701670 */
[----:B------:R-:W-:Y:S02]  /*3a50*/  FSEL R85, R160, -INF , !P0 ;  /* 0xff800000a0557808 */ /* 0x000fe40004000000 */
[----:B------:R-:W-:Y:S02]  /*3a60*/  ISETP.GT.AND P0, PT, R4, 0x1, !P5 ;  /* 0x000000010400780c */ /* 0x000fe40006f04270 */
[----:B------:R-:W-:Y:S02]  /*3a70*/  ISETP.NE.AND P5, PT, R33, RZ, PT ;  /* 0x000000ff2100720c */ /* 0x000fe40003fa5270 */
        /* <DEDUP_REMOVED lines=82> */
[----:B------:R-:W-:Y:S01]  /*3fa0*/  ISETP.GT.AND P0, PT, R4, 0x59, !P6 ;  /* 0x000000590400780c */ /* 0x000fe20007704270 */
[--C-:B-1----:R-:W-:Y:S01]  /*3fb0*/  IMAD.IADD R4, R12, 0x1, R6.reuse ;  /* 0x000000010c047824 */ /* 0x102fe200078e0206 */
[----:B------:R-:W-:Y:S02]  /*3fc0*/  ISETP.NE.AND P6, PT, R8, RZ, PT ;  /* 0x000000ff0800720c */ /* 0x000fe40003fc5270 */
        /* <DEDUP_REMOVED lines=18> */
.L_x_159:
[----:B------:R-:W-:-:S04]  /*40f0*/  MOV R7, c[0x0][0x32c] ;  /* 0x0000cb0000077a02 */ /* 0x000fc80000000f00 */
[----:B------:R-:W-:-:S13]  /*4100*/  ISETP.NE.AND P0, PT, R7, 0x1, PT ;  /* 0x000000010700780c */ /* 0x000fda0003f05270 */
[----:B------:R-:W-:-:S05]  /*4110*/  @P0 IMAD.HI.U32 R7, R6, c[0x0][0x330], RZ ;  /* 0x0000cc0006070a27 */ /* 0x000fca00078e00ff */
[----:B------:R-:W-:Y:S02]  /*4120*/  @P0 SHF.R.U32.HI R6, RZ, c[0x0][0x334], R7 ;  /* 0x0000cd00ff060a19 */ /* 0x000fe40000011607 */
.L_x_160:
[----:B------:R-:W-:Y:S05]  /*4130*/  BSYNC B0 ;  /* 0x0000000000007941 */ /* 0x000fea0003800000 */
.L_x_158:
[----:B------:R-:W-:-:S05]  /*4140*/  IMAD R6, R6, c[0x0][0x32c], R13 ;  /* 0x0000cb0006067a24 */ /* 0x000fca00078e020d */
[----:B------:R-:W-:Y:S02]  /*4150*/  IADD3 R7, R6, c[0x0][0x32c], RZ ;  /* 0x0000cb0006077a10 */ /* 0x000fe40007ffe0ff */
[----:B------:R-:W-:Y:S02]  /*4160*/  IMNMX R4, R4, R6, !PT ;  /* 0x0000000604047217 */ /* 0x000fe40007800200 */
[----:B------:R-:W-:Y:S02]  /*4170*/  IMNMX R5, R5, R7, PT ;  /* 0x0000000705057217 */ /* 0x000fe40003800200 */
.L_x_157:
[----:B------:R-:W-:Y:S01]  /*4180*/  ISETP.NE.AND P0, PT, R31, RZ, PT ;  /* 0x000000ff1f00720c */ /* 0x000fe20003f05270 */
[----:B------:R-:W-:Y:S01]  /*4190*/  IMAD.SHL.U32 R213, R0, 0x2, RZ ;  /* 0x0000000200d57824 */ /* 0x000fe200078e00ff */
[----:B------:R-:W-:Y:S01]  /*41a0*/  FMNMX.FTZ R130, R37, R39, !PT ;  /* 0x0000002725827209 */ /* 0x000fe20007810000 */
[----:B------:R-:W-:Y:S01]  /*41b0*/  STL [R1+0x60], R222 ;  /* 0x000060de01007387 */ /* 0x000fe20000100800 */
[----:B------:R-:W-:Y:S01]  /*41c0*/  ISETP.GT.AND P0, PT, R4, 0x8, !P0 ;  /* 0x000000080400780c */ /* 0x000fe20004704270 */
[--C-:B------:R-:W-:Y:S01]  /*41d0*/  IMAD R214, R3, 0x2, R213.reuse ;  /* 0x0000000203d67824 */ /* 0x100fe200078e02d5 */
[----:B------:R-:W-:Y:S01]  /*41e0*/  FMNMX.FTZ R130, R40, R130, !PT ;  /* 0x0000008228827209 */ /* 0x000fe20007810000 */
[----:B------:R-:W-:Y:S01]  /*41f0*/  STL [R1+0x5c], R221 ;  /* 0x00005cdd01007387 */ /* 0x000fe20000100800 */
[----:B------:R-:W-:Y:S01]  /*4200*/  ISETP.LT.OR P0, PT, R5, 0x9, P0 ;  /* 0x000000090500780c */ /* 0x000fe20000701670 */
[----:B------:R-:W-:Y:S01]  /*4210*/  IMAD R216, R2, 0x2, R213 ;  /* 0x0000000202d87824 */ /* 0x000fe200078e02d5 */
[----:B------:R-:W-:Y:S01]  /*4220*/  FMNMX.FTZ R130, R41, R130, !PT ;  /* 0x0000008229827209 */ /* 0x000fe20007810000 */
[----:B------:R-:W-:Y:S01]  /*4230*/  STL [R1+0x58], R220 ;  /* 0x000058dc01007387 */ /* 0x000fe20000100800 */
[----:B------:R-:W-:Y:S01]  /*4240*/  FSEL R116, R154, -INF , !P0 ;  /* 0xff8000009a747808 */ /* 0x000fe20004000000 */
[----:B------:R-:W-:Y:S01]  /*4250*/  ULDC.64 UR4, c[0x0][0x2c8] ;  /* 0x0000b20000047ab9 */ /* 0x000fe20000000a00 */
[----:B------:R-:W-:Y:S01]  /*4260*/  ISETP.NE.AND P0, PT, R30, RZ, PT ;  /* 0x000000ff1e00720c */ /* 0x000fe20003f05270 */
[----:B------:R-:W-:Y:S01]  /*4270*/  STL [R1+0x54], R219 ;  /* 0x000054db01007387 */ /* 0x000fe20000100800 */
[----:B------:R-:W-:-:S02]  /*4280*/  FMNMX.FTZ R130, R42, R130, !PT ;  /* 0x000000822a827209 */ /* 0x000fc40007810000 */
[----:B------:R-:W-:Y:S01]  /*4290*/  ISETP.GT.AND P0, PT, R4, 0x9, !P0 ;  /* 0x000000090400780c */ /* 0x000fe20004704270 */
[----:B------:R-:W-:Y:S01]  /*42a0*/  STL [R1+0x50], R218 ;  /* 0x000050da01007387 */ /* 0x000fe20000100800 */
[----:B------:R-:W-:Y:S02]  /*42b0*/  FMNMX.FTZ R130, R43, R130, !PT ;  /* 0x000000822b827209 */ /* 0x000fe40007810000 */
[----:B------:R-:W-:Y:S01]  /*42c0*/  ISETP.LT.OR P0, PT, R5, 0xa, P0 ;  /* 0x0000000a0500780c */ /* 0x000fe20000701670 */
[----:B------:R-:W-:Y:S01]  /*42d0*/  STL [R1+0x4c], R217 ;  /* 0x00004cd901007387 */ /* 0x000fe20000100800 */
[----:B------:R-:W-:Y:S02]  /*42e0*/  FMNMX.FTZ R130, R44, R130, !PT ;  /* 0x000000822c827209 */ /* 0x000fe40007810000 */
[----:B------:R-:W-:Y:S01]  /*42f0*/  FSEL R115, R155, -INF , !P0 ;  /* 0xff8000009b737808 */ /* 0x000fe20004000000 */
[----:B------:R-:W-:Y:S01]  /*4300*/  STL [R1+0x48], R212 ;  /* 0x000048d401007387 */ /* 0x000fe20000100800 */
[----:B------:R-:W-:-:S02]  /*4310*/  ISETP.NE.AND P0, PT, R29, RZ, PT ;  /* 0x000000ff1d00720c */ /* 0x000fc40003f05270 */
[----:B------:R-:W-:Y:S01]  /*4320*/  FMNMX.FTZ R130, R46, R130, !PT ;  /* 0x000000822e827209 */ /* 0x000fe20007810000 */
[----:B------:R-:W-:Y:S01]  /*4330*/  LDSM.16.MT88.4 R72, [R213+0x100] ;  /* 0x00010000d548783b */ /* 0x000fe20000004200 */
[----:B------:R-:W-:Y:S02]  /*4340*/  ISETP.GT.AND P0, PT, R4, 0x10, !P0 ;  /* 0x000000100400780c */ /* 0x000fe40004704270 */
[----:B------:R-:W-:Y:S01]  /*4350*/  FMNMX.FTZ R130, R56, R130, !PT ;  /* 0x0000008238827209 */ /* 0x000fe20007810000 */
[----:B------:R-:W-:Y:S01]  /*4360*/  LDSM.16.MT88.4 R76, [R216+0x100] ;  /* 0x00010000d84c783b */ /* 0x000fe20000004200 */
[----:B------:R-:W-:Y:S02]  /*4370*/  ISETP.LT.OR P0, PT, R5, 0x11, P0 ;  /* 0x000000110500780c */ /* 0x000fe40000701670 */
[----:B------:R-:W-:Y:S01]  /*4380*/  FMNMX.FTZ R130, R57, R130, !PT ;  /* 0x0000008239827209 */ /* 0x000fe20007810000 */
[----:B------:R-:W-:Y:S01]  /*4390*/  LDSM.16.MT88.4 R96, [R214+0x100] ;  /* 0x00010000d660783b */ /* 0x000fe20000004200 */
[----:B------:R-:W-:-:S02]  /*43a0*/  FSEL R119, R158, -INF , !P0 ;  /* 0xff8000009e777808 */ /* 0x000fc40004000000 */
[----:B------:R-:W-:Y:S01]  /*43b0*/  ISETP.NE.AND P0, PT, R28, RZ, PT ;  /* 0x000000ff1c00720c */ /* 0x000fe20003f05270 */
[----:B------:R-:W-:Y:S01]  /*43c0*/  LDSM.16.MT88.4 R88, [R216+0x900] ;  /* 0x00090000d858783b */ /* 0x000fe20000004200 */
[----:B------:R-:W-:Y:S02]  /*43d0*/  FMNMX.FTZ R130, R58, R130, !PT ;  /* 0x000000823a827209 */ /* 0x000fe40007810000 */
[----:B------:R-:W-:Y:S01]  /*43e0*/  ISETP.GT.AND P0, PT, R4, 0x11, !P0 ;  /* 0x000000110400780c */ /* 0x000fe20004704270 */
[----:B------:R-:W-:Y:S01]  /*43f0*/  LDSM.16.MT88.4 R80, [R214+0x900] ;  /* 0x00090000d650783b */ /* 0x000fe20000004200 */
[----:B------:R-:W-:Y:S02]  /*4400*/  FMNMX.FTZ R130, R68, R130, !PT ;  /* 0x0000008244827209 */ /* 0x000fe40007810000 */
[----:B------:R-:W-:Y:S01]  /*4410*/  ISETP.LT.OR P0, PT, R5, 0x12, P0 ;  /* 0x000000120500780c */ /* 0x000fe20000701670 */
[----:B------:R-:W-:Y:S01]  /*4420*/  LDSM.16.MT88.4 R64, [R216+0x1100] ;  /* 0x00110000d840783b */ /* 0x000fe20000004200 */
[----:B------:R-:W-:-:S02]  /*4430*/  FMNMX.FTZ R130, R69, R130, !PT ;  /* 0x0000008245827209 */ /* 0x000fc40007810000 */
[----:B------:R-:W-:Y:S02]  /*4440*/  FSEL R124, R159, -INF , !P0 ;  /* 0xff8000009f7c7808 */ /* 0x000fe40004000000 */
[----:B------:R-:W-:Y:S01]  /*4450*/  ISETP.NE.AND P0, PT, R27, RZ, PT ;  /* 0x000000ff1b00720c */ /* 0x000fe20003f05270 */
[----:B------:R-:W-:Y:S01]  /*4460*/  LDSM.16.MT88.4 R156, [R213+0x1900] ;  /* 0x00190000d59c783b */ /* 0x000fe20000004200 */
[----:B------:R-:W-:Y:S02]  /*4470*/  FMNMX.FTZ R130, R112, R130, !PT ;  /* 0x0000008270827209 */ /* 0x000fe40007810000 */
[----:B------:R-:W-:Y:S02]  /*4480*/  ISETP.GT.AND P0, PT, R4, 0x18, !P0 ;  /* 0x000000180400780c */ /* 0x000fe40004704270 */
[----:B------:R-:W-:Y:S02]  /*4490*/  FMNMX.FTZ R130, R117, R130, !PT ;  /* 0x0000008275827209 */ /* 0x000fe40007810000 */
[----:B------:R-:W-:-:S02]  /*44a0*/  FMNMX.FTZ R129, R34, R35, !PT ;  /* 0x0000002322817209 */ /* 0x000fc40007810000 */
[----:B------:R-:W-:Y:S02]  /*44b0*/  P2R R62, PR, RZ, 0x40 ;  /* 0x00000040ff3e7803 */ /* 0x000fe40000000000 */
[----:B------:R-:W-:Y:S02]  /*44c0*/  ISETP.LT.OR P0, PT, R5, 0x19, P0 ;  /* 0x000000190500780c */ /* 0x000fe40000701670 */
[----:B------:R-:W-:Y:S02]  /*44d0*/  ISETP.NE.AND P6, PT, R26, RZ, PT ;  /* 0x000000ff1a00720c */ /* 0x000fe40003fc5270 */
[----:B------:R-:W-:Y:S02]  /*44e0*/  FMNMX.FTZ R130, R120, R130, !PT ;  /* 0x0000008278827209 */ /* 0x000fe40007810000 */
[----:B------:R-:W-:Y:S02]  /*44f0*/  FMNMX.FTZ R129, R36, R129, !PT ;  /* 0x0000008124817209 */ /* 0x000fe40007810000 */
[----:B------:R-:W-:-:S02]  /*4500*/  FSEL R126, R138, -INF , !P0 ;  /* 0xff8000008a7e7808 */ /* 0x000fc40004000000 */
[----:B------:R-:W-:Y:S02]  /*4510*/  ISETP.GT.AND P0, PT, R4, 0x19, !P6 ;  /* 0x000000190400780c */ /* 0x000fe40007704270 */
[----:B------:R-:W-:Y:S02]  /*4520*/  FMNMX.FTZ R130, R193, R130, !PT ;  /* 0x00000082c1827209 */ /* 0x000fe40007810000 */
[----:B------:R-:W-:Y:S02]  /*4530*/  FMNMX.FTZ R129, R38, R129, !PT ;  /* 0x0000008126817209 */ /* 0x000fe40007810000 */
[----:B------:R-:W-:Y:S02]  /*4540*/  ISETP.LT.OR P0, PT, R5, 0x1a, P0 ;  /* 0x0000001a0500780c */ /* 0x000fe40000701670 */
[----:B------:R-:W-:Y:S02]  /*4550*/  FMNMX.FTZ R130, R197, R130, !PT ;  /* 0x00000082c5827209 */ /* 0x000fe40007810000 */
[----:B------:R-:W-:-:S02]  /*4560*/  FMNMX.FTZ R129, R45, R129, !PT ;  /* 0x000000812d817209 */ /* 0x000fc40007810000 */
[----:B------:R-:W-:Y:S02]  /*4570*/  FSEL R137, R139, -INF , !P0 ;  /* 0xff8000008b897808 */ /* 0x000fe40004000000 */
[----:B------:R-:W-:Y:S02]  /*4580*/  FMNMX.FTZ R130, R196, R130, !PT ;  /* 0x00000082c4827209 */ /* 0x000fe40007810000 */
[----:B------:R-:W-:Y:S02]  /*4590*/  ISETP.NE.AND P0, PT, R25, RZ, PT ;  /* 0x000000ff1900720c */ /* 0x000fe40003f05270 */
[----:B------:R-:W-:Y:S02]  /*45a0*/  FMNMX.FTZ R129, R47, R129, !PT ;  /* 0x000000812f817209 */ /* 0x000fe40007810000 */
[----:B------:R-:W-:Y:S02]  /*45b0*/  FMNMX.FTZ R130, R200, R130, !PT ;  /* 0x00000082c8827209 */ /* 0x000fe40007810000 */
[----:B------:R-:W-:-:S02]  /*45c0*/  ISETP.GT.AND P0, PT, R4, 0x20, !P0 ;  /* 0x000000200400780c */ /* 0x000fc40004704270 */
[----:B------:R-:W-:Y:S02]  /*45d0*/  FMNMX.FTZ R129, R48, R129, !PT ;  /* 0x0000008130817209 */ /* 0x000fe40007810000 */
[----:B------:R-:W-:Y:S02]  /*45e0*/  FMNMX.FTZ R130, R201, R130, !PT ;  /* 0x00000082c9827209 */ /* 0x000fe40007810000 */
[----:B------:R-:W-:Y:S02]  /*45f0*/  ISETP.LT.OR P0, PT, R5, 0x21, P0 ;  /* 0x000000210500780c */ /* 0x000fe40000701670 */
[----:B------:R-:W-:Y:S02]  /*4600*/  FMNMX.FTZ R129, R49, R129, !PT ;  /* 0x0000008131817209 */ /* 0x000fe40007810000 */
[----:B------:R-:W-:Y:S02]  /*4610*/  FMNMX.FTZ R130, R202, R130, !PT ;  /* 0x00000082ca827209 */ /* 0x000fe40007810000 */
[----:B------:R-:W-:-:S02]  /*4620*/  FSEL R139, R150, -INF , !P0 ;  /* 0xff800000968b7808 */ /* 0x000fc40004000000 */
[----:B------:R-:W-:Y:S02]  /*4630*/  ISETP.NE.AND P0, PT, R24, RZ, PT ;  /* 0x000000ff1800720c */ /* 0x000fe40003f05270 */
[----:B------:R-:W-:Y:S02]  /*4640*/  FMNMX.FTZ R129, R59, R129, !PT ;  /* 0x000000813b817209 */ /* 0x000fe40007810000 */
[----:B------:R-:W-:Y:S02]  /*4650*/  FMNMX.FTZ R130, R230, R130, !PT ;  /* 0x00000082e6827209 */ /* 0x000fe40007810000 */
[----:B------:R-:W-:Y:S02]  /*4660*/  ISETP.GT.AND P0, PT, R4, 0x21, !P0 ;  /* 0x000000210400780c */ /* 0x000fe40004704270 */
[----:B------:R-:W-:Y:S02]  /*4670*/  FMNMX.FTZ R129, R60, R129, !PT ;  /* 0x000000813c817209 */ /* 0x000fe40007810000 */
[----:B------:R-:W-:-:S02]  /*4680*/  FMNMX.FTZ R130, R233, R130, !PT ;  /* 0x00000082e9827209 */ /* 0x000fc40007810000 */
[----:B------:R-:W-:Y:S02]  /*4690*/  ISETP.LT.OR P0, PT, R5, 0x22, P0 ;  /* 0x000000220500780c */ /* 0x000fe40000701670 */
[----:B------:R-:W-:Y:S01]  /*46a0*/  FMNMX.FTZ R129, R61, R129, !PT ;  /* 0x000000813d817209 */ /* 0x000fe20007810000 */
[----:B------:R-:W1:Y:S01]  /*46b0*/  SHFL.BFLY PT, R6, R130, 0x2, 0x1f ;  /* 0x0c401f0082067f89 */ /* 0x000e6200000e0000 */
[----:B------:R-:W-:Y:S02]  /*46c0*/  FSEL R138, R151, -INF , !P0 ;  /* 0xff800000978a7808 */ /* 0x000fe40004000000 */
[----:B------:R-:W-:Y:S02]  /*46d0*/  FMNMX.FTZ R129, R84, R129, !PT ;  /* 0x0000008154817209 */ /* 0x000fe40007810000 */
[----:B------:R-:W-:Y:S02]  /*46e0*/  ISETP.NE.AND P0, PT, R23, RZ, PT ;  /* 0x000000ff1700720c */ /* 0x000fe40003f05270 */
[----:B------:R-:W-:-:S02]  /*46f0*/  FMNMX.FTZ R129, R86, R129, !PT ;  /* 0x0000008156817209 */ /* 0x000fc40007810000 */
[----:B------:R-:W-:Y:S02]  /*4700*/  ISETP.GT.AND P0, PT, R4, 0x28, !P0 ;  /* 0x000000280400780c */ /* 0x000fe40004704270 */
[----:B------:R-:W-:Y:S02]  /*4710*/  FMNMX.FTZ R129, R110, R129, !PT ;  /* 0x000000816e817209 */ /* 0x000fe40007810000 */
[----:B------:R-:W-:Y:S02]  /*4720*/  ISETP.LT.OR P0, PT, R5, 0x29, P0 ;  /* 0x000000290500780c */ /* 0x000fe40000701670 */
[----:B------:R-:W-:Y:S02]  /*4730*/  FMNMX.FTZ R129, R111, R129, !PT ;  /* 0x000000816f817209 */ /* 0x000fe40007810000 */
[----:B------:R-:W-:Y:S02]  /*4740*/  FSEL R146, R146, -INF , !P0 ;  /* 0xff80000092927808 */ /* 0x000fe40004000000 */
[----:B------:R-:W-:-:S02]  /*4750*/  ISETP.NE.AND P0, PT, R22, RZ, PT ;  /* 0x000000ff1600720c */ /* 0x000fc40003f05270 */
[----:B------:R-:W-:Y:S02]  /*4760*/  FMNMX.FTZ R129, R113, R129, !PT ;  /* 0x0000008171817209 */ /* 0x000fe40007810000 */
[----:B------:R-:W-:Y:S02]  /*4770*/  ISETP.GT.AND P0, PT, R4, 0x29, !P0 ;  /* 0x000000290400780c */ /* 0x000fe40004704270 */
[----:B------:R-:W-:Y:S02]  /*4780*/  FMNMX.FTZ R129, R192, R129, !PT ;  /* 0x00000081c0817209 */ /* 0x000fe40007810000 */
[----:B------:R-:W-:Y:S02]  /*4790*/  ISETP.LT.OR P0, PT, R5, 0x2a, P0 ;  /* 0x0000002a0500780c */ /* 0x000fe40000701670 */
[----:B-1----:R-:W-:Y:S02]  /*47a0*/  FMNMX.FTZ R130, R130, R6, !PT ;  /* 0x0000000682827209 */ /* 0x002fe40007810000 */
[----:B------:R-:W-:-:S02]  /*47b0*/  FMNMX.FTZ R129, R195, R129, !PT ;  /* 0x00000081c3817209 */ /* 0x000fc40007810000 */
[----:B------:R-:W-:Y:S01]  /*47c0*/  FSEL R147, R147, -INF , !P0 ;  /* 0xff80000093937808 */ /* 0x000fe20004000000 */
[----:B------:R-:W1:Y:S01]  /*47d0*/  SHFL.BFLY PT, R6, R130, 0x1, 0x1f ;  /* 0x0c201f0082067f89 */ /* 0x000e6200000e0000 */
[----:B------:R-:W-:Y:S02]  /*47e0*/  ISETP.NE.AND P0, PT, R21, RZ, PT ;  /* 0x000000ff1500720c */ /* 0x000fe40003f05270 */
[----:B------:R-:W-:Y:S02]  /*47f0*/  FMNMX.FTZ R129, R194, R129, !PT ;  /* 0x00000081c2817209 */ /* 0x000fe40007810000 */
[----:B------:R-:W-:Y:S02]  /*4800*/  ISETP.GT.AND P0, PT, R4, 0x30, !P0 ;  /* 0x000000300400780c */ /* 0x000fe40004704270 */
[----:B------:R-:W-:Y:S02]  /*4810*/  FMNMX.FTZ R129, R198, R129, !PT ;  /* 0x00000081c6817209 */ /* 0x000fe40007810000 */
[----:B------:R-:W-:-:S02]  /*4820*/  ISETP.LT.OR P0, PT, R5, 0x31, P0 ;  /* 0x000000310500780c */ /* 0x000fc40000701670 */
[----:B------:R-:W-:Y:S02]  /*4830*/  FMNMX.FTZ R129, R205, R129, !PT ;  /* 0x00000081cd817209 */ /* 0x000fe40007810000 */
[----:B------:R-:W-:Y:S02]  /*4840*/  FSEL R199, R142, -INF , !P0 ;  /* 0xff8000008ec77808 */ /* 0x000fe40004000000 */
[----:B------:R-:W-:Y:S02]  /*4850*/  ISETP.NE.AND P0, PT, R19, RZ, PT ;  /* 0x000000ff1300720c */ /* 0x000fe40003f05270 */
[----:B------:R-:W-:Y:S02]  /*4860*/  FMNMX.FTZ R129, R209, R129, !PT ;  /* 0x00000081d1817209 */ /* 0x000fe40007810000 */
[----:B------:R-:W-:Y:S02]  /*4870*/  ISETP.GT.AND P0, PT, R4, 0x31, !P0 ;  /* 0x000000310400780c */ /* 0x000fe40004704270 */
[----:B------:R-:W-:-:S02]  /*4880*/  FMNMX.FTZ R129, R210, R129, !PT ;  /* 0x00000081d2817209 */ /* 0x000fc40007810000 */
[----:B------:R-:W-:Y:S02]  /*4890*/  ISETP.LT.OR P0, PT, R5, 0x32, P0 ;  /* 0x000000320500780c */ /* 0x000fe40000701670 */
[----:B------:R-:W-:Y:S02]  /*48a0*/  FMNMX.FTZ R129, R229, R129, !PT ;  /* 0x00000081e5817209 */ /* 0x000fe40007810000 */
[----:B------:R-:W-:Y:S02]  /*48b0*/  FSEL R203, R143, -INF , !P0 ;  /* 0xff8000008fcb7808 */ /* 0x000fe40004000000 */
[----:B-1----:R-:W-:Y:S02]  /*48c0*/  FMNMX.FTZ R130, R130, R6, !PT ;  /* 0x0000000682827209 */ /* 0x002fe40007810000 */
[----:B------:R-:W-:Y:S01]  /*48d0*/  ISETP.GT.AND P0, PT, R4, 0x38, !P5 ;  /* 0x000000380400780c */ /* 0x000fe20006f04270 */
[----:B------:R-:W1:Y:S01]  /*48e0*/  SHFL.BFLY PT, R6, R129, 0x2, 0x1f ;  /* 0x0c401f0081067f89 */ /* 0x000e6200000e0000 */
[----:B------:R-:W-:Y:S01]  /*48f0*/  ISETP.NE.AND P6, PT, R32, RZ, PT ;  /* 0x000000ff2000720c */ /* 0x000fe20003fc5270 */
[----:B------:R-:W-:Y:S01]  /*4900*/  FMUL.FTZ R7, R130, c[0x0][0x2d0] ;  /* 0x0000b40082077a20 */ /* 0x000fe20000410000 */
[----:B------:R-:W-:-:S02]  /*4910*/  ISETP.LT.OR P0, PT, R5, 0x39, P0 ;  /* 0x000000390500780c */ /* 0x000fc40000701670 */
[----:B------:R-:W-:Y:S02]  /*4920*/  LEA R215, R2, R214, 0x1 ;  /* 0x000000d602d77211 */ /* 0x000fe400078e08ff */
[----:B------:R-:W-:Y:S02]  /*4930*/  FSEL R204, R134, -INF , !P0 ;  /* 0xff80000086cc7808 */ /* 0x000fe40004000000 */
[----:B------:R-:W-:Y:S01]  /*4940*/  ISETP.GT.AND P0, PT, R4, 0x39, !P4 ;  /* 0x000000390400780c */ /* 0x000fe20006704270 */
[----:B------:R-:W-:Y:S01]  /*4950*/  LDSM.16.MT88.4 R92, [R215+0x100] ;  /* 0x00010000d75c783b */ /* 0x000fe20000004200 */
[----:B------:R-:W-:Y:S02]  /*4960*/  FMNMX.FTZ R2, R85, R109, !PT ;  /* 0x0000006d55027209 */ /* 0x000fe40007810000 */
[----:B------:R-:W-:Y:S01]  /*4970*/  ISETP.LT.OR P0, PT, R5, 0x3a, P0 ;  /* 0x0000003a0500780c */ /* 0x000fe20000701670 */
[----:B------:R-:W-:Y:S01]  /*4980*/  LDSM.16.MT88.4 R100, [R215+0x900] ;  /* 0x00090000d764783b */ /* 0x000fe20000004200 */
[----:B------:R-:W-:-:S02]  /*4990*/  FMNMX.FTZ R2, R114, R2, !PT ;  /* 0x0000000272027209 */ /* 0x000fc40007810000 */
[----:B------:R-:W-:Y:S02]  /*49a0*/  FSEL R206, R135, -INF , !P0 ;  /* 0xff80000087ce7808 */ /* 0x000fe40004000000 */
[----:B------:R-:W-:Y:S02]  /*49b0*/  ISETP.GT.AND P0, PT, R4, 0x40, !P3 ;  /* 0x000000400400780c */ /* 0x000fe40005f04270 */
[----:B------:R-:W-:Y:S02]  /*49c0*/  ISETP.NE.AND P4, PT, R15, RZ, PT ;  /* 0x000000ff0f00720c */ /* 0x000fe40003f85270 */
[----:B------:R-:W-:Y:S02]  /*49d0*/  ISETP.LT.OR P0, PT, R5, 0x41, P0 ;  /* 0x000000410500780c */ /* 0x000fe40000701670 */
[----:B-1----:R-:W-:Y:S02]  /*49e0*/  FMNMX.FTZ R129, R129, R6, !PT ;  /* 0x0000000681817209 */ /* 0x002fe40007810000 */
[----:B------:R-:W-:-:S02]  /*49f0*/  FSEL R234, R106, -INF , !P0 ;  /* 0xff8000006aea7808 */ /* 0x000fc40004000000 */
[----:B------:R-:W-:Y:S01]  /*4a00*/  ISETP.GT.AND P0, PT, R4, 0x41, !P2 ;  /* 0x000000410400780c */ /* 0x000fe20005704270 */
[----:B------:R-:W1:Y:S01]  /*4a10*/  SHFL.BFLY PT, R6, R129, 0x1, 0x1f ;  /* 0x0c201f0081067f89 */ /* 0x000e6200000e0000 */
[----:B------:R-:W-:Y:S02]  /*4a20*/  ISETP.NE.AND P5, PT, R14, RZ, PT ;  /* 0x000000ff0e00720c */ /* 0x000fe40003fa5270 */
[----:B------:R-:W-:Y:S02]  /*4a30*/  ISETP.LT.OR P0, PT, R5, 0x42, P0 ;  /* 0x000000420500780c */ /* 0x000fe40000701670 */
[----:B------:R-:W-:Y:S02]  /*4a40*/  ISETP.NE.AND P3, PT, R18, RZ, PT ;  /* 0x000000ff1200720c */ /* 0x000fe40003f65270 */
[----:B------:R-:W-:Y:S02]  /*4a50*/  FSEL R235, R107, -INF , !P0 ;  /* 0xff8000006beb7808 */ /* 0x000fe40004000000 */
[----:B------:R-:W-:Y:S01]  /*4a60*/  ISETP.GT.AND P0, PT, R4, 0x1, !P6 ;  /* 0x000000010400780c */ /* 0x000fe20007704270 */
[----:B------:R-:W2:Y:S01]  /*4a70*/  LDSM.16.MT88.4 R104, [R213+0x900] ;  /* 0x00090000d568783b */ /* 0x000ea20000004200 */
[----:B------:R-:W-:-:S02]  /*4a80*/  ISETP.NE.AND P6, PT, R20, RZ, PT ;  /* 0x000000ff1400720c */ /* 0x000fc40003fc5270 */
[----:B------:R-:W-:Y:S02]  /*4a90*/  ISETP.LT.OR P0, PT, R5, 0x2, P0 ;  /* 0x000000020500780c */ /* 0x000fe40000701670 */
[----:B------:R-:W-:Y:S02]  /*4aa0*/  ISETP.NE.AND P2, PT, R17, RZ, PT ;  /* 0x000000ff1100720c */ /* 0x000fe40003f45270 */
[----:B------:R-:W-:Y:S02]  /*4ab0*/  FSEL R108, R163, -INF , !P0 ;  /* 0xff800000a36c7808 */ /* 0x000fe40004000000 */
[----:B------:R-:W-:Y:S02]  /*4ac0*/  ISETP.GT.AND P0, PT, R4, RZ, !P1 ;  /* 0x000000ff0400720c */ /* 0x000fe40004f04270 */
[----:B------:R-:W-:Y:S02]  /*4ad0*/  ISETP.NE.AND P1, PT, R16, RZ, PT ;  /* 0x000000ff1000720c */ /* 0x000fe40003f25270 */
[----:B------:R-:W-:-:S02]  /*4ae0*/  ISETP.LT.OR P0, PT, R5, 0x1, P0 ;  /* 0x000000010500780c */ /* 0x000fc40000701670 */
[----:B-1----:R-:W-:Y:S02]  /*4af0*/  FMNMX.FTZ R129, R129, R6, !PT ;  /* 0x0000000681817209 */ /* 0x002fe40007810000 */
[----:B------:R-:W-:Y:S02]  /*4b00*/  FSEL R87, R162, -INF , !P0 ;  /* 0xff800000a2577808 */ /* 0x000fe40004000000 */
[----:B------:R-:W-:Y:S01]  /*4b10*/  FSETP.NEU.FTZ.AND P0, PT, R130, -INF , PT ;  /* 0xff8000008200780b */ /* 0x000fe20003f1d000 */
[----:B------:R-:W-:Y:S01]  /*4b20*/  FMUL.FTZ R6, R129, c[0x0][0x2d0] ;  /* 0x0000b40081067a20 */ /* 0x000fe20000410000 */
[----:B------:R-:W-:Y:S02]  /*4b30*/  FMNMX.FTZ R3, R87, R108, !PT ;  /* 0x0000006c57037209 */ /* 0x000fe40007810000 */
[----:B------:R-:W-:Y:S02]  /*4b40*/  FSEL R7, R7, RZ, P0 ;  /* 0x000000ff07077208 */ /* 0x000fe40000000000 */
[----:B------:R-:W-:-:S02]  /*4b50*/  FSETP.NEU.FTZ.AND P0, PT, R129, -INF , PT ;  /* 0xff8000008100780b */ /* 0x000fc40003f1d000 */
[----:B------:R-:W-:Y:S01]  /*4b60*/  ISETP.GT.AND P3, PT, R4, 0x48, !P3 ;  /* 0x000000480400780c */ /* 0x000fe20005f64270 */
[----:B------:R-:W-:Y:S01]  /*4b70*/  FFMA.FTZ R8, R37, c[0x0][0x2d0], -R7 ;  /* 0x0000b40025087a23 */ /* 0x000fe20000010807 */
[----:B------:R-:W-:Y:S02]  /*4b80*/  FSEL R6, R6, RZ, P0 ;  /* 0x000000ff06067208 */ /* 0x000fe40000000000 */
[C---:B------:R-:W-:Y:S01]  /*4b90*/  ISETP.GT.AND P0, PT, R4.reuse, 0x51, !P4 ;  /* 0x000000510400780c */ /* 0x040fe20006704270 */
[----:B------:R1:W-:Y:S01]  /*4ba0*/  MUFU.EX2 R245, R8 ;  /* 0x0000000800f57308 */ /* 0x0003e20000000800 */
[C---:B------:R-:W-:Y:S01]  /*4bb0*/  ISETP.GT.AND P4, PT, R4.reuse, 0x58, !P5 ;  /* 0x000000580400780c */ /* 0x040fe20006f84270 */
[----:B------:R-:W-:Y:S01]  /*4bc0*/  FFMA.FTZ R0, R35, c[0x0][0x2d0], -R6 ;  /* 0x0000b40023007a23 */ /* 0x000fe20000010806 */
[C---:B------:R-:W-:Y:S02]  /*4bd0*/  ISETP.GT.AND P5, PT, R4.reuse, 0x59, !P6 ;  /* 0x000000590400780c */ /* 0x040fe400077a4270 */
[----:B------:R-:W-:-:S02]  /*4be0*/  ISETP.GT.AND P2, PT, R4, 0x49, !P2 ;  /* 0x000000490400780c */ /* 0x000fc40005744270 */
[----:B------:R-:W-:Y:S01]  /*4bf0*/  ISETP.GT.AND P1, PT, R4, 0x50, !P1 ;  /* 0x000000500400780c */ /* 0x000fe20004f24270 */
[----:B------:R3:W-:Y:S01]  /*4c00*/  MUFU.EX2 R168, R0 ;  /* 0x0000000000a87308 */ /* 0x0007e20000000800 */
[----:B------:R-:W-:Y:S02]  /*4c10*/  P2R R4, PR, RZ, 0x20 ;  /* 0x00000020ff047803 */ /* 0x000fe40000000000 */
[C---:B------:R-:W-:Y:S02]  /*4c20*/  ISETP.LT.OR P5, PT, R5.reuse, 0x4a, P2 ;  /* 0x0000004a0500780c */ /* 0x040fe400017a1670 */
[----:B------:R-:W-:Y:S02]  /*4c30*/  ISETP.LT.OR P2, PT, R5, 0x52, P0 ;  /* 0x000000520500780c */ /* 0x000fe40000741670 */
[----:B------:R-:W-:Y:S01]  /*4c40*/  ISETP.NE.AND P0, PT, R4, RZ, PT ;  /* 0x000000ff0400720c */ /* 0x000fe20003f05270 */
[----:B-1----:R-:W-:Y:S01]  /*4c50*/  FFMA.FTZ R8, R39, c[0x0][0x2d0], -R7 ;  /* 0x0000b40027087a23 */ /* 0x002fe20000010807 */
[----:B------:R-:W-:-:S02]  /*4c60*/  ISETP.LT.OR P6, PT, R5, 0x49, P3 ;  /* 0x000000490500780c */ /* 0x000fc40001fc1670 */
[----:B------:R-:W-:Y:S01]  /*4c70*/  ISETP.LT.OR P3, PT, R5, 0x51, P1 ;  /* 0x000000510500780c */ /* 0x000fe20000f61670 */
[----:B------:R1:W4:Y:S01]  /*4c80*/  MUFU.EX2 R133, R8 ;  /* 0x0000000800857308 */ /* 0x0003220000000800 */
[----:B------:R-:W-:Y:S02]  /*4c90*/  FSEL R187, R166, -INF , !P6 ;  /* 0xff800000a6bb7808 */ /* 0x000fe40007000000 */
[----:B------:R-:W-:Y:S01]  /*4ca0*/  FSEL R186, R167, -INF , !P5 ;  /* 0xff800000a7ba7808 */ /* 0x000fe20006800000 */
[----:B---3--:R-:W-:Y:S01]  /*4cb0*/  FFMA.FTZ R0, R36, c[0x0][0x2d0], -R6 ;  /* 0x0000b40024007a23 */ /* 0x008fe20000010806 */
[----:B------:R-:W-:Y:S02]  /*4cc0*/  FSEL R190, R190, -INF , !P3 ;  /* 0xff800000bebe7808 */ /* 0x000fe40005800000 */
[----:B------:R-:W-:Y:S01]  /*4cd0*/  ISETP.LT.OR P1, PT, R5, 0x59, P4 ;  /* 0x000000590500780c */ /* 0x000fe20002721670 */
[----:B------:R3:W-:Y:S01]  /*4ce0*/  MUFU.EX2 R212, R0 ;  /* 0x0000000000d47308 */ /* 0x0007e20000000800 */
[----:B------:R-:W-:-:S02]  /*4cf0*/  FSEL R189, R191, -INF , !P2 ;  /* 0xff800000bfbd7808 */ /* 0x000fc40005000000 */
[----:B------:R-:W-:Y:S02]  /*4d00*/  ISETP.LT.OR P0, PT, R5, 0x5a, P0 ;  /* 0x0000005a0500780c */ /* 0x000fe40000701670 */
[----:B------:R-:W-:Y:S02]  /*4d10*/  FSEL R191, R170, -INF , !P1 ;  /* 0xff800000aabf7808 */ /* 0x000fe40004800000 */
[----:B------:R-:W-:Y:S01]  /*4d20*/  FSEL R188, R171, -INF , !P0 ;  /* 0xff800000abbc7808 */ /* 0x000fe20004000000 */
[----:B-1----:R-:W-:Y:S01]  /*4d30*/  FFMA.FTZ R8, R40, c[0x0][0x2d0], -R7 ;  /* 0x0000b40028087a23 */ /* 0x002fe20000010807 */
[----:B----4-:R-:W-:Y:S02]  /*4d40*/  F2FP.PACK_AB R12, R133, R245 ;  /* 0x000000f5850c723e */ /* 0x010fe400000000ff */
[----:B------:R-:W-:Y:S01]  /*4d50*/  ISETP.NE.AND P6, PT, R62, RZ, PT ;  /* 0x000000ff3e00720c */ /* 0x000fe20003fc5270 */
[----:B------:R1:W-:Y:S01]  /*4d60*/  MUFU.EX2 R217, R8 ;  /* 0x0000000800d97308 */ /* 0x0003e20000000800 */
[----:B---3--:R-:W-:-:S07]  /*4d70*/  FFMA.FTZ R0, R38, c[0x0][0x2d0], -R6 ;  /* 0x0000b40026007a23 */ /* 0x008fce0000010806 */
[----:B------:R3:W4:Y:S01]  /*4d80*/  MUFU.EX2 R165, R0 ;  /* 0x0000000000a57308 */ /* 0x0007220000000800 */
[----:B-1----:R-:W-:-:S07]  /*4d90*/  FFMA.FTZ R8, R41, c[0x0][0x2d0], -R7 ;  /* 0x0000b40029087a23 */ /* 0x002fce0000010807 */
[----:B------:R1:W1:Y:S01]  /*4da0*/  MUFU.EX2 R121, R8 ;  /* 0x0000000800797308 */ /* 0x0002620000000800 */
[----:B---3--:R-:W-:Y:S01]  /*4db0*/  FFMA.FTZ R0, R42, c[0x0][0x2d0], -R7 ;  /* 0x0000b4002a007a23 */ /* 0x008fe20000010807 */
[----:B----4-:R-:W-:-:S06]  /*4dc0*/  F2FP.PACK_AB R15, R165, R212 ;  /* 0x000000d4a50f723e */ /* 0x010fcc00000000ff */
[----:B------:R3:W-:Y:S01]  /*4dd0*/  MUFU.EX2 R142, R0 ;  /* 0x00000000008e7308 */ /* 0x0007e20000000800 */
[----:B-1----:R-:W-:Y:S01]  /*4de0*/  FFMA.FTZ R8, R34, c[0x0][0x2d0], -R6 ;  /* 0x0000b40022087a23 */ /* 0x002fe20000010806 */
[----:B------:R-:W-:-:S06]  /*4df0*/  F2FP.PACK_AB R14, R121, R217 ;  /* 0x000000d9790e723e */ /* 0x000fcc00000000ff */
[----:B------:R-:W1:Y:S01]  /*4e00*/  MUFU.EX2 R149, R8 ;  /* 0x0000000800957308 */ /* 0x000e620000000800 */
[----:B---3--:R-:W-:-:S07]  /*4e10*/  FFMA.FTZ R0, R43, c[0x0][0x2d0], -R7 ;  /* 0x0000b4002b007a23 */ /* 0x008fce0000010807 */
[----:B------:R3:W4:Y:S01]  /*4e20*/  MUFU.EX2 R143, R0 ;  /* 0x00000000008f7308 */ /* 0x0007220000000800 */
[----:B-1----:R-:W-:-:S07]  /*4e30*/  F2FP.PACK_AB R13, R168, R149 ;  /* 0x00000095a80d723e */ /* 0x002fce00000000ff */
[----:B------:R-:W-:Y:S01]  /*4e40*/  HMMA.16816.F32 R16, R12, R72, RZ ;  /* 0x000000480c10723c */ /* 0x000fe200000018ff */
[----:B---3--:R-:W-:Y:S01]  /*4e50*/  FFMA.FTZ R0, R44, c[0x0][0x2d0], -R7 ;  /* 0x0000b4002c007a23 */ /* 0x008fe20000010807 */
[----:B----4-:R-:W-:-:S03]  /*4e60*/  F2FP.PACK_AB R8, R143, R142 ;  /* 0x0000008e8f08723e */ /* 0x010fc600000000ff */
[----:B------:R1:W-:Y:S03]  /*4e70*/  MUFU.EX2 R220, R0 ;  /* 0x0000000000dc7308 */ /* 0x0003e60000000800 */
[C---:B------:R-:W-:Y:S08]  /*4e80*/  HMMA.16816.F32 R20, R12.reuse, R76, RZ ;  /* 0x0000004c0c14723c */ /* 0x040ff000000018ff */
[----:B------:R-:W-:Y:S01]  /*4e90*/  HMMA.16816.F32 R24, R12, R96, RZ ;  /* 0x000000600c18723c */ /* 0x000fe200000018ff */
[----:B-1----:R-:W-:Y:S01]  /*4ea0*/  FMNMX.FTZ R0, R118, R2, !PT ;  /* 0x0000000276007209 */ /* 0x002fe20007810000 */
[----:B------:R-:W-:-:S06]  /*4eb0*/  FFMA.FTZ R2, R46, c[0x0][0x2d0], -R7 ;  /* 0x0000b4002e027a23 */ /* 0x000fcc0000010807 */
[----:B------:R-:W-:Y:S01]  /*4ec0*/  HMMA.16816.F32 R32, R12, R92, RZ ;  /* 0x0000005c0c20723c */ /* 0x000fe200000018ff */
[----:B------:R-:W-:Y:S01]  /*4ed0*/  FMNMX.FTZ R0, R125, R0, !PT ;  /* 0x000000007d007209 */ /* 0x000fe20007810000 */
[----:B------:R1:W3:Y:S03]  /*4ee0*/  MUFU.EX2 R176, R2 ;  /* 0x0000000200b07308 */ /* 0x0002e60000000800 */
[----:B------:R-:W-:-:S03]  /*4ef0*/  FMNMX.FTZ R0, R127, R0, !PT ;  /* 0x000000007f007209 */ /* 0x000fc60007810000 */
[----:B------:R-:W-:Y:S01]  /*4f00*/  HMMA.16816.F32 R36, R12, R74, RZ ;  /* 0x0000004a0c24723c */ /* 0x000fe200000018ff */
[----:B------:R-:W-:-:S04]  /*4f10*/  FMNMX.FTZ R0, R131, R0, !PT ;  /* 0x0000000083007209 */ /* 0x000fc80007810000 */
[----:B------:R-:W-:-:S03]  /*4f20*/  FMNMX.FTZ R0, R136, R0, !PT ;  /* 0x0000000088007209 */ /* 0x000fc60007810000 */
[----:B------:R-:W-:Y:S01]  /*4f30*/  HMMA.16816.F32 R40, R12, R78, RZ ;  /* 0x0000004e0c28723c */ /* 0x000fe200000018ff */
[----:B------:R-:W-:Y:S01]  /*4f40*/  FMNMX.FTZ R0, R161, R0, !PT ;  /* 0x00000000a1007209 */ /* 0x000fe20007810000 */
[----:B-1----:R-:W-:Y:S01]  /*4f50*/  FFMA.FTZ R2, R45, c[0x0][0x2d0], -R6 ;  /* 0x0000b4002d027a23 */ /* 0x002fe20000010806 */
[----:B---3--:R-:W-:Y:S02]  /*4f60*/  F2FP.PACK_AB R10, R176, R220 ;  /* 0x000000dcb00a723e */ /* 0x008fe400000000ff */
[----:B------:R-:W-:Y:S01]  /*4f70*/  FMNMX.FTZ R0, R160, R0, !PT ;  /* 0x00000000a0007209 */ /* 0x000fe20007810000 */
[----:B------:R1:W-:Y:S03]  /*4f80*/  MUFU.EX2 R169, R2 ;  /* 0x0000000200a97308 */ /* 0x0003e60000000800 */
[----:B------:R-:W-:-:S04]  /*4f90*/  FMNMX.FTZ R0, R144, R0, !PT ;  /* 0x0000000090007209 */ /* 0x000fc80007810000 */
[----:B------:R-:W-:-:S04]  /*4fa0*/  FMNMX.FTZ R0, R145, R0, !PT ;  /* 0x0000000091007209 */ /* 0x000fc80007810000 */
[----:B------:R-:W-:-:S04]  /*4fb0*/  FMNMX.FTZ R0, R207, R0, !PT ;  /* 0x00000000cf007209 */ /* 0x000fc80007810000 */
[----:B------:R-:W-:Y:S01]  /*4fc0*/  FMNMX.FTZ R0, R208, R0, !PT ;  /* 0x00000000d0007209 */ /* 0x000fe20007810000 */
[----:B-1----:R-:W-:Y:S02]  /*4fd0*/  FFMA.FTZ R2, R47, c[0x0][0x2d0], -R6 ;  /* 0x0000b4002f027a23 */ /* 0x002fe40000010806 */
[----:B------:R-:W-:Y:S01]  /*4fe0*/  HMMA.16816.F32 R44, R12, R94, RZ ;  /* 0x0000005e0c2c723c */ /* 0x000fe200000018ff */
[----:B------:R-:W-:Y:S01]  /*4ff0*/  FMNMX.FTZ R0, R211, R0, !PT ;  /* 0x00000000d3007209 */ /* 0x000fe20007810000 */
[----:B------:R1:W3:Y:S03]  /*5000*/  MUFU.EX2 R123, R2 ;  /* 0x00000002007b7308 */ /* 0x0002e60000000800 */
[----:B------:R-:W-:-:S04]  /*5010*/  FMNMX.FTZ R0, R232, R0, !PT ;  /* 0x00000000e8007209 */ /* 0x000fc80007810000 */
[----:B------:R-:W-:Y:S02]  /*5020*/  FMNMX.FTZ R0, R236, R0, !PT ;  /* 0x00000000ec007209 */ /* 0x000fe40007810000 */
[----:B-1----:R-:W-:Y:S01]  /*5030*/  FMNMX.FTZ R2, R116, R3, !PT ;  /* 0x0000000374027209 */ /* 0x002fe20007810000 */
[----:B------:R-:W-:Y:S01]  /*5040*/  FFMA.FTZ R3, R48, c[0x0][0x2d0], -R6 ;  /* 0x0000b40030037a23 */ /* 0x000fe20000010806 */
[----:B---3--:R-:W-:Y:S02]  /*5050*/  F2FP.PACK_AB R9, R123, R169 ;  /* 0x000000a97b09723e */ /* 0x008fe400000000ff */
[----:B------:R-:W-:Y:S01]  /*5060*/  FMNMX.FTZ R2, R115, R2, !PT ;  /* 0x0000000273027209 */ /* 0x000fe20007810000 */
[----:B------:R1:W-:Y:S03]  /*5070*/  MUFU.EX2 R148, R3 ;  /* 0x0000000300947308 */ /* 0x0003e60000000800 */
[----:B------:R-:W-:-:S04]  /*5080*/  FMNMX.FTZ R2, R119, R2, !PT ;  /* 0x0000000277027209 */ /* 0x000fc80007810000 */
[----:B------:R-:W-:Y:S01]  /*5090*/  FMNMX.FTZ R2, R124, R2, !PT ;  /* 0x000000027c027209 */ /* 0x000fe20007810000 */
[----:B-1----:R-:W-:Y:S02]  /*50a0*/  FFMA.FTZ R3, R49, c[0x0][0x2d0], -R6 ;  /* 0x0000b40031037a23 */ /* 0x002fe40000010806 */
[----:B------:R-:W-:Y:S02]  /*50b0*/  HMMA.16816.F32 R48, R12, R98, RZ ;  /* 0x000000620c30723c */ /* 0x000fe400000018ff */
[----:B------:R1:W3:Y:S02]  /*50c0*/  MUFU.EX2 R222, R3 ;  /* 0x0000000300de7308 */ /* 0x0002e40000000800 */
[----:B-1----:R-:W-:Y:S01]  /*50d0*/  FMNMX.FTZ R3, R126, R2, !PT ;  /* 0x000000027e037209 */ /* 0x002fe20007810000 */
[----:B------:R-:W-:Y:S01]  /*50e0*/  FFMA.FTZ R2, R56, c[0x0][0x2d0], -R7 ;  /* 0x0000b40038027a23 */ /* 0x000fe20000010807 */
[----:B---3--:R-:W-:Y:S02]  /*50f0*/  F2FP.PACK_AB R11, R222, R148 ;  /* 0x00000094de0b723e */ /* 0x008fe400000000ff */
[----:B------:R-:W-:-:S02]  /*5100*/  FMNMX.FTZ R3, R137, R3, !PT ;  /* 0x0000000389037209 */ /* 0x000fc40007810000 */
[----:B------:R1:W-:Y:S02]  /*5110*/  MUFU.EX2 R132, R2 ;  /* 0x0000000200847308 */ /* 0x0003e40000000800 */
[----:B------:R-:W-:Y:S01]  /*5120*/  FMNMX.FTZ R3, R139, R3, !PT ;  /* 0x000000038b037209 */ /* 0x000fe20007810000 */
[----:B--2---:R-:W-:Y:S03]  /*5130*/  HMMA.16816.F32 R52, R8, R104, R16 ;  /* 0x000000680834723c */ /* 0x004fe60000001810 */
[----:B------:R-:W-:-:S05]  /*5140*/  FMNMX.FTZ R3, R138, R3, !PT ;  /* 0x000000038a037209 */ /* 0x000fca0007810000 */
[----:B------:R-:W-:Y:S01]  /*5150*/  HMMA.16816.F32 R28, R8, R88, R20 ;  /* 0x00000058081c723c */ /* 0x000fe20000001814 */
[----:B-1----:R-:W-:-:S04]  /*5160*/  FFMA.FTZ R2, R57, c[0x0][0x2d0], -R7 ;  /* 0x0000b40039027a23 */ /* 0x002fc80000010807 */
[----:B------:R1:W2:Y:S03]  /*5170*/  MUFU.EX2 R162, R2 ;  /* 0x0000000200a27308 */ /* 0x0002a60000000800 */
[C---:B------:R-:W-:Y:S08]  /*5180*/  HMMA.16816.F32 R20, R8.reuse, R80, R24 ;  /* 0x000000500814723c */ /* 0x040ff00000001818 */
[----:B------:R-:W-:Y:S01]  /*5190*/  HMMA.16816.F32 R12, R8, R100, R32 ;  /* 0x00000064080c723c */ /* 0x000fe20000001820 */
[----:B-1----:R-:W-:Y:S01]  /*51a0*/  FMNMX.FTZ R2, R237, R0, !PT ;  /* 0x00000000ed027209 */ /* 0x002fe20007810000 */
[----:B------:R-:W-:-:S06]  /*51b0*/  FFMA.FTZ R0, R58, c[0x0][0x2d0], -R7 ;  /* 0x0000b4003a007a23 */ /* 0x000fcc0000010807 */
[C---:B------:R-:W-:Y:S01]  /*51c0*/  HMMA.16816.F32 R16, R8.reuse, R106, R36 ;  /* 0x0000006a0810723c */ /* 0x040fe20000001824 */
[----:B------:R1:W-:Y:S07]  /*51d0*/  MUFU.EX2 R141, R0 ;  /* 0x00000000008d7308 */ /* 0x0003ee0000000800 */
[C---:B------:R-:W-:Y:S08]  /*51e0*/  HMMA.16816.F32 R36, R8.reuse, R90, R40 ;  /* 0x0000005a0824723c */ /* 0x040ff00000001828 */
[----:B------:R-:W-:Y:S01]  /*51f0*/  HMMA.16816.F32 R24, R8, R82, R48 ;  /* 0x000000520818723c */ /* 0x000fe20000001830 */
[----:B-1----:R-:W-:-:S02]  /*5200*/  FMNMX.FTZ R0, R238, R2, !PT ;  /* 0x00000002ee007209 */ /* 0x002fc40007810000 */
[----:B------:R-:W-:Y:S01]  /*5210*/  FMNMX.FTZ R2, R146, R3, !PT ;  /* 0x0000000392027209 */ /* 0x000fe20007810000 */
[----:B------:R-:W-:Y:S01]  /*5220*/  FFMA.FTZ R3, R68, c[0x0][0x2d0], -R7 ;  /* 0x0000b40044037a23 */ /* 0x000fe20000010807 */
[----:B------:R-:W-:-:S03]  /*5230*/  FMNMX.FTZ R0, R239, R0, !PT ;  /* 0x00000000ef007209 */ /* 0x000fc60007810000 */
[----:B------:R-:W-:Y:S01]  /*5240*/  HMMA.16816.F32 R32, R8, R102, R44 ;  /* 0x000000660820723c */ /* 0x000fe2000000182c */
[----:B------:R-:W-:Y:S01]  /*5250*/  FMNMX.FTZ R2, R147, R2, !PT ;  /* 0x0000000293027209 */ /* 0x000fe20007810000 */
[----:B------:R1:W3:Y:S01]  /*5260*/  MUFU.EX2 R164, R3 ;  /* 0x0000000300a47308 */ /* 0x0002e20000000800 */
[----:B------:R-:W-:Y:S02]  /*5270*/  FMNMX.FTZ R0, R240, R0, !PT ;  /* 0x00000000f0007209 */ /* 0x000fe40007810000 */
[----:B------:R-:W-:Y:S02]  /*5280*/  FMNMX.FTZ R2, R199, R2, !PT ;  /* 0x00000002c7027209 */ /* 0x000fe40007810000 */
[----:B------:R-:W-:Y:S02]  /*5290*/  FMNMX.FTZ R0, R241, R0, !PT ;  /* 0x00000000f1007209 */ /* 0x000fe40007810000 */
[----:B------:R-:W-:Y:S02]  /*52a0*/  FMNMX.FTZ R2, R203, R2, !PT ;  /* 0x00000002cb027209 */ /* 0x000fe40007810000 */
[----:B------:R-:W-:-:S02]  /*52b0*/  FMNMX.FTZ R0, R243, R0, !PT ;  /* 0x00000000f3007209 */ /* 0x000fc40007810000 */
[----:B--2---:R-:W-:Y:S02]  /*52c0*/  F2FP.PACK_AB R8, R162, R132 ;  /* 0x00000084a208723e */ /* 0x004fe400000000ff */
[----:B------:R-:W-:Y:S01]  /*52d0*/  FMNMX.FTZ R0, R242, R0, !PT ;  /* 0x00000000f2007209 */ /* 0x000fe20007810000 */
[----:B-1----:R-:W-:Y:S01]  /*52e0*/  FFMA.FTZ R3, R69, c[0x0][0x2d0], -R7 ;  /* 0x0000b40045037a23 */ /* 0x002fe20000010807 */
[----:B---3--:R-:W-:-:S03]  /*52f0*/  F2FP.PACK_AB R10, R164, R141 ;  /* 0x0000008da40a723e */ /* 0x008fc600000000ff */
[----:B------:R-:W1:Y:S01]  /*5300*/  SHFL.BFLY PT, R4, R0, 0x2, 0x1f ;  /* 0x0c401f0000047f89 */ /* 0x000e6200000e0000 */
[----:B------:R2:W-:Y:S03]  /*5310*/  MUFU.EX2 R152, R3 ;  /* 0x0000000300987308 */ /* 0x0005e60000000800 */
[----:B------:R-:W-:Y:S01]  /*5320*/  LDSM.16.MT88.4 R68, [R213+0x1100] ;  /* 0x00110000d544783b */ /* 0x000fe20000004200 */
[----:B--2---:R-:W-:Y:S01]  /*5330*/  FMNMX.FTZ R3, R204, R2, !PT ;  /* 0x00000002cc037209 */ /* 0x004fe20007810000 */
[----:B------:R-:W-:Y:S02]  /*5340*/  FFMA.FTZ R2, R59, c[0x0][0x2d0], -R6 ;  /* 0x0000b4003b027a23 */ /* 0x000fe40000010806 */
[----:B------:R-:W-:Y:S01]  /*5350*/  LDSM.16.MT88.4 R56, [R215+0x1100] ;  /* 0x00110000d738783b */ /* 0x000fe20000004200 */
[----:B------:R-:W-:Y:S01]  /*5360*/  FMNMX.FTZ R3, R206, R3, !PT ;  /* 0x00000003ce037209 */ /* 0x000fe20007810000 */
[----:B------:R2:W-:Y:S01]  /*5370*/  MUFU.EX2 R122, R2 ;  /* 0x00000002007a7308 */ /* 0x0005e20000000800 */
[----:B-1----:R-:W-:-:S02]  /*5380*/  FMNMX.FTZ R0, R0, R4, !PT ;  /* 0x0000000400007209 */ /* 0x002fc40007810000 */
[----:B------:R-:W-:-:S03]  /*5390*/  FMNMX.FTZ R3, R234, R3, !PT ;  /* 0x00000003ea037209 */ /* 0x000fc60007810000 */
[----:B------:R-:W-:Y:S01]  /*53a0*/  SHFL.BFLY PT, R5, R0, 0x1, 0x1f ;  /* 0x0c201f0000057f89 */ /* 0x000fe200000e0000 */
[----:B------:R-:W-:-:S04]  /*53b0*/  FMNMX.FTZ R3, R235, R3, !PT ;  /* 0x00000003eb037209 */ /* 0x000fc80007810000 */
[----:B------:R-:W-:-:S04]  /*53c0*/  FMNMX.FTZ R3, R187, R3, !PT ;  /* 0x00000003bb037209 */ /* 0x000fc80007810000 */
[----:B------:R-:W-:Y:S01]  /*53d0*/  FMNMX.FTZ R3, R186, R3, !PT ;  /* 0x00000003ba037209 */ /* 0x000fe20007810000 */
[----:B--2---:R-:W-:-:S03]  /*53e0*/  FFMA.FTZ R2, R60, c[0x0][0x2d0], -R6 ;  /* 0x0000b4003c027a23 */ /* 0x004fc60000010806 */
[----:B------:R-:W-:Y:S01]  /*53f0*/  FMNMX.FTZ R3, R190, R3, !PT ;  /* 0x00000003be037209 */ /* 0x000fe20007810000 */
[----:B------:R1:W2:Y:S03]  /*5400*/  MUFU.EX2 R128, R2 ;  /* 0x0000000200807308 */ /* 0x0002a60000000800 */
[----:B------:R-:W-:-:S04]  /*5410*/  FMNMX.FTZ R3, R189, R3, !PT ;  /* 0x00000003bd037209 */ /* 0x000fc80007810000 */
[----:B------:R-:W-:-:S04]  /*5420*/  FMNMX.FTZ R3, R191, R3, !PT ;  /* 0x00000003bf037209 */ /* 0x000fc80007810000 */
[----:B------:R-:W-:Y:S01]  /*5430*/  FMNMX.FTZ R3, R188, R3, !PT ;  /* 0x00000003bc037209 */ /* 0x000fe20007810000 */
[----:B-1----:R-:W-:-:S04]  /*5440*/  FFMA.FTZ R2, R61, c[0x0][0x2d0], -R6 ;  /* 0x0000b4003d027a23 */ /* 0x002fc80000010806 */
[----:B------:R-:W1:Y:S01]  /*5450*/  SHFL.BFLY PT, R4, R3, 0x2, 0x1f ;  /* 0x0c401f0003047f89 */ /* 0x000e6200000e0000 */
[----:B--2---:R-:W-:Y:S01]  /*5460*/  F2FP.PACK_AB R9, R128, R122 ;  /* 0x0000007a8009723e */ /* 0x004fe200000000ff */
[----:B------:R2:W-:Y:S02]  /*5470*/  MUFU.EX2 R163, R2 ;  /* 0x0000000200a37308 */ /* 0x0005e40000000800 */
[----:B------:R-:W-:Y:S01]  /*5480*/  LDSM.16.MT88.4 R60, [R214+0x1100] ;  /* 0x00110000d63c783b */ /* 0x000fe20000004200 */
[----:B--2---:R-:W-:-:S05]  /*5490*/  FFMA.FTZ R2, R84, c[0x0][0x2d0], -R6 ;  /* 0x0000b40054027a23 */ /* 0x004fca0000010806 */
[----:B------:R2:W3:Y:S01]  /*54a0*/  MUFU.EX2 R153, R2 ;  /* 0x0000000200997308 */ /* 0x0004e20000000800 */
[----:B-1----:R-:W-:-:S05]  /*54b0*/  FMNMX.FTZ R3, R3, R4, !PT ;  /* 0x0000000403037209 */ /* 0x002fca0007810000 */
[----:B------:R-:W1:Y:S01]  /*54c0*/  SHFL.BFLY PT, R4, R3, 0x1, 0x1f ;  /* 0x0c201f0003047f89 */ /* 0x000e6200000e0000 */
[----:B--2---:R-:W-:Y:S01]  /*54d0*/  FFMA.FTZ R2, R112, c[0x0][0x2d0], -R7 ;  /* 0x0000b40070027a23 */ /* 0x004fe20000010807 */
[----:B---3--:R-:W-:-:S03]  /*54e0*/  F2FP.PACK_AB R11, R153, R163 ;  /* 0x000000a3990b723e */ /* 0x008fc600000000ff */
[----:B------:R2:W3:Y:S04]  /*54f0*/  MUFU.EX2 R173, R2 ;  /* 0x0000000200ad7308 */ /* 0x0004e80000000800 */
[----:B------:R-:W-:Y:S01]  /*5500*/  HMMA.16816.F32 R48, R8, R68, R52 ;  /* 0x000000440830723c */ /* 0x000fe20000001834 */
[----:B-1----:R-:W-:-:S06]  /*5510*/  FMNMX.FTZ R3, R3, R4, !PT ;  /* 0x0000000403037209 */ /* 0x002fcc0007810000 */
[----:B------:R-:W-:Y:S01]  /*5520*/  IMAD.MOV.U32 R54, RZ, RZ, R128 ;  /* 0x000000ffff367224 */ /* 0x000fe200078e0080 */
[----:B------:R-:W-:Y:S01]  /*5530*/  FMNMX.FTZ R128, R0, R5, !PT ;  /* 0x0000000500807209 */ /* 0x000fe20007810000 */
[----:B------:R-:W-:Y:S01]  /*5540*/  FFMA.FTZ R0, R111, c[0x0][0x2d0], -R6 ;  /* 0x0000b4006f007a23 */ /* 0x000fe20000010806 */
[C---:B------:R-:W-:Y:S01]  /*5550*/  HMMA.16816.F32 R40, R8.reuse, R60, R20 ;  /* 0x0000003c0828723c */ /* 0x040fe20000001814 */
[----:B------:R-:W-:Y:S01]  /*5560*/  IMAD.MOV.U32 R5, RZ, RZ, R133 ;  /* 0x000000ffff057224 */ /* 0x000fe200078e0085 */
[----:B------:R-:W-:Y:S01]  /*5570*/  FSETP.NEU.FTZ.AND P0, PT, R128, -INF , PT ;  /* 0xff8000008000780b */ /* 0x000fe20003f1d000 */
[----:B--2---:R-:W-:Y:S01]  /*5580*/  FFMA.FTZ R2, R117, c[0x0][0x2d0], -R7 ;  /* 0x0000b40075027a23 */ /* 0x004fe20000010807 */
[----:B------:R-:W-:Y:S01]  /*5590*/  MOV R111, R132 ;  /* 0x00000084006f7202 */ /* 0x000fe20000000f00 */
[----:B------:R-:W-:Y:S01]  /*55a0*/  IMAD.MOV.U32 R55, RZ, RZ, R123 ;  /* 0x000000ffff377224 */ /* 0x000fe200078e007b */
[----:B------:R-:W1:Y:S01]  /*55b0*/  LDSM.16.MT88.4 R132, [R216+0x1900] ;  /* 0x00190000d884783b */ /* 0x000e620000004200 */
[----:B------:R2:W4:Y:S01]  /*55c0*/  MUFU.EX2 R140, R2 ;  /* 0x00000002008c7308 */ /* 0x0005220000000800 */
[----:B------:R-:W-:Y:S01]  /*55d0*/  HMMA.16816.F32 R20, R8, R66, R36 ;  /* 0x000000420814723c */ /* 0x000fe20000001824 */
[----:B------:R-:W-:-:S06]  /*55e0*/  MOV R117, R168 ;  /* 0x000000a800757202 */ /* 0x000fcc0000000f00 */
[----:B---3--:R-:W-:Y:S01]  /*55f0*/  IMAD.MOV.U32 R36, RZ, RZ, R173 ;  /* 0x000000ffff247224 */ /* 0x008fe200078e00ad */
[----:B------:R-:W-:Y:S01]  /*5600*/  MOV R38, R122 ;  /* 0x0000007a00267202 */ /* 0x000fe20000000f00 */
[----:B------:R-:W-:Y:S01]  /*5610*/  IMAD.MOV.U32 R37, RZ, RZ, R121 ;  /* 0x000000ffff257224 */ /* 0x000fe200078e0079 */
[C---:B------:R-:W-:Y:S01]  /*5620*/  HMMA.16816.F32 R44, R8.reuse, R64, R28 ;  /* 0x00000040082c723c */ /* 0x040fe2000000181c */
[----:B--2---:R-:W-:Y:S02]  /*5630*/  FFMA.FTZ R2, R120, c[0x0][0x2d0], -R7 ;  /* 0x0000b40078027a23 */ /* 0x004fe40000010807 */
[----:B----4-:R-:W-:Y:S01]  /*5640*/  IMAD.MOV.U32 R53, RZ, RZ, R140 ;  /* 0x000000ffff357224 */ /* 0x010fe200078e008c */
[----:B------:R-:W-:Y:S01]  /*5650*/  LDSM.16.MT88.4 R120, [R214+0x1900] ;  /* 0x00190000d678783b */ /* 0x000fe20000004200 */
[----:B------:R2:W3:Y:S03]  /*5660*/  MUFU.EX2 R172, R2 ;  /* 0x0000000200ac7308 */ /* 0x0004e60000000800 */
[C---:B------:R-:W-:Y:S05]  /*5670*/  HMMA.16816.F32 R16, R8.reuse, R70, R16 ;  /* 0x000000460810723c */ /* 0x040fea0000001810 */
[----:B------:R4:W-:Y:S03]  /*5680*/  MUFU.EX2 R140, R0 ;  /* 0x00000000008c7308 */ /* 0x0009e60000000800 */
[----:B------:R-:W-:Y:S01]  /*5690*/  HMMA.16816.F32 R28, R8, R56, R12 ;  /* 0x00000038081c723c */ /* 0x000fe2000000180c */
[----:B--2---:R-:W-:-:S07]  /*56a0*/  FFMA.FTZ R2, R86, c[0x0][0x2d0], -R6 ;  /* 0x0000b40056027a23 */ /* 0x004fce0000010806 */
[----:B------:R-:W-:Y:S01]  /*56b0*/  HMMA.16816.F32 R24, R8, R62, R24 ;  /* 0x0000003e0818723c */ /* 0x000fe20000001818 */
[----:B---3--:R-:W-:Y:S01]  /*56c0*/  IMAD.MOV.U32 R39, RZ, RZ, R172 ;  /* 0x000000ffff277224 */ /* 0x008fe200078e00ac */
[----:B------:R2:W-:Y:S01]  /*56d0*/  MUFU.EX2 R112, R2 ;  /* 0x0000000200707308 */ /* 0x0005e20000000800 */
[----:B------:R-:W3:Y:S01]  /*56e0*/  LDSM.16.MT88.4 R172, [R215+0x1900] ;  /* 0x00190000d7ac783b */ /* 0x000ee20000004200 */
[----:B----4-:R-:W-:-:S04]  /*56f0*/  FFMA.FTZ R0, R113, c[0x0][0x2d0], -R6 ;  /* 0x0000b40071007a23 */ /* 0x010fc80000010806 */
[----:B------:R-:W-:Y:S02]  /*5700*/  HMMA.16816.F32 R12, R8, R58, R32 ;  /* 0x0000003a080c723c */ /* 0x000fe40000001820 */
[----:B------:R-:W4:Y:S05]  /*5710*/  MUFU.EX2 R248, R0 ;  /* 0x0000000000f87308 */ /* 0x000f2a0000000800 */
[----:B------:R-:W-:Y:S02]  /*5720*/  F2FP.PACK_AB R8, R36, R152 ;  /* 0x000000982408723e */ /* 0x000fe400000000ff */
[----:B------:R-:W-:Y:S01]  /*5730*/  F2FP.PACK_AB R10, R39, R53 ;  /* 0x00000035270a723e */ /* 0x000fe200000000ff */
[----:B--2---:R-:W-:-:S04]  /*5740*/  FFMA.FTZ R2, R110, c[0x0][0x2d0], -R6 ;  /* 0x0000b4006e027a23 */ /* 0x004fc80000010806 */
[----:B------:R2:W1:Y:S01]  /*5750*/  MUFU.EX2 R84, R2 ;  /* 0x0000000200547308 */ /* 0x0004620000000800 */
[----:B----4-:R-:W-:Y:S01]  /*5760*/  F2FP.PACK_AB R11, R248, R140 ;  /* 0x0000008cf80b723e */ /* 0x010fe200000000ff */
[----:B--2---:R-:W-:Y:S01]  /*5770*/  FMUL.FTZ R2, R128, c[0x0][0x2d0] ;  /* 0x0000b40080027a20 */ /* 0x004fe20000410000 */
[----:B-1----:R-:W-:-:S04]  /*5780*/  F2FP.PACK_AB R9, R84, R112 ;  /* 0x000000705409723e */ /* 0x002fc800000000ff */
[----:B------:R-:W-:Y:S02]  /*5790*/  FSEL R2, R2, RZ, P0 ;  /* 0x000000ff02027208 */ /* 0x000fe40000000000 */
[----:B------:R-:W-:Y:S01]  /*57a0*/  FSETP.NEU.FTZ.AND P0, PT, R3, -INF , PT ;  /* 0xff8000000300780b */ /* 0x000fe20003f1d000 */
[----:B------:R-:W-:Y:S02]  /*57b0*/  HMMA.16816.F32 R180, R8, R156, R48 ;  /* 0x0000009c08b4723c */ /* 0x000fe40000001830 */
[--C-:B------:R-:W-:Y:S02]  /*57c0*/  FFMA.FTZ R0, R85, c[0x0][0x2d0], -R2.reuse ;  /* 0x0000b40055007a23 */ /* 0x100fe40000010802 */
[----:B------:R-:W-:Y:S02]  /*57d0*/  FFMA.FTZ R4, R127, c[0x0][0x2d0], -R2 ;  /* 0x0000b4007f047a23 */ /* 0x000fe40000010802 */
[----:B------:R1:W-:Y:S01]  /*57e0*/  MUFU.EX2 R218, R0 ;  /* 0x0000000000da7308 */ /* 0x0003e20000000800 */
[----:B------:R-:W-:-:S02]  /*57f0*/  IMAD.MOV.U32 R49, RZ, RZ, R149 ;  /* 0x000000ffff317224 */ /* 0x000fc400078e0095 */
[----:B------:R-:W-:Y:S02]  /*5800*/  IMAD.MOV.U32 R48, RZ, RZ, R148 ;  /* 0x000000ffff307224 */ /* 0x000fe400078e0094 */
[C---:B------:R-:W-:Y:S01]  /*5810*/  HMMA.16816.F32 R148, R8.reuse, R158, R16 ;  /* 0x0000009e0894723c */ /* 0x040fe20000001810 */
[----:B------:R-:W-:Y:S02]  /*5820*/  IMAD.MOV.U32 R51, RZ, RZ, R176 ;  /* 0x000000ffff337224 */ /* 0x000fe400078e00b0 */
[----:B------:R-:W-:Y:S01]  /*5830*/  MUFU.EX2 R221, R4 ;  /* 0x0000000400dd7308 */ /* 0x000fe20000000800 */
[----:B------:R-:W-:Y:S02]  /*5840*/  IMAD.MOV.U32 R50, RZ, RZ, R169 ;  /* 0x000000ffff327224 */ /* 0x000fe400078e00a9 */
[----:B------:R-:W-:Y:S01]  /*5850*/  IMAD.MOV.U32 R127, RZ, RZ, R153 ;  /* 0x000000ffff7f7224 */ /* 0x000fe200078e0099 */
[----:B------:R-:W-:Y:S01]  /*5860*/  MOV R19, R164 ;  /* 0x000000a400137202 */ /* 0x000fe20000000f00 */
[----:B------:R-:W-:Y:S01]  /*5870*/  IMAD.MOV.U32 R18, RZ, RZ, R112 ;  /* 0x000000ffff127224 */ /* 0x000fe200078e0070 */
[----:B------:R-:W-:Y:S01]  /*5880*/  HMMA.16816.F32 R168, R8, R134, R20 ;  /* 0x0000008608a8723c */ /* 0x000fe20000001814 */
[----:B------:R-:W-:-:S02]  /*5890*/  IMAD.MOV.U32 R17, RZ, RZ, R84 ;  /* 0x000000ffff117224 */ /* 0x000fc400078e0054 */
[----:B-1----:R-:W-:-:S04]  /*58a0*/  FFMA.FTZ R0, R109, c[0x0][0x2d0], -R2 ;  /* 0x0000b4006d007a23 */ /* 0x002fc80000010802 */
[----:B------:R1:W2:Y:S01]  /*58b0*/  MUFU.EX2 R219, R0 ;  /* 0x0000000000db7308 */ /* 0x0002a20000000800 */
[----:B---3--:R-:W-:Y:S01]  /*58c0*/  HMMA.16816.F32 R176, R8, R172, R28 ;  /* 0x000000ac08b0723c */ /* 0x008fe2000000181c */
[----:B-1----:R-:W-:-:S06]  /*58d0*/  FFMA.FTZ R0, R114, c[0x0][0x2d0], -R2 ;  /* 0x0000b40072007a23 */ /* 0x002fcc0000010802 */
[----:B------:R1:W-:Y:S02]  /*58e0*/  MUFU.EX2 R52, R0 ;  /* 0x0000000000347308 */ /* 0x0003e40000000800 */
[----:B-1----:R-:W-:Y:S02]  /*58f0*/  FFMA.FTZ R0, R118, c[0x0][0x2d0], -R2 ;  /* 0x0000b40076007a23 */ /* 0x002fe40000010802 */
[----:B------:R-:W-:-:S04]  /*5900*/  IMAD.MOV.U32 R118, RZ, RZ, R165 ;  /* 0x000000ffff767224 */ /* 0x000fc800078e00a5 */
[----:B------:R1:W3:Y:S01]  /*5910*/  MUFU.EX2 R109, R0 ;  /* 0x00000000006d7308 */ /* 0x0002e20000000800 */
[----:B------:R-:W-:Y:S01]  /*5920*/  HMMA.16816.F32 R164, R8, R120, R40 ;  /* 0x0000007808a4723c */ /* 0x000fe20000001828 */
[----:B-1----:R-:W-:Y:S01]  /*5930*/  FFMA.FTZ R0, R125, c[0x0][0x2d0], -R2 ;  /* 0x0000b4007d007a23 */ /* 0x002fe20000010802 */
[----:B------:R-:W-:-:S06]  /*5940*/  MOV R125, R152 ;  /* 0x00000098007d7202 */ /* 0x000fcc0000000f00 */
[----:B------:R-:W-:Y:S01]  /*5950*/  HMMA.16816.F32 R152, R8, R132, R44 ;  /* 0x000000840898723c */ /* 0x000fe2000000182c */
[----:B------:R1:W-:Y:S02]  /*5960*/  MUFU.EX2 R110, R0 ;  /* 0x00000000006e7308 */ /* 0x0003e40000000800 */
[----:B-1----:R-:W-:-:S05]  /*5970*/  FMUL.FTZ R0, R3, c[0x0][0x2d0] ;  /* 0x0000b40003007a20 */ /* 0x002fca0000410000 */
[----:B------:R-:W-:-:S05]  /*5980*/  FSEL R0, R0, RZ, P0 ;  /* 0x000000ff00007208 */ /* 0x000fca0000000000 */
[--C-:B------:R-:W-:Y:S02]  /*5990*/  FFMA.FTZ R4, R87, c[0x0][0x2d0], -R0.reuse ;  /* 0x0000b40057047a23 */ /* 0x100fe40000010800 */
[----:B------:R-:W-:Y:S02]  /*59a0*/  HMMA.16816.F32 R84, R8, R174, R12 ;  /* 0x000000ae0854723c */ /* 0x000fe4000000180c */
[----:B------:R1:W-:Y:S02]  /*59b0*/  MUFU.EX2 R185, R4 ;  /* 0x0000000400b97308 */ /* 0x0003e40000000800 */
[----:B-1----:R-:W-:Y:S02]  /*59c0*/  FFMA.FTZ R4, R108, c[0x0][0x2d0], -R0 ;  /* 0x0000b4006c047a23 */ /* 0x002fe40000010800 */
[----:B------:R-:W-:-:S04]  /*59d0*/  IMAD.MOV.U32 R108, RZ, RZ, R18 ;  /* 0x000000ffff6c7224 */ /* 0x000fc800078e0012 */
[----:B------:R1:W4:Y:S02]  /*59e0*/  MUFU.EX2 R184, R4 ;  /* 0x0000000400b87308 */ /* 0x0003240000000800 */
[----:B-1----:R-:W-:Y:S02]  /*59f0*/  FFMA.FTZ R4, R116, c[0x0][0x2d0], -R0 ;  /* 0x0000b40074047a23 */ /* 0x002fe40000010800 */
[----:B------:R-:W-:-:S04]  /*5a00*/  IMAD.MOV.U32 R116, RZ, RZ, R49 ;  /* 0x000000ffff747224 */ /* 0x000fc800078e0031 */
[----:B------:R1:W-:Y:S02]  /*5a10*/  MUFU.EX2 R252, R4 ;  /* 0x0000000400fc7308 */ /* 0x0003e40000000800 */
[----:B-1----:R-:W-:Y:S02]  /*5a20*/  FFMA.FTZ R4, R115, c[0x0][0x2d0], -R0 ;  /* 0x0000b40073047a23 */ /* 0x002fe40000010800 */
[----:B------:R-:W-:Y:S04]  /*5a30*/  HMMA.16816.F32 R112, R8, R122, R24 ;  /* 0x0000007a0870723c */ /* 0x000fe80000001818 */
[----:B------:R1:W1:Y:S03]  /*5a40*/  MUFU.EX2 R250, R4 ;  /* 0x0000000400fa7308 */ /* 0x0002660000000800 */
[----:B--2---:R-:W-:-:S02]  /*5a50*/  F2FP.PACK_AB R8, R219, R218 ;  /* 0x000000dadb08723e */ /* 0x004fc400000000ff */
[----:B---3--:R-:W-:Y:S02]  /*5a60*/  F2FP.PACK_AB R10, R109, R52 ;  /* 0x000000346d0a723e */ /* 0x008fe400000000ff */
[----:B----4-:R-:W-:Y:S01]  /*5a70*/  F2FP.PACK_AB R9, R184, R185 ;  /* 0x000000b9b809723e */ /* 0x010fe200000000ff */
[----:B-1----:R-:W-:Y:S01]  /*5a80*/  FFMA.FTZ R4, R131, c[0x0][0x2d0], -R2 ;  /* 0x0000b40083047a23 */ /* 0x002fe20000010802 */
[----:B------:R-:W-:-:S03]  /*5a90*/  F2FP.PACK_AB R11, R250, R252 ;  /* 0x000000fcfa0b723e */ /* 0x000fc600000000ff */
[----:B------:R1:W-:Y:S04]  /*5aa0*/  MUFU.EX2 R251, R4 ;  /* 0x0000000400fb7308 */ /* 0x0003e80000000800 */
[C---:B------:R-:W-:Y:S07]  /*5ab0*/  HMMA.16816.F32 R24, R8.reuse, R76, RZ ;  /* 0x0000004c0818723c */ /* 0x040fee00000018ff */
[----:B------:R-:W-:Y:S01]  /*5ac0*/  IMAD.MOV.U32 R76, RZ, RZ, R248 ;  /* 0x000000ffff4c7224 */ /* 0x000fe200078e00f8 */
[----:B------:R-:W-:Y:S01]  /*5ad0*/  HMMA.16816.F32 R32, R8, R72, RZ ;  /* 0x000000480820723c */ /* 0x000fe200000018ff */
[----:B------:R-:W-:-:S02]  /*5ae0*/  IMAD.MOV.U32 R77, RZ, RZ, R38 ;  /* 0x000000ffff4d7224 */ /* 0x000fc400078e0026 */
[----:B-1----:R-:W-:Y:S02]  /*5af0*/  FFMA.FTZ R4, R136, c[0x0][0x2d0], -R2 ;  /* 0x0000b40088047a23 */ /* 0x002fe40000010802 */
[----:B------:R-:W-:Y:S02]  /*5b00*/  IMAD.MOV.U32 R136, RZ, RZ, R19 ;  /* 0x000000ffff887224 */ /* 0x000fe400078e0013 */
[----:B------:R1:W2:Y:S01]  /*5b10*/  MUFU.EX2 R249, R4 ;  /* 0x0000000400f97308 */ /* 0x0002a20000000800 */
[----:B------:R-:W-:Y:S01]  /*5b20*/  HMMA.16816.F32 R20, R8, R78, RZ ;  /* 0x0000004e0814723c */ /* 0x000fe200000018ff */
[----:B------:R-:W-:-:S06]  /*5b30*/  IMAD.MOV.U32 R73, RZ, RZ, R50 ;  /* 0x000000ffff497224 */ /* 0x000fcc00078e0032 */
[----:B------:R-:W-:Y:S01]  /*5b40*/  MOV R79, R39 ;  /* 0x00000027004f7202 */ /* 0x000fe20000000f00 */
[----:B------:R-:W-:Y:S01]  /*5b50*/  HMMA.16816.F32 R28, R8, R74, RZ ;  /* 0x0000004a081c723c */ /* 0x000fe200000018ff */
[----:B------:R-:W-:Y:S01]  /*5b60*/  IMAD.MOV.U32 R78, RZ, RZ, R111 ;  /* 0x000000ffff4e7224 */ /* 0x000fe200078e006f */
[----:B------:R-:W-:Y:S01]  /*5b70*/  MOV R111, R141 ;  /* 0x0000008d006f7202 */ /* 0x000fe20000000f00 */
[----:B-1----:R-:W-:-:S04]  /*5b80*/  FFMA.FTZ R4, R119, c[0x0][0x2d0], -R0 ;  /* 0x0000b40077047a23 */ /* 0x002fc80000010800 */
[----:B------:R-:W-:Y:S01]  /*5b90*/  MOV R75, R36 ;  /* 0x00000024004b7202 */ /* 0x000fe20000000f00 */
[----:B------:R-:W-:Y:S01]  /*5ba0*/  IMAD.MOV.U32 R74, RZ, RZ, R17 ;  /* 0x000000ffff4a7224 */ /* 0x000fe200078e0011 */
[----:B------:R-:W-:Y:S01]  /*5bb0*/  HMMA.16816.F32 R12, R8, R92, RZ ;  /* 0x0000005c080c723c */ /* 0x000fe200000018ff */
[----:B------:R1:W-:Y:S01]  /*5bc0*/  MUFU.EX2 R247, R4 ;  /* 0x0000000400f77308 */ /* 0x0003e20000000800 */
[----:B------:R-:W-:-:S06]  /*5bd0*/  MOV R119, R48 ;  /* 0x0000003000777202 */ /* 0x000fcc0000000f00 */
[C---:B------:R-:W-:Y:S07]  /*5be0*/  HMMA.16816.F32 R16, R8.reuse, R96, RZ ;  /* 0x000000600810723c */ /* 0x040fee00000018ff */
[----:B------:R-:W-:Y:S01]  /*5bf0*/  IMAD.MOV.U32 R97, RZ, RZ, R52 ;  /* 0x000000ffff617224 */ /* 0x000fe200078e0034 */
[----:B------:R-:W-:Y:S01]  /*5c00*/  HMMA.16816.F32 R40, R8, R94, RZ ;  /* 0x0000005e0828723c */ /* 0x000fe200000018ff */
[----:B-1----:R-:W-:Y:S02]  /*5c10*/  FFMA.FTZ R4, R124, c[0x0][0x2d0], -R0 ;  /* 0x0000b4007c047a23 */ /* 0x002fe40000010800 */
[----:B------:R-:W-:-:S02]  /*5c20*/  IMAD.MOV.U32 R124, RZ, RZ, R51 ;  /* 0x000000ffff7c7224 */ /* 0x000fc400078e0033 */
[----:B------:R1:W3:Y:S01]  /*5c30*/  MUFU.EX2 R246, R4 ;  /* 0x0000000400f67308 */ /* 0x0002e20000000800 */
[----:B------:R-:W-:Y:S02]  /*5c40*/  IMAD.MOV.U32 R52, RZ, RZ, R142 ;  /* 0x000000ffff347224 */ /* 0x000fe400078e008e */
[----:B-1----:R-:W-:Y:S02]  /*5c50*/  FFMA.FTZ R4, R126, c[0x0][0x2d0], -R0 ;  /* 0x0000b4007e047a23 */ /* 0x002fe40000010800 */
[----:B------:R-:W-:-:S03]  /*5c60*/  IMAD.MOV.U32 R126, RZ, RZ, R37 ;  /* 0x000000ffff7e7224 */ /* 0x000fc600078e0025 */
[----:B------:R1:W-:Y:S01]  /*5c70*/  MUFU.EX2 R248, R4 ;  /* 0x0000000400f87308 */ /* 0x0003e20000000800 */
[----:B------:R-:W-:Y:S07]  /*5c80*/  HMMA.16816.F32 R36, R8, R98, RZ ;  /* 0x000000620824723c */ /* 0x000fee00000018ff */
[----:B--2---:R-:W-:Y:S02]  /*5c90*/  F2FP.PACK_AB R10, R249, R251 ;  /* 0x000000fbf90a723e */ /* 0x004fe400000000ff */
[----:B---3--:R-:W-:-:S02]  /*5ca0*/  F2FP.PACK_AB R9, R246, R247 ;  /* 0x000000f7f609723e */ /* 0x008fc400000000ff */
[----:B------:R-:W-:Y:S01]  /*5cb0*/  MOV R99, R53 ;  /* 0x0000003500637202 */ /* 0x000fe20000000f00 */
[----:B------:R-:W-:Y:S02]  /*5cc0*/  IMAD.MOV.U32 R53, RZ, RZ, R143 ;  /* 0x000000ffff357224 */ /* 0x000fe400078e008f */
[----:B-1----:R-:W-:Y:S02]  /*5cd0*/  FFMA.FTZ R4, R137, c[0x0][0x2d0], -R0 ;  /* 0x0000b40089047a23 */ /* 0x002fe40000010800 */
[----:B------:R-:W-:Y:S02]  /*5ce0*/  IMAD.MOV.U32 R137, RZ, RZ, R110 ;  /* 0x000000ffff897224 */ /* 0x000fe400078e006e */
[----:B------:R1:W2:Y:S01]  /*5cf0*/  MUFU.EX2 R72, R4 ;  /* 0x0000000400487308 */ /* 0x0002a20000000800 */
[----:B------:R-:W-:Y:S02]  /*5d00*/  IMAD.MOV.U32 R110, RZ, RZ, R245 ;  /* 0x000000ffff6e7224 */ /* 0x000fe400078e00f5 */
[----:B------:R-:W-:Y:S01]  /*5d10*/  F2FP.PACK_AB R8, R221, R137 ;  /* 0x00000089dd08723e */ /* 0x000fe200000000ff */
[----:B-1----:R-:W-:Y:S01]  /*5d20*/  FFMA.FTZ R4, R193, c[0x0][0x2d0], -R7 ;  /* 0x0000b400c1047a23 */ /* 0x002fe20000010807 */
[----:B--2---:R-:W-:-:S03]  /*5d30*/  F2FP.PACK_AB R11, R72, R248 ;  /* 0x000000f8480b723e */ /* 0x004fc600000000ff */
[----:B------:R1:W-:Y:S04]  /*5d40*/  MUFU.EX2 R245, R4 ;  /* 0x0000000400f57308 */ /* 0x0003e80000000800 */
[C---:B------:R-:W-:Y:S08]  /*5d50*/  HMMA.16816.F32 R20, R8.reuse, R90, R20 ;  /* 0x0000005a0814723c */ /* 0x040ff00000001814 */
[----:B------:R-:W-:Y:S01]  /*5d60*/  HMMA.16816.F32 R48, R8, R104, R32 ;  /* 0x000000680830723c */ /* 0x000fe20000001820 */
[----:B-1----:R-:W-:-:S06]  /*5d70*/  FFMA.FTZ R4, R161, c[0x0][0x2d0], -R2 ;  /* 0x0000b400a1047a23 */ /* 0x002fcc0000010802 */
[----:B------:R-:W-:Y:S01]  /*5d80*/  IMAD.MOV.U32 R105, RZ, RZ, R140 ;  /* 0x000000ffff697224 */ /* 0x000fe200078e008c */
[----:B------:R1:W-:Y:S01]  /*5d90*/  MUFU.EX2 R90, R4 ;  /* 0x00000004005a7308 */ /* 0x0003e20000000800 */
[C---:B------:R-:W-:Y:S08]  /*5da0*/  HMMA.16816.F32 R44, R8.reuse, R88, R24 ;  /* 0x00000058082c723c */ /* 0x040ff00000001818 */
[----:B------:R-:W-:Y:S01]  /*5db0*/  HMMA.16816.F32 R32, R8, R80, R16 ;  /* 0x000000500820723c */ /* 0x000fe20000001810 */
[----:B-1----:R-:W-:-:S07]  /*5dc0*/  FFMA.FTZ R4, R160, c[0x0][0x2d0], -R2 ;  /* 0x0000b400a0047a23 */ /* 0x002fce0000010802 */
[C---:B------:R-:W-:Y:S01]  /*5dd0*/  HMMA.16816.F32 R24, R8.reuse, R100, R12 ;  /* 0x000000640818723c */ /* 0x040fe2000000180c */
[----:B------:R1:W2:Y:S07]  /*5de0*/  MUFU.EX2 R92, R4 ;  /* 0x00000004005c7308 */ /* 0x0002ae0000000800 */
[C---:B------:R-:W-:Y:S08]  /*5df0*/  HMMA.16816.F32 R28, R8.reuse, R106, R28 ;  /* 0x0000006a081c723c */ /* 0x040ff0000000181c */
[----:B------:R-:W-:Y:S01]  /*5e00*/  HMMA.16816.F32 R16, R8, R82, R36 ;  /* 0x000000520810723c */ /* 0x000fe20000001824 */
[----:B------:R-:W3:Y:S01]  /*5e10*/  LDSM.16.MT88.4 R36, [R213+0x2100] ;  /* 0x00210000d524783b */ /* 0x000ee20000004200 */
[----:B-1----:R-:W-:-:S04]  /*5e20*/  FFMA.FTZ R4, R144, c[0x0][0x2d0], -R2 ;  /* 0x0000b40090047a23 */ /* 0x002fc80000010802 */
[----:B------:R1:W-:Y:S02]  /*5e30*/  MUFU.EX2 R96, R4 ;  /* 0x0000000400607308 */ /* 0x0003e40000000800 */
[----:B------:R-:W-:Y:S07]  /*5e40*/  HMMA.16816.F32 R12, R8, R102, R40 ;  /* 0x00000066080c723c */ /* 0x000fee0000001828 */
[----:B--2---:R-:W-:Y:S01]  /*5e50*/  F2FP.PACK_AB R8, R92, R90 ;  /* 0x0000005a5c08723e */ /* 0x004fe200000000ff */
[----:B------:R-:W-:Y:S01]  /*5e60*/  IMAD.MOV.U32 R43, RZ, RZ, R125 ;  /* 0x000000ffff2b7224 */ /* 0x000fe200078e007d */
[----:B------:R-:W-:Y:S01]  /*5e70*/  MOV R125, R110 ;  /* 0x0000006e007d7202 */ /* 0x000fe20000000f00 */
[----:B------:R-:W-:-:S02]  /*5e80*/  IMAD.MOV.U32 R41, RZ, RZ, R52 ;  /* 0x000000ffff297224 */ /* 0x000fc400078e0034 */
[----:B------:R-:W-:Y:S02]  /*5e90*/  IMAD.MOV.U32 R40, RZ, RZ, R53 ;  /* 0x000000ffff287224 */ /* 0x000fe400078e0035 */
[----:B------:R-:W-:Y:S02]  /*5ea0*/  IMAD.MOV.U32 R42, RZ, RZ, R109 ;  /* 0x000000ffff2a7224 */ /* 0x000fe400078e006d */
[----:B-1----:R-:W-:-:S04]  /*5eb0*/  FFMA.FTZ R4, R145, c[0x0][0x2d0], -R2 ;  /* 0x0000b40091047a23 */ /* 0x002fc80000010802 */
        /* <DEDUP_REMOVED lines=13> */
[----:B------:R1:W2:Y:S02]  /*5f90*/  MUFU.EX2 R197, R4 ;  /* 0x0000000400c57308 */ /* 0x0002a40000000800 */
[C---:B------:R-:W-:Y:S07]  /*5fa0*/  HMMA.16816.F32 R140, R8.reuse, R68, R48 ;  /* 0x00000044088c723c */ /* 0x040fee0000001830 */
[----:B------:R-:W-:Y:S01]  /*5fb0*/  IMAD.MOV.U32 R50, RZ, RZ, R99 ;  /* 0x000000ffff327224 */ /* 0x000fe200078e0063 */
[----:B------:R-:W-:Y:S01]  /*5fc0*/  MOV R49, R97 ;  /* 0x0000006100317202 */ /* 0x000fe20000000f00 */
[----:B------:R-:W-:Y:S01]  /*5fd0*/  HMMA.16816.F32 R44, R8, R64, R44 ;  /* 0x00000040082c723c */ /* 0x000fe2000000182c */
[----:B------:R-:W-:Y:S01]  /*5fe0*/  IMAD.MOV.U32 R51, RZ, RZ, R105 ;  /* 0x000000ffff337224 */ /* 0x000fe200078e0069 */
[----:B------:R-:W-:Y:S01]  /*5ff0*/  MOV R68, R124 ;  /* 0x0000007c00447202 */ /* 0x000fe20000000f00 */
[----:B-1----:R-:W-:Y:S01]  /*6000*/  FFMA.FTZ R4, R196, c[0x0][0x2d0], -R7 ;  /* 0x0000b400c4047a23 */ /* 0x002fe20000010807 */
[----:B------:R-:W-:Y:S01]  /*6010*/  MOV R196, R76 ;  /* 0x0000004c00c47202 */ /* 0x000fe20000000f00 */
[----:B------:R-:W-:-:S02]  /*6020*/  IMAD.MOV.U32 R124, RZ, RZ, R108 ;  /* 0x000000ffff7c7224 */ /* 0x000fc400078e006c */
[----:B------:R1:W-:Y:S01]  /*6030*/  MUFU.EX2 R131, R4 ;  /* 0x0000000400837308 */ /* 0x0003e20000000800 */
[----:B------:R-:W-:Y:S01]  /*6040*/  MOV R64, R162 ;  /* 0x000000a200407202 */ /* 0x000fe20000000f00 */
[C---:B------:R-:W-:Y:S01]  /*6050*/  HMMA.16816.F32 R144, R8.reuse, R70, R28 ;  /* 0x000000460890723c */ /* 0x040fe2000000181c */
[----:B------:R-:W-:Y:S01]  /*6060*/  LDSM.16.MT88.4 R28, [R214+0x2100] ;  /* 0x00210000d61c783b */ /* 0x000fe20000004200 */
[----:B------:R-:W-:Y:S02]  /*6070*/  IMAD.MOV.U32 R65, RZ, RZ, R54 ;  /* 0x000000ffff417224 */ /* 0x000fe400078e0036 */
[----:B------:R-:W-:Y:S02]  /*6080*/  IMAD.MOV.U32 R69, RZ, RZ, R73 ;  /* 0x000000ffff457224 */ /* 0x000fe400078e0049 */
[----:B------:R-:W-:Y:S02]  /*6090*/  IMAD.MOV.U32 R48, RZ, RZ, R137 ;  /* 0x000000ffff307224 */ /* 0x000fe400078e0089 */
[----:B------:R-:W-:Y:S01]  /*60a0*/  HMMA.16816.F32 R104, R8, R60, R32 ;  /* 0x0000003c0868723c */ /* 0x000fe20000001820 */
[----:B------:R-:W4:Y:S01]  /*60b0*/  LDSM.16.MT88.4 R32, [R216+0x2100] ;  /* 0x00210000d820783b */ /* 0x000f220000004200 */
[----:B------:R-:W-:-:S02]  /*60c0*/  IMAD.MOV.U32 R70, RZ, RZ, R77 ;  /* 0x000000ffff467224 */ /* 0x000fc400078e004d */
[----:B------:R-:W-:Y:S02]  /*60d0*/  IMAD.MOV.U32 R71, RZ, RZ, R75 ;  /* 0x000000ffff477224 */ /* 0x000fe400078e004b */
[----:B-1----:R-:W-:Y:S02]  /*60e0*/  FFMA.FTZ R4, R200, c[0x0][0x2d0], -R7 ;  /* 0x0000b400c8047a23 */ /* 0x002fe40000010807 */
[----:B------:R-:W-:Y:S02]  /*60f0*/  IMAD.MOV.U32 R200, RZ, RZ, R79 ;  /* 0x000000ffffc87224 */ /* 0x000fe400078e004f */
[----:B------:R1:W1:Y:S01]  /*6100*/  MUFU.EX2 R193, R4 ;  /* 0x0000000400c17308 */ /* 0x0002620000000800 */
[----:B------:R-:W-:Y:S02]  /*6110*/  IMAD.MOV.U32 R73, RZ, RZ, R136 ;  /* 0x000000ffff497224 */ /* 0x000fe400078e0088 */
[----:B-1----:R-:W-:Y:S02]  /*6120*/  FFMA.FTZ R4, R201, c[0x0][0x2d0], -R7 ;  /* 0x0000b400c9047a23 */ /* 0x002fe40000010807 */
[----:B------:R-:W-:-:S03]  /*6130*/  IMAD.MOV.U32 R201, RZ, RZ, R78 ;  /* 0x000000ffffc97224 */ /* 0x000fc600078e004e */
[----:B------:R1:W-:Y:S02]  /*6140*/  MUFU.EX2 R99, R4 ;  /* 0x0000000400637308 */ /* 0x0003e40000000800 */
[----:B-1----:R-:W-:Y:S02]  /*6150*/  FFMA.FTZ R4, R202, c[0x0][0x2d0], -R7 ;  /* 0x0000b400ca047a23 */ /* 0x002fe40000010807 */
[----:B------:R-:W-:Y:S01]  /*6160*/  IMAD.MOV.U32 R202, RZ, RZ, R126 ;  /* 0x000000ffffca7224 */ /* 0x000fe200078e007e */
[----:B------:R-:W-:-:S03]  /*6170*/  MOV R126, R127 ;  /* 0x0000007f007e7202 */ /* 0x000fc60000000f00 */
[----:B------:R1:W-:Y:S01]  /*6180*/  MUFU.EX2 R97, R4 ;  /* 0x0000000400617308 */ /* 0x0003e20000000800 */
[----:B------:R-:W-:Y:S02]  /*6190*/  IMAD.MOV.U32 R127, RZ, RZ, R111 ;  /* 0x000000ffff7f7224 */ /* 0x000fe400078e006f */
[C---:B------:R-:W-:Y:S01]  /*61a0*/  HMMA.16816.F32 R108, R8.reuse, R62, R16 ;  /* 0x0000003e086c723c */ /* 0x040fe20000001810 */
[----:B------:R-:W-:Y:S01]  /*61b0*/  LDSM.16.MT88.4 R16, [R213+0x2900] ;  /* 0x00290000d510783b */ /* 0x000fe20000004200 */
[----:B-1----:R-:W-:Y:S02]  /*61c0*/  FFMA.FTZ R4, R192, c[0x0][0x2d0], -R6 ;  /* 0x0000b400c0047a23 */ /* 0x002fe40000010806 */
[----:B------:R-:W-:Y:S02]  /*61d0*/  IMAD.MOV.U32 R192, RZ, RZ, R163 ;  /* 0x000000ffffc07224 */ /* 0x000fe400078e00a3 */
[----:B------:R1:W-:Y:S02]  /*61e0*/  MUFU.EX2 R89, R4 ;  /* 0x0000000400597308 */ /* 0x0003e40000000800 */
[C---:B------:R-:W-:Y:S01]  /*61f0*/  HMMA.16816.F32 R160, R8.reuse, R66, R20 ;  /* 0x0000004208a0723c */ /* 0x040fe20000001814 */
[----:B------:R-:W3:Y:S06]  /*6200*/  LDSM.16.MT88.4 R20, [R215+0x2100] ;  /* 0x00210000d714783b */ /* 0x000eec0000004200 */
[----:B------:R-:W-:Y:S01]  /*6210*/  IMAD.MOV.U32 R67, RZ, RZ, R55 ;  /* 0x000000ffff437224 */ /* 0x000fe200078e0037 */
[----:B------:R-:W-:Y:S01]  /*6220*/  MOV R66, R70 ;  /* 0x0000004600427202 */ /* 0x000fe20000000f00 */
[----:B------:R-:W-:Y:S01]  /*6230*/  HMMA.16816.F32 R52, R8, R56, R24 ;  /* 0x000000380834723c */ /* 0x000fe20000001818 */
[----:B------:R-:W3:Y:S01]  /*6240*/  LDSM.16.MT88.4 R24, [R216+0x2900] ;  /* 0x00290000d818783b */ /* 0x000ee20000004200 */
[----:B------:R-:W-:-:S03]  /*6250*/  IMAD.MOV.U32 R70, RZ, RZ, R222 ;  /* 0x000000ffff467224 */ /* 0x000fc600078e00de */
[----:B------:R3:W5:Y:S01]  /*6260*/  LDL.LU R222, [R1+0x60] ;  /* 0x0000600001de7983 */ /* 0x0007620000300800 */
[----:B-1----:R-:W-:Y:S02]  /*6270*/  FFMA.FTZ R4, R195, c[0x0][0x2d0], -R6 ;  /* 0x0000b400c3047a23 */ /* 0x002fe40000010806 */
[----:B------:R-:W-:Y:S01]  /*6280*/  HMMA.16816.F32 R56, R8, R58, R12 ;  /* 0x0000003a0838723c */ /* 0x000fe2000000180c */
[----:B------:R-:W-:Y:S01]  /*6290*/  IMAD.MOV.U32 R195, RZ, RZ, R202 ;  /* 0x000000ffffc37224 */ /* 0x000fe200078e00ca */
[----:B------:R1:W1:Y:S01]  /*62a0*/  MUFU.EX2 R88, R4 ;  /* 0x0000000400587308 */ /* 0x0002620000000800 */
[----:B------:R-:W-:-:S04]  /*62b0*/  MOV R202, R50 ;  /* 0x0000003200ca7202 */ /* 0x000fc80000000f00 */
[----:B--2---:R-:W-:Y:S02]  /*62c0*/  F2FP.PACK_AB R8, R197, R245 ;  /* 0x000000f5c508723e */ /* 0x004fe400000000ff */
[----:B------:R-:W-:Y:S01]  /*62d0*/  F2FP.PACK_AB R10, R193, R131 ;  /* 0x00000083c10a723e */ /* 0x000fe200000000ff */
[----:B-1----:R-:W-:Y:S01]  /*62e0*/  FFMA.FTZ R4, R194, c[0x0][0x2d0], -R6 ;  /* 0x0000b400c2047a23 */ /* 0x002fe20000010806 */
[----:B------:R-:W-:-:S03]  /*62f0*/  F2FP.PACK_AB R9, R88, R89 ;  /* 0x000000595809723e */ /* 0x000fc600000000ff */
[----:B------:R1:W-:Y:S02]  /*6300*/  MUFU.EX2 R83, R4 ;  /* 0x0000000400537308 */ /* 0x0003e40000000800 */
[----:B-1----:R-:W-:-:S06]  /*6310*/  FFMA.FTZ R4, R198, c[0x0][0x2d0], -R6 ;  /* 0x0000b400c6047a23 */ /* 0x002fcc0000010806 */
[----:B------:R1:W2:Y:S02]  /*6320*/  MUFU.EX2 R81, R4 ;  /* 0x0000000400517308 */ /* 0x0002a40000000800 */
[----:B-1----:R-:W-:Y:S01]  /*6330*/  FFMA.FTZ R4, R230, c[0x0][0x2d0], -R7 ;  /* 0x0000b400e6047a23 */ /* 0x002fe20000010807 */
[----:B--2---:R-:W-:Y:S01]  /*6340*/  F2FP.PACK_AB R11, R81, R83 ;  /* 0x00000053510b723e */ /* 0x004fe200000000ff */
[----:B------:R-:W-:-:S04]  /*6350*/  IMAD.MOV.U32 R50, RZ, RZ, R43 ;  /* 0x000000ffff327224 */ /* 0x000fc800078e002b */
[----:B------:R1:W-:Y:S01]  /*6360*/  MUFU.EX2 R82, R4 ;  /* 0x0000000400527308 */ /* 0x0003e20000000800 */
[----:B------:R-:W-:Y:S01]  /*6370*/  FFMA.FTZ R7, R233, c[0x0][0x2d0], -R7 ;  /* 0x0000b400e9077a23 */ /* 0x000fe20000010807 */
[----:B---3--:R-:W-:Y:S01]  /*6380*/  HMMA.16816.F32 R136, R8, R36, R180 ;  /* 0x000000240888723c */ /* 0x008fe200000018b4 */
[----:B------:R-:W-:Y:S01]  /*6390*/  IMAD.MOV.U32 R43, RZ, RZ, R118 ;  /* 0x000000ffff2b7224 */ /* 0x000fe200078e0076 */
[----:B------:R-:W-:-:S04]  /*63a0*/  MOV R198, R50 ;  /* 0x0000003200c67202 */ /* 0x000fc80000000f00 */
[----:B------:R-:W-:Y:S01]  /*63b0*/  MUFU.EX2 R80, R7 ;  /* 0x0000000700507308 */ /* 0x000fe20000000800 */
[----:B------:R-:W-:Y:S01]  /*63c0*/  IMAD.MOV.U32 R182, RZ, RZ, R65 ;  /* 0x000000ffffb67224 */ /* 0x000fe200078e0041 */
[C---:B------:R-:W-:Y:S01]  /*63d0*/  HMMA.16816.F32 R148, R8.reuse, R38, R148 ;  /* 0x000000260894723c */ /* 0x040fe20000001894 */
[----:B------:R-:W-:Y:S02]  /*63e0*/  IMAD.MOV.U32 R65, RZ, RZ, R74 ;  /* 0x000000ffff417224 */ /* 0x000fe400078e004a */
[----:B------:R-:W-:Y:S02]  /*63f0*/  IMAD.MOV.U32 R181, RZ, RZ, R64 ;  /* 0x000000ffffb57224 */ /* 0x000fe400078e0040 */
[----:B-1----:R-:W-:Y:S01]  /*6400*/  FFMA.FTZ R4, R205, c[0x0][0x2d0], -R6 ;  /* 0x0000b400cd047a23 */ /* 0x002fe20000010806 */
[----:B------:R-:W-:Y:S01]  /*6410*/  MOV R205, R192 ;  /* 0x000000c000cd7202 */ /* 0x000fe20000000f00 */
[----:B------:R-:W-:Y:S01]  /*6420*/  IMAD.MOV.U32 R192, RZ, RZ, R48 ;  /* 0x000000ffffc07224 */ /* 0x000fe200078e0030 */
[----:B----4-:R-:W-:Y:S01]  /*6430*/  HMMA.16816.F32 R152, R8, R32, R152 ;  /* 0x000000200898723c */ /* 0x010fe20000001898 */
[----:B------:R1:W-:Y:S01]  /*6440*/  MUFU.EX2 R79, R4 ;  /* 0x00000004004f7308 */ /* 0x0003e20000000800 */
[----:B------:R-:W-:-:S06]  /*6450*/  IMAD.MOV.U32 R64, RZ, RZ, R49 ;  /* 0x000000ffff407224 */ /* 0x000fcc00078e0031 */
[C---:B------:R-:W-:Y:S08]  /*6460*/  HMMA.16816.F32 R100, R8.reuse, R34, R168 ;  /* 0x000000220864723c */ /* 0x040ff000000018a8 */
[----:B------:R-:W-:Y:S01]  /*6470*/  HMMA.16816.F32 R164, R8, R28, R164 ;  /* 0x0000001c08a4723c */ /* 0x000fe200000018a4 */
[----:B-1----:R-:W-:-:S04]  /*6480*/  FFMA.FTZ R4, R209, c[0x0][0x2d0], -R6 ;  /* 0x0000b400d1047a23 */ /* 0x002fc80000010806 */
[----:B------:R1:W2:Y:S02]  /*6490*/  MUFU.EX2 R78, R4 ;  /* 0x00000004004e7308 */ /* 0x0002a40000000800 */
[----:B-1----:R-:W-:Y:S02]  /*64a0*/  FFMA.FTZ R4, R210, c[0x0][0x2d0], -R6 ;  /* 0x0000b400d2047a23 */ /* 0x002fe40000010806 */
[----:B------:R-:W-:-:S04]  /*64b0*/  IMAD.MOV.U32 R48, RZ, RZ, R41 ;  /* 0x000000ffff307224 */ /* 0x000fc800078e0029 */
[----:B------:R1:W-:Y:S01]  /*64c0*/  MUFU.EX2 R77, R4 ;  /* 0x00000004004d7308 */ /* 0x0003e20000000800 */
[----:B------:R-:W-:Y:S02]  /*64d0*/  IMAD.MOV.U32 R41, RZ, RZ, R73 ;  /* 0x000000ffff297224 */ /* 0x000fe400078e0049 */
[----:B------:R-:W-:Y:S01]  /*64e0*/  IMAD.MOV.U32 R49, RZ, RZ, R42 ;  /* 0x000000ffff317224 */ /* 0x000fe200078e002a */
[----:B------:R-:W-:Y:S01]  /*64f0*/  HMMA.16816.F32 R112, R8, R30, R112 ;  /* 0x0000001e0870723c */ /* 0x000fe20000001870 */
[----:B------:R-:W-:Y:S02]  /*6500*/  FFMA.FTZ R6, R229, c[0x0][0x2d0], -R6 ;  /* 0x0000b400e5067a23 */ /* 0x000fe40000010806 */
[--C-:B-1----:R-:W-:Y:S01]  /*6510*/  FFMA.FTZ R4, R207, c[0x0][0x2d0], -R2.reuse ;  /* 0x0000b400cf047a23 */ /* 0x102fe20000010802 */
[----:B------:R-:W-:Y:S01]  /*6520*/  MOV R233, R41 ;  /* 0x0000002900e97202 */ /* 0x000fe20000000f00 */
[----:B------:R-:W-:Y:S01]  /*6530*/  IMAD.MOV.U32 R42, RZ, RZ, R119 ;  /* 0x000000ffff2a7224 */ /* 0x000fe200078e0077 */
[----:B------:R-:W1:Y:S08]  /*6540*/  MUFU.EX2 R76, R6 ;  /* 0x00000006004c7308 */ /* 0x000e700000000800 */
[----:B------:R3:W-:Y:S02]  /*6550*/  MUFU.EX2 R75, R4 ;  /* 0x00000004004b7308 */ /* 0x0007e40000000800 */
[----:B---3--:R-:W-:-:S02]  /*6560*/  FFMA.FTZ R4, R208, c[0x0][0x2d0], -R2 ;  /* 0x0000b400d0047a23 */ /* 0x008fc40000010802 */
[----:B------:R-:W-:-:S04]  /*6570*/  IMAD.MOV.U32 R208, RZ, RZ, R67 ;  /* 0x000000ffffd07224 */ /* 0x000fc800078e0043 */
[----:B------:R3:W4:Y:S01]  /*6580*/  MUFU.EX2 R74, R4 ;  /* 0x00000004004a7308 */ /* 0x0007220000000800 */
[----:B------:R-:W-:Y:S02]  /*6590*/  IMAD.MOV.U32 R67, RZ, RZ, R201 ;  /* 0x000000ffff437224 */ /* 0x000fe400078e00c9 */
[----:B------:R-:W-:Y:S01]  /*65a0*/  IMAD.MOV.U32 R201, RZ, RZ, R51 ;  /* 0x000000ffffc97224 */ /* 0x000fe200078e0033 */
[----:B------:R-:W-:Y:S01]  /*65b0*/  MOV R51, R126 ;  /* 0x0000007e00337202 */ /* 0x000fe20000000f00 */
[----:B------:R-:W-:Y:S02]  /*65c0*/  IMAD.MOV.U32 R126, RZ, RZ, R117 ;  /* 0x000000ffff7e7224 */ /* 0x000fe400078e0075 */
[----:B---3--:R-:W-:Y:S01]  /*65d0*/  FFMA.FTZ R4, R211, c[0x0][0x2d0], -R2 ;  /* 0x0000b400d3047a23 */ /* 0x008fe20000010802 */
[----:B------:R-:W-:Y:S01]  /*65e0*/  MOV R211, R40 ;  /* 0x0000002800d37202 */ /* 0x000fe20000000f00 */
[----:B------:R-:W-:Y:S01]  /*65f0*/  IMAD.MOV.U32 R40, RZ, RZ, R124 ;  /* 0x000000ffff287224 */ /* 0x000fe200078e007c */
[----:B------:R-:W-:Y:S01]  /*6600*/  MOV R124, R116 ;  /* 0x00000074007c7202 */ /* 0x000fe20000000f00 */
[----:B------:R3:W-:Y:S01]  /*6610*/  MUFU.EX2 R73, R4 ;  /* 0x0000000400497308 */ /* 0x0007e20000000800 */
[----:B------:R-:W-:Y:S01]  /*6620*/  HMMA.16816.F32 R116, R8, R20, R176 ;  /* 0x000000140874723c */ /* 0x000fe200000018b0 */
[----:B------:R-:W-:-:S02]  /*6630*/  IMAD.MOV.U32 R230, RZ, RZ, R51 ;  /* 0x000000ffffe67224 */ /* 0x000fc400078e0033 */
[----:B------:R-:W-:-:S04]  /*6640*/  IMAD.MOV.U32 R194, RZ, RZ, R40 ;  /* 0x000000ffffc27224 */ /* 0x000fc800078e0028 */
[----:B------:R-:W-:Y:S01]  /*6650*/  MOV R179, R195 ;  /* 0x000000c300b37202 */ /* 0x000fe20000000f00 */
[----:B------:R-:W-:Y:S01]  /*6660*/  IMAD.MOV.U32 R195, RZ, RZ, R71 ;  /* 0x000000ffffc37224 */ /* 0x000fe200078e0047 */
[----:B------:R-:W-:Y:S01]  /*6670*/  HMMA.16816.F32 R8, R8, R22, R84 ;  /* 0x000000160808723c */ /* 0x000fe20000001854 */
[----:B---3--:R-:W-:Y:S02]  /*6680*/  FFMA.FTZ R4, R232, c[0x0][0x2d0], -R2 ;  /* 0x0000b400e8047a23 */ /* 0x008fe40000010802 */
[----:B------:R-:W-:Y:S02]  /*6690*/  IMAD.MOV.U32 R232, RZ, RZ, R48 ;  /* 0x000000ffffe87224 */ /* 0x000fe400078e0030 */
[----:B------:R3:W1:Y:S01]  /*66a0*/  MUFU.EX2 R71, R4 ;  /* 0x0000000400477308 */ /* 0x0006620000000800 */
[----:B------:R-:W-:Y:S02]  /*66b0*/  IMAD.MOV.U32 R207, RZ, RZ, R42 ;  /* 0x000000ffffcf7224 */ /* 0x000fe400078e002a */
[----:B------:R-:W-:-:S02]  /*66c0*/  IMAD.MOV.U32 R87, RZ, RZ, R43 ;  /* 0x000000ffff577224 */ /* 0x000fc400078e002b */
[----:B------:R-:W4:Y:S01]  /*66d0*/  LDSM.16.MT88.4 R40, [R214+0x2900] ;  /* 0x00290000d628783b */ /* 0x000f220000004200 */
[----:B---3--:R-:W-:Y:S02]  /*66e0*/  FFMA.FTZ R4, R199, c[0x0][0x2d0], -R0 ;  /* 0x0000b400c7047a23 */ /* 0x008fe40000010800 */
[----:B------:R-:W-:Y:S02]  /*66f0*/  IMAD.MOV.U32 R199, RZ, RZ, R49 ;  /* 0x000000ffffc77224 */ /* 0x000fe400078e0031 */
[----:B------:R-:W3:Y:S01]  /*6700*/  LDSM.16.MT88.4 R48, [R215+0x2900] ;  /* 0x00290000d730783b */ /* 0x000ee20000004200 */
[----:B------:R-:W-:Y:S02]  /*6710*/  F2FP.PACK_AB R168, R97, R99 ;  /* 0x0000006361a8723e */ /* 0x000fe400000000ff */
[----:B--2---:R-:W-:Y:S02]  /*6720*/  F2FP.PACK_AB R169, R78, R79 ;  /* 0x0000004f4ea9723e */ /* 0x004fe400000000ff */
[----:B------:R-:W-:-:S02]  /*6730*/  F2FP.PACK_AB R170, R80, R82 ;  /* 0x0000005250aa723e */ /* 0x000fc400000000ff */
[----:B-1----:R-:W-:Y:S02]  /*6740*/  F2FP.PACK_AB R171, R76, R77 ;  /* 0x0000004d4cab723e */ /* 0x002fe400000000ff */
[----:B------:R-:W-:Y:S02]  /*6750*/  MOV R176, R69 ;  /* 0x0000004500b07202 */ /* 0x000fe40000000f00 */
[----:B------:R1:W-:Y:S01]  /*6760*/  MUFU.EX2 R69, R4 ;  /* 0x0000000400457308 */ /* 0x0003e20000000800 */
[----:B------:R-:W-:Y:S02]  /*6770*/  MOV R210, R70 ;  /* 0x0000004600d27202 */ /* 0x000fe40000000f00 */
[C---:B------:R-:W-:Y:S08]  /*6780*/  HMMA.16816.F32 R136, R168.reuse, R16, R136 ;  /* 0x00000010a888723c */ /* 0x040ff00000001888 */
[----:B------:R-:W-:Y:S01]  /*6790*/  HMMA.16816.F32 R148, R168, R18, R148 ;  /* 0x00000012a894723c */ /* 0x000fe20000001894 */
[----:B-1----:R-:W-:-:S07]  /*67a0*/  FFMA.FTZ R4, R203, c[0x0][0x2d0], -R0 ;  /* 0x0000b400cb047a23 */ /* 0x002fce0000010800 */
[C---:B------:R-:W-:Y:S01]  /*67b0*/  HMMA.16816.F32 R152, R168.reuse, R24, R152 ;  /* 0x00000018a898723c */ /* 0x040fe20000001898 */
[----:B------:R1:W2:Y:S07]  /*67c0*/  MUFU.EX2 R70, R4 ;  /* 0x0000000400467308 */ /* 0x0002ae0000000800 */
[C---:B------:R-:W-:Y:S08]  /*67d0*/  HMMA.16816.F32 R100, R168.reuse, R26, R100 ;  /* 0x0000001aa864723c */ /* 0x040ff00000001864 */
[----:B----4-:R-:W-:Y:S01]  /*67e0*/  HMMA.16816.F32 R164, R168, R40, R164 ;  /* 0x00000028a8a4723c */ /* 0x010fe200000018a4 */
[----:B-1----:R-:W-:-:S07]  /*67f0*/  FFMA.FTZ R4, R204, c[0x0][0x2d0], -R0 ;  /* 0x0000b400cc047a23 */ /* 0x002fce0000010800 */
[C---:B------:R-:W-:Y:S01]  /*6800*/  HMMA.16816.F32 R112, R168.reuse, R42, R112 ;  /* 0x0000002aa870723c */ /* 0x040fe20000001870 */
[----:B------:R1:W-:Y:S07]  /*6810*/  MUFU.EX2 R61, R4 ;  /* 0x00000004003d7308 */ /* 0x0003ee0000000800 */
[C---:B---3--:R-:W-:Y:S08]  /*6820*/  HMMA.16816.F32 R116, R168.reuse, R48, R116 ;  /* 0x00000030a874723c */ /* 0x048ff00000001874 */
[----:B------:R-:W-:Y:S01]  /*6830*/  HMMA.16816.F32 R168, R168, R50, R8 ;  /* 0x00000032a8a8723c */ /* 0x000fe20000001808 */
[----:B-1----:R-:W-:-:S06]  /*6840*/  FFMA.FTZ R4, R206, c[0x0][0x2d0], -R0 ;  /* 0x0000b400ce047a23 */ /* 0x002fcc0000010800 */
[----:B------:R-:W-:-:S04]  /*6850*/  FFMA.FTZ R8, R236, c[0x0][0x2d0], -R2 ;  /* 0x0000b400ec087a23 */ /* 0x000fc80000010802 */
[----:B------:R1:W-:Y:S01]  /*6860*/  MUFU.EX2 R62, R8 ;  /* 0x00000008003e7308 */ /* 0x0003e20000000800 */
[----:B------:R-:W-:Y:S01]  /*6870*/  MOV R178, R192 ;  /* 0x000000c000b27202 */ /* 0x000fe20000000f00 */
[----:B------:R-:W-:-:S06]  /*6880*/  IMAD.MOV.U32 R192, RZ, RZ, R65 ;  /* 0x000000ffffc07224 */ /* 0x000fcc00078e0041 */
[----:B------:R-:W3:Y:S01]  /*6890*/  MUFU.EX2 R60, R4 ;  /* 0x00000004003c7308 */ /* 0x000ee20000000800 */
[----:B-1----:R-:W-:-:S07]  /*68a0*/  FFMA.FTZ R8, R237, c[0x0][0x2d0], -R2 ;  /* 0x0000b400ed087a23 */ /* 0x002fce0000010802 */
[----:B------:R1:W4:Y:S01]  /*68b0*/  MUFU.EX2 R63, R8 ;  /* 0x00000008003f7308 */ /* 0x0003220000000800 */
[----:B------:R-:W-:Y:S02]  /*68c0*/  IMAD.MOV.U32 R180, RZ, RZ, R66 ;  /* 0x000000ffffb47224 */ /* 0x000fe400078e0042 */
[----:B------:R-:W-:Y:S02]  /*68d0*/  IMAD.MOV.U32 R209, RZ, RZ, R67 ;  /* 0x000000ffffd17224 */ /* 0x000fe400078e0043 */
[----:B-1----:R-:W-:-:S04]  /*68e0*/  FFMA.FTZ R8, R238, c[0x0][0x2d0], -R2 ;  /* 0x0000b400ee087a23 */ /* 0x002fc80000010802 */
[----:B------:R1:W-:Y:S01]  /*68f0*/  MUFU.EX2 R65, R8 ;  /* 0x0000000800417308 */ /* 0x0003e20000000800 */
[----:B------:R-:W-:Y:S01]  /*6900*/  IMAD.MOV.U32 R203, RZ, RZ, R5 ;  /* 0x000000ffffcb7224 */ /* 0x000fe200078e0005 */
[----:B------:R-:W-:Y:S02]  /*6910*/  F2FP.PACK_AB R4, R74, R75 ;  /* 0x0000004b4a04723e */ /* 0x000fe400000000ff */
[----:B------:R-:W-:Y:S02]  /*6920*/  F2FP.PACK_AB R6, R71, R73 ;  /* 0x000000494706723e */ /* 0x000fe400000000ff */
[----:B--2---:R-:W-:Y:S01]  /*6930*/  F2FP.PACK_AB R5, R70, R69 ;  /* 0x000000454605723e */ /* 0x004fe200000000ff */
[----:B-1----:R-:W-:-:S04]  /*6940*/  FFMA.FTZ R8, R239, c[0x0][0x2d0], -R2 ;  /* 0x0000b400ef087a23 */ /* 0x002fc80000010802 */
[----:B------:R1:W2:Y:S01]  /*6950*/  MUFU.EX2 R66, R8 ;  /* 0x0000000800427308 */ /* 0x0002a20000000800 */
[----:B---3--:R-:W-:Y:S01]  /*6960*/  F2FP.PACK_AB R7, R60, R61 ;  /* 0x0000003d3c07723e */ /* 0x008fe200000000ff */
[----:B------:R-:W-:Y:S02]  /*6970*/  IMAD.MOV.U32 R229, RZ, RZ, R68 ;  /* 0x000000ffffe57224 */ /* 0x000fe400078e0044 */
[----:B-1----:R-:W-:-:S04]  /*6980*/  FFMA.FTZ R8, R240, c[0x0][0x2d0], -R2 ;  /* 0x0000b400f0087a23 */ /* 0x002fc80000010802 */
[----:B------:R1:W-:Y:S01]  /*6990*/  MUFU.EX2 R67, R8 ;  /* 0x0000000800437308 */ /* 0x0003e20000000800 */
[C---:B------:R-:W-:Y:S08]  /*69a0*/  HMMA.16816.F32 R140, R4.reuse, R156, R140 ;  /* 0x0000009c048c723c */ /* 0x040ff0000000188c */
[----:B------:R-:W-:Y:S01]  /*69b0*/  HMMA.16816.F32 R144, R4, R158, R144 ;  /* 0x0000009e0490723c */ /* 0x000fe20000001890 */
[----:B-1----:R-:W-:-:S04]  /*69c0*/  FFMA.FTZ R8, R241, c[0x0][0x2d0], -R2 ;  /* 0x0000b400f1087a23 */ /* 0x002fc80000010802 */
[----:B------:R1:W-:Y:S03]  /*69d0*/  MUFU.EX2 R68, R8 ;  /* 0x0000000800447308 */ /* 0x0003e60000000800 */
[----:B------:R-:W-:Y:S01]  /*69e0*/  HMMA.16816.F32 R156, R4, R132, R44 ;  /* 0x00000084049c723c */ /* 0x000fe2000000182c */
[----:B------:R-:W-:Y:S02]  /*69f0*/  IMAD.MOV.U32 R177, RZ, RZ, R64 ;  /* 0x000000ffffb17224 */ /* 0x000fe400078e0040 */
[----:B-1----:R-:W-:-:S04]  /*6a00*/  FFMA.FTZ R8, R234, c[0x0][0x2d0], -R0 ;  /* 0x0000b400ea087a23 */ /* 0x002fc80000010800 */
[----:B------:R1:W-:Y:S02]  /*6a10*/  MUFU.EX2 R44, R8 ;  /* 0x00000008002c7308 */ /* 0x0003e40000000800 */
[----:B-1----:R-:W-:-:S06]  /*6a20*/  FFMA.FTZ R8, R235, c[0x0][0x2d0], -R0 ;  /* 0x0000b400eb087a23 */ /* 0x002fcc0000010800 */
[----:B------:R1:W3:Y:S02]  /*6a30*/  MUFU.EX2 R45, R8 ;  /* 0x00000008002d7308 */ /* 0x0002e40000000800 */
[----:B-1----:R-:W-:-:S06]  /*6a40*/  FFMA.FTZ R8, R187, c[0x0][0x2d0], -R0 ;  /* 0x0000b400bb087a23 */ /* 0x002fcc0000010800 */
[----:B------:R1:W-:Y:S02]  /*6a50*/  MUFU.EX2 R64, R8 ;  /* 0x0000000800407308 */ /* 0x0003e40000000800 */
[----:B-1----:R-:W-:-:S06]  /*6a60*/  FFMA.FTZ R8, R186, c[0x0][0x2d0], -R0 ;  /* 0x0000b400ba087a23 */ /* 0x002fcc0000010800 */
[----:B------:R1:W1:Y:S01]  /*6a70*/  MUFU.EX2 R47, R8 ;  /* 0x00000008002f7308 */ /* 0x0002620000000800 */
[C---:B------:R-:W-:Y:S08]  /*6a80*/  HMMA.16816.F32 R12, R4.reuse, R172, R52 ;  /* 0x000000ac040c723c */ /* 0x040ff00000001834 */
[----:B------:R-:W-:Y:S01]  /*6a90*/  HMMA.16816.F32 R160, R4, R134, R160 ;  /* 0x0000008604a0723c */ /* 0x000fe200000018a0 */
[----:B-1----:R-:W-:-:S02]  /*6aa0*/  FFMA.FTZ R8, R243, c[0x0][0x2d0], -R2 ;  /* 0x0000b400f3087a23 */ /* 0x002fc40000010802 */
[----:B------:R-:W-:-:S05]  /*6ab0*/  FFMA.FTZ R2, R242, c[0x0][0x2d0], -R2 ;  /* 0x0000b400f2027a23 */ /* 0x000fca0000010802 */
[C---:B------:R-:W-:Y:S01]  /*6ac0*/  HMMA.16816.F32 R104, R4.reuse, R120, R104 ;  /* 0x000000780468723c */ /* 0x040fe20000001868 */
[----:B------:R1:W-:Y:S07]  /*6ad0*/  MUFU.EX2 R53, R8 ;  /* 0x0000000800357308 */ /* 0x0003ee0000000800 */
[C---:B------:R-:W-:Y:S01]  /*6ae0*/  HMMA.16816.F32 R108, R4.reuse, R122, R108 ;  /* 0x0000007a046c723c */ /* 0x040fe2000000186c */
[----:B------:R2:W-:Y:S07]  /*6af0*/  MUFU.EX2 R52, R2 ;  /* 0x0000000200347308 */ /* 0x0005ee0000000800 */
[----:B-1----:R-:W-:Y:S07]  /*6b00*/  HMMA.16816.F32 R8, R4, R174, R56 ;  /* 0x000000ae0408723c */ /* 0x002fee0000001838 */
[----:B----4-:R-:W-:Y:S01]  /*6b10*/  F2FP.PACK_AB R4, R63, R62 ;  /* 0x0000003e3f04723e */ /* 0x010fe200000000ff */
[----:B--2---:R-:W-:Y:S01]  /*6b20*/  FFMA.FTZ R2, R190, c[0x0][0x2d0], -R0 ;  /* 0x0000b400be027a23 */ /* 0x004fe20000010800 */
[----:B------:R-:W-:-:S02]  /*6b30*/  F2FP.PACK_AB R6, R66, R65 ;  /* 0x000000414206723e */ /* 0x000fc400000000ff */
[----:B---3--:R-:W-:Y:S02]  /*6b40*/  F2FP.PACK_AB R5, R45, R44 ;  /* 0x0000002c2d05723e */ /* 0x008fe400000000ff */
[----:B------:R-:W-:Y:S01]  /*6b50*/  F2FP.PACK_AB R7, R47, R64 ;  /* 0x000000402f07723e */ /* 0x000fe200000000ff */
[----:B------:R1:W2:Y:S01]  /*6b60*/  MUFU.EX2 R46, R2 ;  /* 0x00000002002e7308 */ /* 0x0002a20000000800 */
[----:B------:R-:W-:-:S05]  /*6b70*/  MOV R84, R125 ;  /* 0x0000007d00547202 */ /* 0x000fca0000000f00 */
[----:B------:R-:W-:Y:S01]  /*6b80*/  HMMA.16816.F32 R140, R4, R36, R140 ;  /* 0x00000024048c723c */ /* 0x000fe2000000188c */
[----:B------:R-:W-:Y:S01]  /*6b90*/  MOV R86, R126 ;  /* 0x0000007e00567202 */ /* 0x000fe20000000f00 */
[----:B------:R-:W-:Y:S02]  /*6ba0*/  IMAD.MOV.U32 R85, RZ, RZ, R124 ;  /* 0x000000ffff557224 */ /* 0x000fe400078e007c */
[----:B-1----:R-:W-:-:S04]  /*6bb0*/  FFMA.FTZ R2, R189, c[0x0][0x2d0], -R0 ;  /* 0x0000b400bd027a23 */ /* 0x002fc80000010800 */
[----:B------:R1:W3:Y:S01]  /*6bc0*/  MUFU.EX2 R37, R2 ;  /* 0x0000000200257308 */ /* 0x0002e20000000800 */
[----:B------:R-:W-:Y:S01]  /*6bd0*/  HMMA.16816.F32 R156, R4, R32, R156 ;  /* 0x00000020049c723c */ /* 0x000fe2000000189c */
[--C-:B-1----:R-:W-:Y:S02]  /*6be0*/  FFMA.FTZ R2, R191, c[0x0][0x2d0], -R0.reuse ;  /* 0x0000b400bf027a23 */ /* 0x102fe40000010800 */
[----:B------:R-:W-:-:S04]  /*6bf0*/  FFMA.FTZ R0, R188, c[0x0][0x2d0], -R0 ;  /* 0x0000b400bc007a23 */ /* 0x000fc80000010800 */
[----:B------:R1:W4:Y:S01]  /*6c00*/  MUFU.EX2 R36, R2 ;  /* 0x0000000200247308 */ /* 0x0003220000000800 */
[----:B------:R-:W-:Y:S07]  /*6c10*/  HMMA.16816.F32 R144, R4, R38, R144 ;  /* 0x000000260490723c */ /* 0x000fee0000001890 */
[----:B------:R2:W2:Y:S01]  /*6c20*/  MUFU.EX2 R32, R0 ;  /* 0x0000000000207308 */ /* 0x0004a20000000800 */
[----:B-1----:R-:W-:Y:S01]  /*6c30*/  FADD.FTZ R2, R84, R203 ;  /* 0x000000cb54027221 */ /* 0x002fe20000010000 */
[----:B------:R-:W-:Y:S01]  /*6c40*/  MOV R203, R86 ;  /* 0x0000005600cb7202 */ /* 0x000fe20000000f00 */
[----:B------:R-:W-:Y:S01]  /*6c50*/  IMAD.MOV.U32 R84, RZ, RZ, R85 ;  /* 0x000000ffff547224 */ /* 0x000fe200078e0055 */
[----:B------:R-:W-:Y:S01]  /*6c60*/  MOV R86, R179 ;  /* 0x000000b300567202 */ /* 0x000fe20000000f00 */
[----:B------:R-:W-:-:S02]  /*6c70*/  FADD.FTZ R2, R217, R2 ;  /* 0x00000002d9027221 */ /* 0x000fc40000010000 */
[----:B--2---:R-:W-:Y:S01]  /*6c80*/  FADD.FTZ R0, R84, R203 ;  /* 0x000000cb54007221 */ /* 0x004fe20000010000 */
[----:B------:R-:W-:Y:S03]  /*6c90*/  HMMA.16816.F32 R160, R4, R34, R160 ;  /* 0x0000002204a0723c */ /* 0x000fe600000018a0 */
[----:B------:R-:W-:Y:S02]  /*6ca0*/  FADD.FTZ R0, R212, R0 ;  /* 0x00000000d4007221 */ /* 0x000fe40000010000 */
[----:B------:R-:W-:-:S03]  /*6cb0*/  IMAD.MOV.U32 R85, RZ, RZ, R177 ;  /* 0x000000ffff557224 */ /* 0x000fc600078e00b1 */
[----:B------:R-:W-:Y:S01]  /*6cc0*/  HMMA.16816.F32 R104, R4, R28, R104 ;  /* 0x0000001c0468723c */ /* 0x000fe20000001868 */
[----:B------:R-:W-:Y:S02]  /*6cd0*/  FADD.FTZ R2, R86, R2 ;  /* 0x0000000256027221 */ /* 0x000fe40000010000 */
[----:B------:R-:W-:-:S05]  /*6ce0*/  FADD.FTZ R0, R87, R0 ;  /* 0x0000000057007221 */ /* 0x000fca0000010000 */
[----:B------:R-:W-:Y:S01]  /*6cf0*/  HMMA.16816.F32 R108, R4, R30, R108 ;  /* 0x0000001e046c723c */ /* 0x000fe2000000186c */
[----:B------:R-:W-:-:S07]  /*6d00*/  IMAD.MOV.U32 R177, RZ, RZ, R178 ;  /* 0x000000ffffb17224 */ /* 0x000fce00078e00b2 */
[----:B------:R-:W-:Y:S01]  /*6d10*/  HMMA.16816.F32 R12, R4, R20, R12 ;  /* 0x00000014040c723c */ /* 0x000fe2000000180c */
[----:B------:R-:W-:-:S07]  /*6d20*/  IMAD.MOV.U32 R178, RZ, RZ, R211 ;  /* 0x000000ffffb27224 */ /* 0x000fce00078e00d3 */
[----:B------:R-:W-:Y:S01]  /*6d30*/  HMMA.16816.F32 R8, R4, R22, R8 ;  /* 0x000000160408723c */ /* 0x000fe20000001808 */
[----:B------:R-:W-:-:S06]  /*6d40*/  FADD.FTZ R2, R232, R2 ;  /* 0x00000002e8027221 */ /* 0x000fcc0000010000 */
[----:B------:R-:W-:Y:S02]  /*6d50*/  FADD.FTZ R6, R218, R219 ;  /* 0x000000dbda067221 */ /* 0x000fe40000010000 */
[----:B------:R-:W-:Y:S02]  /*6d60*/  FADD.FTZ R5, R176, R0 ;  /* 0x00000000b0057221 */ /* 0x000fe40000010000 */
[----:B------:R-:W-:Y:S02]  /*6d70*/  FADD.FTZ R6, R85, R6 ;  /* 0x0000000655067221 */ /* 0x000fe40000010000 */
[----:B------:R-:W-:Y:S02]  /*6d80*/  FADD.FTZ R0, R185, R184 ;  /* 0x000000b8b9007221 */ /* 0x000fe40000010000 */
[----:B------:R-:W-:Y:S02]  /*6d90*/  FADD.FTZ R6, R199, R6 ;  /* 0x00000006c7067221 */ /* 0x000fe40000010000 */
[----:B------:R-:W-:-:S02]  /*6da0*/  IMAD.MOV.U32 R179, RZ, RZ, R208 ;  /* 0x000000ffffb37224 */ /* 0x000fc400078e00d0 */
[----:B------:R-:W-:Y:S01]  /*6db0*/  FADD.FTZ R4, R178, R2 ;  /* 0x00000002b2047221 */ /* 0x000fe20000010000 */
[----:B------:R-:W-:Y:S01]  /*6dc0*/  MOV R211, R221 ;  /* 0x000000dd00d37202 */ /* 0x000fe20000000f00 */
[----:B------:R-:W-:Y:S01]  /*6dd0*/  FADD.FTZ R2, R252, R0 ;  /* 0x00000000fc027221 */ /* 0x000fe20000010000 */
[----:B------:R1:W5:Y:S01]  /*6de0*/  LDL.LU R221, [R1+0x5c] ;  /* 0x00005c0001dd7983 */ /* 0x0003620000300800 */
[----:B------:R-:W-:Y:S02]  /*6df0*/  FADD.FTZ R6, R177, R6 ;  /* 0x00000006b1067221 */ /* 0x000fe40000010000 */
[----:B------:R-:W-:Y:S02]  /*6e00*/  FADD.FTZ R0, R179, R5 ;  /* 0x00000005b3007221 */ /* 0x000fe40000010000 */
[----:B------:R-:W-:Y:S02]  /*6e10*/  FADD.FTZ R2, R250, R2 ;  /* 0x00000002fa027221 */ /* 0x000fe40000010000 */
[----:B------:R-:W-:-:S02]  /*6e20*/  IMAD.MOV.U32 R208, RZ, RZ, R220 ;  /* 0x000000ffffd07224 */ /* 0x000fc400078e00dc */
[----:B------:R-:W-:Y:S01]  /*6e30*/  FADD.FTZ R6, R211, R6 ;  /* 0x00000006d3067221 */ /* 0x000fe20000010000 */
[----:B------:R1:W5:Y:S01]  /*6e40*/  LDL.LU R220, [R1+0x58] ;  /* 0x0000580001dc7983 */ /* 0x0003620000300800 */
[----:B------:R-:W-:Y:S02]  /*6e50*/  FADD.FTZ R5, R207, R0 ;  /* 0x00000000cf057221 */ /* 0x000fe40000010000 */
[----:B------:R-:W-:Y:S01]  /*6e60*/  FADD.FTZ R2, R247, R2 ;  /* 0x00000002f7027221 */ /* 0x000fe20000010000 */
[----:B------:R1:W5:Y:S01]  /*6e70*/  LDL.LU R219, [R1+0x54] ;  /* 0x0000540001db7983 */ /* 0x0003620000300800 */
[----:B------:R-:W-:Y:S02]  /*6e80*/  FADD.FTZ R7, R208, R4 ;  /* 0x00000004d0077221 */ /* 0x000fe40000010000 */
[----:B------:R-:W-:Y:S01]  /*6e90*/  FADD.FTZ R4, R251, R6 ;  /* 0x00000006fb047221 */ /* 0x000fe20000010000 */
[----:B------:R1:W5:Y:S01]  /*6ea0*/  LDL.LU R218, [R1+0x50] ;  /* 0x0000500001da7983 */ /* 0x0003620000300800 */
[----:B------:R-:W-:-:S02]  /*6eb0*/  FADD.FTZ R6, R210, R5 ;  /* 0x00000005d2067221 */ /* 0x000fc40000010000 */
[----:B------:R-:W-:Y:S01]  /*6ec0*/  FADD.FTZ R2, R246, R2 ;  /* 0x00000002f6027221 */ /* 0x000fe20000010000 */
[----:B------:R1:W5:Y:S01]  /*6ed0*/  LDL.LU R217, [R1+0x4c] ;  /* 0x00004c0001d97983 */ /* 0x0003620000300800 */
[----:B------:R-:W-:Y:S02]  /*6ee0*/  FADD.FTZ R0, R229, R7 ;  /* 0x00000007e5007221 */ /* 0x000fe40000010000 */
[----:B------:R-:W-:Y:S01]  /*6ef0*/  FADD.FTZ R7, R249, R4 ;  /* 0x00000004f9077221 */ /* 0x000fe20000010000 */
[----:B------:R1:W5:Y:S01]  /*6f00*/  LDL.LU R212, [R1+0x48] ;  /* 0x0000480001d47983 */ /* 0x0003620000300800 */
[----:B------:R-:W-:Y:S02]  /*6f10*/  FADD.FTZ R4, R180, R6 ;  /* 0x00000006b4047221 */ /* 0x000fe40000010000 */
[----:B------:R-:W-:Y:S02]  /*6f20*/  FADD.FTZ R2, R248, R2 ;  /* 0x00000002f8027221 */ /* 0x000fe40000010000 */
[----:B------:R-:W-:-:S02]  /*6f30*/  FADD.FTZ R5, R209, R0 ;  /* 0x00000000d1057221 */ /* 0x000fc40000010000 */
[----:B------:R-:W-:Y:S02]  /*6f40*/  FADD.FTZ R0, R90, R7 ;  /* 0x000000075a007221 */ /* 0x000fe40000010000 */
[----:B------:R-:W-:Y:S02]  /*6f50*/  FADD.FTZ R7, R182, R4 ;  /* 0x00000004b6077221 */ /* 0x000fe40000010000 */
[----:B------:R-:W-:Y:S02]  /*6f60*/  FADD.FTZ R4, R72, R2 ;  /* 0x0000000248047221 */ /* 0x000fe40000010000 */
[----:B------:R-:W-:Y:S02]  /*6f70*/  IMAD.MOV.U32 R183, RZ, RZ, R127 ;  /* 0x000000ffffb77224 */ /* 0x000fe400078e007f */
        /* <DEDUP_REMOVED lines=51> */
[----:B---3--:R-:W-:Y:S02]  /*72b0*/  FADD.FTZ R0, R37, R0 ;  /* 0x0000000025007221 */ /* 0x008fe40000010000 */
[----:B------:R-:W-:Y:S02]  /*72c0*/  FADD.FTZ R5, R82, R4 ;  /* 0x0000000452057221 */ /* 0x000fe40000010000 */
[----:B------:R-:W-:Y:S02]  /*72d0*/  FADD.FTZ R4, R77, R7 ;  /* 0x000000074d047221 */ /* 0x000fe40000010000 */
[----:B------:R-:W-:Y:S02]  /*72e0*/  FADD.FTZ R2, R53, R6 ;  /* 0x0000000635027221 */ /* 0x000fe40000010000 */
[----:B----4-:R-:W-:-:S02]  /*72f0*/  FADD.FTZ R0, R36, R0 ;  /* 0x0000000024007221 */ /* 0x010fc40000010000 */
[----:B------:R-:W-:Y:S02]  /*7300*/  FADD.FTZ R5, R80, R5 ;  /* 0x0000000550057221 */ /* 0x000fe40000010000 */
[----:B------:R-:W-:Y:S02]  /*7310*/  FADD.FTZ R4, R76, R4 ;  /* 0x000000044c047221 */ /* 0x000fe40000010000 */
[----:B------:R-:W-:Y:S02]  /*7320*/  FADD.FTZ R2, R52, R2 ;  /* 0x0000000234027221 */ /* 0x000fe40000010000 */
[----:B------:R-:W-:Y:S01]  /*7330*/  FADD.FTZ R0, R32, R0 ;  /* 0x0000000020007221 */ /* 0x000fe20000010000 */
[----:B------:R1:W-:Y:S04]  /*7340*/  STL [R1+0x8], R5 ;  /* 0x0000080501007387 */ /* 0x0003e80000100800 */
[----:B------:R1:W-:Y:S04]  /*7350*/  STL [R1+0xc], R4 ;  /* 0x00000c0401007387 */ /* 0x0003e80000100800 */
[----:B------:R1:W-:Y:S04]  /*7360*/  STL [R1+0x10], R2 ;  /* 0x0000100201007387 */ /* 0x0003e80000100800 */
[----:B------:R1:W-:Y:S01]  /*7370*/  STL [R1+0x14], R0 ;  /* 0x0000140001007387 */ /* 0x0003e20000100800 */
[----:B------:R-:W-:Y:S01]  /*7380*/  UIMAD.WIDE.U32 UR14, UR7, UR4, URZ ;  /* 0x00000004070e72a5 */ /* 0x000fe2000f8e003f */
[----:B------:R-:W-:-:S02]  /*7390*/  PLOP3.LUT P0, PT, PT, PT, UP1, 0x40, 0x0 ;  /* 0x000000000000781c */ /* 0x000fc40003f0e818 */
[----:B------:R-:W-:Y:S01]  /*73a0*/  F2FP.PACK_AB R124, R68, R67 ;  /* 0x00000043447c723e */ /* 0x000fe200000000ff */
[----:B------:R-:W-:Y:S01]  /*73b0*/  @UP2 USHF.R.U32.HI UR7, URZ, UR5, UR15 ;  /* 0x000000053f072299 */ /* 0x000fe2000801160f */
[----:B------:R-:W-:Y:S02]  /*73c0*/  F2FP.PACK_AB R126, R52, R53 ;  /* 0x00000035347e723e */ /* 0x000fe400000000ff */
[----:B------:R-:W-:Y:S02]  /*73d0*/  F2FP.PACK_AB R125, R37, R46 ;  /* 0x0000002e257d723e */ /* 0x000fe400000000ff */
[----:B------:R-:W-:Y:S01]  /*73e0*/  F2FP.PACK_AB R127, R32, R36 ;  /* 0x00000024207f723e */ /* 0x000fe200000000ff */
[----:B------:R-:W-:-:S03]  /*73f0*/  UIADD3 UR4, UR6, UR7, URZ ;  /* 0x0000000706047290 */ /* 0x000fc6000fffe03f */
[----:B------:R-:W-:Y:S02]  /*7400*/  ULDC UR7, c[0x0][0x328] ;  /* 0x0000ca0000077ab9 */ /* 0x000fe40000000800 */
[----:B------:R-:W-:Y:S01]  /*7410*/  UIADD3 UR7, UR4, UR7, URZ ;  /* 0x0000000704077290 */ /* 0x000fe2000fffe03f */
[----:B------:R-:W-:Y:S01]  /*7420*/  HMMA.16816.F32 R140, R124, R16, R140 ;  /* 0x000000107c8c723c */ /* 0x000fe2000000188c */
[----:B------:R-:W-:-:S07]  /*7430*/  IADD3 R229, R244, -0x2, RZ ;  /* 0xfffffffef4e57810 */ /* 0x000fce0007ffe0ff */
[C---:B------:R-:W-:Y:S08]  /*7440*/  HMMA.16816.F32 R144, R124.reuse, R18, R144 ;  /* 0x000000127c90723c */ /* 0x040ff00000001890 */
[C---:B------:R-:W-:Y:S08]  /*7450*/  HMMA.16816.F32 R156, R124.reuse, R24, R156 ;  /* 0x000000187c9c723c */ /* 0x040ff0000000189c */
[C---:B------:R-:W-:Y:S08]  /*7460*/  HMMA.16816.F32 R160, R124.reuse, R26, R160 ;  /* 0x0000001a7ca0723c */ /* 0x040ff000000018a0 */
[C---:B------:R-:W-:Y:S08]  /*7470*/  HMMA.16816.F32 R104, R124.reuse, R40, R104 ;  /* 0x000000287c68723c */ /* 0x040ff00000001868 */
[C---:B------:R-:W-:Y:S08]  /*7480*/  HMMA.16816.F32 R108, R124.reuse, R42, R108 ;  /* 0x0000002a7c6c723c */ /* 0x040ff0000000186c */
[C---:B------:R-:W-:Y:S08]  /*7490*/  HMMA.16816.F32 R120, R124.reuse, R48, R12 ;  /* 0x000000307c78723c */ /* 0x040ff0000000180c */
[----:B------:R-:W-:Y:S01]  /*74a0*/  HMMA.16816.F32 R124, R124, R50, R8 ;  /* 0x000000327c7c723c */ /* 0x000fe20000001808 */
[----:B------:R-:W-:Y:S07]  /*74b0*/  @P0 BRA `(.L_x_161) ;  /* 0x0000015000000947 */ /* 0x000fee0003800000 */
[----:B-1----:R-:W-:Y:S01]  /*74c0*/  ISETP.LT.AND P0, PT, RZ, UR4, PT ;  /* 0x00000004ff007c0c */ /* 0x002fe2000bf01270 */
[----:B------:R-:W-:-:S02]  /*74d0*/  UIADD3 UR14, UR4, -0x1, URZ ;  /* 0xffffffff040e7890 */ /* 0x000fc4000fffe03f */
[----:B------:R-:W-:-:S10]  /*74e0*/  ULDC UR6, c[0x0][0x32c] ;  /* 0x0000cb0000067ab9 */ /* 0x000fd40000000800 */
[----:B------:R-:W-:Y:S05]  /*74f0*/  @P0 BRA `(.L_x_162) ;  /* 0x0000008000000947 */ /* 0x000fea0003800000 */
[----:B------:R-:W-:Y:S02]  /*7500*/  UISETP.NE.AND UP0, UPT, UR6, 0x1, UPT ;  /* 0x000000010600788c */ /* 0x000fe4000bf05270 */
[----:B------:R-:W-:-:S03]  /*7510*/  UIADD3 UR14, -UR4, URZ, URZ ;  /* 0x0000003f040e7290 */ /* 0x000fc6000fffe13f */
[----:B------:R-:W-:Y:S02]  /*7520*/  ULDC.64 UR4, c[0x0][0x330] ;  /* 0x0000cc0000047ab9 */ /* 0x000fe40000000a00 */
[----:B------:R-:W-:-:S07]  /*7530*/  UIMAD.WIDE.U32 UR16, UR14, UR4, URZ ;  /* 0x000000040e1072a5 */ /* 0x000fce000f8e003f */
[----:B------:R-:W-:Y:S02]  /*7540*/  @UP0 UMOV UR15, UR17 ;  /* 0x00000011000f0c82 */ /* 0x000fe40008000000 */
[----:B------:R-:W-:-:S04]  /*7550*/  @UP0 USHF.R.U32.HI UR14, URZ, UR5, UR15 ;  /* 0x000000053f0e0299 */ /* 0x000fc8000801160f */
[----:B------:R-:W-:Y:S01]  /*7560*/  ULOP3.LUT UR14, URZ, UR14, URZ, 0x33, !UPT ;  /* 0x0000000e3f0e7292 */ /* 0x000fe2000f8e333f */
[----:B------:R-:W-:Y:S05]  /*7570*/  BRA `(.L_x_163) ;  /* 0x0000005000007947 */ /* 0x000fea0003800000 */
.L_x_162:
[----:B------:R-:W-:Y:S02]  /*7580*/  UISETP.NE.AND UP0, UPT, UR6, 0x1, UPT ;  /* 0x000000010600788c */ /* 0x000fe4000bf05270 */
[----:B------:R-:W-:Y:S02]  /*7590*/  ULDC.64 UR4, c[0x0][0x330] ;  /* 0x0000cc0000047ab9 */ /* 0x000fe40000000a00 */
[----:B------:R-:W-:-:S07]  /*75a0*/  UIMAD.WIDE.U32 UR16, UR14, UR4, URZ ;  /* 0x000000040e1072a5 */ /* 0x000fce000f8e003f */
[----:B------:R-:W-:Y:S02]  /*75b0*/  @UP0 UMOV UR15, UR17 ;  /* 0x00000011000f0c82 */ /* 0x000fe40008000000 */
[----:B------:R-:W-:Y:S02]  /*75c0*/  @UP0 USHF.R.U32.HI UR14, URZ, UR5, UR15 ;  /* 0x000000053f0e0299 */ /* 0x000fe4000801160f */
.L_x_163:
[----:B------:R-:W-:Y:S02]  /*75d0*/  ULDC UR4, c[0x0][0x32c] ;  /* 0x0000cb0000047ab9 */ /* 0x000fe40000000800 */
[----:B------:R-:W-:-:S04]  /*75e0*/  UIMAD UR4, UR14, UR6, UR4 ;  /* 0x000000060e0472a4 */ /* 0x000fc8000f8e0204 */
[----:B------:R-:W-:-:S04]  /*75f0*/  UISETP.LT.AND UP0, UPT, UR7, UR4, UPT ;  /* 0x000000040700728c */ /* 0x000fc8000bf01270 */
[----:B------:R-:W-:-:S04]  /*7600*/  USEL UR7, UR7, UR4, UP0 ;  /* 0x0000000407077287 */ /* 0x000fc80008000000 */
.L_x_161:
[----:B-1----:R-:W-:-:S04]  /*7610*/  UIMAD.WIDE UR4, UR7, 0x2aaaaaab, URZ ;  /* 0x2aaaaaab070478a5 */ /* 0x002fc8000f8e023f */
[----:B------:R-:W-:-:S04]  /*7620*/  USHF.R.U32.HI UR4, URZ, 0x1f, UR5 ;  /* 0x0000001f3f047899 */ /* 0x000fc80008011605 */
[----:B------:R-:W-:-:S04]  /*7630*/  ULEA.HI.SX32 UR4, UR5, UR4, 0x1c ;  /* 0x0000000405047291 */ /* 0x000fc8000f8fe23f */
[----:B------:R-:W-:-:S04]  /*7640*/  UISETP.LT.AND UP0, UPT, UR8, UR4, UPT ;  /* 0x000000040800728c */ /* 0x000fc8000bf01270 */
[----:B------:R-:W-:-:S06]  /*7650*/  USEL UR4, UR8, UR4, !UP0 ;  /* 0x0000000408047287 */ /* 0x000fcc000c000000 */
[----:B------:R-:W-:-:S13]  /*7660*/  ISETP.GE.AND P0, PT, R229, UR4, PT ;  /* 0x00000004e5007c0c */ /* 0x000fda000bf06270 */
[----:B------:R-:W-:Y:S05]  /*7670*/  @!P0 BRA `(.L_x_164) ;  /* 0x00005c1000008947 */ /* 0x000fea0003800000 */
[----:B------:R-:W2:Y:S01]  /*7680*/  LDL R0, [R1+0x20] ;  /* 0x0000200001007983 */ /* 0x000ea20000100800 */
[----:B------:R-:W-:Y:S01]  /*7690*/  PLOP3.LUT P1, PT, PT, PT, UP2, 0x80, 0x0 ;  /* 0x000000000000781c */ /* 0x000fe20003f2f028 */
[----:B------:R-:W-:Y:S01]  /*76a0*/  IMAD.MOV.U32 R132, RZ, RZ, R129 ;  /* 0x000000ffff847224 */ /* 0x000fe200078e0081 */
[----:B------:R-:W-:Y:S01]  /*76b0*/  PLOP3.LUT P0, PT, PT, PT, UP2, 0x80, 0x0 ;  /* 0x000000000000781c */ /* 0x000fe20003f0f028 */
[----:B------:R-:W-:Y:S01]  /*76c0*/  IMAD.MOV.U32 R131, RZ, RZ, R130 ;  /* 0x000000ffff837224 */ /* 0x000fe200078e0082 */
[----:B------:R-:W-:Y:S01]  /*76d0*/  MOV R134, R3 ;  /* 0x0000000300867202 */ /* 0x000fe20000000f00 */
[----:B------:R-:W-:-:S08]  /*76e0*/  IMAD.MOV.U32 R133, RZ, RZ, R128 ;  /* 0x000000ffff857224 */ /* 0x000fd000078e0080 */
[----:B--2---:R-:W-:-:S05]  /*76f0*/  @P1 IMAD.HI.U32 R0, R0, c[0x0][0x2c8], RZ ;  /* 0x0000b20000001a27 */ /* 0x004fca00078e00ff */
[----:B------:R-:W-:-:S05]  /*7700*/  @P0 SHF.R.U32.HI R0, RZ, c[0x0][0x2cc], R0 ;  /* 0x0000b300ff000a19 */ /* 0x000fca0000011600 */
[----:B------:R1:W-:Y:S02]  /*7710*/  @P0 STL [R1+0x1c], R0 ;  /* 0x00001c0001000387 */ /* 0x0003e40000100800 */
.L_x_181:
[----:B------:R-:W-:Y:S04]  /*7720*/  DEPBAR.LE SB0, 0x0 ;  /* 0x000080000000791a */ /* 0x000fe80000000000 */
[----:B------:R-:W-:Y:S01]  /*7730*/  BAR.SYNC.DEFER_BLOCKING 0x0 ;  /* 0x0000000000007b1d */ /* 0x000fe20000010000 */
[C---:B------:R-:W-:Y:S01]  /*7740*/  ISETP.LT.AND P0, PT, R229.reuse, UR8, PT ;  /* 0x00000008e5007c0c */ /* 0x040fe2000bf01270 */
[----:B------:R-:W-:Y:S11]  /*7750*/  IMAD.MOV.U32 R230, RZ, RZ, c[0x0][0x1e0] ;  /* 0x00007800ffe67624 */ /* 0x000ff600078e00ff */
[----:B------:R-:W-:Y:S01]  /*7760*/  @!UPT UIADD3 URZ, URZ, URZ, URZ ;  /* 0x0000003f3f3ff290 */ /* 0x000fe2000fffe03f */
[----:B-1----:R-:W-:Y:S01]  /*7770*/  @!P0 SHF.R.S32.HI R0, RZ, 0x1f, R229 ;  /* 0x0000001fff008819 */ /* 0x002fe200000114e5 */
[C---:B------:R-:W-:Y:S04]  /*7780*/  @!P0 IMAD.WIDE.U32 R2, R229.reuse, c[0x0][0x208], RZ ;  /* 0x00008200e5028a25 */ /* 0x040fe800078e00ff */
[----:B------:R-:W-:Y:S04]  /*7790*/  @!P0 IMAD R0, R0, c[0x0][0x208], RZ ;  /* 0x0000820000008a24 */ /* 0x000fe800078e02ff */
[----:B------:R-:W-:Y:S01]  /*77a0*/  @!P0 IMAD R0, R229, c[0x0][0x20c], R0 ;  /* 0x00008300e5008a24 */ /* 0x000fe200078e0200 */
[----:B-----5:R-:W-:Y:S03]  /*77b0*/  LDSM.16.M88.4 R96, [R219+0x6100] ;  /* 0x00610000db60783b */ /* 0x020fe60000000200 */
[----:B------:R-:W-:Y:S03]  /*77c0*/  @!P0 IMAD.IADD R0, R3, 0x1, R0 ;  /* 0x0000000103008824 */ /* 0x000fe600078e0200 */
[----:B------:R-:W1:Y:S01]  /*77d0*/  LDSM.16.M88.4 R16, [R212+0x3100] ;  /* 0x00310000d410783b */ /* 0x000e620000000200 */
[----:B------:R-:W-:Y:S05]  /*77e0*/  @!P0 IMAD R0, R0, 0x60, RZ ;  /* 0x0000006000008824 */ /* 0x000fea00078e02ff */
[----:B------:R-:W2:Y:S06]  /*77f0*/  LDSM.16.M88.4 R92, [R219+0x8100] ;  /* 0x00810000db5c783b */ /* 0x000eac0000000200 */
[----:B------:R-:W3:Y:S06]  /*7800*/  LDL.64 R192, [R1+0x30] ;  /* 0x0000300001c07983 */ /* 0x000eec0000100a00 */
[----:B------:R-:W3:Y:S06]  /*7810*/  LDL.64 R128, [R1+0x40] ;  /* 0x0000400001807983 */ /* 0x000eec0000100a00 */
[----:B------:R-:W4:Y:S06]  /*7820*/  LDSM.16.M88.4 R32, [R212+0x3900] ;  /* 0x00390000d420783b */ /* 0x000f2c0000000200 */
[----:B------:R-:W3:Y:S06]  /*7830*/  LDL.64 R234, [R1+0x28] ;  /* 0x0000280001ea7983 */ /* 0x000eec0000100a00 */
[----:B------:R-:W4:Y:S01]  /*7840*/  LDSM.16.M88.4 R48, [R212+0x4100] ;  /* 0x00410000d430783b */ /* 0x000f220000000200 */
[-C--:B-1----:R-:W-:Y:S05]  /*7850*/  HMMA.16816.F32 R4, R96, R16.reuse, RZ ;  /* 0x000000106004723c */ /* 0x082fea00000018ff */
[----:B------:R-:W3:Y:S03]  /*7860*/  LDL.64 R232, [R1+0x38] ;  /* 0x0000380001e87983 */ /* 0x000ee60000100a00 */
[C---:B--2---:R-:W-:Y:S03]  /*7870*/  HMMA.16816.F32 R8, R92.reuse, R16, RZ ;  /* 0x000000105c08723c */ /* 0x044fe600000018ff */
[----:B------:R-:W1:Y:S06]  /*7880*/  LDSM.16.M88.4 R64, [R212+0x4900] ;  /* 0x00490000d440783b */ /* 0x000e6c0000000200 */
[----:B------:R-:W2:Y:S01]  /*7890*/  LDL R135, [R1+0x1c] ;  /* 0x00001c0001877983 */ /* 0x000ea20000100800 */
[-C--:B------:R-:W-:Y:S05]  /*78a0*/  HMMA.16816.F32 R12, R92, R18.reuse, RZ ;  /* 0x000000125c0c723c */ /* 0x080fea00000018ff */
[----:B------:R-:W1:Y:S03]  /*78b0*/  LDSM.16.M88.4 R80, [R212+0x5100] ;  /* 0x00510000d450783b */ /* 0x000e660000000200 */
[C---:B------:R-:W-:Y:S03]  /*78c0*/  HMMA.16816.F32 R16, R96.reuse, R18, RZ ;  /* 0x000000126010723c */ /* 0x040fe600000018ff */
[----:B------:R-:W1:Y:S05]  /*78d0*/  LDSM.16.M88.4 R172, [R212+0x5900] ;  /* 0x00590000d4ac783b */ /* 0x000e6a0000000200 */
[-C--:B----4-:R-:W-:Y:S01]  /*78e0*/  HMMA.16816.F32 R20, R96, R32.reuse, RZ ;  /* 0x000000206014723c */ /* 0x090fe200000018ff */
[----:B------:R-:W-:Y:S06]  /*78f0*/  LDSM.16.M88.4 R176, [R222+0x6100] ;  /* 0x00610000deb0783b */ /* 0x000fec0000000200 */
[----:B------:R-:W4:Y:S01]  /*7900*/  LDSM.16.M88.4 R180, [R223] ;  /* 0x00000000dfb4783b */ /* 0x000f220000000200 */
[C---:B------:R-:W-:Y:S05]  /*7910*/  HMMA.16816.F32 R24, R92.reuse, R32, RZ ;  /* 0x000000205c18723c */ /* 0x040fea00000018ff */
[----:B------:R-:W1:Y:S03]  /*7920*/  LDSM.16.M88.4 R184, [R222+0x8100] ;  /* 0x00810000deb8783b */ /* 0x000e660000000200 */
[-C--:B------:R-:W-:Y:S03]  /*7930*/  HMMA.16816.F32 R28, R92, R34.reuse, RZ ;  /* 0x000000225c1c723c */ /* 0x080fe600000018ff */
[----:B------:R-:W1:Y:S05]  /*7940*/  LDSM.16.M88.4 R188, [R228] ;  /* 0x00000000e4bc783b */ /* 0x000e6a0000000200 */
[C---:B------:R-:W-:Y:S08]  /*7950*/  HMMA.16816.F32 R32, R96.reuse, R34, RZ ;  /* 0x000000226020723c */ /* 0x040ff000000018ff */
[-C--:B------:R-:W-:Y:S08]  /*7960*/  HMMA.16816.F32 R36, R96, R48.reuse, RZ ;  /* 0x000000306024723c */ /* 0x080ff000000018ff */
[C---:B------:R-:W-:Y:S08]  /*7970*/  HMMA.16816.F32 R40, R92.reuse, R48, RZ ;  /* 0x000000305c28723c */ /* 0x040ff000000018ff */
[-C--:B------:R-:W-:Y:S08]  /*7980*/  HMMA.16816.F32 R44, R92, R50.reuse, RZ ;  /* 0x000000325c2c723c */ /* 0x080ff000000018ff */
[C---:B------:R-:W-:Y:S08]  /*7990*/  HMMA.16816.F32 R48, R96.reuse, R50, RZ ;  /* 0x000000326030723c */ /* 0x040ff000000018ff */
[-C--:B-1----:R-:W-:Y:S08]  /*79a0*/  HMMA.16816.F32 R52, R96, R64.reuse, RZ ;  /* 0x000000406034723c */ /* 0x082ff000000018ff */
[C---:B------:R-:W-:Y:S08]  /*79b0*/  HMMA.16816.F32 R56, R92.reuse, R64, RZ ;  /* 0x000000405c38723c */ /* 0x040ff000000018ff */
[-C--:B------:R-:W-:Y:S08]  /*79c0*/  HMMA.16816.F32 R60, R92, R66.reuse, RZ ;  /* 0x000000425c3c723c */ /* 0x080ff000000018ff */
        /* <DEDUP_REMOVED lines=8> */
[----:B------:R-:W-:Y:S01]  /*7a50*/  HMMA.16816.F32 R96, R96, R174, RZ ;  /* 0x000000ae6060723c */ /* 0x000fe200000018ff */
[----:B------:R-:W1:Y:S07]  /*7a60*/  LDSM.16.M88.4 R172, [R227] ;  /* 0x00000000e3ac783b */ /* 0x000e6e0000000200 */
[-C--:B----4-:R-:W-:Y:S08]  /*7a70*/  HMMA.16816.F32 R4, R176, R180.reuse, R4 ;  /* 0x000000b4b004723c */ /* 0x090ff00000001804 */
[C---:B------:R-:W-:Y:S08]  /*7a80*/  HMMA.16816.F32 R8, R184.reuse, R180, R8 ;  /* 0x000000b4b808723c */ /* 0x040ff00000001808 */
[-C--:B------:R-:W-:Y:S08]  /*7a90*/  HMMA.16816.F32 R12, R184, R182.reuse, R12 ;  /* 0x000000b6b80c723c */ /* 0x080ff0000000180c */
[C---:B------:R-:W-:Y:S01]  /*7aa0*/  HMMA.16816.F32 R16, R176.reuse, R182, R16 ;  /* 0x000000b6b010723c */ /* 0x040fe20000001810 */
[----:B------:R-:W4:Y:S07]  /*7ab0*/  LDSM.16.M88.4 R180, [R226] ;  /* 0x00000000e2b4783b */ /* 0x000f2e0000000200 */
[-C--:B------:R-:W-:Y:S08]  /*7ac0*/  HMMA.16816.F32 R20, R176, R188.reuse, R20 ;  /* 0x000000bcb014723c */ /* 0x080ff00000001814 */
[C---:B------:R-:W-:Y:S08]  /*7ad0*/  HMMA.16816.F32 R24, R184.reuse, R188, R24 ;  /* 0x000000bcb818723c */ /* 0x040ff00000001818 */
[-C--:B------:R-:W-:Y:S08]  /*7ae0*/  HMMA.16816.F32 R28, R184, R190.reuse, R28 ;  /* 0x000000beb81c723c */ /* 0x080ff0000000181c */
[C---:B------:R-:W-:Y:S01]  /*7af0*/  HMMA.16816.F32 R32, R176.reuse, R190, R32 ;  /* 0x000000beb020723c */ /* 0x040fe20000001820 */
[----:B------:R-:W2:Y:S07]  /*7b00*/  LDSM.16.M88.4 R188, [R225] ;  /* 0x00000000e1bc783b */ /* 0x000eae0000000200 */
[-C--:B-1----:R-:W-:Y:S08]  /*7b10*/  HMMA.16816.F32 R36, R176, R172.reuse, R36 ;  /* 0x000000acb024723c */ /* 0x082ff00000001824 */
[C---:B------:R-:W-:Y:S08]  /*7b20*/  HMMA.16816.F32 R40, R184.reuse, R172, R40 ;  /* 0x000000acb828723c */ /* 0x040ff00000001828 */
[-C--:B------:R-:W-:Y:S04]  /*7b30*/  HMMA.16816.F32 R44, R184, R174.reuse, R44 ;  /* 0x000000aeb82c723c */ /* 0x080fe8000000182c */
[----:B---3--:R-:W-:Y:S04]  /*7b40*/  @!P0 IMAD.MOV.U32 R129, RZ, RZ, R193 ;  /* 0x000000ffff818224 */ /* 0x008fe800078e00c1 */
[C---:B------:R-:W-:Y:S01]  /*7b50*/  HMMA.16816.F32 R48, R176.reuse, R174, R48 ;  /* 0x000000aeb030723c */ /* 0x040fe20000001830 */
[----:B------:R-:W1:Y:S03]  /*7b60*/  LDSM.16.M88.4 R192, [R224] ;  /* 0x00000000e0c0783b */ /* 0x000e660000000200 */
[----:B------:R-:W-:Y:S04]  /*7b70*/  @!P0 IMAD.WIDE.U32 R128, R2, 0x60, R128 ;  /* 0x0000006002808825 */ /* 0x000fe800078e0080 */
[-C--:B----4-:R-:W-:Y:S04]  /*7b80*/  HMMA.16816.F32 R52, R176, R180.reuse, R52 ;  /* 0x000000b4b034723c */ /* 0x090fe80000001834 */
[----:B------:R-:W-:Y:S01]  /*7b90*/  @!P0 IMAD.IADD R0, R129, 0x1, R0 ;  /* 0x0000000181008824 */ /* 0x000fe200078e0200 */
[C---:B------:R-:W-:Y:S03]  /*7ba0*/  @!P0 LEA R2, P1, R128.reuse, c[0x0][0x1f8], 0x1 ;  /* 0x00007e0080028a11 */ /* 0x040fe600078208ff */
[C---:B------:R-:W-:Y:S04]  /*7bb0*/  HMMA.16816.F32 R56, R184.reuse, R180, R56 ;  /* 0x000000b4b838723c */ /* 0x040fe80000001838 */
[----:B------:R-:W-:Y:S02]  /*7bc0*/  @!P0 LEA.HI.X R3, R128, c[0x0][0x1fc], R0, 0x1, P1 ;  /* 0x00007f0080038a11 */ /* 0x000fe400008f0c00 */
[----:B------:R-:W-:Y:S02]  /*7bd0*/  @!P0 IADD3 R198, P2, R2, UR10, RZ ;  /* 0x0000000a02c68c10 */ /* 0x000fe4000ff5e0ff */
[-C--:B------:R-:W-:Y:S01]  /*7be0*/  HMMA.16816.F32 R60, R184, R182.reuse, R60 ;  /* 0x000000b6b83c723c */ /* 0x080fe2000000183c */
[----:B------:R-:W-:Y:S01]  /*7bf0*/  @!PT LDS RZ, [RZ] ;  /* 0x00000000fffff984 */ /* 0x000fe20000000800 */
[----:B------:R-:W-:Y:S01]  /*7c00*/  @!PT LDS RZ, [RZ] ;  /* 0x00000000fffff984 */ /* 0x000fe20000000800 */
[----:B------:R-:W-:Y:S01]  /*7c10*/  @!PT LDS RZ, [RZ] ;  /* 0x00000000fffff984 */ /* 0x000fe20000000800 */
[----:B------:R3:W-:Y:S03]  /*7c20*/  @!P0 LDGSTS.E.BYPASS.LTC128B.128 [R231+0x100], [R2.64], !P6 ;  /* 0x0010000002e78fae */ /* 0x0007e6000f101d4c */
[----:B------:R-:W-:Y:S02]  /*7c30*/  @!P0 IADD3.X R199, R3, UR9, RZ, P2, !PT ;  /* 0x0000000903c78c10 */ /* 0x000fe400097fe4ff */
[----:B------:R-:W-:Y:S02]  /*7c40*/  @!P0 IADD3 R196, P1, R198, UR10, RZ ;  /* 0x0000000ac6c48c10 */ /* 0x000fe4000ff3e0ff */
[C---:B------:R-:W-:Y:S01]  /*7c50*/  HMMA.16816.F32 R64, R176.reuse, R182, R64 ;  /* 0x000000b6b040723c */ /* 0x040fe20000001840 */
[----:B------:R4:W-:Y:S03]  /*7c60*/  @!P0 LDGSTS.E.BYPASS.LTC128B.128 [R231+0x900], [R198.64], !P6 ;  /* 0x00900000c6e78fae */ /* 0x0009e6000f101d4c */
[----:B------:R-:W-:Y:S02]  /*7c70*/  @!P0 IADD3.X R197, R199, UR9, RZ, P1, !PT ;  /* 0x00000009c7c58c10 */ /* 0x000fe40008ffe4ff */
[----:B------:R-:W-:Y:S02]  /*7c80*/  @!P0 IADD3 R128, P3, R196, UR10, RZ ;  /* 0x0000000ac4808c10 */ /* 0x000fe4000ff7e0ff */
[-C--:B--2---:R-:W-:Y:S01]  /*7c90*/  HMMA.16816.F32 R68, R176, R188.reuse, R68 ;  /* 0x000000bcb044723c */ /* 0x084fe20000001844 */
[----:B------:R4:W-:Y:S03]  /*7ca0*/  @!P0 LDGSTS.E.BYPASS.LTC128B.128 [R231+0x1100], [R196.64], !P6 ;  /* 0x01100000c4e78fae */ /* 0x0009e6000f101d4c */
[----:B------:R-:W-:Y:S02]  /*7cb0*/  @!P0 IADD3.X R129, R197, UR9, RZ, P3, !PT ;  /* 0x00000009c5818c10 */ /* 0x000fe40009ffe4ff */
[----:B------:R-:W-:Y:S02]  /*7cc0*/  PLOP3.LUT P3, PT, PT, PT, UP2, 0x80, 0x0 ;  /* 0x000000000000781c */ /* 0x000fe40003f6f028 */
[C---:B------:R-:W-:Y:S01]  /*7cd0*/  HMMA.16816.F32 R72, R184.reuse, R188, R72 ;  /* 0x000000bcb848723c */ /* 0x040fe20000001848 */
[----:B------:R2:W-:Y:S03]  /*7ce0*/  @!P0 LDGSTS.E.BYPASS.LTC128B.128 [R231+0x1900], [R128.64], !P6 ;  /* 0x0190000080e78fae */ /* 0x0005e6000f101d4c */
[----:B---3--:R-:W-:Y:S04]  /*7cf0*/  @!P0 IADD3 R2, P2, R128, UR10, RZ ;  /* 0x0000000a80028c10 */ /* 0x008fe8000ff5e0ff */
[-C--:B------:R-:W-:Y:S04]  /*7d00*/  HMMA.16816.F32 R76, R184, R190.reuse, R76 ;  /* 0x000000beb84c723c */ /* 0x080fe8000000184c */
[----:B------:R-:W-:Y:S02]  /*7d10*/  @!P0 IADD3.X R3, R129, UR9, RZ, P2, !PT ;  /* 0x0000000981038c10 */ /* 0x000fe400097fe4ff */
[----:B------:R-:W-:Y:S02]  /*7d20*/  @!P0 IADD3 R172, P1, R2, UR10, RZ ;  /* 0x0000000a02ac8c10 */ /* 0x000fe4000ff3e0ff */
[C---:B------:R-:W-:Y:S01]  /*7d30*/  HMMA.16816.F32 R80, R176.reuse, R190, R80 ;  /* 0x000000beb050723c */ /* 0x040fe20000001850 */
[----:B------:R3:W-:Y:S03]  /*7d40*/  @!P0 LDGSTS.E.BYPASS.LTC128B.128 [R231+0x2100], [R2.64], !P6 ;  /* 0x0210000002e78fae */ /* 0x0007e6000f101d4c */
[----:B------:R-:W-:Y:S04]  /*7d50*/  @!P0 IADD3.X R173, R3, UR9, RZ, P1, !PT ;  /* 0x0000000903ad8c10 */ /* 0x000fe80008ffe4ff */
[-C--:B-1----:R-:W-:Y:S01]  /*7d60*/  HMMA.16816.F32 R84, R176, R192.reuse, R84 ;  /* 0x000000c0b054723c */ /* 0x082fe20000001854 */
[----:B------:R1:W-:Y:S02]  /*7d70*/  @!P0 LDGSTS.E.BYPASS.LTC128B.128 [R231+0x2900], [R172.64], !P6 ;  /* 0x02900000ace78fae */ /* 0x0003e4000f101d4c */
[C---:B------:R-:W-:Y:S04]  /*7d80*/  ISETP.GT.AND P0, PT, R229.reuse, UR8, PT ;  /* 0x00000008e5007c0c */ /* 0x040fe8000bf04270 */
[----:B----4-:R-:W-:Y:S01]  /*7d90*/  LDSM.16.M88.4 R196, [R220+0x6100] ;  /* 0x00610000dcc4783b */ /* 0x010fe20000000200 */
[C---:B------:R-:W-:Y:S05]  /*7da0*/  HMMA.16816.F32 R88, R184.reuse, R192, R88 ;  /* 0x000000c0b858723c */ /* 0x040fea0000001858 */
[----:B------:R-:W4:Y:S03]  /*7db0*/  LDSM.16.M88.4 R200, [R218+0x3100] ;  /* 0x00310000dac8783b */ /* 0x000f260000000200 */
[-C--:B------:R-:W-:Y:S03]  /*7dc0*/  HMMA.16816.F32 R92, R184, R194.reuse, R92 ;  /* 0x000000c2b85c723c */ /* 0x080fe6000000185c */
[----:B------:R-:W4:Y:S01]  /*7dd0*/  LDSM.16.M88.4 R204, [R220+0x8100] ;  /* 0x00810000dccc783b */ /* 0x000f220000000200 */
[----:B------:R-:W-:Y:S01]  /*7de0*/  @P0 IMAD.SHL.U32 R130, R230, 0x20, RZ ;  /* 0x00000020e6820824 */ /* 0x000fe200078e00ff */
[----:B------:R-:W-:Y:S01]  /*7df0*/  @P0 IADD3 R0, R229, -0x1, RZ ;  /* 0xffffffffe5000810 */ /* 0x000fe20007ffe0ff */
[----:B---3--:R-:W-:Y:S02]  /*7e00*/  @P0 IMAD.MOV.U32 R3, RZ, RZ, R235 ;  /* 0x000000ffff030224 */ /* 0x008fe400078e00eb */
[----:B------:R-:W-:Y:S01]  /*7e10*/  HMMA.16816.F32 R96, R176, R194, R96 ;  /* 0x000000c2b060723c */ /* 0x000fe20000001860 */
[----:B------:R-:W0:Y:S03]  /*7e20*/  LDGDEPBAR ;  /* 0x00000000000079af */ /* 0x000e260000000000 */
[----:B--2---:R-:W-:Y:S01]  /*7e30*/  @P0 IMAD.WIDE.U32 R128, R0, c[0x0][0x1e0], RZ ;  /* 0x0000780000800a25 */ /* 0x004fe200078e00ff */
[----:B------:R-:W-:Y:S02]  /*7e40*/  @P0 SHF.R.S32.HI R2, RZ, 0x1f, R0 ;  /* 0x0000001fff020819 */ /* 0x000fe40000011400 */
[----:B-1----:R-:W1:Y:S05]  /*7e50*/  LDSM.16.M88.4 R172, [R218+0x3900] ;  /* 0x00390000daac783b */ /* 0x002e6a0000000200 */
[----:B------:R-:W-:Y:S01]  /*7e60*/  @P0 IMAD R2, R2, c[0x0][0x1e0], RZ ;  /* 0x0000780002020a24 */ /* 0x000fe200078e02ff */
[----:B------:R-:W2:Y:S03]  /*7e70*/  LDSM.16.M88.4 R180, [R218+0x4100] ;  /* 0x00410000dab4783b */ /* 0x000ea60000000200 */
[----:B------:R-:W-:Y:S03]  /*7e80*/  @P0 IMAD R2, R0, c[0x0][0x1e4], R2 ;  /* 0x0000790000020a24 */ /* 0x000fe600078e0202 */
[----:B------:R-:W3:Y:S01]  /*7e90*/  LDSM.16.M88.4 R184, [R218+0x4900] ;  /* 0x00490000dab8783b */ /* 0x000ee20000000200 */
[----:B------:R-:W-:Y:S02]  /*7ea0*/  @P0 IMAD.IADD R0, R129, 0x1, R2 ;  /* 0x0000000181000824 */ /* 0x000fe400078e0202 */
[----:B------:R-:W-:Y:S02]  /*7eb0*/  @P0 IMAD.MOV.U32 R2, RZ, RZ, R232 ;  /* 0x000000ffff020224 */ /* 0x000fe400078e00e8 */
[----:B------:R-:W-:Y:S01]  /*7ec0*/  @P0 IMAD R0, R0, 0x60, RZ ;  /* 0x0000006000000824 */ /* 0x000fe200078e02ff */
[----:B------:R-:W2:Y:S01]  /*7ed0*/  LDSM.16.M88.4 R176, [R218+0x5100] ;  /* 0x00510000dab0783b */ /* 0x000ea20000000200 */
[----:B------:R-:W-:Y:S01]  /*7ee0*/  @P0 IMAD.WIDE.U32 R2, R128, 0x60, R2 ;  /* 0x0000006080020825 */ /* 0x000fe200078e0002 */
[-C--:B----4-:R-:W-:Y:S03]  /*7ef0*/  HMMA.16816.F32 R4, R196, R200.reuse, R4 ;  /* 0x000000c8c404723c */ /* 0x090fe60000001804 */
[----:B------:R-:W-:Y:S01]  /*7f00*/  IMAD.MOV.U32 R232, RZ, RZ, c[0x0][0x1e4] ;  /* 0x00007900ffe87624 */ /* 0x000fe200078e00ff */
[----:B------:R-:W-:Y:S01]  /*7f10*/  LDSM.16.M88.4 R188, [R221+0x6100] ;  /* 0x00610000ddbc783b */ /* 0x000fe20000000200 */
[C---:B------:R-:W-:Y:S01]  /*7f20*/  @P0 LEA R128, P1, R2.reuse, c[0x0][0x1c8], 0x1 ;  /* 0x0000720002800a11 */ /* 0x040fe200078208ff */
[----:B------:R-:W-:Y:S02]  /*7f30*/  @P0 IMAD.IADD R0, R3, 0x1, R0 ;  /* 0x0000000103000824 */ /* 0x000fe400078e0200 */
[C---:B------:R-:W-:Y:S02]  /*7f40*/  HMMA.16816.F32 R8, R204.reuse, R200, R8 ;  /* 0x000000c8cc08723c */ /* 0x040fe40000001808 */
[----:B------:R-:W-:Y:S02]  /*7f50*/  LDSM.16.M88.4 R192, [R217] ;  /* 0x00000000d9c0783b */ /* 0x000fe40000000200 */
[----:B------:R-:W-:Y:S02]  /*7f60*/  @P0 LEA.HI.X R129, R2, c[0x0][0x1cc], R0, 0x1, P1 ;  /* 0x0000730002810a11 */ /* 0x000fe400008f0c00 */
[-C--:B------:R-:W-:Y:S02]  /*7f70*/  @P0 IADD3 R2, P1, R128, R130.reuse, RZ ;  /* 0x0000008280020210 */ /* 0x080fe40007f3e0ff */
[----:B------:R-:W-:Y:S01]  /*7f80*/  LDSM.16.M88.4 R208, [R217+0x1000] ;  /* 0x00100000d9d0783b */ /* 0x000fe20000000200 */
[-C--:B------:R-:W-:Y:S03]  /*7f90*/  HMMA.16816.F32 R12, R204, R202.reuse, R12 ;  /* 0x000000cacc0c723c */ /* 0x080fe6000000180c */
[----:B------:R-:W-:Y:S05]  /*7fa0*/  @P0 SHF.L.U64.HI R0, R230, 0x5, R232 ;  /* 0x00000005e6000819 */ /* 0x000fea00000102e8 */
[C---:B------:R-:W-:Y:S01]  /*7fb0*/  HMMA.16816.F32 R16, R196.reuse, R202, R16 ;  /* 0x000000cac410723c */ /* 0x040fe20000001810 */
[----:B------:R-:W-:Y:S03]  /*7fc0*/  LDSM.16.M88.4 R200, [R221+0x8100] ;  /* 0x00810000ddc8783b */ /* 0x000fe60000000200 */
[--C-:B------:R-:W-:Y:S04]  /*7fd0*/  @P0 IMAD.X R3, R129, 0x1, R0.reuse, P1 ;  /* 0x0000000181030824 */ /* 0x100fe800008e0600 */
[-C--:B-1----:R-:W-:Y:S08]  /*7fe0*/  HMMA.16816.F32 R20, R196, R172.reuse, R20 ;  /* 0x000000acc414723c */ /* 0x082ff00000001814 */
[C---:B------:R-:W-:Y:S08]  /*7ff0*/  HMMA.16816.F32 R24, R204.reuse, R172, R24 ;  /* 0x000000accc18723c */ /* 0x040ff00000001818 */
[-C--:B------:R-:W-:Y:S08]  /*8000*/  HMMA.16816.F32 R28, R204, R174.reuse, R28 ;  /* 0x000000aecc1c723c */ /* 0x080ff0000000181c */
[C---:B------:R-:W-:Y:S01]  /*8010*/  HMMA.16816.F32 R32, R196.reuse, R174, R32 ;  /* 0x000000aec420723c */ /* 0x040fe20000001820 */
[----:B------:R-:W1:Y:S07]  /*8020*/  LDSM.16.M88.4 R172, [R218+0x5900] ;  /* 0x00590000daac783b */ /* 0x000e6e0000000200 */
[-C--:B--2---:R-:W-:Y:S08]  /*8030*/  HMMA.16816.F32 R36, R196, R180.reuse, R36 ;  /* 0x000000b4c424723c */ /* 0x084ff00000001824 */
[C---:B------:R-:W-:Y:S08]  /*8040*/  HMMA.16816.F32 R40, R204.reuse, R180, R40 ;  /* 0x000000b4cc28723c */ /* 0x040ff00000001828 */
[-C--:B------:R-:W-:Y:S08]  /*8050*/  HMMA.16816.F32 R44, R204, R182.reuse, R44 ;  /* 0x000000b6cc2c723c */ /* 0x080ff0000000182c */
[C---:B------:R-:W-:Y:S01]  /*8060*/  HMMA.16816.F32 R48, R196.reuse, R182, R48 ;  /* 0x000000b6c430723c */ /* 0x040fe20000001830 */
[----:B------:R-:W2:Y:S07]  /*8070*/  LDSM.16.M88.4 R180, [R217+0x800] ;  /* 0x00080000d9b4783b */ /* 0x000eae0000000200 */
[-C--:B---3--:R-:W-:Y:S08]  /*8080*/  HMMA.16816.F32 R52, R196, R184.reuse, R52 ;  /* 0x000000b8c434723c */ /* 0x088ff00000001834 */
        /* <DEDUP_REMOVED lines=8> */
[----:B------:R-:W-:Y:S07]  /*8110*/  LDSM.16.M88.4 R176, [R217+0x2800] ;  /* 0x00280000d9b0783b */ /* 0x000fee0000000200 */
[-C--:B-1----:R-:W-:Y:S08]  /*8120*/  HMMA.16816.F32 R84, R196, R172.reuse, R84 ;  /* 0x000000acc454723c */ /* 0x082ff00000001854 */
[C---:B------:R-:W-:Y:S08]  /*8130*/  HMMA.16816.F32 R88, R204.reuse, R172, R88 ;  /* 0x000000accc58723c */ /* 0x040ff00000001858 */
[-C--:B------:R-:W-:Y:S08]  /*8140*/  HMMA.16816.F32 R92, R204, R174.reuse, R92 ;  /* 0x000000aecc5c723c */ /* 0x080ff0000000185c */
[----:B------:R-:W-:Y:S01]  /*8150*/  HMMA.16816.F32 R96, R196, R174, R96 ;  /* 0x000000aec460723c */ /* 0x000fe20000001860 */
[----:B------:R-:W1:Y:S01]  /*8160*/  LDSM.16.M88.4 R172, [R217+0x2000] ;  /* 0x00200000d9ac783b */ /* 0x000e620000000200 */
[----:B------:R-:W-:Y:S05]  /*8170*/  DEPBAR.LE SB0, 0x0 ;  /* 0x000080000000791a */ /* 0x000fea0000000000 */
[----:B------:R-:W-:Y:S01]  /*8180*/  BAR.SYNC.DEFER_BLOCKING 0x0 ;  /* 0x0000000000007b1d */ /* 0x000fe20000010000 */
[-C--:B------:R-:W-:Y:S08]  /*8190*/  HMMA.16816.F32 R4, R188, R192.reuse, R4 ;  /* 0x000000c0bc04723c */ /* 0x080ff00000001804 */
[C---:B------:R-:W-:Y:S08]  /*81a0*/  HMMA.16816.F32 R8, R200.reuse, R192, R8 ;  /* 0x000000c0c808723c */ /* 0x040ff00000001808 */
[-C--:B------:R-:W-:Y:S08]  /*81b0*/  HMMA.16816.F32 R12, R200, R194.reuse, R12 ;  /* 0x000000c2c80c723c */ /* 0x080ff0000000180c */
[C---:B------:R-:W-:Y:S08]  /*81c0*/  HMMA.16816.F32 R16, R188.reuse, R194, R16 ;  /* 0x000000c2bc10723c */ /* 0x040ff00000001810 */
[-C--:B--2---:R-:W-:Y:S08]  /*81d0*/  HMMA.16816.F32 R20, R188, R180.reuse, R20 ;  /* 0x000000b4bc14723c */ /* 0x084ff00000001814 */
[C---:B------:R-:W-:Y:S07]  /*81e0*/  HMMA.16816.F32 R24, R200.reuse, R180, R24 ;  /* 0x000000b4c818723c */ /* 0x040fee0000001818 */
[-C--:B------:R-:W-:Y:S01]  /*81f0*/  @P0 IADD3 R180, P2, R2, R130.reuse, RZ ;  /* 0x0000008202b40210 */ /* 0x080fe20007f5e0ff */
[-C--:B------:R-:W-:Y:S04]  /*8200*/  HMMA.16816.F32 R28, R200, R182.reuse, R28 ;  /* 0x000000b6c81c723c */ /* 0x080fe8000000181c */
[--C-:B------:R-:W-:Y:S04]  /*8210*/  @P0 IMAD.X R181, R3, 0x1, R0.reuse, P2 ;  /* 0x0000000103b50824 */ /* 0x100fe800010e0600 */
[C---:B------:R-:W-:Y:S01]  /*8220*/  HMMA.16816.F32 R32, R188.reuse, R182, R32 ;  /* 0x000000b6bc20723c */ /* 0x040fe20000001820 */
[----:B------:R-:W2:Y:S06]  /*8230*/  LDL R183, [R1+0x18] ;  /* 0x0000180001b77983 */ /* 0x000eac0000100800 */
[----:B------:R-:W-:Y:S01]  /*8240*/  @!PT LDS RZ, [RZ] ;  /* 0x00000000fffff984 */ /* 0x000fe20000000800 */
[----:B------:R-:W-:Y:S01]  /*8250*/  @!PT LDS RZ, [RZ] ;  /* 0x00000000fffff984 */ /* 0x000fe20000000800 */
[----:B------:R-:W-:Y:S01]  /*8260*/  @!PT LDS RZ, [RZ] ;  /* 0x00000000fffff984 */ /* 0x000fe20000000800 */
[----:B------:R4:W-:Y:S01]  /*8270*/  @P0 LDGSTS.E.BYPASS.LTC128B.128 [R231+0x3100], [R128.64], !P6 ;  /* 0x0310000080e70fae */ /* 0x0009e2000f101d4c */
[-C--:B------:R-:W-:Y:S05]  /*8280*/  HMMA.16816.F32 R36, R188, R208.reuse, R36 ;  /* 0x000000d0bc24723c */ /* 0x080fea0000001824 */
[----:B------:R1:W-:Y:S03]  /*8290*/  @P0 LDGSTS.E.BYPASS.LTC128B.128 [R231+0x3900], [R2.64], !P6 ;  /* 0x0390000002e70fae */ /* 0x0003e6000f101d4c */
[C---:B------:R-:W-:Y:S03]  /*82a0*/  HMMA.16816.F32 R40, R200.reuse, R208, R40 ;  /* 0x000000d0c828723c */ /* 0x040fe60000001828 */
[----:B------:R2:W-:Y:S05]  /*82b0*/  @P0 LDGSTS.E.BYPASS.LTC128B.128 [R231+0x4100], [R180.64], !P6 ;  /* 0x04100000b4e70fae */ /* 0x0005ea000f101d4c */
[-C--:B------:R-:W-:Y:S08]  /*82c0*/  HMMA.16816.F32 R44, R200, R210.reuse, R44 ;  /* 0x000000d2c82c723c */ /* 0x080ff0000000182c */
[C---:B------:R-:W-:Y:S08]  /*82d0*/  HMMA.16816.F32 R48, R188.reuse, R210, R48 ;  /* 0x000000d2bc30723c */ /* 0x040ff00000001830 */
[-C--:B---3--:R-:W-:Y:S04]  /*82e0*/  HMMA.16816.F32 R52, R188, R184.reuse, R52 ;  /* 0x000000b8bc34723c */ /* 0x088fe80000001834 */
[----:B-1----:R-:W-:Y:S04]  /*82f0*/  IMAD R2, R229, -0x60, RZ ;  /* 0xffffffa0e5027824 */ /* 0x002fe800078e02ff */
[C---:B------:R-:W-:Y:S08]  /*8300*/  HMMA.16816.F32 R56, R200.reuse, R184, R56 ;  /* 0x000000b8c838723c */ /* 0x040ff00000001838 */
[-C--:B------:R-:W-:Y:S08]  /*8310*/  HMMA.16816.F32 R60, R200, R186.reuse, R60 ;  /* 0x000000bac83c723c */ /* 0x080ff0000000183c */
[C---:B------:R-:W-:Y:S08]  /*8320*/  HMMA.16816.F32 R64, R188.reuse, R186, R64 ;  /* 0x000000babc40723c */ /* 0x040ff00000001840 */
[-C--:B------:R-:W-:Y:S08]  /*8330*/  HMMA.16816.F32 R68, R188, R172.reuse, R68 ;  /* 0x000000acbc44723c */ /* 0x080ff00000001844 */
[C---:B------:R-:W-:Y:S01]  /*8340*/  HMMA.16816.F32 R72, R200.reuse, R172, R72 ;  /* 0x000000acc848723c */ /* 0x040fe20000001848 */
[----:B------:R1:W3:Y:S07]  /*8350*/  LDL R173, [R1+0x20] ;  /* 0x0000200001ad7983 */ /* 0x0002ee0000100800 */
[-C--:B------:R-:W-:Y:S08]  /*8360*/  HMMA.16816.F32 R76, R200, R174.reuse, R76 ;  /* 0x000000aec84c723c */ /* 0x080ff0000000184c */
[C---:B------:R-:W-:Y:S07]  /*8370*/  HMMA.16816.F32 R80, R188.reuse, R174, R80 ;  /* 0x000000aebc50723c */ /* 0x040fee0000001850 */
[-C--:B------:R-:W-:Y:S01]  /*8380*/  @P0 IADD3 R174, P1, R180, R130.reuse, RZ ;  /* 0x00000082b4ae0210 */ /* 0x080fe20007f3e0ff */
[-C--:B------:R-:W-:Y:S04]  /*8390*/  HMMA.16816.F32 R84, R188, R176.reuse, R84 ;  /* 0x000000b0bc54723c */ /* 0x080fe80000001854 */
[--C-:B------:R-:W-:Y:S01]  /*83a0*/  @P0 IMAD.X R175, R181, 0x1, R0.reuse, P1 ;  /* 0x00000001b5af0824 */ /* 0x100fe200008e0600 */
[-C--:B----4-:R-:W-:Y:S03]  /*83b0*/  @P0 IADD3 R128, P2, R174, R130.reuse, RZ ;  /* 0x00000082ae800210 */ /* 0x090fe60007f5e0ff */
[C---:B------:R-:W-:Y:S01]  /*83c0*/  HMMA.16816.F32 R88, R200.reuse, R176, R88 ;  /* 0x000000b0c858723c */ /* 0x040fe20000001858 */
[----:B------:R4:W-:Y:S03]  /*83d0*/  @P0 LDGSTS.E.BYPASS.LTC128B.128 [R231+0x4900], [R174.64], !P6 ;  /* 0x04900000aee70fae */ /* 0x0009e6000f101d4c */
[--C-:B------:R-:W-:Y:S03]  /*83e0*/  @P0 IMAD.X R129, R175, 0x1, R0.reuse, P2 ;  /* 0x00000001af810824 */ /* 0x100fe600010e0600 */
[----:B------:R-:W-:Y:S01]  /*83f0*/  @P0 IADD3 R176, P1, R128, R130, RZ ;  /* 0x0000008280b00210 */ /* 0x000fe20007f3e0ff */
[-C--:B------:R-:W-:Y:S01]  /*8400*/  HMMA.16816.F32 R92, R200, R178.reuse, R92 ;  /* 0x000000b2c85c723c */ /* 0x080fe2000000185c */
[----:B------:R1:W-:Y:S03]  /*8410*/  @P0 LDGSTS.E.BYPASS.LTC128B.128 [R231+0x5100], [R128.64], !P6 ;  /* 0x0510000080e70fae */ /* 0x0003e6000f101d4c */
[----:B------:R-:W-:Y:S04]  /*8420*/  @P0 IMAD.X R177, R129, 0x1, R0, P1 ;  /* 0x0000000181b10824 */ /* 0x000fe800008e0600 */
[----:B------:R-:W-:Y:S01]  /*8430*/  HMMA.16816.F32 R96, R188, R178, R96 ;  /* 0x000000b2bc60723c */ /* 0x000fe20000001860 */
[----:B------:R1:W-:Y:S01]  /*8440*/  @P0 LDGSTS.E.BYPASS.LTC128B.128 [R231+0x5900], [R176.64], !P6 ;  /* 0x05900000b0e70fae */ /* 0x0003e2000f101d4c */
[----:B------:R-:W-:Y:S05]  /*8450*/  PLOP3.LUT P0, PT, PT, PT, UP1, 0x40, 0x0 ;  /* 0x000000000000781c */ /* 0x000fea0003f0e818 */
[----:B------:R-:W0:Y:S01]  /*8460*/  LDGDEPBAR ;  /* 0x00000000000079af */ /* 0x000e220000000000 */
[----:B--2---:R-:W-:Y:S04]  /*8470*/  IADD3 R182, -R183, 0x1, R2 ;  /* 0x00000001b7b67810 */ /* 0x004fe80007ffe102 */
[----:B-1----:R-:W-:Y:S04]  /*8480*/  IADD3 R176, R182, c[0x0][0x1d0], RZ ;  /* 0x00007400b6b07a10 */ /* 0x002fe80007ffe0ff */
[----:B------:R-:W-:Y:S04]  /*8490*/  IADD3 R176, R176, -c[0x0][0x168], RZ ;  /* 0x80005a00b0b07a10 */ /* 0x000fe80007ffe0ff */
[C---:B----4-:R-:W-:Y:S02]  /*84a0*/  IADD3 R174, R176.reuse, c[0x0][0x328], RZ ;  /* 0x0000ca00b0ae7a10 */ /* 0x050fe40007ffe0ff */
[----:B------:R-:W-:Y:S01]  /*84b0*/  IADD3 R175, R176, UR11, RZ ;  /* 0x0000000bb0af7c10 */ /* 0x000fe2000fffe0ff */
[----:B---3--:R-:W-:Y:S05]  /*84c0*/  @P3 IMAD.MOV.U32 R173, RZ, RZ, R135 ;  /* 0x000000ffffad3224 */ /* 0x008fea00078e0087 */
[----:B------:R-:W1:Y:S02]  /*84d0*/  SHFL.IDX PT, R3, R173, RZ, 0x1c1f ;  /* 0x001c1fffad037589 */ /* 0x000e6400000e0000 */
[----:B-1----:R-:W-:Y:S02]  /*84e0*/  IMAD.IADD R135, R174, 0x1, R3 ;  /* 0x00000001ae877824 */ /* 0x002fe400078e0203 */
[----:B------:R-:W-:Y:S01]  /*84f0*/  IMAD.IADD R0, R3, 0x1, R175 ;  /* 0x0000000103007824 */ /* 0x000fe200078e02af */
[----:B------:R-:W-:-:S05]  /*8500*/  @P0 BRA `(.L_x_165) ;  /* 0x0000019000000947 */ /* 0x000fca0003800000 */
[----:B------:R-:W-:Y:S01]  /*8510*/  IADD3 R3, R3, c[0x0][0x1d0], RZ ;  /* 0x0000740003037a10 */ /* 0x000fe20007ffe0ff */
[----:B------:R-:W-:Y:S03]  /*8520*/  BSSY B0, `(.L_x_166) ;  /* 0x0000012000007945 */ /* 0x000fe60003800000 */
[----:B------:R-:W-:Y:S04]  /*8530*/  IADD3 R3, R3, -c[0x0][0x168], RZ ;  /* 0x80005a0003037a10 */ /* 0x000fe80007ffe0ff */
[----:B------:R-:W-:Y:S11]  /*8540*/  ISETP.GT.AND P0, PT, R3, -0x1, PT ;  /* 0xffffffff0300780c */ /* 0x000ff60003f04270 */
[----:B------:R-:W-:Y:S02]  /*8550*/  @!UPT UIADD3 URZ, URZ, URZ, URZ ;  /* 0x0000003f3f3ff290 */ /* 0x000fe4000fffe03f */
[----:B------:R-:W-:-:S05]  /*8560*/  @P0 BRA `(.L_x_167) ;  /* 0x0000008000000947 */ /* 0x000fca0003800000 */
[----:B------:R-:W-:Y:S01]  /*8570*/  LOP3.LUT R3, RZ, R3, RZ, 0x33, !PT ;  /* 0x00000003ff037212 */ /* 0x000fe200078e33ff */
[----:B------:R-:W-:Y:S05]  /*8580*/  IMAD.MOV.U32 R128, RZ, RZ, c[0x0][0x32c] ;  /* 0x0000cb00ff807624 */ /* 0x000fea00078e00ff */
[----:B------:R-:W-:Y:S11]  /*8590*/  ISETP.NE.AND P0, PT, R128, 0x1, PT ;  /* 0x000000018000780c */ /* 0x000ff60003f05270 */
[----:B------:R-:W-:Y:S02]  /*85a0*/  @!UPT UIADD3 URZ, URZ, URZ, URZ ;  /* 0x0000003f3f3ff290 */ /* 0x000fe4000fffe03f */
[----:B------:R-:W-:Y:S05]  /*85b0*/  @P0 IMAD.HI.U32 R128, R3, c[0x0][0x330], RZ ;  /* 0x0000cc0003800a27 */ /* 0x000fea00078e00ff */
[----:B------:R-:W-:Y:S04]  /*85c0*/  @P0 SHF.R.U32.HI R3, RZ, c[0x0][0x334], R128 ;  /* 0x0000cd00ff030a19 */ /* 0x000fe80000011680 */
[----:B------:R-:W-:Y:S01]  /*85d0*/  LOP3.LUT R3, RZ, R3, RZ, 0x33, !PT ;  /* 0x00000003ff037212 */ /* 0x000fe200078e33ff */
[----:B------:R-:W-:-:S05]  /*85e0*/  BRA `(.L_x_168) ;  /* 0x0000005000007947 */ /* 0x000fca0003800000 */
.L_x_167:
[----:B------:R-:W-:Y:S04]  /*85f0*/  MOV R128, c[0x0][0x32c] ;  /* 0x0000cb0000807a02 */ /* 0x000fe80000000f00 */
[----:B------:R-:W-:Y:S11]  /*8600*/  ISETP.NE.AND P0, PT, R128, 0x1, PT ;  /* 0x000000018000780c */ /* 0x000ff60003f05270 */
[----:B------:R-:W-:Y:S02]  /*8610*/  @!UPT UIADD3 URZ, URZ, URZ, URZ ;  /* 0x0000003f3f3ff290 */ /* 0x000fe4000fffe03f */
[----:B------:R-:W-:Y:S05]  /*8620*/  @P0 IMAD.HI.U32 R128, R3, c[0x0][0x330], RZ ;  /* 0x0000cc0003800a27 */ /* 0x000fea00078e00ff */
[----:B------:R-:W-:Y:S02]  /*8630*/  @P0 SHF.R.U32.HI R3, RZ, c[0x0][0x334], R128 ;  /* 0x0000cd00ff030a19 */ /* 0x000fe40000011680 */
.L_x_168:
[----:B------:R-:W-:Y:S05]  /*8640*/  BSYNC B0 ;  /* 0x0000000000007941 */ /* 0x000fea0003800000 */
.L_x_166:
[----:B------:R-:W-:Y:S04]  /*8650*/  IMAD.IADD R128, R2, 0x1, -R183 ;  /* 0x0000000102807824 */ /* 0x000fe800078e0ab7 */
[----:B------:R-:W-:Y:S05]  /*8660*/  IMAD R3, R3, c[0x0][0x32c], R128 ;  /* 0x0000cb0003037a24 */ /* 0x000fea00078e0280 */
[----:B------:R-:W-:Y:S02]  /*8670*/  IADD3 R128, R3, c[0x0][0x32c], RZ ;  /* 0x0000cb0003807a10 */ /* 0x000fe40007ffe0ff */
[----:B------:R-:W-:Y:S02]  /*8680*/  IMNMX R0, R0, R3, !PT ;  /* 0x0000000300007217 */ /* 0x000fe40007800200 */
[----:B------:R-:W-:Y:S02]  /*8690*/  IMNMX R135, R135, R128, PT ;  /* 0x0000008087877217 */ /* 0x000fe40003800200 */
.L_x_165:
[----:B------:R-:W-:Y:S01]  /*86a0*/  PLOP3.LUT P0, PT, PT, PT, UP1, 0x40, 0x0 ;  /* 0x000000000000781c */ /* 0x000fe20003f0e818 */
[----:B------:R-:W1:Y:S02]  /*86b0*/  SHFL.IDX PT, R3, R173, 0x1, 0x1c1f ;  /* 0x003c1f00ad037f89 */ /* 0x000e6400000e0000 */
[----:B-1----:R-:W-:Y:S01]  /*86c0*/  IADD3 R128, R175, R3, RZ ;  /* 0x00000003af807210 */ /* 0x002fe20007ffe0ff */
[----:B------:R-:W-:Y:S09]  /*86d0*/  IMAD.IADD R130, R174, 0x1, R3 ;  /* 0x00000001ae827824 */ /* 0x000ff200078e0203 */
        /* <DEDUP_REMOVED lines=15> */
.L_x_171:
[----:B------:R-:W-:Y:S04]  /*87d0*/  MOV R129, c[0x0][0x32c] ;  /* 0x0000cb0000817a02 */ /* 0x000fe80000000f00 */
[----:B------:R-:W-:Y:S11]  /*87e0*/  ISETP.NE.AND P0, PT, R129, 0x1, PT ;  /* 0x000000018100780c */ /* 0x000ff60003f05270 */
[----:B------:R-:W-:Y:S02]  /*87f0*/  @!UPT UIADD3 URZ, URZ, URZ, URZ ;  /* 0x0000003f3f3ff290 */ /* 0x000fe4000fffe03f */
[----:B------:R-:W-:Y:S05]  /*8800*/  @P0 IMAD.HI.U32 R129, R3, c[0x0][0x330], RZ ;  /* 0x0000cc0003810a27 */ /* 0x000fea00078e00ff */
[----:B------:R-:W-:Y:S02]  /*8810*/  @P0 SHF.R.U32.HI R3, RZ, c[0x0][0x334], R129 ;  /* 0x0000cd00ff030a19 */ /* 0x000fe40000011681 */
.L_x_172:
[----:B------:R-:W-:Y:S05]  /*8820*/  BSYNC B0 ;  /* 0x0000000000007941 */ /* 0x000fea0003800000 */
.L_x_170:
[----:B------:R-:W-:Y:S04]  /*8830*/  IMAD.IADD R129, R2, 0x1, -R183 ;  /* 0x0000000102817824 */ /* 0x000fe800078e0ab7 */
[----:B------:R-:W-:Y:S05]  /*8840*/  IMAD R3, R3, c[0x0][0x32c], R129 ;  /* 0x0000cb0003037a24 */ /* 0x000fea00078e0281 */
[----:B------:R-:W-:Y:S02]  /*8850*/  IADD3 R129, R3, c[0x0][0x32c], RZ ;  /* 0x0000cb0003817a10 */ /* 0x000fe40007ffe0ff */
[----:B------:R-:W-:Y:S02]  /*8860*/  IMNMX R128, R128, R3, !PT ;  /* 0x0000000380807217 */ /* 0x000fe40007800200 */
[----:B------:R-:W-:Y:S02]  /*8870*/  IMNMX R130, R130, R129, PT ;  /* 0x0000008182827217 */ /* 0x000fe40003800200 */
.L_x_169:
        /* <DEDUP_REMOVED lines=19> */
.L_x_175:
[----:B------:R-:W-:Y:S04]  /*89b0*/  MOV R177, c[0x0][0x32c] ;  /* 0x0000cb0000b17a02 */ /* 0x000fe80000000f00 */
[----:B------:R-:W-:Y:S11]  /*89c0*/  ISETP.NE.AND P0, PT, R177, 0x1, PT ;  /* 0x00000001b100780c */ /* 0x000ff60003f05270 */
[----:B------:R-:W-:Y:S02]  /*89d0*/  @!UPT UIADD3 URZ, URZ, URZ, URZ ;  /* 0x0000003f3f3ff290 */ /* 0x000fe4000fffe03f */
[----:B------:R-:W-:Y:S05]  /*89e0*/  @P0 IMAD.HI.U32 R177, R172, c[0x0][0x330], RZ ;  /* 0x0000cc00acb10a27 */ /* 0x000fea00078e00ff */
[----:B------:R-:W-:Y:S02]  /*89f0*/  @P0 SHF.R.U32.HI R172, RZ, c[0x0][0x334], R177 ;  /* 0x0000cd00ffac0a19 */ /* 0x000fe400000116b1 */
.L_x_176:
[----:B------:R-:W-:Y:S05]  /*8a00*/  BSYNC B0 ;  /* 0x0000000000007941 */ /* 0x000fea0003800000 */
.L_x_174:
[----:B------:R-:W-:Y:S04]  /*8a10*/  IMAD.IADD R177, R2, 0x1, -R183 ;  /* 0x0000000102b17824 */ /* 0x000fe800078e0ab7 */
[----:B------:R-:W-:Y:S05]  /*8a20*/  IMAD R172, R172, c[0x0][0x32c], R177 ;  /* 0x0000cb00acac7a24 */ /* 0x000fea00078e02b1 */
[----:B------:R-:W-:Y:S02]  /*8a30*/  IADD3 R177, R172, c[0x0][0x32c], RZ ;  /* 0x0000cb00acb17a10 */ /* 0x000fe40007ffe0ff */
[----:B------:R-:W-:Y:S02]  /*8a40*/  IMNMX R3, R3, R172, !PT ;  /* 0x000000ac03037217 */ /* 0x000fe40007800200 */
[----:B------:R-:W-:Y:S02]  /*8a50*/  IMNMX R129, R129, R177, PT ;  /* 0x000000b181817217 */ /* 0x000fe40003800200 */
.L_x_173:
[C---:B------:R-:W-:Y:S02]  /*8a60*/  ISETP.GE.AND P1, PT, R2.reuse, 0x9, PT ;  /* 0x000000090200780c */ /* 0x040fe40003f26270 */
[----:B------:R-:W-:Y:S02]  /*8a70*/  ISETP.GE.AND P3, PT, R2, 0xa, PT ;  /* 0x0000000a0200780c */ /* 0x000fe40003f66270 */
[C---:B------:R-:W-:Y:S02]  /*8a80*/  ISETP.GT.AND P0, PT, R0.reuse, 0x8, !P1 ;  /* 0x000000080000780c */ /* 0x040fe40004f04270 */
[----:B------:R-:W-:Y:S02]  /*8a90*/  P2R R180, PR, RZ, 0x8 ;  /* 0x00000008ffb47803 */ /* 0x000fe40000000000 */
[----:B------:R-:W-:Y:S02]  /*8aa0*/  ISETP.LT.OR P0, PT, R135, 0x9, P0 ;  /* 0x000000098700780c */ /* 0x000fe40000701670 */
[----:B------:R-:W-:Y:S02]  /*8ab0*/  ISETP.GT.AND P2, PT, R0, 0x9, !P3 ;  /* 0x000000090000780c */ /* 0x000fe40005f44270 */
[----:B------:R-:W-:Y:S02]  /*8ac0*/  FSEL R184, R16, -INF , !P0 ;  /* 0xff80000010b87808 */ /* 0x000fe40004000000 */
[----:B------:R-:W-:Y:S02]  /*8ad0*/  ISETP.GT.AND P0, PT, R128, 0x9, !P3 ;  /* 0x000000098000780c */ /* 0x000fe40005f04270 */
[----:B------:R-:W-:Y:S02]  /*8ae0*/  ISETP.GE.AND P3, PT, R2, 0x12, PT ;  /* 0x000000120200780c */ /* 0x000fe40003f66270 */
[----:B------:R-:W-:Y:S02]  /*8af0*/  ISETP.LT.OR P0, PT, R130, 0xa, P0 ;  /* 0x0000000a8200780c */ /* 0x000fe40000701670 */
[----:B------:R-:W-:Y:S02]  /*8b00*/  P2R R178, PR, RZ, 0x8 ;  /* 0x00000008ffb27803 */ /* 0x000fe40000000000 */
[----:B------:R-:W-:Y:S02]  /*8b10*/  FSEL R187, R19, -INF , !P0 ;  /* 0xff80000013bb7808 */ /* 0x000fe40004000000 */
[----:B------:R-:W-:Y:S02]  /*8b20*/  ISETP.GT.AND P0, PT, R0, 0x11, !P3 ;  /* 0x000000110000780c */ /* 0x000fe40005f04270 */
[C---:B------:R-:W-:Y:S02]  /*8b30*/  ISETP.LT.OR P2, PT, R135.reuse, 0xa, P2 ;  /* 0x0000000a8700780c */ /* 0x040fe40001741670 */
[----:B------:R-:W-:Y:S02]  /*8b40*/  ISETP.LT.OR P0, PT, R135, 0x12, P0 ;  /* 0x000000128700780c */ /* 0x000fe40000701670 */
[----:B------:R-:W-:Y:S02]  /*8b50*/  FSEL R185, R17, -INF , !P2 ;  /* 0xff80000011b97808 */ /* 0x000fe40005000000 */
[----:B------:R-:W-:Y:S02]  /*8b60*/  FSEL R190, R21, -INF , !P0 ;  /* 0xff80000015be7808 */ /* 0x000fe40004000000 */
[----:B------:R-:W-:Y:S02]  /*8b70*/  ISETP.GT.AND P0, PT, R128, 0x11, !P3 ;  /* 0x000000118000780c */ /* 0x000fe40005f04270 */
[----:B------:R-:W-:Y:S02]  /*8b80*/  ISETP.GE.AND P3, PT, R2, 0x19, PT ;  /* 0x000000190200780c */ /* 0x000fe40003f66270 */
[----:B------:R-:W-:Y:S02]  /*8b90*/  ISETP.LT.OR P0, PT, R130, 0x12, P0 ;  /* 0x000000128200780c */ /* 0x000fe40000701670 */
[----:B------:R-:W-:Y:S02]  /*8ba0*/  ISETP.GE.AND P2, PT, R2, 0x1a, PT ;  /* 0x0000001a0200780c */ /* 0x000fe40003f46270 */
[----:B------:R-:W-:Y:S02]  /*8bb0*/  FSEL R191, R23, -INF , !P0 ;  /* 0xff80000017bf7808 */ /* 0x000fe40004000000 */
[----:B------:R-:W-:Y:S02]  /*8bc0*/  ISETP.GT.AND P0, PT, R0, 0x18, !P3 ;  /* 0x000000180000780c */ /* 0x000fe40005f04270 */
[----:B------:R-:W-:Y:S02]  /*8bd0*/  P2R R181, PR, RZ, 0x2 ;  /* 0x00000002ffb57803 */ /* 0x000fe40000000000 */
[C---:B------:R-:W-:Y:S02]  /*8be0*/  ISETP.LT.OR P0, PT, R135.reuse, 0x19, P0 ;  /* 0x000000198700780c */ /* 0x040fe40000701670 */
[----:B------:R-:W-:Y:S02]  /*8bf0*/  ISETP.GT.AND P1, PT, R128, 0x8, !P1 ;  /* 0x000000088000780c */ /* 0x000fe40004f24270 */
[----:B------:R-:W-:Y:S02]  /*8c00*/  FSEL R192, R32, -INF , !P0 ;  /* 0xff80000020c07808 */ /* 0x000fe40004000000 */
[----:B------:R-:W-:Y:S02]  /*8c10*/  ISETP.GT.AND P0, PT, R0, 0x19, !P2 ;  /* 0x000000190000780c */ /* 0x000fe40005704270 */
[----:B------:R-:W-:Y:S02]  /*8c20*/  ISETP.GE.AND P4, PT, R2, 0x11, PT ;  /* 0x000000110200780c */ /* 0x000fe40003f86270 */
[----:B------:R-:W-:Y:S02]  /*8c30*/  ISETP.LT.OR P0, PT, R135, 0x1a, P0 ;  /* 0x0000001a8700780c */ /* 0x000fe40000701670 */
[----:B------:R-:W-:Y:S02]  /*8c40*/  ISETP.LT.OR P1, PT, R130, 0x9, P1 ;  /* 0x000000098200780c */ /* 0x000fe40000f21670 */
[----:B------:R-:W-:Y:S02]  /*8c50*/  FSEL R193, R33, -INF , !P0 ;  /* 0xff80000021c17808 */ /* 0x000fe40004000000 */
[----:B------:R-:W-:Y:S02]  /*8c60*/  ISETP.GT.AND P0, PT, R128, 0x18, !P3 ;  /* 0x000000188000780c */ /* 0x000fe40005f04270 */
[----:B------:R-:W-:Y:S02]  /*8c70*/  FSEL R186, R18, -INF , !P1 ;  /* 0xff80000012ba7808 */ /* 0x000fe40004800000 */
[----:B------:R-:W-:Y:S02]  /*8c80*/  ISETP.GT.AND P1, PT, R0, 0x10, !P4 ;  /* 0x000000100000780c */ /* 0x000fe40006724270 */
[----:B------:R-:W-:Y:S02]  /*8c90*/  ISETP.LT.OR P0, PT, R130, 0x19, P0 ;  /* 0x000000198200780c */ /* 0x000fe40000701670 */
[----:B------:R-:W-:Y:S02]  /*8ca0*/  ISETP.LT.OR P1, PT, R135, 0x11, P1 ;  /* 0x000000118700780c */ /* 0x000fe40000f21670 */
[----:B------:R-:W-:Y:S02]  /*8cb0*/  FSEL R194, R34, -INF , !P0 ;  /* 0xff80000022c27808 */ /* 0x000fe40004000000 */
[----:B------:R-:W-:Y:S02]  /*8cc0*/  ISETP.GT.AND P0, PT, R128, 0x19, !P2 ;  /* 0x000000198000780c */ /* 0x000fe40005704270 */
[----:B------:R-:W-:Y:S02]  /*8cd0*/  FSEL R188, R20, -INF , !P1 ;  /* 0xff80000014bc7808 */ /* 0x000fe40004800000 */
[----:B------:R-:W-:Y:S02]  /*8ce0*/  ISETP.GT.AND P1, PT, R128, 0x10, !P4 ;  /* 0x000000108000780c */ /* 0x000fe40006724270 */
[----:B------:R-:W-:Y:S02]  /*8cf0*/  P2R R172, PR, RZ, 0x4 ;  /* 0x00000004ffac7803 */ /* 0x000fe40000000000 */
[----:B------:R-:W-:Y:S02]  /*8d00*/  ISETP.LT.OR P0, PT, R130, 0x1a, P0 ;  /* 0x0000001a8200780c */ /* 0x000fe40000701670 */
[----:B------:R-:W-:Y:S02]  /*8d10*/  ISETP.GE.AND P2, PT, R2, 0x21, PT ;  /* 0x000000210200780c */ /* 0x000fe40003f46270 */
[----:B------:R-:W-:Y:S02]  /*8d20*/  ISETP.LT.OR P1, PT, R130, 0x11, P1 ;  /* 0x000000118200780c */ /* 0x000fe40000f21670 */
[----:B------:R-:W-:Y:S02]  /*8d30*/  FSEL R195, R35, -INF , !P0 ;  /* 0xff80000023c37808 */ /* 0x000fe40004000000 */
[----:B------:R-:W-:Y:S02]  /*8d40*/  ISETP.GT.AND P0, PT, R0, 0x20, !P2 ;  /* 0x000000200000780c */ /* 0x000fe40005704270 */
[----:B------:R-:W-:Y:S02]  /*8d50*/  FSEL R189, R22, -INF , !P1 ;  /* 0xff80000016bd7808 */ /* 0x000fe40004800000 */
[C---:B------:R-:W-:Y:S02]  /*8d60*/  ISETP.LT.OR P0, PT, R135.reuse, 0x21, P0 ;  /* 0x000000218700780c */ /* 0x040fe40000701670 */
[----:B------:R-:W-:Y:S02]  /*8d70*/  ISETP.GE.AND P1, PT, R2, 0x22, PT ;  /* 0x000000220200780c */ /* 0x000fe40003f26270 */
[----:B------:R-:W-:Y:S02]  /*8d80*/  FSEL R196, R36, -INF , !P0 ;  /* 0xff80000024c47808 */ /* 0x000fe40004000000 */
[----:B------:R-:W-:Y:S02]  /*8d90*/  ISETP.GT.AND P0, PT, R0, 0x21, !P1 ;  /* 0x000000210000780c */ /* 0x000fe40004f04270 */
[----:B------:R-:W-:Y:S02]  /*8da0*/  P2R R35, PR, RZ, 0x4 ;  /* 0x00000004ff237803 */ /* 0x000fe40000000000 */
[----:B------:R-:W-:Y:S02]  /*8db0*/  ISETP.LT.OR P0, PT, R135, 0x22, P0 ;  /* 0x000000228700780c */ /* 0x000fe40000701670 */
[----:B------:R-:W-:Y:S02]  /*8dc0*/  P2R R34, PR, RZ, 0x2 ;  /* 0x00000002ff227803 */ /* 0x000fe40000000000 */
[----:B------:R-:W-:Y:S02]  /*8dd0*/  FSEL R197, R37, -INF , !P0 ;  /* 0xff80000025c57808 */ /* 0x000fe40004000000 */
[----:B------:R-:W-:Y:S02]  /*8de0*/  ISETP.GT.AND P0, PT, R128, 0x20, !P2 ;  /* 0x000000208000780c */ /* 0x000fe40005704270 */
[----:B------:R-:W-:Y:S02]  /*8df0*/  ISETP.GE.AND P2, PT, R2, 0x29, PT ;  /* 0x000000290200780c */ /* 0x000fe40003f46270 */
        /* <DEDUP_REMOVED lines=9> */
[----:B------:R-:W-:Y:S02]  /*8e90*/  P2R R177, PR, RZ, 0x8 ;  /* 0x00000008ffb17803 */ /* 0x000fe40000000000 */
[C---:B------:R-:W-:Y:S02]  /*8ea0*/  ISETP.LT.OR P0, PT, R135.reuse, 0x29, P0 ;  /* 0x000000298700780c */ /* 0x040fe40000701670 */
[----:B------:R-:W-:Y:S02]  /*8eb0*/  ISETP.GE.AND P3, PT, R2, 0x51, PT ;  /* 0x000000510200780c */ /* 0x000fe40003f66270 */
[----:B------:R-:W-:Y:S02]  /*8ec0*/  FSEL R203, R48, -INF , !P0 ;  /* 0xff80000030cb7808 */ /* 0x000fe40004000000 */
[----:B------:R-:W-:Y:S02]  /*8ed0*/  ISETP.GT.AND P0, PT, R0, 0x29, !P1 ;  /* 0x000000290000780c */ /* 0x000fe40004f04270 */
[----:B------:R-:W-:Y:S02]  /*8ee0*/  P2R R179, PR, RZ, 0x10 ;  /* 0x00000010ffb37803 */ /* 0x000fe40000000000 */
[----:B------:R-:W-:Y:S02]  /*8ef0*/  ISETP.LT.OR P0, PT, R135, 0x2a, P0 ;  /* 0x0000002a8700780c */ /* 0x000fe40000701670 */
[----:B------:R-:W-:Y:S02]  /*8f00*/  ISETP.GE.AND P4, PT, R2, 0x52, PT ;  /* 0x000000520200780c */ /* 0x000fe40003f86270 */
        /* <DEDUP_REMOVED lines=13> */
[C---:B------:R-:W-:Y:S02]  /*8fe0*/  ISETP.LT.OR P0, PT, R135.reuse, 0x31, P0 ;  /* 0x000000318700780c */ /* 0x040fe40000701670 */
        /* <DEDUP_REMOVED lines=17> */
[----:B------:R-:W-:Y:S04]  /*9100*/  ISETP.GT.AND P0, PT, R0, 0x38, !P2 ;  /* 0x000000380000780c */ /* 0x000fe80005704270 */
[C---:B------:R-:W-:Y:S04]  /*9110*/  ISETP.LT.OR P0, PT, R135.reuse, 0x39, P0 ;  /* 0x000000398700780c */ /* 0x040fe80000701670 */
[----:B------:R-:W-:Y:S02]  /*9120*/  FSEL R234, R64, -INF , !P0 ;  /* 0xff80000040ea7808 */ /* 0x000fe40004000000 */
[----:B------:R-:W-:Y:S04]  /*9130*/  ISETP.GT.AND P0, PT, R0, 0x39, !P1 ;  /* 0x000000390000780c */ /* 0x000fe80004f04270 */
[----:B------:R-:W-:Y:S04]  /*9140*/  ISETP.LT.OR P0, PT, R135, 0x3a, P0 ;  /* 0x0000003a8700780c */ /* 0x000fe80000701670 */
        /* <DEDUP_REMOVED lines=35> */
[----:B------:R-:W-:Y:S04]  /*9380*/  ISETP.LT.OR P0, PT, R130, 0x49, P0 ;  /* 0x000000498200780c */ /* 0x000fe80000701670 */
[----:B------:R-:W-:Y:S02]  /*9390*/  FSEL R248, R82, -INF , !P0 ;  /* 0xff80000052f87808 */ /* 0x000fe40004000000 */
[----:B------:R-:W-:Y:S02]  /*93a0*/  ISETP.GT.AND P0, PT, R128, 0x49, !P1 ;  /* 0x000000498000780c */ /* 0x000fe40004f04270 */
[----:B------:R-:W-:Y:S02]  /*93b0*/  ISETP.GE.AND P1, PT, R2, 0x1, PT ;  /* 0x000000010200780c */ /* 0x000fe40003f26270 */
[----:B------:R-:W-:Y:S04]  /*93c0*/  ISETP.LT.OR P0, PT, R130, 0x4a, P0 ;  /* 0x0000004a8200780c */ /* 0x000fe80000701670 */
[----:B------:R-:W-:Y:S02]  /*93d0*/  FSEL R249, R83, -INF , !P0 ;  /* 0xff80000053f97808 */ /* 0x000fe40004000000 */
[----:B------:R-:W-:Y:S04]  /*93e0*/  ISETP.GT.AND P0, PT, R0, 0x50, !P3 ;  /* 0x000000500000780c */ /* 0x000fe80005f04270 */
[C---:B------:R-:W-:Y:S04]  /*93f0*/  ISETP.LT.OR P0, PT, R135.reuse, 0x51, P0 ;  /* 0x000000518700780c */ /* 0x040fe80000701670 */
[----:B------:R-:W-:Y:S02]  /*9400*/  FSEL R250, R84, -INF , !P0 ;  /* 0xff80000054fa7808 */ /* 0x000fe40004000000 */
[----:B------:R-:W-:Y:S04]  /*9410*/  ISETP.GT.AND P0, PT, R0, 0x51, !P4 ;  /* 0x000000510000780c */ /* 0x000fe80006704270 */
[----:B------:R-:W-:Y:S04]  /*9420*/  ISETP.LT.OR P0, PT, R135, 0x52, P0 ;  /* 0x000000528700780c */ /* 0x000fe80000701670 */
[----:B------:R-:W-:Y:S02]  /*9430*/  FSEL R251, R85, -INF , !P0 ;  /* 0xff80000055fb7808 */ /* 0x000fe40004000000 */
[----:B------:R-:W-:Y:S04]  /*9440*/  ISETP.GT.AND P0, PT, R128, 0x50, !P3 ;  /* 0x000000508000780c */ /* 0x000fe80005f04270 */
[----:B------:R-:W-:Y:S04]  /*9450*/  ISETP.LT.OR P0, PT, R130, 0x51, P0 ;  /* 0x000000518200780c */ /* 0x000fe80000701670 */
[----:B------:R-:W-:Y:S02]  /*9460*/  FSEL R252, R86, -INF , !P0 ;  /* 0xff80000056fc7808 */ /* 0x000fe40004000000 */
[----:B------:R-:W-:Y:S04]  /*9470*/  ISETP.GT.AND P0, PT, R128, 0x51, !P4 ;  /* 0x000000518000780c */ /* 0x000fe80006704270 */
[----:B------:R-:W-:Y:S04]  /*9480*/  ISETP.LT.OR P0, PT, R130, 0x52, P0 ;  /* 0x000000528200780c */ /* 0x000fe80000701670 */
[----:B------:R-:W-:Y:S02]  /*9490*/  FSEL R87, R87, -INF , !P0 ;  /* 0xff80000057577808 */ /* 0x000fe40004000000 */
[C---:B------:R-:W-:Y:S04]  /*94a0*/  ISETP.GT.AND P0, PT, R0.reuse, 0x1, !P2 ;  /* 0x000000010000780c */ /* 0x040fe80005704270 */
[----:B------:R-:W-:Y:S04]  /*94b0*/  ISETP.LT.OR P0, PT, R135, 0x2, P0 ;  /* 0x000000028700780c */ /* 0x000fe80000701670 */
[----:B------:R-:W-:Y:S02]  /*94c0*/  FSEL R37, R5, -INF , !P0 ;  /* 0xff80000005257808 */ /* 0x000fe40004000000 */
[----:B------:R-:W-:Y:S04]  /*94d0*/  ISETP.GT.AND P0, PT, R0, RZ, !P1 ;  /* 0x000000ff0000720c */ /* 0x000fe80004f04270 */
[----:B------:R-:W-:Y:S04]  /*94e0*/  ISETP.LT.OR P0, PT, R135, 0x1, P0 ;  /* 0x000000018700780c */ /* 0x000fe80000701670 */
[----:B------:R-:W-:Y:S02]  /*94f0*/  FSEL R36, R4, -INF , !P0 ;  /* 0xff80000004247808 */ /* 0x000fe40004000000 */
[----:B------:R-:W-:Y:S04]  /*9500*/  ISETP.GT.AND P0, PT, R128, 0x1, !P2 ;  /* 0x000000018000780c */ /* 0x000fe80005704270 */
[----:B------:R-:W-:Y:S04]  /*9510*/  ISETP.LT.OR P0, PT, R130, 0x2, P0 ;  /* 0x000000028200780c */ /* 0x000fe80000701670 */
[----:B------:R-:W-:Y:S02]  /*9520*/  FSEL R39, R7, -INF , !P0 ;  /* 0xff80000007277808 */ /* 0x000fe40004000000 */
[----:B------:R-:W-:Y:S04]  /*9530*/  ISETP.GT.AND P0, PT, R128, RZ, !P1 ;  /* 0x000000ff8000720c */ /* 0x000fe80004f04270 */
        /* <DEDUP_REMOVED lines=17> */
[----:B------:R-:W-:Y:S04]  /*9650*/  ISETP.NE.AND P0, PT, R181, RZ, PT ;  /* 0x000000ffb500720c */ /* 0x000fe80003f05270 */
        /* <DEDUP_REMOVED lines=83> */
[----:B------:R-:W-:Y:S02]  /*9b90*/  ISETP.GT.AND P0, PT, R3, 0x59, !P6 ;  /* 0x000000590300780c */ /* 0x000fe40007704270 */
[----:B------:R-:W1:Y:S01]  /*9ba0*/  SHFL.IDX PT, R3, R173, 0x3, 0x1c1f ;  /* 0x007c1f00ad037f89 */ /* 0x000e6200000e0000 */
[----:B------:R-:W-:Y:S02]  /*9bb0*/  ISETP.NE.AND P6, PT, R183, RZ, PT ;  /* 0x000000ffb700720c */ /* 0x000fe40003fc5270 */
[----:B------:R-:W-:Y:S04]  /*9bc0*/  ISETP.LT.OR P0, PT, R129, 0x5a, P0 ;  /* 0x0000005a8100780c */ /* 0x000fe80000701670 */
[----:B------:R-:W-:Y:S02]  /*9bd0*/  FSEL R183, R93, -INF , !P0 ;  /* 0xff8000005db77808 */ /* 0x000fe40004000000 */
[----:B------:R-:W-:Y:S01]  /*9be0*/  PLOP3.LUT P0, PT, PT, PT, UP1, 0x40, 0x0 ;  /* 0x000000000000781c */ /* 0x000fe20003f0e818 */
[--C-:B-1----:R-:W-:Y:S02]  /*9bf0*/  IMAD.IADD R2, R174, 0x1, R3.reuse ;  /* 0x00000001ae027824 */ /* 0x102fe400078e0203 */
[----:B------:R-:W-:Y:S10]  /*9c00*/  IMAD.IADD R0, R175, 0x1, R3 ;  /* 0x00000001af007824 */ /* 0x000ff400078e0203 */
        /* <DEDUP_REMOVED lines=15> */
.L_x_179:
[----:B------:R-:W-:Y:S04]  /*9d00*/  MOV R2, c[0x0][0x32c] ;  /* 0x0000cb0000027a02 */ /* 0x000fe80000000f00 */
[----:B------:R-:W-:Y:S11]  /*9d10*/  ISETP.NE.AND P0, PT, R2, 0x1, PT ;  /* 0x000000010200780c */ /* 0x000ff60003f05270 */
[----:B------:R-:W-:Y:S02]  /*9d20*/  @!UPT UIADD3 URZ, URZ, URZ, URZ ;  /* 0x0000003f3f3ff290 */ /* 0x000fe4000fffe03f */
[----:B------:R-:W-:Y:S05]  /*9d30*/  @P0 IMAD.HI.U32 R2, R0, c[0x0][0x330], RZ ;  /* 0x0000cc0000020a27 */ /* 0x000fea00078e00ff */
[----:B------:R-:W-:Y:S02]  /*9d40*/  @P0 SHF.R.U32.HI R0, RZ, c[0x0][0x334], R2 ;  /* 0x0000cd00ff000a19 */ /* 0x000fe40000011602 */
.L_x_180:
[----:B------:R-:W-:Y:S05]  /*9d50*/  BSYNC B0 ;  /* 0x0000000000007941 */ /* 0x000fea0003800000 */
.L_x_178:
[----:B------:R-:W-:Y:S02]  /*9d60*/  IADD3 R2, R182, -0x1, RZ ;  /* 0xffffffffb6027810 */ /* 0x000fe40007ffe0ff */
[C-C-:B------:R-:W-:Y:S02]  /*9d70*/  IADD3 R4, R3.reuse, UR11, R176.reuse ;  /* 0x0000000b03047c10 */ /* 0x140fe4000fffe0b0 */
[----:B------:R-:W-:Y:S01]  /*9d80*/  IADD3 R3, R3, c[0x0][0x328], R176 ;  /* 0x0000ca0003037a10 */ /* 0x000fe20007ffe0b0 */
[----:B------:R-:W-:Y:S05]  /*9d90*/  IMAD R0, R0, c[0x0][0x32c], R2 ;  /* 0x0000cb0000007a24 */ /* 0x000fea00078e0202 */
[----:B------:R-:W-:Y:S02]  /*9da0*/  IADD3 R2, R0, c[0x0][0x32c], RZ ;  /* 0x0000cb0000027a10 */ /* 0x000fe40007ffe0ff */
[----:B------:R-:W-:Y:S02]  /*9db0*/  IMNMX R0, R4, R0, !PT ;  /* 0x0000000004007217 */ /* 0x000fe40007800200 */
[----:B------:R-:W-:Y:S02]  /*9dc0*/  IMNMX R2, R3, R2, PT ;  /* 0x0000000203027217 */ /* 0x000fe40003800200 */
.L_x_177:
[----:B------:R-:W-:Y:S02]  /*9dd0*/  ISETP.GT.AND P0, PT, R0, RZ, !P1 ;  /* 0x000000ff0000720c */ /* 0x000fe40004f04270 */
[----:B------:R-:W-:Y:S02]  /*9de0*/  FMNMX.FTZ R130, R36, R131, !PT ;  /* 0x0000008324827209 */ /* 0x000fe40007810000 */
[----:B------:R-:W-:Y:S02]  /*9df0*/  ISETP.LT.OR P0, PT, R2, 0x1, P0 ;  /* 0x000000010200780c */ /* 0x000fe40000701670 */
[----:B------:R-:W-:Y:S02]  /*9e00*/  FMNMX.FTZ R130, R37, R130, !PT ;  /* 0x0000008225827209 */ /* 0x000fe40007810000 */
[----:B------:R-:W-:Y:S02]  /*9e10*/  FSEL R10, R10, -INF , !P0 ;  /* 0xff8000000a0a7808 */ /* 0x000fe40004000000 */
[----:B------:R-:W-:Y:S02]  /*9e20*/  ISETP.GT.AND P0, PT, R0, 0x1, !P2 ;  /* 0x000000010000780c */ /* 0x000fe40005704270 */
[----:B------:R-:W-:Y:S02]  /*9e30*/  FMNMX.FTZ R130, R184, R130, !PT ;  /* 0x00000082b8827209 */ /* 0x000fe40007810000 */
[----:B------:R-:W-:Y:S02]  /*9e40*/  ISETP.LT.OR P0, PT, R2, 0x2, P0 ;  /* 0x000000020200780c */ /* 0x000fe40000701670 */
[----:B------:R-:W-:Y:S02]  /*9e50*/  ISETP.NE.AND P2, PT, R178, RZ, PT ;  /* 0x000000ffb200720c */ /* 0x000fe40003f45270 */
[----:B------:R-:W-:Y:S02]  /*9e60*/  FSEL R11, R11, -INF , !P0 ;  /* 0xff8000000b0b7808 */ /* 0x000fe40004000000 */
[----:B------:R-:W-:Y:S02]  /*9e70*/  ISETP.NE.AND P0, PT, R181, RZ, PT ;  /* 0x000000ffb500720c */ /* 0x000fe40003f05270 */
[----:B------:R-:W-:Y:S02]  /*9e80*/  FMNMX.FTZ R130, R185, R130, !PT ;  /* 0x00000082b9827209 */ /* 0x000fe40007810000 */
        /* <DEDUP_REMOVED lines=10> */
[----:B------:R-:W-:Y:S02]  /*9f30*/  FMNMX.FTZ R130, R193, R130, !PT ;  /* 0x00000082c1827209 */ /* 0x000fe40007810000 */
        /* <DEDUP_REMOVED lines=43> */
[----:B------:R-:W-:Y:S02]  /*a1f0*/  FMNMX.FTZ R130, R245, R130, !PT ;  /* 0x00000082f5827209 */ /* 0x000fe40007810000 */
[----:B------:R-:W-:Y:S02]  /*a200*/  ISETP.LT.OR P0, PT, R2, 0x29, P0 ;  /* 0x000000290200780c */ /* 0x000fe40000701670 */
[----:B------:R-:W-:Y:S02]  /*a210*/  FMNMX.FTZ R3, R198, R3, !PT ;  /* 0x00000003c6037209 */ /* 0x000fe40007810000 */
[----:B------:R-:W-:Y:S02]  /*a220*/  FMNMX.FTZ R130, R247, R130, !PT ;  /* 0x00000082f7827209 */ /* 0x000fe40007810000 */
[----:B------:R-:W-:Y:S02]  /*a230*/  FSEL R98, R46, -INF , !P0 ;  /* 0xff8000002e627808 */ /* 0x000fe40004000000 */
[----:B------:R-:W-:Y:S02]  /*a240*/  ISETP.NE.AND P0, PT, R32, RZ, PT ;  /* 0x000000ff2000720c */ /* 0x000fe40003f05270 */
[----:B------:R-:W-:Y:S02]  /*a250*/  FMNMX.FTZ R130, R250, R130, !PT ;  /* 0x00000082fa827209 */ /* 0x000fe40007810000 */
[----:B------:R-:W-:Y:S02]  /*a260*/  FMNMX.FTZ R3, R202, R3, !PT ;  /* 0x00000003ca037209 */ /* 0x000fe40007810000 */
[----:B------:R-:W-:Y:S02]  /*a270*/  ISETP.GT.AND P0, PT, R0, 0x29, !P0 ;  /* 0x000000290000780c */ /* 0x000fe40004704270 */
[----:B------:R-:W-:Y:S02]  /*a280*/  FMNMX.FTZ R130, R251, R130, !PT ;  /* 0x00000082fb827209 */ /* 0x000fe40007810000 */
[----:B------:R-:W-:Y:S02]  /*a290*/  FMNMX.FTZ R3, R205, R3, !PT ;  /* 0x00000003cd037209 */ /* 0x000fe40007810000 */
[----:B------:R-:W-:Y:S02]  /*a2a0*/  FMNMX.FTZ R4, R8, R133, !PT ;  /* 0x0000008508047209 */ /* 0x000fe40007810000 */
[----:B------:R-:W-:Y:S02]  /*a2b0*/  FMNMX.FTZ R130, R80, R130, !PT ;  /* 0x0000008250827209 */ /* 0x000fe40007810000 */
[----:B------:R-:W-:Y:S02]  /*a2c0*/  ISETP.LT.OR P0, PT, R2, 0x2a, P0 ;  /* 0x0000002a0200780c */ /* 0x000fe40000701670 */
[----:B------:R-:W-:Y:S02]  /*a2d0*/  FMNMX.FTZ R3, R206, R3, !PT ;  /* 0x00000003ce037209 */ /* 0x000fe40007810000 */
[----:B------:R-:W-:Y:S02]  /*a2e0*/  FMNMX.FTZ R4, R9, R4, !PT ;  /* 0x0000000409047209 */ /* 0x000fe40007810000 */
[----:B------:R-:W-:Y:S02]  /*a2f0*/  FMNMX.FTZ R130, R82, R130, !PT ;  /* 0x0000008252827209 */ /* 0x000fe40007810000 */
[----:B------:R-:W-:Y:S02]  /*a300*/  FSEL R99, R47, -INF , !P0 ;  /* 0xff8000002f637808 */ /* 0x000fe40004000000 */
[----:B------:R-:W-:Y:S01]  /*a310*/  ISETP.NE.AND P0, PT, R23, RZ, PT ;  /* 0x000000ff1700720c */ /* 0x000fe20003f05270 */
[----:B------:R-:W1:Y:S01]  /*a320*/  SHFL.BFLY PT, R5, R130, 0x2, 0x1f ;  /* 0x0c401f0082057f89 */ /* 0x000e6200000e0000 */
[----:B------:R-:W-:Y:S02]  /*a330*/  FMNMX.FTZ R3, R210, R3, !PT ;  /* 0x00000003d2037209 */ /* 0x000fe40007810000 */
        /* <DEDUP_REMOVED lines=24> */
[----:B-1----:R-:W-:Y:S02]  /*a4c0*/  FMNMX.FTZ R130, R130, R5, !PT ;  /* 0x0000000582827209 */ /* 0x002fe40007810000 */
[----:B------:R-:W-:Y:S02]  /*a4d0*/  ISETP.LT.OR P0, PT, R2, 0x39, P0 ;  /* 0x000000390200780c */ /* 0x000fe40000701670 */
[----:B------:R-:W-:Y:S01]  /*a4e0*/  FMNMX.FTZ R3, R252, R3, !PT ;  /* 0x00000003fc037209 */ /* 0x000fe20007810000 */
[----:B------:R-:W1:Y:S01]  /*a4f0*/  SHFL.BFLY PT, R6, R130, 0x1, 0x1f ;  /* 0x0c201f0082067f89 */ /* 0x000e6200000e0000 */
[----:B------:R-:W-:Y:S02]  /*a500*/  FMNMX.FTZ R4, R200, R4, !PT ;  /* 0x00000004c8047209 */ /* 0x000fe40007810000 */
[----:B------:R-:W-:Y:S02]  /*a510*/  FMNMX.FTZ R3, R87, R3, !PT ;  /* 0x0000000357037209 */ /* 0x000fe40007810000 */
[----:B------:R-:W-:Y:S02]  /*a520*/  FSEL R174, R62, -INF , !P0 ;  /* 0xff8000003eae7808 */ /* 0x000fe40004000000 */
[----:B------:R-:W-:Y:S02]  /*a530*/  MOV R62, R53 ;  /* 0x00000035003e7202 */ /* 0x000fe40000000f00 */
[----:B------:R-:W-:Y:S02]  /*a540*/  ISETP.NE.AND P0, PT, R20, RZ, PT ;  /* 0x000000ff1400720c */ /* 0x000fe40003f05270 */
[----:B------:R-:W-:Y:S02]  /*a550*/  FMNMX.FTZ R4, R201, R4, !PT ;  /* 0x00000004c9047209 */ /* 0x000fe40007810000 */
[----:B------:R-:W-:Y:S02]  /*a560*/  ISETP.GT.AND P0, PT, R0, 0x39, !P0 ;  /* 0x000000390000780c */ /* 0x000fe40004704270 */
[----:B------:R-:W-:Y:S02]  /*a570*/  FMNMX.FTZ R3, R62, R3, !PT ;  /* 0x000000033e037209 */ /* 0x000fe40007810000 */
[----:B------:R-:W-:Y:S02]  /*a580*/  FMNMX.FTZ R4, R209, R4, !PT ;  /* 0x00000004d1047209 */ /* 0x000fe40007810000 */
[----:B------:R-:W-:Y:S02]  /*a590*/  FMNMX.FTZ R3, R85, R3, !PT ;  /* 0x0000000355037209 */ /* 0x000fe40007810000 */
[----:B------:R-:W-:Y:S02]  /*a5a0*/  ISETP.NE.AND P2, PT, R19, RZ, PT ;  /* 0x000000ff1300720c */ /* 0x000fe40003f45270 */
[----:B------:R-:W-:Y:S01]  /*a5b0*/  ISETP.LT.OR P0, PT, R2, 0x3a, P0 ;  /* 0x0000003a0200780c */ /* 0x000fe20000701670 */
[----:B------:R-:W2:Y:S01]  /*a5c0*/  SHFL.BFLY PT, R129, R3, 0x2, 0x1f ;  /* 0x0c401f0003817f89 */ /* 0x000ea200000e0000 */
[----:B------:R-:W-:Y:S02]  /*a5d0*/  FMNMX.FTZ R4, R211, R4, !PT ;  /* 0x00000004d3047209 */ /* 0x000fe40007810000 */
[----:B------:R-:W-:Y:S02]  /*a5e0*/  FSEL R175, R63, -INF , !P0 ;  /* 0xff8000003faf7808 */ /* 0x000fe40004000000 */
[----:B------:R-:W-:Y:S02]  /*a5f0*/  ISETP.GT.AND P0, PT, R0, 0x40, !P2 ;  /* 0x000000400000780c */ /* 0x000fe40005704270 */
[----:B------:R-:W-:Y:S02]  /*a600*/  FMNMX.FTZ R4, R230, R4, !PT ;  /* 0x00000004e6047209 */ /* 0x000fe40007810000 */
[----:B------:R-:W-:Y:S02]  /*a610*/  ISETP.NE.AND P1, PT, R18, RZ, PT ;  /* 0x000000ff1200720c */ /* 0x000fe40003f25270 */
[----:B------:R-:W-:Y:S02]  /*a620*/  ISETP.LT.OR P0, PT, R2, 0x41, P0 ;  /* 0x000000410200780c */ /* 0x000fe40000701670 */
[----:B------:R-:W-:Y:S02]  /*a630*/  FMNMX.FTZ R4, R233, R4, !PT ;  /* 0x00000004e9047209 */ /* 0x000fe40007810000 */
[----:B------:R-:W-:Y:S02]  /*a640*/  FSEL R181, R74, -INF , !P0 ;  /* 0xff8000004ab57808 */ /* 0x000fe40004000000 */
[----:B------:R-:W-:Y:S02]  /*a650*/  ISETP.GT.AND P0, PT, R0, 0x41, !P1 ;  /* 0x000000410000780c */ /* 0x000fe40004f04270 */
[----:B------:R-:W-:Y:S02]  /*a660*/  FMNMX.FTZ R4, R241, R4, !PT ;  /* 0x00000004f1047209 */ /* 0x000fe40007810000 */
[----:B-1----:R-:W-:Y:S02]  /*a670*/  FMNMX.FTZ R130, R130, R6, !PT ;  /* 0x0000000682827209 */ /* 0x002fe40007810000 */
[----:B------:R-:W-:Y:S02]  /*a680*/  ISETP.NE.AND P2, PT, R17, RZ, PT ;  /* 0x000000ff1100720c */ /* 0x000fe40003f45270 */
[----:B------:R-:W-:Y:S01]  /*a690*/  ISETP.LT.OR P0, PT, R2, 0x42, P0 ;  /* 0x000000420200780c */ /* 0x000fe20000701670 */
[----:B------:R-:W-:Y:S01]  /*a6a0*/  FMUL.FTZ R71, R130, c[0x0][0x2d0] ;  /* 0x0000b40082477a20 */ /* 0x000fe20000410000 */
[----:B------:R-:W-:Y:S02]  /*a6b0*/  FMNMX.FTZ R5, R10, R134, !PT ;  /* 0x000000860a057209 */ /* 0x000fe40007810000 */
[----:B------:R-:W-:Y:S02]  /*a6c0*/  FMNMX.FTZ R4, R242, R4, !PT ;  /* 0x00000004f2047209 */ /* 0x000fe40007810000 */
[----:B------:R-:W-:Y:S02]  /*a6d0*/  FSEL R182, R75, -INF , !P0 ;  /* 0xff8000004bb67808 */ /* 0x000fe40004000000 */
[----:B------:R-:W-:Y:S02]  /*a6e0*/  ISETP.GT.AND P0, PT, R0, 0x48, !P2 ;  /* 0x000000480000780c */ /* 0x000fe40005704270 */
[----:B------:R-:W-:Y:S02]  /*a6f0*/  FSETP.NEU.FTZ.AND P2, PT, R130, -INF , PT ;  /* 0xff8000008200780b */ /* 0x000fe40003f5d000 */
[----:B------:R-:W-:Y:S02]  /*a700*/  FMNMX.FTZ R4, R244, R4, !PT ;  /* 0x00000004f4047209 */ /* 0x000fe40007810000 */
[----:B------:R-:W-:Y:S02]  /*a710*/  FMNMX.FTZ R5, R11, R5, !PT ;  /* 0x000000050b057209 */ /* 0x000fe40007810000 */
[----:B------:R-:W-:Y:S02]  /*a720*/  FSEL R71, R71, RZ, P2 ;  /* 0x000000ff47477208 */ /* 0x000fe40001000000 */
[----:B------:R-:W-:Y:S02]  /*a730*/  FMNMX.FTZ R4, R246, R4, !PT ;  /* 0x00000004f6047209 */ /* 0x000fe40007810000 */
[----:B------:R-:W-:Y:S02]  /*a740*/  FMNMX.FTZ R5, R14, R5, !PT ;  /* 0x000000050e057209 */ /* 0x000fe40007810000 */
[----:B--2---:R-:W-:Y:S02]  /*a750*/  FMNMX.FTZ R129, R3, R129, !PT ;  /* 0x0000008103817209 */ /* 0x004fe40007810000 */
[----:B------:R-:W-:Y:S01]  /*a760*/  FMNMX.FTZ R3, R88, R4, !PT ;  /* 0x0000000458037209 */ /* 0x000fe20007810000 */
[--C-:B------:R-:W-:Y:S01]  /*a770*/  FFMA.FTZ R4, R36, c[0x0][0x2d0], -R71.reuse ;  /* 0x0000b40024047a23 */ /* 0x100fe20000010847 */
[----:B------:R-:W-:Y:S01]  /*a780*/  FMNMX.FTZ R5, R15, R5, !PT ;  /* 0x000000050f057209 */ /* 0x000fe20007810000 */
[----:B------:R-:W1:Y:S01]  /*a790*/  SHFL.BFLY PT, R6, R129, 0x1, 0x1f ;  /* 0x0c201f0081067f89 */ /* 0x000e6200000e0000 */
[----:B------:R-:W-:Y:S01]  /*a7a0*/  FMNMX.FTZ R3, R89, R3, !PT ;  /* 0x0000000359037209 */ /* 0x000fe20007810000 */
[----:B------:R2:W-:Y:S01]  /*a7b0*/  MUFU.EX2 R63, R4 ;  /* 0x00000004003f7308 */ /* 0x0005e20000000800 */
[----:B------:R-:W-:Y:S02]  /*a7c0*/  FMNMX.FTZ R5, R56, R5, !PT ;  /* 0x0000000538057209 */ /* 0x000fe40007810000 */
[----:B------:R-:W-:Y:S02]  /*a7d0*/  FMNMX.FTZ R3, R81, R3, !PT ;  /* 0x0000000351037209 */ /* 0x000fe40007810000 */
[----:B------:R-:W-:Y:S02]  /*a7e0*/  FMNMX.FTZ R5, R57, R5, !PT ;  /* 0x0000000539057209 */ /* 0x000fe40007810000 */
[----:B------:R-:W-:Y:S02]  /*a7f0*/  FMNMX.FTZ R3, R183, R3, !PT ;  /* 0x00000003b7037209 */ /* 0x000fe40007810000 */
[----:B------:R-:W-:Y:S02]  /*a800*/  FMNMX.FTZ R5, R60, R5, !PT ;  /* 0x000000053c057209 */ /* 0x000fe40007810000 */
[----:B------:R-:W-:Y:S01]  /*a810*/  ISETP.LT.OR P0, PT, R2, 0x49, P0 ;  /* 0x000000490200780c */ /* 0x000fe20000701670 */
[----:B------:R-:W3:Y:S01]  /*a820*/  SHFL.BFLY PT, R7, R3, 0x2, 0x1f ;  /* 0x0c401f0003077f89 */ /* 0x000ee200000e0000 */
[----:B------:R-:W-:Y:S02]  /*a830*/  FMNMX.FTZ R5, R84, R5, !PT ;  /* 0x0000000554057209 */ /* 0x000fe40007810000 */
[----:B------:R-:W-:Y:S01]  /*a840*/  ISETP.NE.AND P1, PT, R16, RZ, PT ;  /* 0x000000ff1000720c */ /* 0x000fe20003f25270 */
[--C-:B------:R-:W-:Y:S01]  /*a850*/  FFMA.FTZ R16, R192, c[0x0][0x2d0], -R71.reuse ;  /* 0x0000b400c0107a23 */ /* 0x100fe20000010847 */
[----:B------:R-:W-:Y:S02]  /*a860*/  FMNMX.FTZ R5, R96, R5, !PT ;  /* 0x0000000560057209 */ /* 0x000fe40007810000 */
[----:B------:R-:W-:Y:S01]  /*a870*/  FSEL R177, R78, -INF , !P0 ;  /* 0xff8000004eb17808 */ /* 0x000fe20004000000 */
[----:B------:R-:W-:Y:S01]  /*a880*/  MUFU.EX2 R34, R16 ;  /* 0x0000001000227308 */ /* 0x000fe20000000800 */
[----:B------:R-:W-:Y:S02]  /*a890*/  FMNMX.FTZ R5, R97, R5, !PT ;  /* 0x0000000561057209 */ /* 0x000fe40007810000 */
[----:B-1----:R-:W-:Y:S02]  /*a8a0*/  FMNMX.FTZ R129, R129, R6, !PT ;  /* 0x0000000681817209 */ /* 0x002fe40007810000 */
[----:B--2---:R-:W-:Y:S01]  /*a8b0*/  FMNMX.FTZ R4, R98, R5, !PT ;  /* 0x0000000562047209 */ /* 0x004fe20007810000 */
[--C-:B------:R-:W-:Y:S01]  /*a8c0*/  FFMA.FTZ R5, R37, c[0x0][0x2d0], -R71.reuse ;  /* 0x0000b40025057a23 */ /* 0x100fe20000010847 */
[C---:B------:R-:W-:Y:S01]  /*a8d0*/  ISETP.GT.AND P0, PT, R0.reuse, 0x49, !P1 ;  /* 0x000000490000780c */ /* 0x040fe20004f04270 */
[----:B------:R-:W-:Y:S01]  /*a8e0*/  FMUL.FTZ R92, R129, c[0x0][0x2d0] ;  /* 0x0000b400815c7a20 */ /* 0x000fe20000410000 */
[----:B------:R-:W-:Y:S01]  /*a8f0*/  ISETP.GT.AND P3, PT, R0, 0x50, !P3 ;  /* 0x000000500000780c */ /* 0x000fe20005f64270 */
[----:B------:R1:W-:Y:S01]  /*a900*/  MUFU.EX2 R24, R5 ;  /* 0x0000000500187308 */ /* 0x0003e20000000800 */
[----:B------:R-:W-:Y:S02]  /*a910*/  FMNMX.FTZ R4, R99, R4, !PT ;  /* 0x0000000463047209 */ /* 0x000fe40007810000 */
[----:B------:R-:W-:Y:S02]  /*a920*/  FSETP.NEU.FTZ.AND P1, PT, R129, -INF , PT ;  /* 0xff8000008100780b */ /* 0x000fe40003f3d000 */
[----:B------:R-:W-:Y:S02]  /*a930*/  ISETP.LT.OR P0, PT, R2, 0x4a, P0 ;  /* 0x0000004a0200780c */ /* 0x000fe40000701670 */
[----:B---3--:R-:W-:Y:S02]  /*a940*/  FMNMX.FTZ R3, R3, R7, !PT ;  /* 0x0000000703037209 */ /* 0x008fe40007810000 */
[----:B------:R-:W-:Y:S02]  /*a950*/  FSEL R92, R92, RZ, P1 ;  /* 0x000000ff5c5c7208 */ /* 0x000fe40000800000 */
[----:B------:R-:W-:Y:S01]  /*a960*/  FSEL R176, R79, -INF , !P0 ;  /* 0xff8000004fb07808 */ /* 0x000fe20004000000 */
[----:B------:R-:W2:Y:S01]  /*a970*/  SHFL.BFLY PT, R128, R3, 0x1, 0x1f ;  /* 0x0c201f0003807f89 */ /* 0x000ea200000e0000 */
[----:B------:R-:W-:Y:S01]  /*a980*/  ISETP.GT.AND P0, PT, R0, 0x51, !P4 ;  /* 0x000000510000780c */ /* 0x000fe20006704270 */
[--C-:B------:R-:W-:Y:S01]  /*a990*/  FFMA.FTZ R28, R195, c[0x0][0x2d0], -R92.reuse ;  /* 0x0000b400c31c7a23 */ /* 0x100fe2000001085c */
[----:B------:R-:W-:Y:S02]  /*a9a0*/  ISETP.NE.AND P4, PT, R52, RZ, PT ;  /* 0x000000ff3400720c */ /* 0x000fe40003f85270 */
[----:B------:R-:W-:Y:S02]  /*a9b0*/  ISETP.LT.OR P0, PT, R2, 0x52, P0 ;  /* 0x000000520200780c */ /* 0x000fe40000701670 */
[----:B------:R-:W-:Y:S01]  /*a9c0*/  ISETP.GT.AND P4, PT, R0, 0x59, !P4 ;  /* 0x000000590000780c */ /* 0x000fe20006784270 */
[----:B------:R-:W-:Y:S01]  /*a9d0*/  LDSM.16.MT88.4 R52, [R214+0x100] ;  /* 0x00010000d634783b */ /* 0x000fe20000004200 */
[----:B------:R-:W-:Y:S02]  /*a9e0*/  FSEL R179, R91, -INF , !P0 ;  /* 0xff8000005bb37808 */ /* 0x000fe40004000000 */
[----:B------:R-:W-:Y:S02]  /*a9f0*/  ISETP.LT.OR P0, PT, R2, 0x5a, P4 ;  /* 0x0000005a0200780c */ /* 0x000fe40002701670 */
[----:B-1----:R-:W-:Y:S01]  /*aa00*/  FMNMX.FTZ R5, R172, R4, !PT ;  /* 0x00000004ac057209 */ /* 0x002fe20007810000 */
[----:B------:R-:W-:Y:S01]  /*aa10*/  FFMA.FTZ R4, R184, c[0x0][0x2d0], -R71 ;  /* 0x0000b400b8047a23 */ /* 0x000fe20000010847 */
[----:B------:R-:W-:Y:S01]  /*aa20*/  FSEL R70, R95, -INF , !P0 ;  /* 0xff8000005f467808 */ /* 0x000fe20004000000 */
[----:B------:R-:W-:Y:S01]  /*aa30*/  LDSM.16.MT88.4 R76, [R215+0x100] ;  /* 0x00010000d74c783b */ /* 0x000fe20000004200 */
[----:B------:R-:W-:Y:S01]  /*aa40*/  MUFU.EX2 R95, R28 ;  /* 0x0000001c005f7308 */ /* 0x000fe20000000800 */
[----:B------:R-:W-:Y:S02]  /*aa50*/  FMNMX.FTZ R5, R173, R5, !PT ;  /* 0x00000005ad057209 */ /* 0x000fe40007810000 */
[----:B------:R-:W-:Y:S01]  /*aa60*/  ISETP.GT.AND P5, PT, R0, 0x58, !P5 ;  /* 0x000000580000780c */ /* 0x000fe20006fa4270 */
[--C-:B------:R-:W-:Y:S01]  /*aa70*/  FFMA.FTZ R0, R39, c[0x0][0x2d0], -R92.reuse ;  /* 0x0000b40027007a23 */ /* 0x100fe2000001085c */
[----:B------:R-:W-:Y:S02]  /*aa80*/  ISETP.LT.OR P3, PT, R2, 0x51, P3 ;  /* 0x000000510200780c */ /* 0x000fe40001f61670 */
[----:B--2---:R-:W-:Y:S01]  /*aa90*/  FMNMX.FTZ R128, R3, R128, !PT ;  /* 0x0000008003807209 */ /* 0x004fe20007810000 */
[--C-:B------:R-:W-:Y:S01]  /*aaa0*/  FFMA.FTZ R3, R187, c[0x0][0x2d0], -R92.reuse ;  /* 0x0000b400bb037a23 */ /* 0x100fe2000001085c */
[----:B------:R-:W-:Y:S01]  /*aab0*/  MOV R187, R82 ;  /* 0x0000005200bb7202 */ /* 0x000fe20000000f00 */
[----:B------:R1:W-:Y:S01]  /*aac0*/  MUFU.EX2 R86, R4 ;  /* 0x0000000400567308 */ /* 0x0003e20000000800 */
[----:B------:R-:W-:Y:S01]  /*aad0*/  FSEL R178, R90, -INF , !P3 ;  /* 0xff8000005ab27808 */ /* 0x000fe20005800000 */
[C---:B------:R-:W-:Y:S01]  /*aae0*/  FMUL.FTZ R93, R128.reuse, c[0x0][0x2d0] ;  /* 0x0000b400805d7a20 */ /* 0x040fe20000410000 */
[----:B------:R-:W-:Y:S02]  /*aaf0*/  FSETP.NEU.FTZ.AND P0, PT, R128, -INF , PT ;  /* 0xff8000008000780b */ /* 0x000fe40003f1d000 */
[----:B------:R-:W-:Y:S01]  /*ab00*/  ISETP.LT.OR P3, PT, R2, 0x59, P5 ;  /* 0x000000590200780c */ /* 0x000fe20002f61670 */
[--C-:B------:R-:W-:Y:S01]  /*ab10*/  FFMA.FTZ R2, R186, c[0x0][0x2d0], -R92.reuse ;  /* 0x0000b400ba027a23 */ /* 0x100fe2000001085c */
[----:B------:R-:W-:Y:S01]  /*ab20*/  FSEL R93, R93, RZ, P0 ;  /* 0x000000ff5d5d7208 */ /* 0x000fe20000000000 */
[----:B------:R-:W-:Y:S01]  /*ab30*/  IMAD.MOV.U32 R186, RZ, RZ, R81 ;  /* 0x000000ffffba7224 */ /* 0x000fe200078e0051 */
[----:B------:R-:W-:Y:S01]  /*ab40*/  FSEL R180, R94, -INF , !P3 ;  /* 0xff8000005eb47808 */ /* 0x000fe20005800000 */
[----:B------:R2:W3:Y:S01]  /*ab50*/  MUFU.EX2 R19, R3 ;  /* 0x0000000300137308 */ /* 0x0004e20000000800 */
[----:B------:R-:W-:Y:S01]  /*ab60*/  FMNMX.FTZ R5, R174, R5, !PT ;  /* 0x00000005ae057209 */ /* 0x000fe20007810000 */
[----:B------:R-:W-:Y:S02]  /*ab70*/  FFMA.FTZ R32, R48, c[0x0][0x2d0], -R93 ;  /* 0x0000b40030207a23 */ /* 0x000fe4000001085d */
[----:B------:R-:W-:Y:S01]  /*ab80*/  FFMA.FTZ R48, R196, c[0x0][0x2d0], -R71 ;  /* 0x0000b400c4307a23 */ /* 0x000fe20000010847 */
[----:B------:R-:W-:Y:S01]  /*ab90*/  FMNMX.FTZ R5, R175, R5, !PT ;  /* 0x00000005af057209 */ /* 0x000fe20007810000 */
[--C-:B------:R-:W-:Y:S02]  /*aba0*/  FFMA.FTZ R40, R50, c[0x0][0x2d0], -R93.reuse ;  /* 0x0000b40032287a23 */ /* 0x100fe4000001085d */
[----:B------:R-:W-:Y:S01]  /*abb0*/  FFMA.FTZ R44, R51, c[0x0][0x2d0], -R93 ;  /* 0x0000b400332c7a23 */ /* 0x000fe2000001085d */
[----:B------:R-:W-:Y:S01]  /*abc0*/  FMNMX.FTZ R5, R181, R5, !PT ;  /* 0x00000005b5057209 */ /* 0x000fe20007810000 */
[----:B------:R-:W-:Y:S03]  /*abd0*/  MUFU.EX2 R21, R0 ;  /* 0x0000000000157308 */ /* 0x000fe60000000800 */
[----:B------:R-:W-:Y:S01]  /*abe0*/  FMNMX.FTZ R5, R182, R5, !PT ;  /* 0x00000005b6057209 */ /* 0x000fe20007810000 */
[----:B-1----:R-:W-:Y:S06]  /*abf0*/  FFMA.FTZ R4, R185, c[0x0][0x2d0], -R71 ;  /* 0x0000b400b9047a23 */ /* 0x002fec0000010847 */
[----:B------:R1:W4:Y:S01]  /*ac00*/  MUFU.EX2 R83, R4 ;  /* 0x0000000400537308 */ /* 0x0003220000000800 */
[--C-:B--2---:R-:W-:Y:S02]  /*ac10*/  FFMA.FTZ R3, R8, c[0x0][0x2d0], -R93.reuse ;  /* 0x0000b40008037a23 */ /* 0x104fe4000001085d */
[--C-:B------:R-:W-:Y:S01]  /*ac20*/  FFMA.FTZ R8, R189, c[0x0][0x2d0], -R92.reuse ;  /* 0x0000b400bd087a23 */ /* 0x100fe2000001085c */
[----:B---3--:R-:W-:Y:S06]  /*ac30*/  MOV R189, R19 ;  /* 0x0000001300bd7202 */ /* 0x008fec0000000f00 */
[----:B------:R2:W-:Y:S10]  /*ac40*/  MUFU.EX2 R185, R3 ;  /* 0x0000000300b97308 */ /* 0x0005f40000000800 */
[----:B------:R-:W-:Y:S01]  /*ac50*/  MUFU.EX2 R25, R2 ;  /* 0x0000000200197308 */ /* 0x000fe20000000800 */
[--C-:B-1----:R-:W-:Y:S01]  /*ac60*/  FFMA.FTZ R4, R38, c[0x0][0x2d0], -R92.reuse ;  /* 0x0000b40026047a23 */ /* 0x102fe2000001085c */
[----:B----4-:R-:W-:Y:S01]  /*ac70*/  F2FP.PACK_AB R74, R83, R86 ;  /* 0x00000056534a723e */ /* 0x010fe200000000ff */
[----:B------:R-:W-:Y:S07]  /*ac80*/  LDSM.16.MT88.4 R36, [R216+0x100] ;  /* 0x00010000d824783b */ /* 0x000fee0000004200 */
[----:B------:R1:W3:Y:S01]  /*ac90*/  MUFU.EX2 R184, R4 ;  /* 0x0000000400b87308 */ /* 0x0002e20000000800 */
[--C-:B--2---:R-:W-:Y:S09]  /*aca0*/  FFMA.FTZ R3, R9, c[0x0][0x2d0], -R93.reuse ;  /* 0x0000b40009037a23 */ /* 0x104ff2000001085d */
[----:B------:R2:W4:Y:S10]  /*acb0*/  MUFU.EX2 R59, R3 ;  /* 0x00000003003b7308 */ /* 0x0005340000000800 */
[----:B------:R-:W-:Y:S01]  /*acc0*/  MUFU.EX2 R33, R8 ;  /* 0x0000000800217308 */ /* 0x000fe20000000800 */
[----:B-1----:R-:W-:Y:S02]  /*acd0*/  FMNMX.FTZ R4, R177, R5, !PT ;  /* 0x00000005b1047209 */ /* 0x002fe40007810000 */
[----:B---3--:R-:W-:Y:S02]  /*ace0*/  MOV R192, R184 ;  /* 0x000000b800c07202 */ /* 0x008fe40000000f00 */
[----:B------:R-:W-:Y:S04]  /*acf0*/  FMNMX.FTZ R4, R176, R4, !PT ;  /* 0x00000004b0047209 */ /* 0x000fe80007810000 */
[----:B------:R-:W-:Y:S01]  /*ad00*/  FMNMX.FTZ R4, R178, R4, !PT ;  /* 0x00000004b2047209 */ /* 0x000fe20007810000 */
[--C-:B--2---:R-:W-:Y:S01]  /*ad10*/  FFMA.FTZ R3, R12, c[0x0][0x2d0], -R93.reuse ;  /* 0x0000b4000c037a23 */ /* 0x104fe2000001085d */
[----:B----4-:R-:W-:Y:S01]  /*ad20*/  F2FP.PACK_AB R64, R59, R185 ;  /* 0x000000b93b40723e */ /* 0x010fe200000000ff */
[----:B------:R-:W-:Y:S01]  /*ad30*/  FFMA.FTZ R12, R191, c[0x0][0x2d0], -R92 ;  /* 0x0000b400bf0c7a23 */ /* 0x000fe2000001085c */
[----:B------:R-:W-:Y:S01]  /*ad40*/  FMNMX.FTZ R0, R179, R4, !PT ;  /* 0x00000004b3007209 */ /* 0x000fe20007810000 */
[----:B------:R1:W-:Y:S01]  /*ad50*/  MUFU.EX2 R61, R3 ;  /* 0x00000003003d7308 */ /* 0x0003e20000000800 */
[----:B------:R-:W-:Y:S02]  /*ad60*/  FFMA.FTZ R4, R13, c[0x0][0x2d0], -R93 ;  /* 0x0000b4000d047a23 */ /* 0x000fe4000001085d */
[----:B------:R-:W-:Y:S01]  /*ad70*/  FMNMX.FTZ R0, R180, R0, !PT ;  /* 0x00000000b4007209 */ /* 0x000fe20007810000 */
[----:B------:R-:W-:Y:S02]  /*ad80*/  IMAD.MOV.U32 R191, RZ, RZ, R185 ;  /* 0x000000ffffbf7224 */ /* 0x000fe400078e00b9 */
[----:B------:R-:W-:Y:S01]  /*ad90*/  IMAD.MOV.U32 R185, RZ, RZ, R89 ;  /* 0x000000ffffb97224 */ /* 0x000fe200078e0059 */
[----:B------:R-:W-:Y:S03]  /*ada0*/  FMNMX.FTZ R0, R70, R0, !PT ;  /* 0x0000000046007209 */ /* 0x000fe60007810000 */
[----:B------:R2:W-:Y:S02]  /*adb0*/  MUFU.EX2 R18, R4 ;  /* 0x0000000400127308 */ /* 0x0005e40000000800 */
[----:B------:R-:W1:Y:S02]  /*adc0*/  SHFL.BFLY PT, R2, R0, 0x2, 0x1f ;  /* 0x0c401f0000027f89 */ /* 0x000e6400000e0000 */
[----:B-1----:R-:W-:Y:S01]  /*add0*/  FMNMX.FTZ R3, R0, R2, !PT ;  /* 0x0000000200037209 */ /* 0x002fe20007810000 */
[----:B------:R-:W-:Y:S01]  /*ade0*/  FFMA.FTZ R2, R188, c[0x0][0x2d0], -R71 ;  /* 0x0000b400bc027a23 */ /* 0x000fe20000010847 */
[----:B------:R-:W-:Y:S01]  /*adf0*/  FSEL R0, R130, RZ, P2 ;  /* 0x000000ff82007208 */ /* 0x000fe20001000000 */
[----:B------:R-:W-:Y:S03]  /*ae00*/  IMAD.MOV.U32 R188, RZ, RZ, R21 ;  /* 0x000000ffffbc7224 */ /* 0x000fe600078e0015 */
[----:B------:R1:W-:Y:S01]  /*ae10*/  MUFU.EX2 R31, R2 ;  /* 0x00000002001f7308 */ /* 0x0003e20000000800 */
[----:B--2---:R-:W2:Y:S01]  /*ae20*/  SHFL.BFLY PT, R4, R3, 0x1, 0x1f ;  /* 0x0c201f0003047f89 */ /* 0x004ea200000e0000 */
[----:B------:R-:W-:Y:S01]  /*ae30*/  FADD.FTZ R0, -R0, R131 ;  /* 0x0000008300007221 */ /* 0x000fe20000010100 */
[----:B------:R-:W-:Y:S02]  /*ae40*/  F2FP.PACK_AB R73, R188, R184 ;  /* 0x000000b8bc49723e */ /* 0x000fe400000000ff */
[----:B------:R-:W-:Y:S01]  /*ae50*/  MOV R184, R87 ;  /* 0x0000005700b87202 */ /* 0x000fe20000000f00 */
[----:B------:R-:W-:Y:S03]  /*ae60*/  FMUL.FTZ R0, R0, c[0x0][0x2d0] ;  /* 0x0000b40000007a20 */ /* 0x000fe60000410000 */
[----:B------:R-:W3:Y:S01]  /*ae70*/  LDSM.16.MT88.4 R20, [R213+0x100] ;  /* 0x00010000d514783b */ /* 0x000ee20000004200 */
[----:B------:R4:W5:Y:S01]  /*ae80*/  MUFU.EX2 R69, R0 ;  /* 0x0000000000457308 */ /* 0x0009620000000800 */
[----:B-1----:R-:W-:Y:S02]  /*ae90*/  FSEL R2, R129, RZ, P1 ;  /* 0x000000ff81027208 */ /* 0x002fe40000800000 */
[----:B--2---:R-:W-:Y:S03]  /*aea0*/  FMNMX.FTZ R3, R3, R4, !PT ;  /* 0x0000000403037209 */ /* 0x004fe60007810000 */
[----:B------:R-:W-:Y:S02]  /*aeb0*/  FADD.FTZ R2, -R2, R132 ;  /* 0x0000008402027221 */ /* 0x000fe40000010100 */
[----:B------:R-:W-:Y:S02]  /*aec0*/  FMUL.FTZ R94, R3, c[0x0][0x2d0] ;  /* 0x0000b400035e7a20 */ /* 0x000fe40000410000 */
[----:B------:R-:W-:Y:S01]  /*aed0*/  FMUL.FTZ R2, R2, c[0x0][0x2d0] ;  /* 0x0000b40002027a20 */ /* 0x000fe20000410000 */
[----:B----4-:R-:W-:Y:S01]  /*aee0*/  FSEL R0, R128, RZ, P0 ;  /* 0x000000ff80007208 */ /* 0x010fe20000000000 */
[----:B-----5:R-:W-:Y:S01]  /*aef0*/  FMUL.FTZ R17, R69, R149 ;  /* 0x0000009545117220 */ /* 0x020fe20000410000 */
[----:B------:R-:W-:Y:S01]  /*af00*/  MOV R149, R192 ;  /* 0x000000c000957202 */ /* 0x000fe20000000f00 */
[----:B------:R-:W1:Y:S01]  /*af10*/  MUFU.EX2 R68, R2 ;  /* 0x0000000200447308 */ /* 0x000e620000000800 */
[----:B------:R-:W-:Y:S01]  /*af20*/  FSETP.NEU.FTZ.AND P0, PT, R3, -INF , PT ;  /* 0xff8000000300780b */ /* 0x000fe20003f1d000 */
[----:B------:R-:W-:Y:S02]  /*af30*/  FADD.FTZ R0, -R0, R133 ;  /* 0x0000008500007221 */ /* 0x000fe40000010100 */
[----:B------:R-:W-:Y:S01]  /*af40*/  FMUL.FTZ R16, R69, R148 ;  /* 0x0000009445107220 */ /* 0x000fe20000410000 */
[----:B------:R-:W-:Y:S01]  /*af50*/  FSEL R94, R94, RZ, P0 ;  /* 0x000000ff5e5e7208 */ /* 0x000fe20000000000 */
[----:B------:R-:W-:Y:S01]  /*af60*/  FMUL.FTZ R0, R0, c[0x0][0x2d0] ;  /* 0x0000b40000007a20 */ /* 0x000fe20000410000 */
[----:B------:R-:W-:Y:S01]  /*af70*/  MOV R148, R88 ;  /* 0x0000005800947202 */ /* 0x000fe20000000f00 */
[----:B------:R-:W-:Y:S02]  /*af80*/  FFMA.FTZ R88, R202, c[0x0][0x2d0], -R92 ;  /* 0x0000b400ca587a23 */ /* 0x000fe4000001085c */
[----:B------:R2:W4:Y:S01]  /*af90*/  MUFU.EX2 R2, R0 ;  /* 0x0000000000027308 */ /* 0x0005220000000800 */
[--C-:B------:R-:W-:Y:S09]  /*afa0*/  FFMA.FTZ R4, R14, c[0x0][0x2d0], -R94.reuse ;  /* 0x0000b4000e047a23 */ /* 0x100ff2000001085e */
[----:B------:R5:W-:Y:S01]  /*afb0*/  MUFU.EX2 R5, R4 ;  /* 0x0000000400057308 */ /* 0x000be20000000800 */
[C---:B-1----:R-:W-:Y:S02]  /*afc0*/  FMUL.FTZ R6, R68.reuse, R138 ;  /* 0x0000008a44067220 */ /* 0x042fe40000410000 */
[C---:B------:R-:W-:Y:S01]  /*afd0*/  FMUL.FTZ R7, R68.reuse, R139 ;  /* 0x0000008b44077220 */ /* 0x040fe20000410000 */
[----:B------:R-:W-:Y:S01]  /*afe0*/  MOV R139, R18 ;  /* 0x00000012008b7202 */ /* 0x000fe20000000f00 */
[C---:B------:R-:W-:Y:S05]  /*aff0*/  FMUL.FTZ R18, R68.reuse, R150 ;  /* 0x0000009644127220 */ /* 0x040fea0000410000 */
[----:B------:R1:W-:Y:S01]  /*b000*/  MUFU.EX2 R138, R12 ;  /* 0x0000000c008a7308 */ /* 0x0003e20000000800 */
[----:B------:R-:W-:Y:S01]  /*b010*/  F2FP.PACK_AB R66, R139, R61 ;  /* 0x0000003d8b42723e */ /* 0x000fe200000000ff */
[----:B------:R-:W-:Y:S02]  /*b020*/  FMUL.FTZ R19, R68, R151 ;  /* 0x0000009744137220 */ /* 0x000fe40000410000 */
[--C-:B--2---:R-:W-:Y:S02]  /*b030*/  FFMA.FTZ R0, R10, c[0x0][0x2d0], -R94.reuse ;  /* 0x0000b4000a007a23 */ /* 0x104fe4000001085e */
[----:B------:R-:W-:Y:S02]  /*b040*/  IMAD.MOV.U32 R150, RZ, RZ, R191 ;  /* 0x000000ffff967224 */ /* 0x000fe400078e00bf */
[C---:B----4-:R-:W-:Y:S02]  /*b050*/  FMUL.FTZ R8, R2.reuse, R140 ;  /* 0x0000008c02087220 */ /* 0x050fe40000410000 */
[----:B------:R2:W-:Y:S01]  /*b060*/  MUFU.EX2 R131, R0 ;  /* 0x0000000000837308 */ /* 0x0005e20000000800 */
[C---:B------:R-:W-:Y:S02]  /*b070*/  FMUL.FTZ R9, R2.reuse, R141 ;  /* 0x0000008d02097220 */ /* 0x040fe40000410000 */
[C---:B------:R-:W-:Y:S01]  /*b080*/  FMUL.FTZ R13, R2.reuse, R145 ;  /* 0x00000091020d7220 */ /* 0x040fe20000410000 */
[----:B------:R-:W-:Y:S01]  /*b090*/  MOV R145, R86 ;  /* 0x0000005600917202 */ /* 0x000fe20000000f00 */
[--C-:B-----5:R-:W-:Y:S02]  /*b0a0*/  FFMA.FTZ R4, R15, c[0x0][0x2d0], -R94.reuse ;  /* 0x0000b4000f047a23 */ /* 0x120fe4000001085e */
[----:B------:R-:W-:Y:S02]  /*b0b0*/  IMAD.MOV.U32 R140, RZ, RZ, R83 ;  /* 0x000000ffff8c7224 */ /* 0x000fe400078e0053 */
[C---:B------:R-:W-:Y:S01]  /*b0c0*/  FMUL.FTZ R41, R2.reuse, R105 ;  /* 0x0000006902297220 */ /* 0x040fe20000410000 */
[----:B------:R4:W-:Y:S01]  /*b0d0*/  MUFU.EX2 R58, R4 ;  /* 0x00000004003a7308 */ /* 0x0009e20000000800 */
[C---:B------:R-:W-:Y:S02]  /*b0e0*/  FMUL.FTZ R28, R2.reuse, R160 ;  /* 0x000000a0021c7220 */ /* 0x040fe40000410000 */
[C---:B------:R-:W-:Y:S02]  /*b0f0*/  FMUL.FTZ R29, R2.reuse, R161 ;  /* 0x000000a1021d7220 */ /* 0x040fe40000410000 */
[----:B-1----:R-:W-:Y:S02]  /*b100*/  FMUL.FTZ R12, R2, R144 ;  /* 0x00000090020c7220 */ /* 0x002fe40000410000 */
[----:B------:R-:W-:Y:S02]  /*b110*/  FMUL.FTZ R35, R68, R103 ;  /* 0x0000006744237220 */ /* 0x000fe40000410000 */
[----:B------:R-:W-:Y:S01]  /*b120*/  FMUL.FTZ R45, R2, R109 ;  /* 0x0000006d022d7220 */ /* 0x000fe20000410000 */
[----:B------:R1:W-:Y:S01]  /*b130*/  MUFU.EX2 R133, R44 ;  /* 0x0000002c00857308 */ /* 0x0003e20000000800 */
[C---:B------:R-:W-:Y:S01]  /*b140*/  FMUL.FTZ R50, R68.reuse, R114 ;  /* 0x0000007244327220 */ /* 0x040fe20000410000 */
[----:B------:R-:W-:Y:S01]  /*b150*/  MOV R114, R95 ;  /* 0x0000005f00727202 */ /* 0x000fe20000000f00 */
[----:B------:R-:W-:Y:S01]  /*b160*/  FMUL.FTZ R51, R68, R115 ;  /* 0x0000007344337220 */ /* 0x000fe20000410000 */
[----:B------:R-:W-:Y:S01]  /*b170*/  MOV R95, R80 ;  /* 0x00000050005f7202 */ /* 0x000fe20000000f00 */
[----:B--2---:R-:W-:Y:S01]  /*b180*/  FFMA.FTZ R0, R11, c[0x0][0x2d0], -R94 ;  /* 0x0000b4000b007a23 */ /* 0x004fe2000001085e */
[----:B------:R-:W2:Y:S01]  /*b190*/  LDSM.16.MT88.4 R80, [R213+0x900] ;  /* 0x00090000d550783b */ /* 0x000ea20000004200 */
[----:B------:R-:W-:Y:S03]  /*b1a0*/  IMAD.MOV.U32 R144, RZ, RZ, R63 ;  /* 0x000000ffff907224 */ /* 0x000fe600078e003f */
[----:B------:R5:W3:Y:S01]  /*b1b0*/  MUFU.EX2 R132, R0 ;  /* 0x0000000000847308 */ /* 0x000ae20000000800 */
[----:B----4-:R-:W-:Y:S02]  /*b1c0*/  FFMA.FTZ R4, R190, c[0x0][0x2d0], -R71 ;  /* 0x0000b400be047a23 */ /* 0x010fe40000010847 */
[----:B------:R-:W-:Y:S02]  /*b1d0*/  IMAD.MOV.U32 R190, RZ, RZ, R24 ;  /* 0x000000ffffbe7224 */ /* 0x000fe400078e0018 */
[----:B------:R-:W-:Y:S05]  /*b1e0*/  FFMA.FTZ R24, R194, c[0x0][0x2d0], -R92 ;  /* 0x0000b400c2187a23 */ /* 0x000fea000001085c */
[----:B------:R4:W2:Y:S01]  /*b1f0*/  MUFU.EX2 R90, R4 ;  /* 0x00000004005a7308 */ /* 0x0008a20000000800 */
[----:B------:R-:W-:Y:S02]  /*b200*/  F2FP.PACK_AB R72, R190, R63 ;  /* 0x0000003fbe48723e */ /* 0x000fe400000000ff */
[----:B------:R-:W-:Y:S01]  /*b210*/  MOV R151, R190 ;  /* 0x000000be00977202 */ /* 0x000fe20000000f00 */
[----:B-1----:R-:W-:Y:S06]  /*b220*/  FMUL.FTZ R44, R2, R108 ;  /* 0x0000006c022c7220 */ /* 0x002fec0000410000 */
[----:B------:R-:W1:Y:S01]  /*b230*/  MUFU.EX2 R30, R24 ;  /* 0x00000018001e7308 */ /* 0x000e620000000800 */
[----:B-----5:R-:W-:Y:S02]  /*b240*/  FSEL R0, R3, RZ, P0 ;  /* 0x000000ff03007208 */ /* 0x020fe40000000000 */
[----:B---3--:R-:W-:Y:S02]  /*b250*/  F2FP.PACK_AB R65, R132, R131 ;  /* 0x000000838441723e */ /* 0x008fe400000000ff */
[C---:B------:R-:W-:Y:S01]  /*b260*/  ISETP.GT.AND P0, PT, R229.reuse, UR4, PT ;  /* 0x00000004e5007c0c */ /* 0x040fe2000bf04270 */
[----:B------:R-:W-:Y:S01]  /*b270*/  FADD.FTZ R0, -R0, R134 ;  /* 0x0000008600007221 */ /* 0x000fe20000010100 */
[----:B------:R-:W-:Y:S01]  /*b280*/  MOV R134, R25 ;  /* 0x0000001900867202 */ /* 0x000fe20000000f00 */
[----:B------:R-:W-:Y:S01]  /*b290*/  FMUL.FTZ R25, R2, R157 ;  /* 0x0000009d02197220 */ /* 0x000fe20000410000 */
[----:B------:R-:W-:Y:S01]  /*b2a0*/  IADD3 R229, R229, -0x1, RZ ;  /* 0xffffffffe5e57810 */ /* 0x000fe20007ffe0ff */
[----:B------:R-:W-:Y:S01]  /*b2b0*/  FMUL.FTZ R0, R0, c[0x0][0x2d0] ;  /* 0x0000b40000007a20 */ /* 0x000fe20000410000 */
[----:B------:R-:W-:Y:S01]  /*b2c0*/  F2FP.PACK_AB R75, R189, R134 ;  /* 0x00000086bd4b723e */ /* 0x000fe200000000ff */
[C---:B----4-:R-:W-:Y:S02]  /*b2d0*/  FMUL.FTZ R4, R69.reuse, R136 ;  /* 0x0000008845047220 */ /* 0x050fe40000410000 */
[----:B------:R-:W-:Y:S02]  /*b2e0*/  IMAD.MOV.U32 R136, RZ, RZ, R5 ;  /* 0x000000ffff887224 */ /* 0x000fe400078e0005 */
[----:B------:R-:W3:Y:S01]  /*b2f0*/  MUFU.EX2 R0, R0 ;  /* 0x0000000000007308 */ /* 0x000ee20000000800 */
[C---:B------:R-:W-:Y:S01]  /*b300*/  FMUL.FTZ R5, R69.reuse, R137 ;  /* 0x0000008945057220 */ /* 0x040fe20000410000 */
[----:B--2---:R-:W-:Y:S01]  /*b310*/  MOV R137, R90 ;  /* 0x0000005a00897202 */ /* 0x004fe20000000f00 */
[----:B------:R-:W-:Y:S01]  /*b320*/  IMAD.MOV.U32 R157, RZ, RZ, R33 ;  /* 0x000000ffff9d7224 */ /* 0x000fe200078e0021 */
[----:B------:R-:W-:Y:S01]  /*b330*/  F2FP.PACK_AB R67, R58, R136 ;  /* 0x000000883a43723e */ /* 0x000fe200000000ff */
[----:B-1----:R-:W-:Y:S02]  /*b340*/  IMAD.MOV.U32 R161, RZ, RZ, R30 ;  /* 0x000000ffffa17224 */ /* 0x002fe400078e001e */
[----:B------:R-:W-:Y:S01]  /*b350*/  FMUL.FTZ R24, R2, R156 ;  /* 0x0000009c02187220 */ /* 0x000fe20000410000 */
[-C--:B------:R-:W-:Y:S01]  /*b360*/  HMMA.16816.F32 R4, R72, R20.reuse, R4 ;  /* 0x000000144804723c */ /* 0x080fe20000001804 */
[----:B------:R-:W-:Y:S01]  /*b370*/  FMUL.FTZ R33, R69, R101 ;  /* 0x0000006545217220 */ /* 0x000fe20000410000 */
[----:B------:R1:W-:Y:S01]  /*b380*/  MUFU.EX2 R156, R32 ;  /* 0x00000020009c7308 */ /* 0x0003e20000000800 */
[C---:B---3--:R-:W-:Y:S01]  /*b390*/  FMUL.FTZ R10, R0.reuse, R142 ;  /* 0x0000008e000a7220 */ /* 0x048fe20000410000 */
[----:B------:R-:W-:Y:S01]  /*b3a0*/  MOV R142, R58 ;  /* 0x0000003a008e7202 */ /* 0x000fe20000000f00 */
[----:B------:R-:W-:Y:S02]  /*b3b0*/  FMUL.FTZ R11, R0, R143 ;  /* 0x0000008f000b7220 */ /* 0x000fe40000410000 */
[--C-:B------:R-:W-:Y:S02]  /*b3c0*/  FFMA.FTZ R58, R57, c[0x0][0x2d0], -R94.reuse ;  /* 0x0000b400393a7a23 */ /* 0x100fe4000001085e */
[----:B------:R-:W-:Y:S03]  /*b3d0*/  IMAD.MOV.U32 R143, RZ, RZ, R61 ;  /* 0x000000ffff8f7224 */ /* 0x000fe600078e003d */
[----:B------:R-:W-:Y:S01]  /*b3e0*/  FMUL.FTZ R61, R2, R125 ;  /* 0x0000007d023d7220 */ /* 0x000fe20000410000 */
[C---:B------:R-:W-:Y:S01]  /*b3f0*/  HMMA.16816.F32 R8, R64.reuse, R20, R8 ;  /* 0x000000144008723c */ /* 0x040fe20000001808 */
[C---:B------:R-:W-:Y:S01]  /*b400*/  FMUL.FTZ R14, R0.reuse, R146 ;  /* 0x00000092000e7220 */ /* 0x040fe20000410000 */
[----:B------:R-:W2:Y:S01]  /*b410*/  LDL.LU R125, [R1+0x8] ;  /* 0x00000800017d7983 */ /* 0x000ea20000300800 */
[----:B------:R-:W-:Y:S01]  /*b420*/  FMUL.FTZ R15, R0, R147 ;  /* 0x00000093000f7220 */ /* 0x000fe20000410000 */
[----:B------:R-:W-:Y:S01]  /*b430*/  MOV R147, R62 ;  /* 0x0000003e00937202 */ /* 0x000fe20000000f00 */
[----:B-1----:R-:W-:Y:S02]  /*b440*/  FMUL.FTZ R32, R69, R100 ;  /* 0x0000006445207220 */ /* 0x002fe40000410000 */
[----:B------:R-:W-:Y:S02]  /*b450*/  FFMA.FTZ R20, R193, c[0x0][0x2d0], -R71 ;  /* 0x0000b400c1147a23 */ /* 0x000fe40000010847 */
[----:B------:R-:W-:Y:S01]  /*b460*/  FFMA.FTZ R62, R60, c[0x0][0x2d0], -R94 ;  /* 0x0000b4003c3e7a23 */ /* 0x000fe2000001085e */
[-C--:B------:R-:W-:Y:S01]  /*b470*/  HMMA.16816.F32 R12, R64, R22.reuse, R12 ;  /* 0x00000016400c723c */ /* 0x080fe2000000180c */
[----:B------:R1:W3:Y:S01]  /*b480*/  MUFU.EX2 R91, R20 ;  /* 0x00000014005b7308 */ /* 0x0002e20000000800 */
[----:B------:R-:W-:Y:S02]  /*b490*/  FMUL.FTZ R60, R2, R124 ;  /* 0x0000007c023c7220 */ /* 0x000fe40000410000 */
[----:B------:R-:W4:Y:S01]  /*b4a0*/  LDL.LU R124, [R1+0xc] ;  /* 0x00000c00017c7983 */ /* 0x000f220000300800 */
[C---:B------:R-:W-:Y:S02]  /*b4b0*/  FMUL.FTZ R21, R69.reuse, R153 ;  /* 0x0000009945157220 */ /* 0x040fe40000410000 */
[C---:B------:R-:W-:Y:S01]  /*b4c0*/  FMUL.FTZ R26, R0.reuse, R158 ;  /* 0x0000009e001a7220 */ /* 0x040fe20000410000 */
[C---:B------:R-:W-:Y:S01]  /*b4d0*/  HMMA.16816.F32 R16, R72.reuse, R22, R16 ;  /* 0x000000164810723c */ /* 0x040fe20000001810 */
[C---:B------:R-:W-:Y:S02]  /*b4e0*/  FMUL.FTZ R27, R0.reuse, R159 ;  /* 0x0000009f001b7220 */ /* 0x040fe40000410000 */
[----:B------:R5:W-:Y:S01]  /*b4f0*/  MUFU.EX2 R153, R48 ;  /* 0x0000003000997308 */ /* 0x000be20000000800 */
[C---:B------:R-:W-:Y:S01]  /*b500*/  FMUL.FTZ R30, R0.reuse, R162 ;  /* 0x000000a2001e7220 */ /* 0x040fe20000410000 */
[----:B------:R-:W-:Y:S01]  /*b510*/  MOV R158, R31 ;  /* 0x0000001f009e7202 */ /* 0x000fe20000000f00 */
[----:B------:R-:W-:Y:S01]  /*b520*/  FMUL.FTZ R31, R0, R163 ;  /* 0x000000a3001f7220 */ /* 0x000fe20000410000 */
[----:B------:R-:W-:Y:S01]  /*b530*/  MOV R162, R34 ;  /* 0x0000002200a27202 */ /* 0x000fe20000000f00 */
[C---:B------:R-:W-:Y:S01]  /*b540*/  FMUL.FTZ R22, R68.reuse, R154 ;  /* 0x0000009a44167220 */ /* 0x040fe20000410000 */
[----:B------:R-:W-:Y:S03]  /*b550*/  MOV R163, R148 ;  /* 0x0000009400a37202 */ /* 0x000fe60000000f00 */
[C---:B------:R-:W-:Y:S01]  /*b560*/  FMUL.FTZ R23, R68.reuse, R155 ;  /* 0x0000009b44177220 */ /* 0x040fe20000410000 */
[----:B------:R5:W-:Y:S01]  /*b570*/  MUFU.EX2 R154, R40 ;  /* 0x00000028009a7308 */ /* 0x000be20000000800 */
[----:B------:R-:W-:Y:S02]  /*b580*/  FMUL.FTZ R34, R68, R102 ;  /* 0x0000006644227220 */ /* 0x000fe40000410000 */
[C---:B------:R-:W-:Y:S02]  /*b590*/  FMUL.FTZ R42, R0.reuse, R106 ;  /* 0x0000006a002a7220 */ /* 0x040fe40000410000 */
[C---:B-1----:R-:W-:Y:S02]  /*b5a0*/  FMUL.FTZ R20, R69.reuse, R152 ;  /* 0x0000009845147220 */ /* 0x042fe40000410000 */
[----:B---3--:R-:W-:Y:S02]  /*b5b0*/  IMAD.MOV.U32 R115, RZ, RZ, R91 ;  /* 0x000000ffff737224 */ /* 0x008fe400078e005b */
[----:B------:R-:W-:Y:S01]  /*b5c0*/  IMAD.MOV.U32 R148, RZ, RZ, R144 ;  /* 0x000000ffff947224 */ /* 0x000fe200078e0090 */
[----:B------:R-:W-:Y:S01]  /*b5d0*/  MOV R144, R143 ;  /* 0x0000008f00907202 */ /* 0x000fe20000000f00 */
[----:B------:R-:W-:Y:S01]  /*b5e0*/  IMAD.MOV.U32 R152, RZ, RZ, R188 ;  /* 0x000000ffff987224 */ /* 0x000fe200078e00bc */
[-C--:B------:R-:W-:Y:S01]  /*b5f0*/  HMMA.16816.F32 R20, R72, R36.reuse, R20 ;  /* 0x000000244814723c */ /* 0x080fe20000001814 */
[C---:B------:R-:W-:Y:S02]  /*b600*/  FMUL.FTZ R43, R0.reuse, R107 ;  /* 0x0000006b002b7220 */ /* 0x040fe40000410000 */
[----:B-----5:R-:W-:Y:S02]  /*b610*/  FMUL.FTZ R48, R69, R112 ;  /* 0x0000007045307220 */ /* 0x020fe40000410000 */
[----:B------:R1:W-:Y:S01]  /*b620*/  MUFU.EX2 R112, R58 ;  /* 0x0000003a00707308 */ /* 0x0003e20000000800 */
[C---:B------:R-:W-:Y:S02]  /*b630*/  FMUL.FTZ R46, R0.reuse, R110 ;  /* 0x0000006e002e7220 */ /* 0x040fe40000410000 */
[C---:B------:R-:W-:Y:S01]  /*b640*/  HMMA.16816.F32 R24, R64.reuse, R36, R24 ;  /* 0x000000244018723c */ /* 0x040fe20000001818 */
[----:B------:R-:W-:Y:S03]  /*b650*/  FMUL.FTZ R47, R0, R111 ;  /* 0x0000006f002f7220 */ /* 0x000fe60000410000 */
[C---:B------:R-:W-:Y:S02]  /*b660*/  FMUL.FTZ R40, R2.reuse, R104 ;  /* 0x0000006802287220 */ /* 0x040fe40000410000 */
[----:B------:R-:W-:Y:S01]  /*b670*/  FMUL.FTZ R57, R2, R121 ;  /* 0x0000007902397220 */ /* 0x000fe20000410000 */
[----:B------:R3:W-:Y:S01]  /*b680*/  MUFU.EX2 R104, R62 ;  /* 0x0000003e00687308 */ /* 0x0007e20000000800 */
[-C--:B------:R-:W-:Y:S01]  /*b690*/  HMMA.16816.F32 R28, R64, R38.reuse, R28 ;  /* 0x00000026401c723c */ /* 0x080fe2000000181c */
[----:B------:R-:W-:Y:S03]  /*b6a0*/  FFMA.FTZ R36, R49, c[0x0][0x2d0], -R93 ;  /* 0x0000b40031247a23 */ /* 0x000fe6000001085d */
[C---:B------:R-:W-:Y:S02]  /*b6b0*/  FMUL.FTZ R37, R69.reuse, R165 ;  /* 0x000000a545257220 */ /* 0x040fe40000410000 */
[C---:B------:R-:W-:Y:S02]  /*b6c0*/  FMUL.FTZ R49, R69.reuse, R113 ;  /* 0x0000007145317220 */ /* 0x040fe40000410000 */
[C---:B------:R-:W-:Y:S01]  /*b6d0*/  HMMA.16816.F32 R32, R72.reuse, R38, R32 ;  /* 0x000000264820723c */ /* 0x040fe20000001820 */
[----:B------:R5:W-:Y:S03]  /*b6e0*/  MUFU.EX2 R160, R36 ;  /* 0x0000002400a07308 */ /* 0x000be60000000800 */
[----:B------:R-:W-:Y:S02]  /*b6f0*/  IMAD.MOV.U32 R146, RZ, RZ, R59 ;  /* 0x000000ffff927224 */ /* 0x000fe400078e003b */
[----:B-1----:R-:W-:Y:S02]  /*b700*/  FMUL.FTZ R58, R0, R122 ;  /* 0x0000007a003a7220 */ /* 0x002fe40000410000 */
[C---:B------:R-:W-:Y:S03]  /*b710*/  FMUL.FTZ R38, R68.reuse, R166 ;  /* 0x000000a644267220 */ /* 0x040fe60000410000 */
[----:B------:R1:W-:Y:S01]  /*b720*/  MUFU.EX2 R166, R88 ;  /* 0x0000005800a67308 */ /* 0x0003e20000000800 */
[----:B------:R-:W-:Y:S02]  /*b730*/  FMUL.FTZ R39, R68, R167 ;  /* 0x000000a744277220 */ /* 0x000fe40000410000 */
[C---:B------:R-:W-:Y:S02]  /*b740*/  FMUL.FTZ R59, R0.reuse, R123 ;  /* 0x0000007b003b7220 */ /* 0x040fe40000410000 */
[C---:B---3--:R-:W-:Y:S02]  /*b750*/  FMUL.FTZ R62, R0.reuse, R126 ;  /* 0x0000007e003e7220 */ /* 0x048fe40000410000 */
[----:B------:R-:W-:Y:S02]  /*b760*/  FMUL.FTZ R63, R0, R127 ;  /* 0x0000007f003f7220 */ /* 0x000fe40000410000 */
[----:B------:R-:W-:Y:S02]  /*b770*/  IMAD.MOV.U32 R113, RZ, RZ, R133 ;  /* 0x000000ffff717224 */ /* 0x000fe400078e0085 */
[----:B------:R-:W-:Y:S02]  /*b780*/  IMAD.MOV.U32 R133, RZ, RZ, R85 ;  /* 0x000000ffff857224 */ /* 0x000fe400078e0055 */
[----:B------:R-:W-:Y:S01]  /*b790*/  IMAD.MOV.U32 R143, RZ, RZ, R142 ;  /* 0x000000ffff8f7224 */ /* 0x000fe200078e008e */
[----:B------:R-:W-:Y:S01]  /*b7a0*/  MOV R142, R140 ;  /* 0x0000008c008e7202 */ /* 0x000fe20000000f00 */
[C---:B-----5:R-:W-:Y:S02]  /*b7b0*/  FMUL.FTZ R36, R69.reuse, R164 ;  /* 0x000000a445247220 */ /* 0x060fe40000410000 */
[----:B------:R-:W-:Y:S02]  /*b7c0*/  IMAD.MOV.U32 R140, RZ, RZ, R189 ;  /* 0x000000ffff8c7224 */ /* 0x000fe400078e00bd */
[----:B------:R-:W-:Y:S02]  /*b7d0*/  IMAD.MOV.U32 R155, RZ, RZ, R186 ;  /* 0x000000ffff9b7224 */ /* 0x000fe400078e00ba */
[----:B------:R-:W-:Y:S01]  /*b7e0*/  IMAD.MOV.U32 R159, RZ, RZ, R185 ;  /* 0x000000ffff9f7224 */ /* 0x000fe200078e00b9 */
[-C--:B------:R-:W-:Y:S01]  /*b7f0*/  HMMA.16816.F32 R36, R72, R52.reuse, R36 ;  /* 0x000000344824723c */ /* 0x080fe20000001824 */
[----:B-1----:R-:W-:Y:S07]  /*b800*/  LDSM.16.MT88.4 R88, [R214+0x900] ;  /* 0x00090000d658783b */ /* 0x002fee0000004200 */
[C---:B------:R-:W-:Y:S07]  /*b810*/  HMMA.16816.F32 R40, R64.reuse, R52, R40 ;  /* 0x000000344028723c */ /* 0x040fee0000001828 */
[--C-:B------:R-:W-:Y:S01]  /*b820*/  FFMA.FTZ R52, R56, c[0x0][0x2d0], -R94.reuse ;  /* 0x0000b40038347a23 */ /* 0x100fe2000001085e */
[-C--:B------:R-:W-:Y:S01]  /*b830*/  HMMA.16816.F32 R44, R64, R54.reuse, R44 ;  /* 0x00000036402c723c */ /* 0x080fe2000000182c */
[----:B------:R-:W-:Y:S02]  /*b840*/  FMUL.FTZ R56, R2, R120 ;  /* 0x0000007802387220 */ /* 0x000fe40000410000 */
[----:B------:R1:W3:Y:S01]  /*b850*/  MUFU.EX2 R100, R52 ;  /* 0x0000003400647308 */ /* 0x0002e20000000800 */
[C---:B------:R-:W-:Y:S04]  /*b860*/  FMUL.FTZ R53, R69.reuse, R117 ;  /* 0x0000007545357220 */ /* 0x040fe80000410000 */
[C---:B------:R-:W-:Y:S07]  /*b870*/  HMMA.16816.F32 R48, R72.reuse, R54, R48 ;  /* 0x000000364830723c */ /* 0x040fee0000001830 */
[C---:B------:R-:W-:Y:S02]  /*b880*/  FMUL.FTZ R54, R68.reuse, R118 ;  /* 0x0000007644367220 */ /* 0x040fe40000410000 */
[----:B------:R-:W-:Y:S03]  /*b890*/  FMUL.FTZ R55, R68, R119 ;  /* 0x0000007744377220 */ /* 0x000fe60000410000 */
[C---:B-1----:R-:W-:Y:S07]  /*b8a0*/  FMUL.FTZ R52, R69.reuse, R116 ;  /* 0x0000007445347220 */ /* 0x042fee0000410000 */
[-C--:B------:R-:W-:Y:S08]  /*b8b0*/  HMMA.16816.F32 R52, R72, R76.reuse, R52 ;  /* 0x0000004c4834723c */ /* 0x080ff00000001834 */
[C---:B------:R-:W-:Y:S07]  /*b8c0*/  HMMA.16816.F32 R56, R64.reuse, R76, R56 ;  /* 0x0000004c4038723c */ /* 0x040fee0000001838 */
[----:B------:R-:W-:Y:S01]  /*b8d0*/  FFMA.FTZ R76, R84, c[0x0][0x2d0], -R94 ;  /* 0x0000b400544c7a23 */ /* 0x000fe2000001085e */
[-C--:B------:R-:W-:Y:S01]  /*b8e0*/  HMMA.16816.F32 R60, R64, R78.reuse, R60 ;  /* 0x0000004e403c723c */ /* 0x080fe2000000183c */
[----:B---3--:R-:W-:Y:S01]  /*b8f0*/  F2FP.PACK_AB R77, R112, R100 ;  /* 0x00000064704d723e */ /* 0x008fe200000000ff */
[----:B------:R-:W1:Y:S01]  /*b900*/  LDSM.16.MT88.4 R84, [R216+0x900] ;  /* 0x00090000d854783b */ /* 0x000e620000004200 */
[----:B------:R3:W5:Y:S04]  /*b910*/  MUFU.EX2 R141, R76 ;  /* 0x0000004c008d7308 */ /* 0x0007680000000800 */
[C---:B------:R-:W-:Y:S02]  /*b920*/  FMUL.FTZ R64, R69.reuse, R168 ;  /* 0x000000a845407220 */ /* 0x040fe40000410000 */
[----:B------:R-:W-:Y:S03]  /*b930*/  FMUL.FTZ R65, R69, R169 ;  /* 0x000000a945417220 */ /* 0x000fe60000410000 */
[C---:B------:R-:W-:Y:S02]  /*b940*/  FMUL.FTZ R66, R68.reuse, R170 ;  /* 0x000000aa44427220 */ /* 0x040fe40000410000 */
[----:B------:R-:W-:Y:S07]  /*b950*/  FMUL.FTZ R67, R68, R171 ;  /* 0x000000ab44437220 */ /* 0x000fee0000410000 */
[----:B------:R-:W-:Y:S01]  /*b960*/  HMMA.16816.F32 R64, R72, R78, R64 ;  /* 0x0000004e4840723c */ /* 0x000fe20000001840 */
[--C-:B---3--:R-:W-:Y:S06]  /*b970*/  FFMA.FTZ R76, R197, c[0x0][0x2d0], -R71.reuse ;  /* 0x0000b400c54c7a23 */ /* 0x108fec0000010847 */
[----:B------:R-:W-:Y:S02]  /*b980*/  F2FP.PACK_AB R74, R115, R162 ;  /* 0x000000a2734a723e */ /* 0x000fe400000000ff */
[----:B------:R-:W-:Y:S01]  /*b990*/  F2FP.PACK_AB R75, R114, R161 ;  /* 0x000000a1724b723e */ /* 0x000fe200000000ff */
[----:B------:R3:W-:Y:S02]  /*b9a0*/  MUFU.EX2 R101, R76 ;  /* 0x0000004c00657308 */ /* 0x0007e40000000800 */
[----:B------:R-:W-:Y:S02]  /*b9b0*/  F2FP.PACK_AB R72, R137, R158 ;  /* 0x0000009e8948723e */ /* 0x000fe400000000ff */
[----:B------:R-:W-:Y:S02]  /*b9c0*/  F2FP.PACK_AB R73, R138, R157 ;  /* 0x0000009d8a49723e */ /* 0x000fe400000000ff */
[----:B------:R-:W-:Y:S02]  /*b9d0*/  F2FP.PACK_AB R78, R113, R154 ;  /* 0x0000009a714e723e */ /* 0x000fe400000000ff */
[----:B-----5:R-:W-:Y:S03]  /*b9e0*/  F2FP.PACK_AB R79, R141, R104 ;  /* 0x000000688d4f723e */ /* 0x020fe600000000ff */
[-C--:B------:R-:W-:Y:S01]  /*b9f0*/  HMMA.16816.F32 R4, R72, R80.reuse, R4 ;  /* 0x000000504804723c */ /* 0x080fe20000001804 */
[--C-:B---3--:R-:W-:Y:S04]  /*ba00*/  FFMA.FTZ R76, R198, c[0x0][0x2d0], -R92.reuse ;  /* 0x0000b400c64c7a23 */ /* 0x108fe8000001085c */
[----:B------:R3:W-:Y:S02]  /*ba10*/  MUFU.EX2 R167, R76 ;  /* 0x0000004c00a77308 */ /* 0x0007e40000000800 */
[----:B---3--:R-:W-:Y:S07]  /*ba20*/  F2FP.PACK_AB R76, R160, R156 ;  /* 0x0000009ca04c723e */ /* 0x008fee00000000ff */
[C---:B------:R-:W-:Y:S07]  /*ba30*/  HMMA.16816.F32 R8, R76.reuse, R80, R8 ;  /* 0x000000504c08723c */ /* 0x040fee0000001808 */
[--C-:B------:R-:W-:Y:S01]  /*ba40*/  FFMA.FTZ R80, R203, c[0x0][0x2d0], -R71.reuse ;  /* 0x0000b400cb507a23 */ /* 0x100fe20000010847 */
[-C--:B------:R-:W-:Y:S03]  /*ba50*/  HMMA.16816.F32 R12, R76, R82.reuse, R12 ;  /* 0x000000524c0c723c */ /* 0x080fe6000000180c */
[----:B------:R3:W-:Y:S05]  /*ba60*/  MUFU.EX2 R102, R80 ;  /* 0x0000005000667308 */ /* 0x0007ea0000000800 */
[C---:B------:R-:W-:Y:S08]  /*ba70*/  HMMA.16816.F32 R16, R72.reuse, R82, R16 ;  /* 0x000000524810723c */ /* 0x040ff00000001810 */
[-C--:B-1----:R-:W-:Y:S08]  /*ba80*/  HMMA.16816.F32 R20, R72, R84.reuse, R20 ;  /* 0x000000544814723c */ /* 0x082ff00000001814 */
[C---:B------:R-:W-:Y:S01]  /*ba90*/  HMMA.16816.F32 R24, R76.reuse, R84, R24 ;  /* 0x000000544c18723c */ /* 0x040fe20000001818 */
[----:B---3--:R-:W-:Y:S06]  /*baa0*/  FFMA.FTZ R80, R204, c[0x0][0x2d0], -R71 ;  /* 0x0000b400cc507a23 */ /* 0x008fec0000010847 */
[--C-:B------:R-:W-:Y:S01]  /*bab0*/  FFMA.FTZ R84, R199, c[0x0][0x2d0], -R93.reuse ;  /* 0x0000b400c7547a23 */ /* 0x100fe2000001085d */
[-C--:B------:R-:W-:Y:S01]  /*bac0*/  HMMA.16816.F32 R28, R76, R86.reuse, R28 ;  /* 0x000000564c1c723c */ /* 0x080fe2000000181c */
[----:B------:R1:W3:Y:S07]  /*bad0*/  MUFU.EX2 R103, R80 ;  /* 0x0000005000677308 */ /* 0x0002ee0000000800 */
[C---:B------:R-:W-:Y:S03]  /*bae0*/  HMMA.16816.F32 R32, R72.reuse, R86, R32 ;  /* 0x000000564820723c */ /* 0x040fe60000001820 */
[----:B------:R5:W-:Y:S05]  /*baf0*/  MUFU.EX2 R164, R84 ;  /* 0x0000005400a47308 */ /* 0x000bea0000000800 */
[-C--:B------:R-:W-:Y:S08]  /*bb00*/  HMMA.16816.F32 R36, R72, R88.reuse, R36 ;  /* 0x000000584824723c */ /* 0x080ff00000001824 */
[C---:B------:R-:W-:Y:S01]  /*bb10*/  HMMA.16816.F32 R40, R76.reuse, R88, R40 ;  /* 0x000000584c28723c */ /* 0x040fe20000001828 */
[----:B-1----:R-:W-:Y:S04]  /*bb20*/  FFMA.FTZ R80, R205, c[0x0][0x2d0], -R92 ;  /* 0x0000b400cd507a23 */ /* 0x002fe8000001085c */
[----:B------:R1:W-:Y:S02]  /*bb30*/  MUFU.EX2 R205, R80 ;  /* 0x0000005000cd7308 */ /* 0x0003e40000000800 */
[----:B------:R-:W-:Y:S01]  /*bb40*/  FFMA.FTZ R88, R97, c[0x0][0x2d0], -R94 ;  /* 0x0000b40061587a23 */ /* 0x000fe2000001085e */
[-C--:B------:R-:W-:Y:S01]  /*bb50*/  HMMA.16816.F32 R44, R76, R90.reuse, R44 ;  /* 0x0000005a4c2c723c */ /* 0x080fe2000000182c */
[----:B-----5:R-:W-:Y:S06]  /*bb60*/  FFMA.FTZ R84, R200, c[0x0][0x2d0], -R93 ;  /* 0x0000b400c8547a23 */ /* 0x020fec000001085d */
[----:B------:R5:W-:Y:S01]  /*bb70*/  MUFU.EX2 R202, R88 ;  /* 0x0000005800ca7308 */ /* 0x000be20000000800 */
[C---:B------:R-:W-:Y:S09]  /*bb80*/  HMMA.16816.F32 R48, R72.reuse, R90, R48 ;  /* 0x0000005a4830723c */ /* 0x040ff20000001830 */
[----:B------:R2:W-:Y:S03]  /*bb90*/  MUFU.EX2 R107, R84 ;  /* 0x00000054006b7308 */ /* 0x0005e60000000800 */
[----:B-1----:R-:W-:Y:S02]  /*bba0*/  FFMA.FTZ R80, R206, c[0x0][0x2d0], -R92 ;  /* 0x0000b400ce507a23 */ /* 0x002fe4000001085c */
[----:B---3--:R-:W-:Y:S01]  /*bbb0*/  IMAD.MOV.U32 R206, RZ, RZ, R103 ;  /* 0x000000ffffce7224 */ /* 0x008fe200078e0067 */
[----:B------:R-:W-:Y:S04]  /*bbc0*/  MOV R103, R184 ;  /* 0x000000b800677202 */ /* 0x000fe80000000f00 */
[----:B------:R1:W-:Y:S01]  /*bbd0*/  MUFU.EX2 R204, R80 ;  /* 0x0000005000cc7308 */ /* 0x0003e20000000800 */
[----:B-----5:R-:W-:Y:S02]  /*bbe0*/  FFMA.FTZ R88, R98, c[0x0][0x2d0], -R94 ;  /* 0x0000b40062587a23 */ /* 0x020fe4000001085e */
[--C-:B--2---:R-:W-:Y:S07]  /*bbf0*/  FFMA.FTZ R84, R201, c[0x0][0x2d0], -R93.reuse ;  /* 0x0000b400c9547a23 */ /* 0x104fee000001085d */
[----:B------:R2:W-:Y:S01]  /*bc00*/  MUFU.EX2 R201, R88 ;  /* 0x0000005800c97308 */ /* 0x0005e20000000800 */
[----:B-1----:R-:W-:Y:S09]  /*bc10*/  FFMA.FTZ R80, R135, c[0x0][0x2d0], -R93 ;  /* 0x0000b40087507a23 */ /* 0x002ff2000001085d */
[----:B------:R1:W3:Y:S10]  /*bc20*/  MUFU.EX2 R106, R84 ;  /* 0x00000054006a7308 */ /* 0x0002f40000000800 */
[----:B------:R5:W-:Y:S01]  /*bc30*/  MUFU.EX2 R165, R80 ;  /* 0x0000005000a57308 */ /* 0x000be20000000800 */
[----:B--2---:R-:W-:Y:S01]  /*bc40*/  FFMA.FTZ R88, R232, c[0x0][0x2d0], -R92 ;  /* 0x0000b400e8587a23 */ /* 0x004fe2000001085c */
[----:B------:R-:W-:Y:S08]  /*bc50*/  MOV R232, R153 ;  /* 0x0000009900e87202 */ /* 0x000ff00000000f00 */
[----:B------:R2:W-:Y:S01]  /*bc60*/  MUFU.EX2 R109, R88 ;  /* 0x00000058006d7308 */ /* 0x0005e20000000800 */
[--C-:B-1----:R-:W-:Y:S01]  /*bc70*/  FFMA.FTZ R84, R207, c[0x0][0x2d0], -R71.reuse ;  /* 0x0000b400cf547a23 */ /* 0x102fe20000010847 */
[----:B------:R-:W-:Y:S02]  /*bc80*/  MOV R207, R102 ;  /* 0x0000006600cf7202 */ /* 0x000fe40000000f00 */
[----:B------:R-:W-:Y:S06]  /*bc90*/  MOV R102, R95 ;  /* 0x0000005f00667202 */ /* 0x000fec0000000f00 */
[----:B------:R1:W-:Y:S01]  /*bca0*/  MUFU.EX2 R203, R84 ;  /* 0x0000005400cb7308 */ /* 0x0003e20000000800 */
[----:B-----5:R-:W5:Y:S08]  /*bcb0*/  LDSM.16.MT88.4 R80, [R215+0x900] ;  /* 0x00090000d750783b */ /* 0x020f700000004200 */
[----:B--2---:R-:W-:Y:S01]  /*bcc0*/  LDSM.16.MT88.4 R88, [R214+0x1100] ;  /* 0x00110000d658783b */ /* 0x004fe20000004200 */
[--C-:B-1----:R-:W-:Y:S04]  /*bcd0*/  FFMA.FTZ R84, R96, c[0x0][0x2d0], -R94.reuse ;  /* 0x0000b40060547a23 */ /* 0x102fe8000001085e */
[----:B------:R1:W2:Y:S01]  /*bce0*/  MUFU.EX2 R105, R84 ;  /* 0x0000005400697308 */ /* 0x0002a20000000800 */
[-C--:B-----5:R-:W-:Y:S08]  /*bcf0*/  HMMA.16816.F32 R52, R72, R80.reuse, R52 ;  /* 0x000000504834723c */ /* 0x0a0ff00000001834 */
[C---:B------:R-:W-:Y:S01]  /*bd00*/  HMMA.16816.F32 R56, R76.reuse, R80, R56 ;  /* 0x000000504c38723c */ /* 0x040fe20000001838 */
[----:B-1----:R-:W1:Y:S06]  /*bd10*/  LDSM.16.MT88.4 R84, [R213+0x1100] ;  /* 0x00110000d554783b */ /* 0x002e6c0000004200 */
[----:B------:R-:W-:Y:S01]  /*bd20*/  FFMA.FTZ R80, R99, c[0x0][0x2d0], -R94 ;  /* 0x0000b40063507a23 */ /* 0x000fe2000001085e */
[-C--:B------:R-:W-:Y:S03]  /*bd30*/  HMMA.16816.F32 R60, R76, R82.reuse, R60 ;  /* 0x000000524c3c723c */ /* 0x080fe6000000183c */
[----:B------:R5:W4:Y:S04]  /*bd40*/  MUFU.EX2 R200, R80 ;  /* 0x0000005000c87308 */ /* 0x000b280000000800 */
[----:B------:R-:W-:Y:S01]  /*bd50*/  FFMA.FTZ R76, R208, c[0x0][0x2d0], -R71 ;  /* 0x0000b400d04c7a23 */ /* 0x000fe20000010847 */
[----:B------:R-:W-:Y:S01]  /*bd60*/  HMMA.16816.F32 R64, R72, R82, R64 ;  /* 0x000000524840723c */ /* 0x000fe20000001840 */
[----:B---3--:R-:W-:Y:S03]  /*bd70*/  F2FP.PACK_AB R78, R106, R107 ;  /* 0x0000006b6a4e723e */ /* 0x008fe600000000ff */
[----:B--2---:R-:W-:Y:S01]  /*bd80*/  F2FP.PACK_AB R77, R202, R105 ;  /* 0x00000069ca4d723e */ /* 0x004fe200000000ff */
[----:B------:R2:W-:Y:S01]  /*bd90*/  MUFU.EX2 R111, R76 ;  /* 0x0000004c006f7308 */ /* 0x0005e20000000800 */
[----:B------:R-:W-:Y:S02]  /*bda0*/  MOV R208, R141 ;  /* 0x0000008d00d07202 */ /* 0x000fe40000000f00 */
[----:B------:R-:W-:Y:S04]  /*bdb0*/  F2FP.PACK_AB R73, R166, R167 ;  /* 0x000000a7a649723e */ /* 0x000fe800000000ff */
[----:B------:R-:W-:Y:S02]  /*bdc0*/  F2FP.PACK_AB R74, R206, R207 ;  /* 0x000000cfce4a723e */ /* 0x000fe400000000ff */
[----:B------:R-:W-:Y:S01]  /*bdd0*/  F2FP.PACK_AB R75, R204, R205 ;  /* 0x000000cdcc4b723e */ /* 0x000fe200000000ff */
[----:B-----5:R-:W3:Y:S01]  /*bde0*/  LDSM.16.MT88.4 R80, [R216+0x1100] ;  /* 0x00110000d850783b */ /* 0x020ee20000004200 */
[----:B----4-:R-:W-:Y:S01]  /*bdf0*/  F2FP.PACK_AB R79, R200, R201 ;  /* 0x000000c9c84f723e */ /* 0x010fe200000000ff */
[----:B--2---:R-:W-:Y:S02]  /*be00*/  FFMA.FTZ R76, R210, c[0x0][0x2d0], -R92 ;  /* 0x0000b400d24c7a23 */ /* 0x004fe4000001085c */
[----:B------:R-:W-:Y:S01]  /*be10*/  IMAD.MOV.U32 R210, RZ, RZ, R101 ;  /* 0x000000ffffd27224 */ /* 0x000fe200078e0065 */
[----:B------:R-:W-:Y:S01]  /*be20*/  MOV R101, R187 ;  /* 0x000000bb00657202 */ /* 0x000fe20000000f00 */
[----:B------:R2:W-:Y:S03]  /*be30*/  MUFU.EX2 R110, R76 ;  /* 0x0000004c006e7308 */ /* 0x0005e60000000800 */
[----:B------:R-:W-:Y:S01]  /*be40*/  F2FP.PACK_AB R72, R210, R153 ;  /* 0x00000099d248723e */ /* 0x000fe200000000ff */
[----:B------:R-:W-:Y:S04]  /*be50*/  IMAD.MOV.U32 R153, RZ, RZ, R149 ;  /* 0x000000ffff997224 */ /* 0x000fe800078e0095 */
[----:B------:R-:W-:Y:S02]  /*be60*/  FFMA.FTZ R68, R68, R124, R153 ;  /* 0x0000007c44447223 */ /* 0x000fe40000010099 */
[-C--:B-1----:R-:W-:Y:S01]  /*be70*/  HMMA.16816.F32 R4, R72, R84.reuse, R4 ;  /* 0x000000544804723c */ /* 0x082fe20000001804 */
[----:B--2---:R-:W-:Y:S07]  /*be80*/  F2FP.PACK_AB R76, R164, R165 ;  /* 0x000000a5a44c723e */ /* 0x004fee00000000ff */
[C---:B------:R-:W-:Y:S07]  /*be90*/  HMMA.16816.F32 R8, R76.reuse, R84, R8 ;  /* 0x000000544c08723c */ /* 0x040fee0000001808 */
[--C-:B------:R-:W-:Y:S01]  /*bea0*/  FFMA.FTZ R84, R234, c[0x0][0x2d0], -R71.reuse ;  /* 0x0000b400ea547a23 */ /* 0x100fe20000010847 */
[-C--:B------:R-:W-:Y:S01]  /*beb0*/  HMMA.16816.F32 R12, R76, R86.reuse, R12 ;  /* 0x000000564c0c723c */ /* 0x080fe2000000180c */
[----:B------:R-:W-:Y:S02]  /*bec0*/  IMAD.MOV.U32 R234, RZ, RZ, R100 ;  /* 0x000000ffffea7224 */ /* 0x000fe400078e0064 */
[----:B------:R1:W-:Y:S05]  /*bed0*/  MUFU.EX2 R199, R84 ;  /* 0x0000005400c77308 */ /* 0x0003ea0000000800 */
[C---:B------:R-:W-:Y:S08]  /*bee0*/  HMMA.16816.F32 R16, R72.reuse, R86, R16 ;  /* 0x000000564810723c */ /* 0x040ff00000001810 */
[-C--:B---3--:R-:W-:Y:S08]  /*bef0*/  HMMA.16816.F32 R20, R72, R80.reuse, R20 ;  /* 0x000000504814723c */ /* 0x088ff00000001814 */
[C---:B------:R-:W-:Y:S01]  /*bf00*/  HMMA.16816.F32 R24, R76.reuse, R80, R24 ;  /* 0x000000504c18723c */ /* 0x040fe20000001818 */
[----:B-1----:R-:W-:Y:S03]  /*bf10*/  FFMA.FTZ R84, R235, c[0x0][0x2d0], -R71 ;  /* 0x0000b400eb547a23 */ /* 0x002fe60000010847 */
[----:B------:R-:W-:Y:S03]  /*bf20*/  MOV R235, R154 ;  /* 0x0000009a00eb7202 */ /* 0x000fe60000000f00 */
[--C-:B------:R-:W-:Y:S01]  /*bf30*/  FFMA.FTZ R80, R209, c[0x0][0x2d0], -R93.reuse ;  /* 0x0000b400d1507a23 */ /* 0x100fe2000001085d */
[-C--:B------:R-:W-:Y:S01]  /*bf40*/  HMMA.16816.F32 R28, R76, R82.reuse, R28 ;  /* 0x000000524c1c723c */ /* 0x080fe2000000181c */
[----:B------:R1:W-:Y:S03]  /*bf50*/  MUFU.EX2 R198, R84 ;  /* 0x0000005400c67308 */ /* 0x0003e60000000800 */
[----:B------:R-:W-:Y:S01]  /*bf60*/  MOV R154, R148 ;  /* 0x00000094009a7202 */ /* 0x000fe20000000f00 */
[----:B------:R-:W-:Y:S01]  /*bf70*/  IMAD.MOV.U32 R209, RZ, RZ, R234 ;  /* 0x000000ffffd17224 */ /* 0x000fe200078e00ea */
[----:B------:R-:W-:Y:S02]  /*bf80*/  MOV R234, R112 ;  /* 0x0000007000ea7202 */ /* 0x000fe40000000f00 */
[C---:B------:R-:W-:Y:S01]  /*bf90*/  HMMA.16816.F32 R32, R72.reuse, R82, R32 ;  /* 0x000000524820723c */ /* 0x040fe20000001820 */
[----:B------:R-:W-:Y:S02]  /*bfa0*/  FFMA.FTZ R69, R69, R125, R154 ;  /* 0x0000007d45457223 */ /* 0x000fe4000001009a */
[----:B------:R2:W-:Y:S05]  /*bfb0*/  MUFU.EX2 R108, R80 ;  /* 0x00000050006c7308 */ /* 0x0005ea0000000800 */
[-C--:B------:R-:W-:Y:S08]  /*bfc0*/  HMMA.16816.F32 R36, R72, R88.reuse, R36 ;  /* 0x000000584824723c */ /* 0x080ff00000001824 */
[C---:B------:R-:W-:Y:S01]  /*bfd0*/  HMMA.16816.F32 R40, R76.reuse, R88, R40 ;  /* 0x000000584c28723c */ /* 0x040fe20000001828 */
[----:B-1----:R-:W-:Y:S03]  /*bfe0*/  FFMA.FTZ R84, R236, c[0x0][0x2d0], -R92 ;  /* 0x0000b400ec547a23 */ /* 0x002fe6000001085c */
[----:B------:R-:W-:Y:S01]  /*bff0*/  IMAD.MOV.U32 R236, RZ, RZ, R152 ;  /* 0x000000ffffec7224 */ /* 0x000fe200078e0098 */
[----:B------:R1:W-:Y:S01]  /*c000*/  MUFU.EX2 R196, R84 ;  /* 0x0000005400c47308 */ /* 0x0003e20000000800 */
[----:B------:R-:W-:Y:S01]  /*c010*/  MOV R152, R150 ;  /* 0x0000009600987202 */ /* 0x000fe20000000f00 */
[----:B------:R-:W-:Y:S01]  /*c020*/  FFMA.FTZ R88, R173, c[0x0][0x2d0], -R94 ;  /* 0x0000b400ad587a23 */ /* 0x000fe2000001085e */
[-C--:B------:R-:W-:Y:S01]  /*c030*/  HMMA.16816.F32 R44, R76, R90.reuse, R44 ;  /* 0x0000005a4c2c723c */ /* 0x080fe2000000182c */
[----:B--2---:R-:W-:Y:S03]  /*c040*/  FFMA.FTZ R80, R211, c[0x0][0x2d0], -R93 ;  /* 0x0000b400d3507a23 */ /* 0x004fe6000001085d */
[----:B------:R-:W-:Y:S01]  /*c050*/  MOV R211, R235 ;  /* 0x000000eb00d37202 */ /* 0x000fe20000000f00 */
[----:B------:R-:W-:Y:S02]  /*c060*/  IMAD.MOV.U32 R235, RZ, RZ, R113 ;  /* 0x000000ffffeb7224 */ /* 0x000fe400078e0071 */
[----:B------:R2:W-:Y:S01]  /*c070*/  MUFU.EX2 R119, R88 ;  /* 0x0000005800777308 */ /* 0x0005e20000000800 */
[C---:B------:R-:W-:Y:S09]  /*c080*/  HMMA.16816.F32 R48, R72.reuse, R90, R48 ;  /* 0x0000005a4830723c */ /* 0x040ff20000001830 */
[----:B------:R3:W-:Y:S03]  /*c090*/  MUFU.EX2 R195, R80 ;  /* 0x0000005000c37308 */ /* 0x0007e60000000800 */
[----:B-1----:R-:W-:Y:S01]  /*c0a0*/  FFMA.FTZ R84, R237, c[0x0][0x2d0], -R92 ;  /* 0x0000b400ed547a23 */ /* 0x002fe2000001085c */
[----:B------:R-:W-:Y:S02]  /*c0b0*/  MOV R237, R151 ;  /* 0x0000009700ed7202 */ /* 0x000fe40000000f00 */
[----:B------:R-:W-:Y:S04]  /*c0c0*/  LDSM.16.MT88.4 R148, [R213+0x2900] ;  /* 0x00290000d594783b */ /* 0x000fe80000004200 */
[----:B------:R1:W-:Y:S01]  /*c0d0*/  MUFU.EX2 R197, R84 ;  /* 0x0000005400c57308 */ /* 0x0003e20000000800 */
[----:B--2---:R-:W-:Y:S09]  /*c0e0*/  FFMA.FTZ R88, R174, c[0x0][0x2d0], -R94 ;  /* 0x0000b400ae587a23 */ /* 0x004ff2000001085e */
[----:B------:R2:W-:Y:S01]  /*c0f0*/  MUFU.EX2 R118, R88 ;  /* 0x0000005800767308 */ /* 0x0005e20000000800 */
[--C-:B---3--:R-:W-:Y:S01]  /*c100*/  FFMA.FTZ R80, R230, c[0x0][0x2d0], -R93.reuse ;  /* 0x0000b400e6507a23 */ /* 0x108fe2000001085d */
[----:B------:R-:W-:Y:S08]  /*c110*/  MOV R230, R138 ;  /* 0x0000008a00e67202 */ /* 0x000ff00000000f00 */
[----:B------:R3:W-:Y:S01]  /*c120*/  MUFU.EX2 R193, R80 ;  /* 0x0000005000c17308 */ /* 0x0007e20000000800 */
[----:B-1----:R-:W1:Y:S01]  /*c130*/  LDSM.16.MT88.4 R84, [R215+0x1100] ;  /* 0x00110000d754783b */ /* 0x002e620000004200 */
[----:B--2---:R-:W-:Y:S08]  /*c140*/  FFMA.FTZ R88, R243, c[0x0][0x2d0], -R92 ;  /* 0x0000b400f3587a23 */ /* 0x004ff0000001085c */
[----:B------:R2:W-:Y:S01]  /*c150*/  MUFU.EX2 R189, R88 ;  /* 0x0000005800bd7308 */ /* 0x0005e20000000800 */
[----:B---3--:R-:W-:Y:S02]  /*c160*/  FFMA.FTZ R80, R233, c[0x0][0x2d0], -R93 ;  /* 0x0000b400e9507a23 */ /* 0x008fe4000001085d */
[----:B------:R-:W-:Y:S07]  /*c170*/  IMAD.MOV.U32 R233, RZ, RZ, R137 ;  /* 0x000000ffffe97224 */ /* 0x000fee00078e0089 */
[----:B------:R3:W4:Y:S01]  /*c180*/  MUFU.EX2 R194, R80 ;  /* 0x0000005000c27308 */ /* 0x0007220000000800 */
[----:B--2---:R-:W-:Y:S01]  /*c190*/  LDSM.16.MT88.4 R88, [R214+0x1900] ;  /* 0x00190000d658783b */ /* 0x004fe20000004200 */
[-C--:B-1----:R-:W-:Y:S08]  /*c1a0*/  HMMA.16816.F32 R52, R72, R84.reuse, R52 ;  /* 0x000000544834723c */ /* 0x082ff00000001834 */
[C---:B------:R-:W-:Y:S01]  /*c1b0*/  HMMA.16816.F32 R56, R76.reuse, R84, R56 ;  /* 0x000000544c38723c */ /* 0x040fe20000001838 */
[--C-:B---3--:R-:W-:Y:S03]  /*c1c0*/  FFMA.FTZ R80, R238, c[0x0][0x2d0], -R71.reuse ;  /* 0x0000b400ee507a23 */ /* 0x108fe60000010847 */
[----:B------:R-:W-:Y:S01]  /*c1d0*/  MOV R238, R136 ;  /* 0x0000008800ee7202 */ /* 0x000fe20000000f00 */
[----:B------:R1:W-:Y:S02]  /*c1e0*/  MUFU.EX2 R192, R80 ;  /* 0x0000005000c07308 */ /* 0x0003e40000000800 */
[----:B------:R-:W-:Y:S01]  /*c1f0*/  FFMA.FTZ R84, R175, c[0x0][0x2d0], -R94 ;  /* 0x0000b400af547a23 */ /* 0x000fe2000001085e */
[-C--:B------:R-:W-:Y:S07]  /*c200*/  HMMA.16816.F32 R60, R76, R86.reuse, R60 ;  /* 0x000000564c3c723c */ /* 0x080fee000000183c */
[--C-:B------:R-:W-:Y:S01]  /*c210*/  FFMA.FTZ R76, R239, c[0x0][0x2d0], -R71.reuse ;  /* 0x0000b400ef4c7a23 */ /* 0x100fe20000010847 */
[----:B------:R-:W-:Y:S01]  /*c220*/  HMMA.16816.F32 R64, R72, R86, R64 ;  /* 0x000000564840723c */ /* 0x000fe20000001840 */
[----:B------:R-:W2:Y:S03]  /*c230*/  MUFU.EX2 R98, R84 ;  /* 0x0000005400627308 */ /* 0x000ea60000000800 */
[----:B----4-:R-:W-:Y:S01]  /*c240*/  F2FP.PACK_AB R78, R194, R193 ;  /* 0x000000c1c24e723e */ /* 0x010fe200000000ff */
[----:B------:R-:W-:Y:S02]  /*c250*/  IMAD.MOV.U32 R239, RZ, RZ, R140 ;  /* 0x000000ffffef7224 */ /* 0x000fe400078e008c */
[----:B------:R-:W-:Y:S02]  /*c260*/  F2FP.PACK_AB R72, R111, R203 ;  /* 0x000000cb6f48723e */ /* 0x000fe400000000ff */
[----:B------:R-:W-:Y:S02]  /*c270*/  F2FP.PACK_AB R73, R109, R110 ;  /* 0x0000006e6d49723e */ /* 0x000fe400000000ff */
[----:B------:R3:W-:Y:S01]  /*c280*/  MUFU.EX2 R190, R76 ;  /* 0x0000004c00be7308 */ /* 0x0007e20000000800 */
[----:B------:R-:W-:Y:S01]  /*c290*/  F2FP.PACK_AB R74, R198, R199 ;  /* 0x000000c7c64a723e */ /* 0x000fe200000000ff */
[----:B-1----:R-:W-:Y:S01]  /*c2a0*/  FFMA.FTZ R80, R172, c[0x0][0x2d0], -R94 ;  /* 0x0000b400ac507a23 */ /* 0x002fe2000001085e */
[----:B------:R-:W-:Y:S07]  /*c2b0*/  F2FP.PACK_AB R75, R197, R196 ;  /* 0x000000c4c54b723e */ /* 0x000fee00000000ff */
[----:B------:R1:W4:Y:S01]  /*c2c0*/  MUFU.EX2 R191, R80 ;  /* 0x0000005000bf7308 */ /* 0x0003220000000800 */
[----:B--2---:R-:W-:Y:S01]  /*c2d0*/  F2FP.PACK_AB R79, R98, R118 ;  /* 0x00000076624f723e */ /* 0x004fe200000000ff */
[----:B------:R-:W-:Y:S01]  /*c2e0*/  LDSM.16.MT88.4 R84, [R216+0x1900] ;  /* 0x00190000d854783b */ /* 0x000fe20000004200 */
[--C-:B---3--:R-:W-:Y:S01]  /*c2f0*/  FFMA.FTZ R76, R240, c[0x0][0x2d0], -R92.reuse ;  /* 0x0000b400f04c7a23 */ /* 0x108fe2000001085c */
[----:B------:R-:W-:Y:S06]  /*c300*/  MOV R240, R142 ;  /* 0x0000008e00f07202 */ /* 0x000fec0000000f00 */
[----:B------:R2:W-:Y:S01]  /*c310*/  MUFU.EX2 R117, R76 ;  /* 0x0000004c00757308 */ /* 0x0005e20000000800 */
[----:B-1----:R-:W1:Y:S01]  /*c320*/  LDSM.16.MT88.4 R80, [R213+0x1900] ;  /* 0x00190000d550783b */ /* 0x002e620000004200 */
[----:B----4-:R-:W-:Y:S02]  /*c330*/  F2FP.PACK_AB R77, R119, R191 ;  /* 0x000000bf774d723e */ /* 0x010fe400000000ff */
[----:B--2---:R-:W-:Y:S01]  /*c340*/  F2FP.PACK_AB R76, R195, R108 ;  /* 0x0000006cc34c723e */ /* 0x004fe200000000ff */
[-C--:B-1----:R-:W-:Y:S08]  /*c350*/  HMMA.16816.F32 R4, R72, R80.reuse, R4 ;  /* 0x000000504804723c */ /* 0x082ff00000001804 */
[C---:B------:R-:W-:Y:S07]  /*c360*/  HMMA.16816.F32 R8, R76.reuse, R80, R8 ;  /* 0x000000504c08723c */ /* 0x040fee0000001808 */
[--C-:B------:R-:W-:Y:S01]  /*c370*/  FFMA.FTZ R80, R245, c[0x0][0x2d0], -R71.reuse ;  /* 0x0000b400f5507a23 */ /* 0x100fe20000010847 */
[-C--:B------:R-:W-:Y:S03]  /*c380*/  HMMA.16816.F32 R12, R76, R82.reuse, R12 ;  /* 0x000000524c0c723c */ /* 0x080fe6000000180c */
[----:B------:R1:W-:Y:S05]  /*c390*/  MUFU.EX2 R123, R80 ;  /* 0x00000050007b7308 */ /* 0x0003ea0000000800 */
[C---:B------:R-:W-:Y:S08]  /*c3a0*/  HMMA.16816.F32 R16, R72.reuse, R82, R16 ;  /* 0x000000524810723c */ /* 0x040ff00000001810 */
[-C--:B------:R-:W-:Y:S08]  /*c3b0*/  HMMA.16816.F32 R20, R72, R84.reuse, R20 ;  /* 0x000000544814723c */ /* 0x080ff00000001814 */
[C---:B------:R-:W-:Y:S01]  /*c3c0*/  HMMA.16816.F32 R24, R76.reuse, R84, R24 ;  /* 0x000000544c18723c */ /* 0x040fe20000001818 */
[----:B-1----:R-:W-:Y:S06]  /*c3d0*/  FFMA.FTZ R80, R247, c[0x0][0x2d0], -R71 ;  /* 0x0000b400f7507a23 */ /* 0x002fec0000010847 */
[--C-:B------:R-:W-:Y:S01]  /*c3e0*/  FFMA.FTZ R84, R242, c[0x0][0x2d0], -R93.reuse ;  /* 0x0000b400f2547a23 */ /* 0x100fe2000001085d */
[-C--:B------:R-:W-:Y:S01]  /*c3f0*/  HMMA.16816.F32 R28, R76, R86.reuse, R28 ;  /* 0x000000564c1c723c */ /* 0x080fe2000000181c */
[----:B------:R1:W-:Y:S07]  /*c400*/  MUFU.EX2 R188, R80 ;  /* 0x0000005000bc7308 */ /* 0x0003ee0000000800 */
        /* <DEDUP_REMOVED lines=8> */
[--C-:B--2---:R-:W-:Y:S06]  /*c490*/  FFMA.FTZ R84, R244, c[0x0][0x2d0], -R93.reuse ;  /* 0x0000b400f4547a23 */ /* 0x104fec000001085d */
[----:B------:R2:W-:Y:S01]  /*c4a0*/  MUFU.EX2 R97, R88 ;  /* 0x0000005800617308 */ /* 0x0005e20000000800 */
[C---:B------:R-:W-:Y:S09]  /*c4b0*/  HMMA.16816.F32 R48, R72.reuse, R90, R48 ;  /* 0x0000005a4830723c */ /* 0x040ff20000001830 */
[----:B------:R3:W-:Y:S03]  /*c4c0*/  MUFU.EX2 R186, R84 ;  /* 0x0000005400ba7308 */ /* 0x0007e60000000800 */
[----:B-1----:R-:W-:Y:S07]  /*c4d0*/  FFMA.FTZ R80, R249, c[0x0][0x2d0], -R92 ;  /* 0x0000b400f9507a23 */ /* 0x002fee000001085c */
[----:B------:R1:W-:Y:S01]  /*c4e0*/  MUFU.EX2 R187, R80 ;  /* 0x0000005000bb7308 */ /* 0x0003e20000000800 */
[----:B--2---:R-:W-:Y:S09]  /*c4f0*/  FFMA.FTZ R88, R177, c[0x0][0x2d0], -R94 ;  /* 0x0000b400b1587a23 */ /* 0x004ff2000001085e */
[----:B------:R2:W-:Y:S01]  /*c500*/  MUFU.EX2 R96, R88 ;  /* 0x0000005800607308 */ /* 0x0005e20000000800 */
[--C-:B---3--:R-:W-:Y:S09]  /*c510*/  FFMA.FTZ R84, R246, c[0x0][0x2d0], -R93.reuse ;  /* 0x0000b400f6547a23 */ /* 0x108ff2000001085d */
[----:B------:R3:W4:Y:S01]  /*c520*/  MUFU.EX2 R185, R84 ;  /* 0x0000005400b97308 */ /* 0x0007220000000800 */
[----:B-1----:R-:W-:Y:S09]  /*c530*/  FFMA.FTZ R80, R241, c[0x0][0x2d0], -R93 ;  /* 0x0000b400f1507a23 */ /* 0x002ff2000001085d */
[----:B------:R1:W-:Y:S01]  /*c540*/  MUFU.EX2 R116, R80 ;  /* 0x0000005000747308 */ /* 0x0003e20000000800 */
[----:B--2---:R-:W-:Y:S09]  /*c550*/  FFMA.FTZ R88, R103, c[0x0][0x2d0], -R92 ;  /* 0x0000b40067587a23 */ /* 0x004ff2000001085c */
[----:B------:R2:W-:Y:S01]  /*c560*/  MUFU.EX2 R172, R88 ;  /* 0x0000005800ac7308 */ /* 0x0005e20000000800 */
[--C-:B---3--:R-:W-:Y:S09]  /*c570*/  FFMA.FTZ R84, R250, c[0x0][0x2d0], -R71.reuse ;  /* 0x0000b400fa547a23 */ /* 0x108ff20000010847 */
[----:B------:R3:W-:Y:S01]  /*c580*/  MUFU.EX2 R184, R84 ;  /* 0x0000005400b87308 */ /* 0x0007e20000000800 */
[----:B-1----:R-:W1:Y:S08]  /*c590*/  LDSM.16.MT88.4 R80, [R215+0x1900] ;  /* 0x00190000d750783b */ /* 0x002e700000004200 */
[----:B--2---:R-:W-:Y:S01]  /*c5a0*/  LDSM.16.MT88.4 R88, [R214+0x2100] ;  /* 0x00210000d658783b */ /* 0x004fe20000004200 */
[--C-:B---3--:R-:W-:Y:S04]  /*c5b0*/  FFMA.FTZ R84, R181, c[0x0][0x2d0], -R94.reuse ;  /* 0x0000b400b5547a23 */ /* 0x108fe8000001085e */
[----:B------:R2:W3:Y:S01]  /*c5c0*/  MUFU.EX2 R120, R84 ;  /* 0x0000005400787308 */ /* 0x0004e20000000800 */
[-C--:B-1----:R-:W-:Y:S08]  /*c5d0*/  HMMA.16816.F32 R52, R72, R80.reuse, R52 ;  /* 0x000000504834723c */ /* 0x082ff00000001834 */
[C---:B------:R-:W-:Y:S01]  /*c5e0*/  HMMA.16816.F32 R56, R76.reuse, R80, R56 ;  /* 0x000000504c38723c */ /* 0x040fe20000001838 */
[----:B--2---:R-:W1:Y:S06]  /*c5f0*/  LDSM.16.MT88.4 R84, [R213+0x2100] ;  /* 0x00210000d554783b */ /* 0x004e6c0000004200 */
[----:B------:R-:W-:Y:S01]  /*c600*/  FFMA.FTZ R80, R176, c[0x0][0x2d0], -R94 ;  /* 0x0000b400b0507a23 */ /* 0x000fe2000001085e */
[-C--:B------:R-:W-:Y:S03]  /*c610*/  HMMA.16816.F32 R60, R76, R82.reuse, R60 ;  /* 0x000000524c3c723c */ /* 0x080fe6000000183c */
[----:B------:R2:W5:Y:S04]  /*c620*/  MUFU.EX2 R95, R80 ;  /* 0x00000050005f7308 */ /* 0x0005680000000800 */
[--C-:B------:R-:W-:Y:S01]  /*c630*/  FFMA.FTZ R76, R251, c[0x0][0x2d0], -R71.reuse ;  /* 0x0000b400fb4c7a23 */ /* 0x100fe20000010847 */
[----:B------:R-:W-:Y:S01]  /*c640*/  HMMA.16816.F32 R64, R72, R82, R64 ;  /* 0x000000524840723c */ /* 0x000fe20000001840 */
[----:B----4-:R-:W-:Y:S03]  /*c650*/  F2FP.PACK_AB R78, R185, R186 ;  /* 0x000000bab94e723e */ /* 0x010fe600000000ff */
[----:B---3--:R-:W-:Y:S01]  /*c660*/  F2FP.PACK_AB R77, R97, R120 ;  /* 0x00000078614d723e */ /* 0x008fe200000000ff */
[----:B------:R3:W4:Y:S02]  /*c670*/  MUFU.EX2 R175, R76 ;  /* 0x0000004c00af7308 */ /* 0x0007240000000800 */
[----:B------:R-:W-:Y:S02]  /*c680*/  F2FP.PACK_AB R72, R190, R192 ;  /* 0x000000c0be48723e */ /* 0x000fe400000000ff */
[----:B------:R-:W-:Y:S03]  /*c690*/  F2FP.PACK_AB R73, R189, R117 ;  /* 0x00000075bd49723e */ /* 0x000fe600000000ff */
[----:B------:R-:W-:Y:S02]  /*c6a0*/  F2FP.PACK_AB R74, R188, R123 ;  /* 0x0000007bbc4a723e */ /* 0x000fe400000000ff */
[----:B------:R-:W-:Y:S01]  /*c6b0*/  F2FP.PACK_AB R75, R187, R122 ;  /* 0x0000007abb4b723e */ /* 0x000fe200000000ff */
[----:B--2---:R-:W2:Y:S01]  /*c6c0*/  LDSM.16.MT88.4 R80, [R216+0x2100] ;  /* 0x00210000d850783b */ /* 0x004ea20000004200 */
[----:B-----5:R-:W-:Y:S05]  /*c6d0*/  F2FP.PACK_AB R79, R95, R96 ;  /* 0x000000605f4f723e */ /* 0x020fea00000000ff */
[-C--:B-1----:R-:W-:Y:S01]  /*c6e0*/  HMMA.16816.F32 R4, R72, R84.reuse, R4 ;  /* 0x000000544804723c */ /* 0x082fe20000001804 */
[--C-:B---3--:R-:W-:Y:S01]  /*c6f0*/  FFMA.FTZ R76, R252, c[0x0][0x2d0], -R92.reuse ;  /* 0x0000b400fc4c7a23 */ /* 0x108fe2000001085c */
[----:B----4-:R-:W-:Y:S03]  /*c700*/  F2FP.PACK_AB R168, R175, R184 ;  /* 0x000000b8afa8723e */ /* 0x010fe600000000ff */
[----:B------:R1:W3:Y:S02]  /*c710*/  MUFU.EX2 R174, R76 ;  /* 0x0000004c00ae7308 */ /* 0x0002e40000000800 */
[----:B-1----:R-:W-:Y:S02]  /*c720*/  F2FP.PACK_AB R76, R121, R116 ;  /* 0x00000074794c723e */ /* 0x002fe400000000ff */
[----:B---3--:R-:W-:Y:S05]  /*c730*/  F2FP.PACK_AB R169, R172, R174 ;  /* 0x000000aeaca9723e */ /* 0x008fea00000000ff */
[C---:B------:R-:W-:Y:S07]  /*c740*/  HMMA.16816.F32 R8, R76.reuse, R84, R8 ;  /* 0x000000544c08723c */ /* 0x040fee0000001808 */
[--C-:B------:R-:W-:Y:S01]  /*c750*/  FFMA.FTZ R84, R102, c[0x0][0x2d0], -R71.reuse ;  /* 0x0000b40066547a23 */ /* 0x100fe20000010847 */
[-C--:B------:R-:W-:Y:S01]  /*c760*/  HMMA.16816.F32 R12, R76, R86.reuse, R12 ;  /* 0x000000564c0c723c */ /* 0x080fe2000000180c */
[----:B------:R-:W-:Y:S02]  /*c770*/  FFMA.FTZ R71, R101, c[0x0][0x2d0], -R71 ;  /* 0x0000b40065477a23 */ /* 0x000fe40000010847 */
[----:B------:R-:W-:Y:S01]  /*c780*/  LDSM.16.MT88.4 R100, [R216+0x2900] ;  /* 0x00290000d864783b */ /* 0x000fe20000004200 */
[----:B------:R1:W-:Y:S04]  /*c790*/  MUFU.EX2 R173, R84 ;  /* 0x0000005400ad7308 */ /* 0x0003e80000000800 */
[C---:B------:R-:W-:Y:S06]  /*c7a0*/  HMMA.16816.F32 R16, R72.reuse, R86, R16 ;  /* 0x000000564810723c */ /* 0x040fec0000001810 */
[----:B------:R3:W4:Y:S02]  /*c7b0*/  MUFU.EX2 R135, R71 ;  /* 0x0000004700877308 */ /* 0x0007240000000800 */
[-C--:B--2---:R-:W-:Y:S08]  /*c7c0*/  HMMA.16816.F32 R20, R72, R80.reuse, R20 ;  /* 0x000000504814723c */ /* 0x084ff00000001814 */
[C---:B------:R-:W-:Y:S01]  /*c7d0*/  HMMA.16816.F32 R24, R76.reuse, R80, R24 ;  /* 0x000000504c18723c */ /* 0x040fe20000001818 */
[----:B-1----:R-:W1:Y:S07]  /*c7e0*/  LDSM.16.MT88.4 R84, [R215+0x2100] ;  /* 0x00210000d754783b */ /* 0x002e6e0000004200 */
[-C--:B------:R-:W-:Y:S01]  /*c7f0*/  HMMA.16816.F32 R28, R76, R82.reuse, R28 ;  /* 0x000000524c1c723c */ /* 0x080fe2000000181c */
[----:B---3--:R-:W-:Y:S03]  /*c800*/  FFMA.FTZ R71, R147, c[0x0][0x2d0], -R92 ;  /* 0x0000b40093477a23 */ /* 0x008fe6000001085c */
[----:B----4-:R-:W-:Y:S01]  /*c810*/  F2FP.PACK_AB R170, R135, R173 ;  /* 0x000000ad87aa723e */ /* 0x010fe200000000ff */
[----:B------:R-:W-:Y:S01]  /*c820*/  IMAD.MOV.U32 R147, RZ, RZ, R146 ;  /* 0x000000ffff937224 */ /* 0x000fe200078e0092 */
[----:B------:R-:W-:Y:S02]  /*c830*/  MOV R146, R145 ;  /* 0x0000009100927202 */ /* 0x000fe40000000f00 */
[C---:B------:R-:W-:Y:S01]  /*c840*/  HMMA.16816.F32 R32, R72.reuse, R82, R32 ;  /* 0x000000524820723c */ /* 0x040fe20000001820 */
[----:B------:R-:W2:Y:S03]  /*c850*/  LDL.LU R83, [R1+0x10] ;  /* 0x0000100001537983 */ /* 0x000ea60000300800 */
[----:B------:R-:W-:Y:S01]  /*c860*/  FFMA.FTZ R92, R133, c[0x0][0x2d0], -R92 ;  /* 0x0000b400855c7a23 */ /* 0x000fe2000001085c */
[----:B------:R-:W-:Y:S01]  /*c870*/  MOV R145, R134 ;  /* 0x0000008600917202 */ /* 0x000fe20000000f00 */
[----:B------:R-:W-:Y:S01]  /*c880*/  IMAD.MOV.U32 R154, RZ, RZ, R146 ;  /* 0x000000ffff9a7224 */ /* 0x000fe200078e0092 */
[----:B------:R3:W-:Y:S02]  /*c890*/  MUFU.EX2 R134, R71 ;  /* 0x0000004700867308 */ /* 0x0007e40000000800 */
[----:B------:R-:W-:Y:S01]  /*c8a0*/  MOV R153, R145 ;  /* 0x0000009100997202 */ /* 0x000fe20000000f00 */
[-C--:B------:R-:W-:Y:S07]  /*c8b0*/  HMMA.16816.F32 R36, R72, R88.reuse, R36 ;  /* 0x000000584824723c */ /* 0x080fee0000001824 */
[----:B------:R-:W4:Y:S01]  /*c8c0*/  MUFU.EX2 R133, R92 ;  /* 0x0000005c00857308 */ /* 0x000f220000000800 */
[C---:B------:R-:W-:Y:S08]  /*c8d0*/  HMMA.16816.F32 R40, R76.reuse, R88, R40 ;  /* 0x000000584c28723c */ /* 0x040ff00000001828 */
[-C--:B------:R-:W-:Y:S01]  /*c8e0*/  HMMA.16816.F32 R44, R76, R90.reuse, R44 ;  /* 0x0000005a4c2c723c */ /* 0x080fe2000000182c */
[----:B---3--:R-:W-:Y:S03]  /*c8f0*/  FFMA.FTZ R71, R163, c[0x0][0x2d0], -R93 ;  /* 0x0000b400a3477a23 */ /* 0x008fe6000001085d */
[----:B------:R-:W-:Y:S04]  /*c900*/  IMAD.MOV.U32 R163, RZ, RZ, R143 ;  /* 0x000000ffffa37224 */ /* 0x000fe800078e008f */
[C---:B------:R-:W-:Y:S01]  /*c910*/  HMMA.16816.F32 R48, R72.reuse, R90, R48 ;  /* 0x0000005a4830723c */ /* 0x040fe20000001830 */
[----:B------:R3:W-:Y:S03]  /*c920*/  MUFU.EX2 R99, R71 ;  /* 0x0000004700637308 */ /* 0x0007e60000000800 */
[----:B----4-:R-:W-:Y:S04]  /*c930*/  F2FP.PACK_AB R171, R133, R134 ;  /* 0x0000008685ab723e */ /* 0x010fe800000000ff */
[-C--:B-1----:R-:W-:Y:S08]  /*c940*/  HMMA.16816.F32 R52, R72, R84.reuse, R52 ;  /* 0x000000544834723c */ /* 0x082ff00000001834 */
[C---:B------:R-:W-:Y:S08]  /*c950*/  HMMA.16816.F32 R56, R76.reuse, R84, R56 ;  /* 0x000000544c38723c */ /* 0x040ff00000001838 */
[-C--:B------:R-:W-:Y:S01]  /*c960*/  HMMA.16816.F32 R60, R76, R86.reuse, R60 ;  /* 0x000000564c3c723c */ /* 0x080fe2000000183c */
[----:B---3--:R-:W-:Y:S03]  /*c970*/  FFMA.FTZ R71, R159, c[0x0][0x2d0], -R93 ;  /* 0x0000b4009f477a23 */ /* 0x008fe6000001085d */
[----:B------:R-:W-:Y:S01]  /*c980*/  MOV R159, R139 ;  /* 0x0000008b009f7202 */ /* 0x000fe20000000f00 */
[----:B------:R1:W3:Y:S03]  /*c990*/  MUFU.EX2 R92, R71 ;  /* 0x00000047005c7308 */ /* 0x0002e60000000800 */
[----:B------:R-:W-:Y:S08]  /*c9a0*/  HMMA.16816.F32 R64, R72, R86, R64 ;  /* 0x000000564840723c */ /* 0x000ff00000001840 */
[-C--:B------:R-:W-:Y:S07]  /*c9b0*/  HMMA.16816.F32 R136, R168, R148.reuse, R4 ;  /* 0x00000094a888723c */ /* 0x080fee0000001804 */
[----:B------:R-:W-:Y:S01]  /*c9c0*/  FADD.FTZ R4, R237, R69 ;  /* 0x00000045ed047221 */ /* 0x000fe20000010000 */
[----:B------:R-:W-:Y:S01]  /*c9d0*/  MOV R237, R115 ;  /* 0x0000007300ed7202 */ /* 0x000fe20000000f00 */
[----:B------:R-:W-:Y:S03]  /*c9e0*/  FADD.FTZ R6, R236, R68 ;  /* 0x00000044ec067221 */ /* 0x000fe60000010000 */
[----:B------:R-:W-:Y:S01]  /*c9f0*/  FADD.FTZ R4, R154, R4 ;  /* 0x000000049a047221 */ /* 0x000fe20000010000 */
[----:B------:R-:W-:Y:S01]  /*ca00*/  MOV R236, R114 ;  /* 0x0000007200ec7202 */ /* 0x000fe20000000f00 */
[--C-:B-1----:R-:W-:Y:S01]  /*ca10*/  FFMA.FTZ R71, R155, c[0x0][0x2d0], -R93.reuse ;  /* 0x0000b4009b477a23 */ /* 0x102fe2000001085d */
[----:B------:R-:W1:Y:S01]  /*ca20*/  LDSM.16.MT88.4 R112, [R214+0x2900] ;  /* 0x00290000d670783b */ /* 0x000e620000004200 */
[----:B------:R-:W-:Y:S01]  /*ca30*/  FFMA.FTZ R93, R183, c[0x0][0x2d0], -R93 ;  /* 0x0000b400b75d7a23 */ /* 0x000fe2000001085d */
[----:B---3--:R-:W-:Y:S01]  /*ca40*/  F2FP.PACK_AB R124, R92, R99 ;  /* 0x000000635c7c723e */ /* 0x008fe200000000ff */
[----:B------:R-:W-:Y:S01]  /*ca50*/  FADD.FTZ R6, R153, R6 ;  /* 0x0000000699067221 */ /* 0x000fe20000010000 */
[----:B------:R3:W-:Y:S01]  /*ca60*/  MUFU.EX2 R82, R71 ;  /* 0x0000004700527308 */ /* 0x0007e20000000800 */
[----:B------:R-:W-:Y:S01]  /*ca70*/  FADD.FTZ R4, R240, R4 ;  /* 0x00000004f0047221 */ /* 0x000fe20000010000 */
[----:B------:R-:W-:Y:S08]  /*ca80*/  MOV R155, R147 ;  /* 0x00000093009b7202 */ /* 0x000ff00000000f00 */
[----:B------:R-:W4:Y:S01]  /*ca90*/  MUFU.EX2 R93, R93 ;  /* 0x0000005d005d7308 */ /* 0x000f220000000800 */
[--C-:B---3--:R-:W-:Y:S09]  /*caa0*/  FFMA.FTZ R71, R178, c[0x0][0x2d0], -R94.reuse ;  /* 0x0000b400b2477a23 */ /* 0x108ff2000001085e */
[----:B------:R3:W-:Y:S01]  /*cab0*/  MUFU.EX2 R80, R71 ;  /* 0x0000004700507308 */ /* 0x0007e20000000800 */
[----:B----4-:R-:W-:Y:S01]  /*cac0*/  F2FP.PACK_AB R126, R93, R82 ;  /* 0x000000525d7e723e */ /* 0x010fe200000000ff */
[--C-:B---3--:R-:W-:Y:S08]  /*cad0*/  FFMA.FTZ R71, R179, c[0x0][0x2d0], -R94.reuse ;  /* 0x0000b400b3477a23 */ /* 0x108ff0000001085e */
[----:B------:R3:W4:Y:S02]  /*cae0*/  MUFU.EX2 R81, R71 ;  /* 0x0000004700517308 */ /* 0x0007240000000800 */
[--C-:B---3--:R-:W-:Y:S01]  /*caf0*/  FFMA.FTZ R71, R180, c[0x0][0x2d0], -R94.reuse ;  /* 0x0000b400b4477a23 */ /* 0x108fe2000001085e */
[----:B----4-:R-:W-:Y:S01]  /*cb00*/  F2FP.PACK_AB R125, R81, R80 ;  /* 0x00000050517d723e */ /* 0x010fe200000000ff */
[----:B------:R-:W-:Y:S02]  /*cb10*/  FFMA.FTZ R94, R70, c[0x0][0x2d0], -R94 ;  /* 0x0000b400465e7a23 */ /* 0x000fe4000001085e */
[----:B------:R-:W3:Y:S04]  /*cb20*/  LDL.LU R70, [R1+0x14] ;  /* 0x0000140001467983 */ /* 0x000ee80000300800 */
[----:B------:R-:W-:Y:S10]  /*cb30*/  MUFU.EX2 R71, R71 ;  /* 0x0000004700477308 */ /* 0x000ff40000000800 */
[----:B------:R-:W4:Y:S02]  /*cb40*/  MUFU.EX2 R94, R94 ;  /* 0x0000005e005e7308 */ /* 0x000f240000000800 */
[----:B----4-:R-:W-:Y:S07]  /*cb50*/  F2FP.PACK_AB R127, R94, R71 ;  /* 0x000000475e7f723e */ /* 0x010fee00000000ff */
[C---:B------:R-:W-:Y:S01]  /*cb60*/  HMMA.16816.F32 R140, R124.reuse, R148, R8 ;  /* 0x000000947c8c723c */ /* 0x040fe20000001808 */
[----:B--2---:R-:W-:Y:S01]  /*cb70*/  FFMA.FTZ R2, R2, R83, R152 ;  /* 0x0000005302027223 */ /* 0x004fe20000010098 */
[----:B------:R-:W-:Y:S06]  /*cb80*/  MOV R152, R144 ;  /* 0x0000009000987202 */ /* 0x000fec0000000f00 */
[-C--:B------:R-:W-:Y:S01]  /*cb90*/  HMMA.16816.F32 R144, R124, R150.reuse, R12 ;  /* 0x000000967c90723c */ /* 0x080fe2000000180c */
[----:B------:R-:W-:Y:S04]  /*cba0*/  FADD.FTZ R2, R155, R2 ;  /* 0x000000029b027221 */ /* 0x000fe80000010000 */
[----:B------:R-:W-:Y:S02]  /*cbb0*/  FADD.FTZ R5, R152, R2 ;  /* 0x0000000298057221 */ /* 0x000fe40000010000 */
[----:B------:R-:W-:Y:S01]  /*cbc0*/  FADD.FTZ R2, R239, R6 ;  /* 0x00000006ef027221 */ /* 0x000fe20000010000 */
[C---:B------:R-:W-:Y:S01]  /*cbd0*/  HMMA.16816.F32 R148, R168.reuse, R150, R16 ;  /* 0x00000096a894723c */ /* 0x040fe20000001810 */
[----:B------:R-:W-:Y:S07]  /*cbe0*/  FADD.FTZ R6, R158, R4 ;  /* 0x000000049e067221 */ /* 0x000fee0000010000 */
[-C--:B------:R-:W-:Y:S01]  /*cbf0*/  HMMA.16816.F32 R152, R168, R100.reuse, R20 ;  /* 0x00000064a898723c */ /* 0x080fe20000001814 */
[----:B---3--:R-:W-:Y:S03]  /*cc00*/  FFMA.FTZ R8, R0, R70, R131 ;  /* 0x0000004600087223 */ /* 0x008fe60000010083 */
[----:B------:R-:W-:Y:S02]  /*cc10*/  FADD.FTZ R0, R159, R5 ;  /* 0x000000059f007221 */ /* 0x000fe40000010000 */
[----:B------:R-:W-:Y:S01]  /*cc20*/  FADD.FTZ R8, R132, R8 ;  /* 0x0000000884087221 */ /* 0x000fe20000010000 */
[----:B------:R-:W-:Y:S01]  /*cc30*/  MOV R132, R129 ;  /* 0x0000008100847202 */ /* 0x000fe20000000f00 */
[----:B------:R-:W-:Y:S04]  /*cc40*/  FADD.FTZ R5, R157, R2 ;  /* 0x000000029d057221 */ /* 0x000fe80000010000 */
[----:B------:R-:W-:Y:S02]  /*cc50*/  FADD.FTZ R7, R156, R0 ;  /* 0x000000009c077221 */ /* 0x000fe40000010000 */
[----:B------:R-:W-:Y:S01]  /*cc60*/  FADD.FTZ R4, R238, R8 ;  /* 0x00000008ee047221 */ /* 0x000fe20000010000 */
[C---:B------:R-:W-:Y:S01]  /*cc70*/  HMMA.16816.F32 R156, R124.reuse, R100, R24 ;  /* 0x000000647c9c723c */ /* 0x040fe20000001818 */
[----:B------:R-:W-:Y:S02]  /*cc80*/  FADD.FTZ R2, R233, R6 ;  /* 0x00000006e9027221 */ /* 0x000fe40000010000 */
[----:B------:R-:W-:Y:S02]  /*cc90*/  FADD.FTZ R0, R230, R5 ;  /* 0x00000005e6007221 */ /* 0x000fe40000010000 */
[----:B------:R-:W-:Y:S02]  /*cca0*/  FADD.FTZ R7, R160, R7 ;  /* 0x00000007a0077221 */ /* 0x000fe40000010000 */
[----:B------:R-:W-:Y:S02]  /*ccb0*/  FADD.FTZ R4, R163, R4 ;  /* 0x00000004a3047221 */ /* 0x000fe40000010000 */
[----:B------:R-:W-:Y:S03]  /*ccc0*/  FADD.FTZ R6, R162, R2 ;  /* 0x00000002a2067221 */ /* 0x000fe60000010000 */
[----:B------:R-:W-:Y:S02]  /*ccd0*/  FADD.FTZ R5, R161, R0 ;  /* 0x00000000a1057221 */ /* 0x000fe40000010000 */
[----:B------:R-:W-:Y:S01]  /*cce0*/  FADD.FTZ R2, R211, R7 ;  /* 0x00000007d3027221 */ /* 0x000fe20000010000 */
[-C--:B------:R-:W-:Y:S01]  /*ccf0*/  HMMA.16816.F32 R160, R124, R102.reuse, R28 ;  /* 0x000000667ca0723c */ /* 0x080fe2000000181c */
[----:B------:R-:W-:Y:S02]  /*cd00*/  FADD.FTZ R4, R209, R4 ;  /* 0x00000004d1047221 */ /* 0x000fe40000010000 */
[----:B------:R-:W-:Y:S02]  /*cd10*/  FADD.FTZ R0, R237, R6 ;  /* 0x00000006ed007221 */ /* 0x000fe40000010000 */
[----:B------:R-:W-:Y:S02]  /*cd20*/  FADD.FTZ R10, R236, R5 ;  /* 0x00000005ec0a7221 */ /* 0x000fe40000010000 */
[----:B------:R-:W-:Y:S01]  /*cd30*/  FADD.FTZ R11, R234, R4 ;  /* 0x00000004ea0b7221 */ /* 0x000fe20000010000 */
[C---:B------:R-:W-:Y:S01]  /*cd40*/  HMMA.16816.F32 R100, R168.reuse, R102, R32 ;  /* 0x00000066a864723c */ /* 0x040fe20000001820 */
[----:B------:R-:W-:Y:S01]  /*cd50*/  FADD.FTZ R8, R235, R2 ;  /* 0x00000002eb087221 */ /* 0x000fe20000010000 */
[----:B------:R-:W2:Y:S02]  /*cd60*/  LDSM.16.MT88.4 R4, [R215+0x2900] ;  /* 0x00290000d704783b */ /* 0x000ea40000004200 */
[----:B------:R-:W-:Y:S02]  /*cd70*/  FADD.FTZ R9, R232, R0 ;  /* 0x00000000e8097221 */ /* 0x000fe40000010000 */
[----:B------:R-:W-:Y:S02]  /*cd80*/  FADD.FTZ R2, R167, R10 ;  /* 0x0000000aa7027221 */ /* 0x000fe40000010000 */
[----:B------:R-:W-:Y:S04]  /*cd90*/  FADD.FTZ R0, R165, R8 ;  /* 0x00000008a5007221 */ /* 0x000fe80000010000 */
[----:B------:R-:W-:Y:S02]  /*cda0*/  FADD.FTZ R8, R104, R11 ;  /* 0x0000000b68087221 */ /* 0x000fe40000010000 */
[----:B------:R-:W-:Y:S02]  /*cdb0*/  FADD.FTZ R9, R210, R9 ;  /* 0x00000009d2097221 */ /* 0x000fe40000010000 */
[----:B------:R-:W-:Y:S02]  /*cdc0*/  FADD.FTZ R2, R166, R2 ;  /* 0x00000002a6027221 */ /* 0x000fe40000010000 */
[----:B------:R-:W-:Y:S02]  /*cdd0*/  FADD.FTZ R0, R164, R0 ;  /* 0x00000000a4007221 */ /* 0x000fe40000010000 */
[----:B------:R-:W-:Y:S01]  /*cde0*/  FADD.FTZ R12, R208, R8 ;  /* 0x00000008d00c7221 */ /* 0x000fe20000010000 */
[-C--:B-1----:R-:W-:Y:S01]  /*cdf0*/  HMMA.16816.F32 R164, R168, R112.reuse, R36 ;  /* 0x00000070a8a4723c */ /* 0x082fe20000001824 */
[----:B------:R-:W-:Y:S02]  /*ce00*/  FADD.FTZ R8, R207, R9 ;  /* 0x00000009cf087221 */ /* 0x000fe40000010000 */
[----:B------:R-:W-:Y:S02]  /*ce10*/  FADD.FTZ R2, R205, R2 ;  /* 0x00000002cd027221 */ /* 0x000fe40000010000 */
[----:B------:R-:W-:Y:S02]  /*ce20*/  FADD.FTZ R0, R107, R0 ;  /* 0x000000006b007221 */ /* 0x000fe40000010000 */
[----:B------:R-:W-:Y:S02]  /*ce30*/  FADD.FTZ R12, R105, R12 ;  /* 0x0000000c690c7221 */ /* 0x000fe40000010000 */
[----:B------:R-:W-:Y:S03]  /*ce40*/  FADD.FTZ R10, R206, R8 ;  /* 0x00000008ce0a7221 */ /* 0x000fe60000010000 */
[----:B------:R-:W-:Y:S02]  /*ce50*/  FADD.FTZ R9, R204, R2 ;  /* 0x00000002cc097221 */ /* 0x000fe40000010000 */
        /* <DEDUP_REMOVED lines=16> */
[----:B------:R-:W-:Y:S03]  /*cf60*/  FADD.FTZ R8, R191, R8 ;  /* 0x00000008bf087221 */ /* 0x000fe60000010000 */
        /* <DEDUP_REMOVED lines=8> */
[----:B------:R-:W-:Y:S01]  /*cff0*/  FADD.FTZ R2, R190, R10 ;  /* 0x0000000abe027221 */ /* 0x000fe20000010000 */
[-C--:B--2---:R-:W-:Y:S01]  /*d000*/  HMMA.16816.F32 R116, R168, R4.reuse, R52 ;  /* 0x00000004a874723c */ /* 0x084fe20000001834 */
[----:B------:R-:W-:Y:S02]  /*d010*/  FADD.FTZ R8, R98, R8 ;  /* 0x0000000862087221 */ /* 0x000fe40000010000 */
[----:B------:R-:W-:Y:S02]  /*d020*/  FADD.FTZ R0, R189, R11 ;  /* 0x0000000bbd007221 */ /* 0x000fe40000010000 */
[----:B------:R-:W-:Y:S02]  /*d030*/  FADD.FTZ R10, R121, R9 ;  /* 0x00000009790a7221 */ /* 0x000fe40000010000 */
[----:B------:R-:W-:Y:S02]  /*d040*/  FADD.FTZ R11, R123, R2 ;  /* 0x000000027b0b7221 */ /* 0x000fe40000010000 */
[----:B------:R-:W-:Y:S03]  /*d050*/  FADD.FTZ R8, R120, R8 ;  /* 0x0000000878087221 */ /* 0x000fe60000010000 */
[----:B------:R-:W-:Y:S02]  /*d060*/  FADD.FTZ R9, R122, R0 ;  /* 0x000000007a097221 */ /* 0x000fe40000010000 */
[----:B------:R-:W-:Y:S01]  /*d070*/  FADD.FTZ R2, R186, R10 ;  /* 0x0000000aba027221 */ /* 0x000fe20000010000 */
[C---:B------:R-:W-:Y:S01]  /*d080*/  HMMA.16816.F32 R120, R124.reuse, R4, R56 ;  /* 0x000000047c78723c */ /* 0x040fe20000001838 */
[----:B------:R-:W-:Y:S02]  /*d090*/  FADD.FTZ R0, R188, R11 ;  /* 0x0000000bbc007221 */ /* 0x000fe40000010000 */
[----:B------:R-:W-:Y:S04]  /*d0a0*/  IMAD.MOV.U32 R131, RZ, RZ, R130 ;  /* 0x000000ffff837224 */ /* 0x000fe800078e0082 */
[----:B------:R-:W-:Y:S01]  /*d0b0*/  FADD.FTZ R4, R97, R8 ;  /* 0x0000000861047221 */ /* 0x000fe20000010000 */
[-C--:B------:R-:W-:Y:S01]  /*d0c0*/  HMMA.16816.F32 R124, R124, R6.reuse, R60 ;  /* 0x000000067c7c723c */ /* 0x080fe2000000183c */
[----:B------:R-:W-:Y:S03]  /*d0d0*/  FADD.FTZ R8, R187, R9 ;  /* 0x00000009bb087221 */ /* 0x000fe60000010000 */
[----:B------:R-:W-:Y:S02]  /*d0e0*/  FADD.FTZ R9, R185, R2 ;  /* 0x00000002b9097221 */ /* 0x000fe40000010000 */
[----:B------:R-:W-:Y:S02]  /*d0f0*/  FADD.FTZ R4, R96, R4 ;  /* 0x0000000460047221 */ /* 0x000fe40000010000 */
[----:B------:R-:W-:Y:S01]  /*d100*/  FADD.FTZ R5, R184, R0 ;  /* 0x00000000b8057221 */ /* 0x000fe20000010000 */
[----:B------:R-:W-:Y:S03]  /*d110*/  HMMA.16816.F32 R168, R168, R6, R64 ;  /* 0x00000006a8a8723c */ /* 0x000fe60000001840 */
[----:B------:R-:W-:Y:S02]  /*d120*/  FADD.FTZ R2, R174, R8 ;  /* 0x00000008ae027221 */ /* 0x000fe40000010000 */
[----:B------:R-:W-:Y:S02]  /*d130*/  FADD.FTZ R4, R95, R4 ;  /* 0x000000045f047221 */ /* 0x000fe40000010000 */
[----:B------:R-:W-:Y:S02]  /*d140*/  FADD.FTZ R0, R99, R9 ;  /* 0x0000000963007221 */ /* 0x000fe40000010000 */
[----:B------:R-:W-:Y:S03]  /*d150*/  FADD.FTZ R5, R175, R5 ;  /* 0x00000005af057221 */ /* 0x000fe60000010000 */
[----:B------:R-:W-:Y:S02]  /*d160*/  FADD.FTZ R8, R172, R2 ;  /* 0x00000002ac087221 */ /* 0x000fe40000010000 */
[----:B------:R-:W-:Y:S02]  /*d170*/  FADD.FTZ R2, R80, R4 ;  /* 0x0000000450027221 */ /* 0x000fe40000010000 */
[----:B------:R-:W-:Y:S02]  /*d180*/  FADD.FTZ R4, R92, R0 ;  /* 0x000000005c047221 */ /* 0x000fe40000010000 */
[----:B------:R-:W-:Y:S02]  /*d190*/  FADD.FTZ R0, R173, R5 ;  /* 0x00000005ad007221 */ /* 0x000fe40000010000 */
[----:B------:R-:W-:Y:S01]  /*d1a0*/  FADD.FTZ R5, R134, R8 ;  /* 0x0000000886057221 */ /* 0x000fe20000010000 */
[----:B------:R-:W-:Y:S01]  /*d1b0*/  MOV R134, R3 ;  /* 0x0000000300867202 */ /* 0x000fe20000000f00 */
[----:B------:R-:W-:Y:S02]  /*d1c0*/  FADD.FTZ R6, R135, R0 ;  /* 0x0000000087067221 */ /* 0x000fe40000010000 */
[----:B------:R-:W-:Y:S01]  /*d1d0*/  FADD.FTZ R5, R133, R5 ;  /* 0x0000000585057221 */ /* 0x000fe20000010000 */
[----:B------:R-:W-:Y:S01]  /*d1e0*/  MOV R133, R128 ;  /* 0x0000008000857202 */ /* 0x000fe20000000f00 */
[----:B------:R-:W-:Y:S01]  /*d1f0*/  FADD.FTZ R2, R81, R2 ;  /* 0x0000000251027221 */ /* 0x000fe20000010000 */
[----:B------:R1:W-:Y:S01]  /*d200*/  STL [R1+0x8], R6 ;  /* 0x0000080601007387 */ /* 0x0003e20000100800 */
[----:B------:R-:W-:Y:S02]  /*d210*/  FADD.FTZ R4, R82, R4 ;  /* 0x0000000452047221 */ /* 0x000fe40000010000 */
[----:B------:R-:W-:Y:S01]  /*d220*/  FADD.FTZ R0, R71, R2 ;  /* 0x0000000247007221 */ /* 0x000fe20000010000 */
[----:B------:R1:W-:Y:S01]  /*d230*/  STL [R1+0xc], R5 ;  /* 0x00000c0501007387 */ /* 0x0003e20000100800 */
[----:B------:R-:W-:Y:S02]  /*d240*/  FADD.FTZ R2, R93, R4 ;  /* 0x000000045d027221 */ /* 0x000fe40000010000 */
[----:B------:R-:W-:Y:S03]  /*d250*/  FADD.FTZ R0, R94, R0 ;  /* 0x000000005e007221 */ /* 0x000fe60000010000 */
[----:B------:R1:W-:Y:S04]  /*d260*/  STL [R1+0x10], R2 ;  /* 0x0000100201007387 */ /* 0x0003e80000100800 */
[----:B------:R1:W-:Y:S01]  /*d270*/  STL [R1+0x14], R0 ;  /* 0x0000140001007387 */ /* 0x0003e20000100800 */
[----:B------:R-:W-:-:S05]  /*d280*/  @P0 BRA `(.L_x_181) ;  /* 0xffffa49000000947 */ /* 0x000fca000383ffff */
.L_x_164:
[----:B------:R-:W2:Y:S01]  /*d290*/  S2UR UR6, SR_CTAID.X ;  /* 0x00000000000679c3 */ /* 0x000ea20000002500 */
[----:B------:R-:W-:Y:S01]  /*d2a0*/  ULDC.64 UR4, c[0x0][0x2c8] ;  /* 0x0000b20000047ab9 */ /* 0x000fe20000000a00 */
[----:B------:R-:W-:Y:S01]  /*d2b0*/  PLOP3.LUT P0, PT, PT, PT, UP1, 0x40, 0x0 ;  /* 0x000000000000781c */ /* 0x000fe20003f0e818 */
[----:B--2---:R-:W-:-:S04]  /*d2c0*/  ULEA UR6, UR6, 0x7f, 0x7 ;  /* 0x0000007f06067891 */ /* 0x004fc8000f8e383f */
[----:B------:R-:W-:-:S03]  /*d2d0*/  UIMAD.WIDE.U32 UR14, UR6, UR4, URZ ;  /* 0x00000004060e72a5 */ /* 0x000fc6000f8e003f */
[----:B------:R-:W-:Y:S02]  /*d2e0*/  ULDC UR4, c[0x0][0x168] ;  /* 0x00005a0000047ab9 */ /* 0x000fe40000000800 */
[----:B------:R-:W-:Y:S02]  /*d2f0*/  @UP2 USHF.R.U32.HI UR6, URZ, UR5, UR15 ;  /* 0x000000053f062299 */ /* 0x000fe4000801160f */
[----:B------:R-:W-:Y:S02]  /*d300*/  UIADD3 UR4, -UR4, 0x1, URZ ;  /* 0x0000000104047890 */ /* 0x000fe4000fffe13f */
[----:B------:R-:W-:Y:S02]  /*d310*/  ULDC UR5, c[0x0][0x1d0] ;  /* 0x0000740000057ab9 */ /* 0x000fe40000000800 */
[----:B------:R-:W-:-:S03]  /*d320*/  UIADD3 UR7, UR6, UR5, UR4 ;  /* 0x0000000506077290 */ /* 0x000fc6000fffe004 */
[----:B------:R-:W-:Y:S02]  /*d330*/  ULDC UR6, c[0x0][0x324] ;  /* 0x0000c90000067ab9 */ /* 0x000fe40000000800 */
[----:B------:R-:W-:Y:S01]  /*d340*/  UIADD3 UR6, UR7, -UR6, URZ ;  /* 0x8000000607067290 */ /* 0x000fe2000fffe03f */
[----:B------:R-:W-:Y:S05]  /*d350*/  @P0 BRA `(.L_x_182) ;  /* 0x0000014000000947 */ /* 0x000fea0003800000 */
        /* <DEDUP_REMOVED lines=11> */
.L_x_183:
[----:B------:R-:W-:Y:S02]  /*d410*/  ULDC UR4, c[0x0][0x32c] ;  /* 0x0000cb0000047ab9 */ /* 0x000fe40000000800 */
[----:B------:R-:W-:-:S03]  /*d420*/  UISETP.NE.AND UP0, UPT, UR4, 0x1, UPT ;  /* 0x000000010400788c */ /* 0x000fc6000bf05270 */
[----:B------:R-:W-:Y:S02]  /*d430*/  ULDC.64 UR4, c[0x0][0x330] ;  /* 0x0000cc0000047ab9 */ /* 0x000fe40000000a00 */
[----:B------:R-:W-:-:S06]  /*d440*/  UIMAD.WIDE.U32 UR14, UR7, UR4, URZ ;  /* 0x00000004070e72a5 */ /* 0x000fcc000f8e003f */
[----:B------:R-:W-:Y:S02]  /*d450*/  @UP0 USHF.R.U32.HI UR7, URZ, UR5, UR15 ;  /* 0x000000053f070299 */ /* 0x000fe4000801160f */
.L_x_184:
[----:B------:R-:W-:Y:S02]  /*d460*/  ULDC UR4, c[0x0][0x32c] ;  /* 0x0000cb0000047ab9 */ /* 0x000fe40000000800 */
[----:B------:R-:W-:-:S04]  /*d470*/  UIMAD UR4, UR7, UR4, URZ ;  /* 0x00000004070472a4 */ /* 0x000fc8000f8e023f */
[----:B------:R-:W-:-:S04]  /*d480*/  UISETP.LT.AND UP0, UPT, UR6, UR4, UPT ;  /* 0x000000040600728c */ /* 0x000fc8000bf01270 */
[----:B------:R-:W-:-:S04]  /*d490*/  USEL UR6, UR6, UR4, !UP0 ;  /* 0x0000000406067287 */ /* 0x000fc8000c000000 */
.L_x_182:
[----:B------:R-:W-:-:S04]  /*d4a0*/  UIADD3 UR6, UR6, 0x5f, URZ ;  /* 0x0000005f06067890 */ /* 0x000fc8000fffe03f */
[----:B------:R-:W-:-:S04]  /*d4b0*/  UIMAD.WIDE UR4, UR6, 0x2aaaaaab, URZ ;  /* 0x2aaaaaab060478a5 */ /* 0x000fc8000f8e023f */
[----:B------:R-:W-:-:S04]  /*d4c0*/  USHF.R.U32.HI UR4, URZ, 0x1f, UR5 ;  /* 0x0000001f3f047899 */ /* 0x000fc80008011605 */
[----:B------:R-:W-:-:S04]  /*d4d0*/  ULEA.HI.SX32 UR4, UR5, UR4, 0x1c ;  /* 0x0000000405047291 */ /* 0x000fc8000f8fe23f */
[----:B------:R-:W-:-:S04]  /*d4e0*/  UISETP.LT.AND UP0, UPT, UR8, UR4, UPT ;  /* 0x000000040800728c */ /* 0x000fc8000bf01270 */
[----:B------:R-:W-:-:S06]  /*d4f0*/  USEL UR4, UR8, UR4, !UP0 ;  /* 0x0000000408047287 */ /* 0x000fcc000c000000 */
[----:B------:R-:W-:-:S13]  /*d500*/  ISETP.GE.AND P0, PT, R229, UR4, PT ;  /* 0x00000004e5007c0c */ /* 0x000fda000bf06270 */
[----:B------:R-:W-:Y:S05]  /*d510*/  @!P0 BRA `(.L_x_185) ;  /* 0x0000368000008947 */ /* 0x000fea0003800000 */
[----:B------:R-:W-:Y:S01]  /*d520*/  MOV R131, R129 ;  /* 0x0000008100837202 */ /* 0x000fe20000000f00 */
[----:B------:R-:W-:Y:S01]  /*d530*/  IMAD.MOV.U32 R135, RZ, RZ, R3 ;  /* 0x000000ffff877224 */ /* 0x000fe200078e0003 */
[----:B-1----:R-:W-:Y:S01]  /*d540*/  MOV R0, R130 ;  /* 0x0000008200007202 */ /* 0x002fe20000000f00 */
[----:B------:R-:W-:Y:S01]  /*d550*/  IMAD.MOV.U32 R230, RZ, RZ, R229 ;  /* 0x000000ffffe67224 */ /* 0x000fe200078e00e5 */
[----:B------:R-:W-:Y:S01]  /*d560*/  MOV R134, R128 ;  /* 0x0000008000867202 */ /* 0x000fe20000000f00 */
[----:B------:R-:W-:Y:S01]  /*d570*/  IMAD.MOV.U32 R250, RZ, RZ, c[0x0][0x1e4] ;  /* 0x00007900fffa7624 */ /* 0x000fe200078e00ff */
[----:B------:R-:W-:Y:S02]  /*d580*/  MOV R249, c[0x0][0x1e0] ;  /* 0x0000780000f97a02 */ /* 0x000fe40000000f00 */
.L_x_186:
[----:B------:R-:W-:Y:S04]  /*d590*/  DEPBAR.LE SB0, 0x0 ;  /* 0x000080000000791a */ /* 0x000fe80000000000 */
[----:B------:R-:W-:Y:S01]  /*d5a0*/  BAR.SYNC.DEFER_BLOCKING 0x0 ;  /* 0x0000000000007b1d */ /* 0x000fe20000010000 */
[C---:B------:R-:W-:Y:S02]  /*d5b0*/  ISETP.LT.AND P0, PT, R230.reuse, UR8, PT ;  /* 0x00000008e6007c0c */ /* 0x040fe4000bf01270 */
[C---:B------:R-:W-:Y:S11]  /*d5c0*/  IADD3 R229, R230.reuse, -0x1, RZ ;  /* 0xffffffffe6e57810 */ /* 0x040ff60007ffe0ff */
[----:B------:R-:W-:Y:S01]  /*d5d0*/  @!P0 SHF.R.S32.HI R2, RZ, 0x1f, R230 ;  /* 0x0000001fff028819 */ /* 0x000fe200000114e6 */
[----:B------:R-:W-:Y:S04]  /*d5e0*/  @!P0 IMAD.WIDE.U32 R128, R230, c[0x0][0x208], RZ ;  /* 0x00008200e6808a25 */ /* 0x000fe800078e00ff */
[----:B------:R-:W-:Y:S04]  /*d5f0*/  @!P0 IMAD R2, R2, c[0x0][0x208], RZ ;  /* 0x0000820002028a24 */ /* 0x000fe800078e02ff */
[----:B------:R-:W-:Y:S01]  /*d600*/  @!P0 IMAD R2, R230, c[0x0][0x20c], R2 ;  /* 0x00008300e6028a24 */ /* 0x000fe200078e0202 */
[----:B------:R-:W2:Y:S04]  /*d610*/  LDL.64 R202, [R1+0x30] ;  /* 0x0000300001ca7983 */ /* 0x000ea80000100a00 */
[----:B------:R-:W-:Y:S02]  /*d620*/  @!P0 IADD3 R129, R129, R2, RZ ;  /* 0x0000000281818210 */ /* 0x000fe40007ffe0ff */
[----:B------:R-:W3:Y:S06]  /*d630*/  LDL.64 R200, [R1+0x40] ;  /* 0x0000400001c87983 */ /* 0x000eec0000100a00 */
[----:B-----5:R-:W-:Y:S08]  /*d640*/  LDSM.16.M88.4 R96, [R219+0x6100] ;  /* 0x00610000db60783b */ /* 0x020ff00000000200 */
[----:B------:R-:W1:Y:S08]  /*d650*/  LDSM.16.M88.4 R16, [R212+0x3100] ;  /* 0x00310000d410783b */ /* 0x000e700000000200 */
[----:B------:R-:W4:Y:S08]  /*d660*/  LDSM.16.M88.4 R92, [R219+0x8100] ;  /* 0x00810000db5c783b */ /* 0x000f300000000200 */
[----:B------:R-:W4:Y:S08]  /*d670*/  LDSM.16.M88.4 R32, [R212+0x3900] ;  /* 0x00390000d420783b */ /* 0x000f300000000200 */
[----:B------:R-:W3:Y:S06]  /*d680*/  LDL.64 R232, [R1+0x38] ;  /* 0x0000380001e87983 */ /* 0x000eec0000100a00 */
[----:B------:R-:W4:Y:S08]  /*d690*/  LDSM.16.M88.4 R48, [R212+0x4100] ;  /* 0x00410000d430783b */ /* 0x000f300000000200 */
[----:B------:R-:W4:Y:S01]  /*d6a0*/  LDSM.16.M88.4 R64, [R212+0x4900] ;  /* 0x00490000d440783b */ /* 0x000f220000000200 */
[-C--:B-1----:R-:W-:Y:S07]  /*d6b0*/  HMMA.16816.F32 R4, R96, R16.reuse, RZ ;  /* 0x000000106004723c */ /* 0x082fee00000018ff */
[----:B------:R-:W1:Y:S01]  /*d6c0*/  LDSM.16.M88.4 R80, [R212+0x5100] ;  /* 0x00510000d450783b */ /* 0x000e620000000200 */
[C---:B----4-:R-:W-:Y:S07]  /*d6d0*/  HMMA.16816.F32 R8, R92.reuse, R16, RZ ;  /* 0x000000105c08723c */ /* 0x050fee00000018ff */
[----:B------:R-:W4:Y:S01]  /*d6e0*/  LDSM.16.M88.4 R172, [R212+0x5900] ;  /* 0x00590000d4ac783b */ /* 0x000f220000000200 */
[-C--:B------:R-:W-:Y:S07]  /*d6f0*/  HMMA.16816.F32 R12, R92, R18.reuse, RZ ;  /* 0x000000125c0c723c */ /* 0x080fee00000018ff */
[----:B------:R-:W-:Y:S01]  /*d700*/  LDSM.16.M88.4 R176, [R222+0x6100] ;  /* 0x00610000deb0783b */ /* 0x000fe20000000200 */
[C---:B------:R-:W-:Y:S07]  /*d710*/  HMMA.16816.F32 R16, R96.reuse, R18, RZ ;  /* 0x000000126010723c */ /* 0x040fee00000018ff */
[----:B------:R-:W1:Y:S01]  /*d720*/  LDSM.16.M88.4 R180, [R223] ;  /* 0x00000000dfb4783b */ /* 0x000e620000000200 */
[-C--:B------:R-:W-:Y:S07]  /*d730*/  HMMA.16816.F32 R20, R96, R32.reuse, RZ ;  /* 0x000000206014723c */ /* 0x080fee00000018ff */
[----:B------:R-:W1:Y:S01]  /*d740*/  LDSM.16.M88.4 R184, [R222+0x8100] ;  /* 0x00810000deb8783b */ /* 0x000e620000000200 */
[C---:B------:R-:W-:Y:S07]  /*d750*/  HMMA.16816.F32 R24, R92.reuse, R32, RZ ;  /* 0x000000205c18723c */ /* 0x040fee00000018ff */
[----:B------:R-:W1:Y:S01]  /*d760*/  LDSM.16.M88.4 R188, [R228] ;  /* 0x00000000e4bc783b */ /* 0x000e620000000200 */
[-C--:B------:R-:W-:Y:S07]  /*d770*/  HMMA.16816.F32 R28, R92, R34.reuse, RZ ;  /* 0x000000225c1c723c */ /* 0x080fee00000018ff */
[----:B------:R-:W1:Y:S01]  /*d780*/  LDSM.16.M88.4 R192, [R227] ;  /* 0x00000000e3c0783b */ /* 0x000e620000000200 */
[C---:B------:R-:W-:Y:S07]  /*d790*/  HMMA.16816.F32 R32, R96.reuse, R34, RZ ;  /* 0x000000226020723c */ /* 0x040fee00000018ff */
[----:B------:R-:W3:Y:S01]  /*d7a0*/  LDL.64 R234, [R1+0x28] ;  /* 0x0000280001ea7983 */ /* 0x000ee20000100a00 */
[-C--:B------:R-:W-:Y:S05]  /*d7b0*/  HMMA.16816.F32 R36, R96, R48.reuse, RZ ;  /* 0x000000306024723c */ /* 0x080fea00000018ff */
[----:B------:R-:W3:Y:S03]  /*d7c0*/  LDL.LU R252, [R1+0x10] ;  /* 0x0000100001fc7983 */ /* 0x000ee60000300800 */
[C---:B------:R-:W-:Y:S01]  /*d7d0*/  HMMA.16816.F32 R40, R92.reuse, R48, RZ ;  /* 0x000000305c28723c */ /* 0x040fe200000018ff */
[----:B------:R-:W3:Y:S07]  /*d7e0*/  LDL.LU R251, [R1+0x14] ;  /* 0x0000140001fb7983 */ /* 0x000eee0000300800 */
[-C--:B------:R-:W-:Y:S08]  /*d7f0*/  HMMA.16816.F32 R44, R92, R50.reuse, RZ ;  /* 0x000000325c2c723c */ /* 0x080ff000000018ff */
        /* <DEDUP_REMOVED lines=9> */
[-C--:B----4-:R-:W-:Y:S08]  /*d890*/  HMMA.16816.F32 R84, R96, R172.reuse, RZ ;  /* 0x000000ac6054723c */ /* 0x090ff000000018ff */
[C---:B------:R-:W-:Y:S08]  /*d8a0*/  HMMA.16816.F32 R88, R92.reuse, R172, RZ ;  /* 0x000000ac5c58723c */ /* 0x040ff000000018ff */
[-C--:B------:R-:W-:Y:S08]  /*d8b0*/  HMMA.16816.F32 R92, R92, R174.reuse, RZ ;  /* 0x000000ae5c5c723c */ /* 0x080ff000000018ff */
[----:B------:R-:W-:Y:S01]  /*d8c0*/  HMMA.16816.F32 R96, R96, R174, RZ ;  /* 0x000000ae6060723c */ /* 0x000fe200000018ff */
[----:B------:R-:W1:Y:S07]  /*d8d0*/  LDSM.16.M88.4 R172, [R226] ;  /* 0x00000000e2ac783b */ /* 0x000e6e0000000200 */
[-C--:B------:R-:W-:Y:S08]  /*d8e0*/  HMMA.16816.F32 R4, R176, R180.reuse, R4 ;  /* 0x000000b4b004723c */ /* 0x080ff00000001804 */
[C---:B------:R-:W-:Y:S08]  /*d8f0*/  HMMA.16816.F32 R8, R184.reuse, R180, R8 ;  /* 0x000000b4b808723c */ /* 0x040ff00000001808 */
[-C--:B------:R-:W-:Y:S08]  /*d900*/  HMMA.16816.F32 R12, R184, R182.reuse, R12 ;  /* 0x000000b6b80c723c */ /* 0x080ff0000000180c */
[C---:B------:R-:W-:Y:S01]  /*d910*/  HMMA.16816.F32 R16, R176.reuse, R182, R16 ;  /* 0x000000b6b010723c */ /* 0x040fe20000001810 */
[----:B------:R-:W4:Y:S07]  /*d920*/  LDSM.16.M88.4 R180, [R225] ;  /* 0x00000000e1b4783b */ /* 0x000f2e0000000200 */
[-C--:B------:R-:W-:Y:S08]  /*d930*/  HMMA.16816.F32 R20, R176, R188.reuse, R20 ;  /* 0x000000bcb014723c */ /* 0x080ff00000001814 */
[C---:B------:R-:W-:Y:S08]  /*d940*/  HMMA.16816.F32 R24, R184.reuse, R188, R24 ;  /* 0x000000bcb818723c */ /* 0x040ff00000001818 */
[-C--:B------:R-:W-:Y:S04]  /*d950*/  HMMA.16816.F32 R28, R184, R190.reuse, R28 ;  /* 0x000000beb81c723c */ /* 0x080fe8000000181c */
[----:B--2---:R-:W-:Y:S02]  /*d960*/  @!P0 MOV R3, R203 ;  /* 0x000000cb00038202 */ /* 0x004fe40000000f00 */
[----:B---3--:R-:W-:Y:S02]  /*d970*/  @!P0 MOV R2, R200 ;  /* 0x000000c800028202 */ /* 0x008fe40000000f00 */
[C---:B------:R-:W-:Y:S01]  /*d980*/  HMMA.16816.F32 R32, R176.reuse, R190, R32 ;  /* 0x000000beb020723c */ /* 0x040fe20000001820 */
[----:B------:R-:W2:Y:S03]  /*d990*/  LDSM.16.M88.4 R188, [R224] ;  /* 0x00000000e0bc783b */ /* 0x000ea60000000200 */
[----:B------:R-:W-:Y:S04]  /*d9a0*/  @!P0 IMAD.WIDE.U32 R2, R128, 0x60, R2 ;  /* 0x0000006080028825 */ /* 0x000fe800078e0002 */
[-C--:B------:R-:W-:Y:S04]  /*d9b0*/  HMMA.16816.F32 R36, R176, R192.reuse, R36 ;  /* 0x000000c0b024723c */ /* 0x080fe80000001824 */
[----:B------:R-:W-:Y:S01]  /*d9c0*/  @!P0 IMAD R128, R129, 0x60, RZ ;  /* 0x0000006081808824 */ /* 0x000fe200078e02ff */
[----:B------:R-:W-:Y:S03]  /*d9d0*/  @!P0 LEA R198, P1, R2, c[0x0][0x1f8], 0x1 ;  /* 0x00007e0002c68a11 */ /* 0x000fe600078208ff */
[C---:B------:R-:W-:Y:S04]  /*d9e0*/  HMMA.16816.F32 R40, R184.reuse, R192, R40 ;  /* 0x000000c0b828723c */ /* 0x040fe80000001828 */
[----:B------:R-:W-:Y:S02]  /*d9f0*/  @!P0 IADD3 R3, R3, R128, RZ ;  /* 0x0000008003038210 */ /* 0x000fe40007ffe0ff */
[----:B------:R-:W-:Y:S02]  /*da00*/  @!P0 IADD3 R196, P2, R198, UR10, RZ ;  /* 0x0000000ac6c48c10 */ /* 0x000fe4000ff5e0ff */
[-C--:B------:R-:W-:Y:S04]  /*da10*/  HMMA.16816.F32 R44, R184, R194.reuse, R44 ;  /* 0x000000c2b82c723c */ /* 0x080fe8000000182c */
[----:B------:R-:W-:Y:S02]  /*da20*/  @!P0 LEA.HI.X R199, R2, c[0x0][0x1fc], R3, 0x1, P1 ;  /* 0x00007f0002c78a11 */ /* 0x000fe400008f0c03 */
[----:B------:R-:W-:Y:S02]  /*da30*/  @!P0 IADD3 R132, P1, R196, UR10, RZ ;  /* 0x0000000ac4848c10 */ /* 0x000fe4000ff3e0ff */
[C---:B------:R-:W-:Y:S01]  /*da40*/  HMMA.16816.F32 R48, R176.reuse, R194, R48 ;  /* 0x000000c2b030723c */ /* 0x040fe20000001830 */
[----:B------:R-:W-:Y:S01]  /*da50*/  @!PT LDS RZ, [RZ] ;  /* 0x00000000fffff984 */ /* 0x000fe20000000800 */
[----:B------:R-:W-:Y:S01]  /*da60*/  @!PT LDS RZ, [RZ] ;  /* 0x00000000fffff984 */ /* 0x000fe20000000800 */
[----:B------:R-:W-:Y:S01]  /*da70*/  @!PT LDS RZ, [RZ] ;  /* 0x00000000fffff984 */ /* 0x000fe20000000800 */
[----:B------:R3:W-:Y:S03]  /*da80*/  @!P0 LDGSTS.E.BYPASS.LTC128B.128 [R231+0x100], [R198.64], !P6 ;  /* 0x00100000c6e78fae */ /* 0x0007e6000f101d4c */
[----:B------:R-:W-:Y:S02]  /*da90*/  @!P0 IADD3.X R197, R199, UR9, RZ, P2, !PT ;  /* 0x00000009c7c58c10 */ /* 0x000fe400097fe4ff */
[----:B------:R-:W-:Y:S02]  /*daa0*/  @!P0 IADD3 R128, P3, R132, UR10, RZ ;  /* 0x0000000a84808c10 */ /* 0x000fe4000ff7e0ff */
[-C--:B-1----:R-:W-:Y:S01]  /*dab0*/  HMMA.16816.F32 R52, R176, R172.reuse, R52 ;  /* 0x000000acb034723c */ /* 0x082fe20000001834 */
[----:B------:R3:W-:Y:S03]  /*dac0*/  @!P0 LDGSTS.E.BYPASS.LTC128B.128 [R231+0x900], [R196.64], !P6 ;  /* 0x00900000c4e78fae */ /* 0x0007e6000f101d4c */
[----:B------:R-:W-:Y:S02]  /*dad0*/  @!P0 IADD3.X R133, R197, UR9, RZ, P1, !PT ;  /* 0x00000009c5858c10 */ /* 0x000fe40008ffe4ff */
[----:B------:R-:W-:Y:S02]  /*dae0*/  @!P0 IADD3 R2, P2, R128, UR10, RZ ;  /* 0x0000000a80028c10 */ /* 0x000fe4000ff5e0ff */
[C---:B------:R-:W-:Y:S01]  /*daf0*/  HMMA.16816.F32 R56, R184.reuse, R172, R56 ;  /* 0x000000acb838723c */ /* 0x040fe20000001838 */
[----:B------:R1:W-:Y:S03]  /*db00*/  @!P0 LDGSTS.E.BYPASS.LTC128B.128 [R231+0x1100], [R132.64], !P6 ;  /* 0x0110000084e78fae */ /* 0x0003e6000f101d4c */
[----:B------:R-:W-:Y:S02]  /*db10*/  @!P0 IADD3.X R129, R133, UR9, RZ, P3, !PT ;  /* 0x0000000985818c10 */ /* 0x000fe40009ffe4ff */
[----:B------:R-:W-:Y:S02]  /*db20*/  @!P0 IADD3 R192, P1, R2, UR10, RZ ;  /* 0x0000000a02c08c10 */ /* 0x000fe4000ff3e0ff */
[-C--:B------:R-:W-:Y:S01]  /*db30*/  HMMA.16816.F32 R60, R184, R174.reuse, R60 ;  /* 0x000000aeb83c723c */ /* 0x080fe2000000183c */
[----:B------:R1:W-:Y:S03]  /*db40*/  @!P0 LDGSTS.E.BYPASS.LTC128B.128 [R231+0x1900], [R128.64], !P6 ;  /* 0x0190000080e78fae */ /* 0x0003e6000f101d4c */
[----:B------:R-:W-:Y:S04]  /*db50*/  @!P0 IADD3.X R3, R129, UR9, RZ, P2, !PT ;  /* 0x0000000981038c10 */ /* 0x000fe800097fe4ff */
[C---:B------:R-:W-:Y:S01]  /*db60*/  HMMA.16816.F32 R64, R176.reuse, R174, R64 ;  /* 0x000000aeb040723c */ /* 0x040fe20000001840 */
[----:B------:R1:W-:Y:S03]  /*db70*/  @!P0 LDGSTS.E.BYPASS.LTC128B.128 [R231+0x2100], [R2.64], !P6 ;  /* 0x0210000002e78fae */ /* 0x0003e6000f101d4c */
[----:B------:R-:W-:Y:S04]  /*db80*/  @!P0 IADD3.X R193, R3, UR9, RZ, P1, !PT ;  /* 0x0000000903c18c10 */ /* 0x000fe80008ffe4ff */
[-C--:B----4-:R-:W-:Y:S01]  /*db90*/  HMMA.16816.F32 R68, R176, R180.reuse, R68 ;  /* 0x000000b4b044723c */ /* 0x090fe20000001844 */
[----:B------:R4:W-:Y:S02]  /*dba0*/  @!P0 LDGSTS.E.BYPASS.LTC128B.128 [R231+0x2900], [R192.64], !P6 ;  /* 0x02900000c0e78fae */ /* 0x0009e4000f101d4c */
[----:B------:R-:W-:Y:S05]  /*dbb0*/  ISETP.GT.AND P0, PT, R230, UR8, PT ;  /* 0x00000008e6007c0c */ /* 0x000fea000bf04270 */
[C---:B------:R-:W-:Y:S01]  /*dbc0*/  HMMA.16816.F32 R72, R184.reuse, R180, R72 ;  /* 0x000000b4b848723c */ /* 0x040fe20000001848 */
[----:B---3--:R-:W-:Y:S07]  /*dbd0*/  LDSM.16.M88.4 R196, [R218+0x3100] ;  /* 0x00310000dac4783b */ /* 0x008fee0000000200 */
[-C--:B------:R-:W-:Y:S01]  /*dbe0*/  HMMA.16816.F32 R76, R184, R182.reuse, R76 ;  /* 0x000000b6b84c723c */ /* 0x080fe2000000184c */
[----:B------:R-:W0:Y:S07]  /*dbf0*/  LDGDEPBAR ;  /* 0x00000000000079af */ /* 0x000e2e0000000000 */
[C---:B------:R-:W-:Y:S01]  /*dc00*/  HMMA.16816.F32 R80, R176.reuse, R182, R80 ;  /* 0x000000b6b050723c */ /* 0x040fe20000001850 */
[----:B------:R-:W-:Y:S07]  /*dc10*/  LDSM.16.M88.4 R200, [R220+0x8100] ;  /* 0x00810000dcc8783b */ /* 0x000fee0000000200 */
[-C--:B--2---:R-:W-:Y:S01]  /*dc20*/  HMMA.16816.F32 R84, R176, R188.reuse, R84 ;  /* 0x000000bcb054723c */ /* 0x084fe20000001854 */
[----:B----4-:R-:W2:Y:S07]  /*dc30*/  LDSM.16.M88.4 R192, [R220+0x6100] ;  /* 0x00610000dcc0783b */ /* 0x010eae0000000200 */
[C---:B------:R-:W-:Y:S01]  /*dc40*/  HMMA.16816.F32 R88, R184.reuse, R188, R88 ;  /* 0x000000bcb858723c */ /* 0x040fe20000001858 */
[----:B------:R-:W3:Y:S07]  /*dc50*/  LDSM.16.M88.4 R204, [R218+0x3900] ;  /* 0x00390000dacc783b */ /* 0x000eee0000000200 */
[-C--:B------:R-:W-:Y:S01]  /*dc60*/  HMMA.16816.F32 R92, R184, R190.reuse, R92 ;  /* 0x000000beb85c723c */ /* 0x080fe2000000185c */
[----:B------:R-:W4:Y:S07]  /*dc70*/  LDSM.16.M88.4 R208, [R218+0x4100] ;  /* 0x00410000dad0783b */ /* 0x000f2e0000000200 */
[----:B------:R-:W-:Y:S01]  /*dc80*/  HMMA.16816.F32 R96, R176, R190, R96 ;  /* 0x000000beb060723c */ /* 0x000fe20000001860 */
[----:B------:R-:W1:Y:S08]  /*dc90*/  LDSM.16.M88.4 R172, [R218+0x4900] ;  /* 0x00490000daac783b */ /* 0x000e700000000200 */
[----:B------:R-:W1:Y:S01]  /*dca0*/  LDSM.16.M88.4 R176, [R218+0x5100] ;  /* 0x00510000dab0783b */ /* 0x000e620000000200 */
[-C--:B--2---:R-:W-:Y:S07]  /*dcb0*/  HMMA.16816.F32 R4, R192, R196.reuse, R4 ;  /* 0x000000c4c004723c */ /* 0x084fee0000001804 */
[----:B------:R-:W2:Y:S01]  /*dcc0*/  LDSM.16.M88.4 R180, [R218+0x5900] ;  /* 0x00590000dab4783b */ /* 0x000ea20000000200 */
[C---:B------:R-:W-:Y:S07]  /*dcd0*/  HMMA.16816.F32 R8, R200.reuse, R196, R8 ;  /* 0x000000c4c808723c */ /* 0x040fee0000001808 */
[----:B------:R-:W-:Y:S01]  /*dce0*/  LDSM.16.M88.4 R184, [R221+0x6100] ;  /* 0x00610000ddb8783b */ /* 0x000fe20000000200 */
[-C--:B------:R-:W-:Y:S07]  /*dcf0*/  HMMA.16816.F32 R12, R200, R198.reuse, R12 ;  /* 0x000000c6c80c723c */ /* 0x080fee000000180c */
[----:B------:R-:W1:Y:S01]  /*dd00*/  LDSM.16.M88.4 R188, [R217] ;  /* 0x00000000d9bc783b */ /* 0x000e620000000200 */
[C---:B------:R-:W-:Y:S07]  /*dd10*/  HMMA.16816.F32 R16, R192.reuse, R198, R16 ;  /* 0x000000c6c010723c */ /* 0x040fee0000001810 */
[----:B------:R-:W-:Y:S01]  /*dd20*/  LDSM.16.M88.4 R196, [R217+0x800] ;  /* 0x00080000d9c4783b */ /* 0x000fe20000000200 */
        /* <DEDUP_REMOVED lines=10> */
[-C--:B-1----:R-:W-:Y:S08]  /*ddd0*/  HMMA.16816.F32 R52, R192, R172.reuse, R52 ;  /* 0x000000acc034723c */ /* 0x082ff00000001834 */
        /* <DEDUP_REMOVED lines=8> */
[----:B------:R-:W3:Y:S07]  /*de60*/  LDSM.16.M88.4 R176, [R217+0x2000] ;  /* 0x00200000d9b0783b */ /* 0x000eee0000000200 */
[-C--:B--2---:R-:W-:Y:S08]  /*de70*/  HMMA.16816.F32 R84, R192, R180.reuse, R84 ;  /* 0x000000b4c054723c */ /* 0x084ff00000001854 */
[C---:B------:R-:W-:Y:S08]  /*de80*/  HMMA.16816.F32 R88, R200.reuse, R180, R88 ;  /* 0x000000b4c858723c */ /* 0x040ff00000001858 */
[-C--:B------:R-:W-:Y:S08]  /*de90*/  HMMA.16816.F32 R92, R200, R182.reuse, R92 ;  /* 0x000000b6c85c723c */ /* 0x080ff0000000185c */
[----:B------:R-:W-:Y:S01]  /*dea0*/  HMMA.16816.F32 R96, R192, R182, R96 ;  /* 0x000000b6c060723c */ /* 0x000fe20000001860 */
[----:B------:R-:W2:Y:S01]  /*deb0*/  LDSM.16.M88.4 R180, [R217+0x2800] ;  /* 0x00280000d9b4783b */ /* 0x000ea20000000200 */
[----:B------:R-:W-:Y:S06]  /*dec0*/  DEPBAR.LE SB0, 0x0 ;  /* 0x000080000000791a */ /* 0x000fec0000000000 */
[-C--:B------:R-:W-:Y:S01]  /*ded0*/  HMMA.16816.F32 R4, R184, R188.reuse, R4 ;  /* 0x000000bcb804723c */ /* 0x080fe20000001804 */
[----:B------:R-:W-:Y:S07]  /*dee0*/  BAR.SYNC.DEFER_BLOCKING 0x0 ;  /* 0x0000000000007b1d */ /* 0x000fee0000010000 */
[C---:B-1----:R-:W-:Y:S08]  /*def0*/  HMMA.16816.F32 R8, R172.reuse, R188, R8 ;  /* 0x000000bcac08723c */ /* 0x042ff00000001808 */
[-C--:B------:R-:W-:Y:S08]  /*df00*/  HMMA.16816.F32 R12, R172, R190.reuse, R12 ;  /* 0x000000beac0c723c */ /* 0x080ff0000000180c */
[C---:B------:R-:W-:Y:S04]  /*df10*/  HMMA.16816.F32 R16, R184.reuse, R190, R16 ;  /* 0x000000beb810723c */ /* 0x040fe80000001810 */
[----:B------:R-:W-:Y:S02]  /*df20*/  FMNMX.FTZ R2, R4, R0, !PT ;  /* 0x0000000004027209 */ /* 0x000fe40007810000 */
[----:B------:R-:W-:Y:S02]  /*df30*/  FMNMX.FTZ R3, R6, R131, !PT ;  /* 0x0000008306037209 */ /* 0x000fe40007810000 */
[-C--:B------:R-:W-:Y:S04]  /*df40*/  HMMA.16816.F32 R20, R184, R196.reuse, R20 ;  /* 0x000000c4b814723c */ /* 0x080fe80000001814 */
[----:B------:R-:W-:Y:S02]  /*df50*/  FMNMX.FTZ R2, R5, R2, !PT ;  /* 0x0000000205027209 */ /* 0x000fe40007810000 */
[----:B------:R-:W-:Y:S02]  /*df60*/  FMNMX.FTZ R3, R7, R3, !PT ;  /* 0x0000000307037209 */ /* 0x000fe40007810000 */
[C---:B------:R-:W-:Y:S04]  /*df70*/  HMMA.16816.F32 R24, R172.reuse, R196, R24 ;  /* 0x000000c4ac18723c */ /* 0x040fe80000001818 */
[----:B------:R-:W-:Y:S04]  /*df80*/  FMNMX.FTZ R128, R8, R134, !PT ;  /* 0x0000008608807209 */ /* 0x000fe80007810000 */
        /* <DEDUP_REMOVED lines=106> */
[----:B------:R-:W-:Y:S01]  /*e630*/  FMUL.FTZ R180, R130, c[0x0][0x2d0] ;  /* 0x0000b40082b47a20 */ /* 0x000fe20000410000 */
[----:B--2---:R-:W-:Y:S03]  /*e640*/  FMNMX.FTZ R3, R3, R129, !PT ;  /* 0x0000008103037209 */ /* 0x004fe60007810000 */
[--C-:B------:R-:W-:Y:S01]  /*e650*/  FFMA.FTZ R52, R52, c[0x0][0x2d0], -R180.reuse ;  /* 0x0000b40034347a23 */ /* 0x100fe200000108b4 */
[----:B------:R-:W-:Y:S01]  /*e660*/  FMNMX.FTZ R128, R58, R128, !PT ;  /* 0x000000803a807209 */ /* 0x000fe20007810000 */
[--C-:B------:R-:W-:Y:S02]  /*e670*/  FFMA.FTZ R53, R53, c[0x0][0x2d0], -R180.reuse ;  /* 0x0000b40035357a23 */ /* 0x100fe400000108b4 */
[----:B------:R-:W-:Y:S01]  /*e680*/  MUFU.EX2 R194, R52 ;  /* 0x0000003400c27308 */ /* 0x000fe20000000800 */
[----:B------:R-:W-:Y:S01]  /*e690*/  FMNMX.FTZ R128, R59, R128, !PT ;  /* 0x000000803b807209 */ /* 0x000fe20007810000 */
        /* <DEDUP_REMOVED lines=8> */
[----:B------:R-:W-:Y:S02]  /*e720*/  FMUL.FTZ R181, R129, c[0x0][0x2d0] ;  /* 0x0000b40081b57a20 */ /* 0x000fe40000410000 */
[----:B------:R-:W-:Y:S01]  /*e730*/  FMNMX.FTZ R128, R74, R128, !PT ;  /* 0x000000804a807209 */ /* 0x000fe20007810000 */
[--C-:B------:R-:W-:Y:S02]  /*e740*/  FFMA.FTZ R16, R16, c[0x0][0x2d0], -R180.reuse ;  /* 0x0000b40010107a23 */ /* 0x100fe400000108b4 */
[--C-:B------:R-:W-:Y:S01]  /*e750*/  FFMA.FTZ R54, R54, c[0x0][0x2d0], -R181.reuse ;  /* 0x0000b40036367a23 */ /* 0x100fe200000108b5 */
[----:B------:R-:W-:Y:S01]  /*e760*/  FMNMX.FTZ R128, R75, R128, !PT ;  /* 0x000000804b807209 */ /* 0x000fe20007810000 */
[--C-:B------:R-:W-:Y:S02]  /*e770*/  FFMA.FTZ R55, R55, c[0x0][0x2d0], -R181.reuse ;  /* 0x0000b40037377a23 */ /* 0x100fe400000108b5 */
[----:B------:R3:W-:Y:S01]  /*e780*/  MUFU.EX2 R246, R16 ;  /* 0x0000001000f67308 */ /* 0x0007e20000000800 */
[----:B------:R-:W-:Y:S01]  /*e790*/  FMNMX.FTZ R128, R78, R128, !PT ;  /* 0x000000804e807209 */ /* 0x000fe20007810000 */
[--C-:B------:R-:W-:Y:S02]  /*e7a0*/  FFMA.FTZ R6, R6, c[0x0][0x2d0], -R181.reuse ;  /* 0x0000b40006067a23 */ /* 0x100fe400000108b5 */
[--C-:B------:R-:W-:Y:S01]  /*e7b0*/  FFMA.FTZ R66, R66, c[0x0][0x2d0], -R181.reuse ;  /* 0x0000b40042427a23 */ /* 0x100fe200000108b5 */
[----:B------:R-:W-:Y:S01]  /*e7c0*/  FMNMX.FTZ R128, R79, R128, !PT ;  /* 0x000000804f807209 */ /* 0x000fe20007810000 */
[----:B------:R-:W-:Y:S02]  /*e7d0*/  FFMA.FTZ R67, R67, c[0x0][0x2d0], -R181 ;  /* 0x0000b40043437a23 */ /* 0x000fe400000108b5 */
[--C-:B------:R-:W-:Y:S01]  /*e7e0*/  FFMA.FTZ R17, R17, c[0x0][0x2d0], -R180.reuse ;  /* 0x0000b40011117a23 */ /* 0x100fe200000108b4 */
[----:B------:R-:W-:Y:S01]  /*e7f0*/  FMNMX.FTZ R128, R90, R128, !PT ;  /* 0x000000805a807209 */ /* 0x000fe20007810000 */
[----:B------:R4:W-:Y:S01]  /*e800*/  MUFU.EX2 R240, R6 ;  /* 0x0000000600f07308 */ /* 0x0009e20000000800 */
[--C-:B------:R-:W-:Y:S02]  /*e810*/  FFMA.FTZ R4, R4, c[0x0][0x2d0], -R180.reuse ;  /* 0x0000b40004047a23 */ /* 0x100fe400000108b4 */
[----:B------:R-:W-:Y:S01]  /*e820*/  FMNMX.FTZ R0, R91, R128, !PT ;  /* 0x000000805b007209 */ /* 0x000fe20007810000 */
[----:B--2---:R-:W-:Y:S01]  /*e830*/  FADD.FTZ R2, -R129, R131 ;  /* 0x0000008381027221 */ /* 0x004fe20000010100 */
[----:B-1----:R-:W-:Y:S01]  /*e840*/  FMNMX.FTZ R128, R3, R172, !PT ;  /* 0x000000ac03807209 */ /* 0x002fe20007810000 */
[--C-:B------:R-:W-:Y:S01]  /*e850*/  FFMA.FTZ R5, R5, c[0x0][0x2d0], -R180.reuse ;  /* 0x0000b40005057a23 */ /* 0x100fe200000108b4 */
[----:B------:R-:W-:Y:S01]  /*e860*/  FMNMX.FTZ R0, R94, R0, !PT ;  /* 0x000000005e007209 */ /* 0x000fe20007810000 */
[----:B------:R-:W-:Y:S02]  /*e870*/  FMUL.FTZ R2, R2, c[0x0][0x2d0] ;  /* 0x0000b40002027a20 */ /* 0x000fe40000410000 */
[----:B------:R-:W-:Y:S01]  /*e880*/  MUFU.EX2 R242, R4 ;  /* 0x0000000400f27308 */ /* 0x000fe20000000800 */
[--C-:B------:R-:W-:Y:S01]  /*e890*/  FFMA.FTZ R18, R18, c[0x0][0x2d0], -R181.reuse ;  /* 0x0000b40012127a23 */ /* 0x100fe200000108b5 */
[----:B------:R-:W-:Y:S01]  /*e8a0*/  FMNMX.FTZ R0, R95, R0, !PT ;  /* 0x000000005f007209 */ /* 0x000fe20007810000 */
[----:B------:R-:W-:Y:S02]  /*e8b0*/  FFMA.FTZ R19, R19, c[0x0][0x2d0], -R181 ;  /* 0x0000b40013137a23 */ /* 0x000fe400000108b5 */
[----:B---3--:R-:W-:Y:S02]  /*e8c0*/  FMUL.FTZ R16, R133, R148 ;  /* 0x0000009485107220 */ /* 0x008fe40000410000 */
[--C-:B------:R-:W-:Y:S01]  /*e8d0*/  FFMA.FTZ R20, R20, c[0x0][0x2d0], -R180.reuse ;  /* 0x0000b40014147a23 */ /* 0x100fe200000108b4 */
[----:B------:R-:W1:Y:S01]  /*e8e0*/  SHFL.BFLY PT, R3, R0, 0x2, 0x1f ;  /* 0x0c401f0000037f89 */ /* 0x000e6200000e0000 */
[--C-:B------:R-:W-:Y:S01]  /*e8f0*/  FFMA.FTZ R21, R21, c[0x0][0x2d0], -R180.reuse ;  /* 0x0000b40015157a23 */ /* 0x100fe200000108b4 */
[----:B------:R2:W3:Y:S01]  /*e900*/  MUFU.EX2 R132, R2 ;  /* 0x0000000200847308 */ /* 0x0004e20000000800 */
[C---:B------:R-:W-:Y:S02]  /*e910*/  FMUL.FTZ R112, R133.reuse, R112 ;  /* 0x0000007085707220 */ /* 0x040fe40000410000 */
[C---:B------:R-:W-:Y:S01]  /*e920*/  FMUL.FTZ R113, R133.reuse, R113 ;  /* 0x0000007185717220 */ /* 0x040fe20000410000 */
[----:B----4-:R-:W-:Y:S01]  /*e930*/  @P0 SHF.R.S32.HI R6, RZ, 0x1f, R229 ;  /* 0x0000001fff060819 */ /* 0x010fe200000114e5 */
[C---:B------:R-:W-:Y:S02]  /*e940*/  FMUL.FTZ R116, R133.reuse, R116 ;  /* 0x0000007485747220 */ /* 0x040fe40000410000 */
[----:B------:R-:W-:Y:S02]  /*e950*/  FMUL.FTZ R117, R133, R117 ;  /* 0x0000007585757220 */ /* 0x000fe40000410000 */
[--C-:B------:R-:W-:Y:S01]  /*e960*/  FFMA.FTZ R23, R23, c[0x0][0x2d0], -R181.reuse ;  /* 0x0000b40017177a23 */ /* 0x100fe200000108b5 */
[----:B------:R4:W-:Y:S01]  /*e970*/  MUFU.EX2 R247, R5 ;  /* 0x0000000500f77308 */ /* 0x0009e20000000800 */
[--C-:B------:R-:W-:Y:S02]  /*e980*/  FFMA.FTZ R7, R7, c[0x0][0x2d0], -R181.reuse ;  /* 0x0000b40007077a23 */ /* 0x100fe400000108b5 */
[--C-:B------:R-:W-:Y:S02]  /*e990*/  FFMA.FTZ R32, R32, c[0x0][0x2d0], -R180.reuse ;  /* 0x0000b40020207a23 */ /* 0x100fe400000108b4 */
[----:B------:R-:W-:Y:S02]  /*e9a0*/  FFMA.FTZ R33, R33, c[0x0][0x2d0], -R180 ;  /* 0x0000b40021217a23 */ /* 0x000fe400000108b4 */
[--C-:B------:R-:W-:Y:S02]  /*e9b0*/  FFMA.FTZ R34, R34, c[0x0][0x2d0], -R181.reuse ;  /* 0x0000b40022227a23 */ /* 0x100fe400000108b5 */
[----:B------:R-:W-:Y:S01]  /*e9c0*/  FFMA.FTZ R35, R35, c[0x0][0x2d0], -R181 ;  /* 0x0000b40023237a23 */ /* 0x000fe200000108b5 */
[----:B------:R4:W-:Y:S01]  /*e9d0*/  MUFU.EX2 R243, R7 ;  /* 0x0000000700f37308 */ /* 0x0009e20000000800 */
[----:B------:R-:W-:Y:S01]  /*e9e0*/  @P0 IMAD R6, R6, c[0x0][0x1e0], RZ ;  /* 0x0000780006060a24 */ /* 0x000fe200078e02ff */
[----:B-1----:R-:W-:Y:S01]  /*e9f0*/  FMNMX.FTZ R0, R0, R3, !PT ;  /* 0x0000000300007209 */ /* 0x002fe20007810000 */
[----:B------:R-:W-:Y:S02]  /*ea00*/  FMUL.FTZ R100, R133, R100 ;  /* 0x0000006485647220 */ /* 0x000fe40000410000 */
[----:B--2---:R-:W-:Y:S02]  /*ea10*/  FADD.FTZ R2, -R128, R134 ;  /* 0x0000008680027221 */ /* 0x004fe40000010100 */
[C---:B------:R-:W-:Y:S02]  /*ea20*/  @P0 IMAD R6, R229.reuse, c[0x0][0x1e4], R6 ;  /* 0x00007900e5060a24 */ /* 0x040fe400078e0206 */
[----:B------:R-:W-:Y:S01]  /*ea30*/  FMUL.FTZ R2, R2, c[0x0][0x2d0] ;  /* 0x0000b40002027a20 */ /* 0x000fe20000410000 */
[----:B------:R1:W-:Y:S01]  /*ea40*/  MUFU.EX2 R248, R17 ;  /* 0x0000001100f87308 */ /* 0x0003e20000000800 */
[C---:B---3--:R-:W-:Y:S02]  /*ea50*/  FMUL.FTZ R114, R132.reuse, R114 ;  /* 0x0000007284727220 */ /* 0x048fe40000410000 */
[C---:B------:R-:W-:Y:S02]  /*ea60*/  FMUL.FTZ R115, R132.reuse, R115 ;  /* 0x0000007384737220 */ /* 0x040fe40000410000 */
[----:B----4-:R-:W-:Y:S04]  /*ea70*/  @P0 IMAD.WIDE.U32 R4, R229, c[0x0][0x1e0], RZ ;  /* 0x00007800e5040a25 */ /* 0x010fe800078e00ff */
[C---:B------:R-:W-:Y:S01]  /*ea80*/  FMUL.FTZ R118, R132.reuse, R118 ;  /* 0x0000007684767220 */ /* 0x040fe20000410000 */
[----:B------:R2:W3:Y:S01]  /*ea90*/  MUFU.EX2 R131, R2 ;  /* 0x0000000200837308 */ /* 0x0004e20000000800 */
[----:B------:R-:W-:Y:S01]  /*eaa0*/  @P0 IADD3 R5, R5, R6, RZ ;  /* 0x0000000605050210 */ /* 0x000fe20007ffe0ff */
[C---:B------:R-:W-:Y:S01]  /*eab0*/  FMUL.FTZ R119, R132.reuse, R119 ;  /* 0x0000007784777220 */ /* 0x040fe20000410000 */
[----:B------:R-:W-:Y:S01]  /*eac0*/  @P0 MOV R6, R232 ;  /* 0x000000e800060202 */ /* 0x000fe20000000f00 */
[----:B------:R-:W-:Y:S01]  /*ead0*/  FMUL.FTZ R101, R133, R101 ;  /* 0x0000006585657220 */ /* 0x000fe20000410000 */
[----:B------:R-:W-:Y:S01]  /*eae0*/  @P0 MOV R7, R235 ;  /* 0x000000eb00070202 */ /* 0x000fe20000000f00 */
[----:B------:R-:W-:Y:S02]  /*eaf0*/  @P0 IMAD R5, R5, 0x60, RZ ;  /* 0x0000006005050824 */ /* 0x000fe400078e02ff */
[----:B------:R-:W-:Y:S02]  /*eb00*/  FMUL.FTZ R102, R132, R102 ;  /* 0x0000006684667220 */ /* 0x000fe40000410000 */
[----:B------:R4:W-:Y:S01]  /*eb10*/  MUFU.EX2 R245, R18 ;  /* 0x0000001200f57308 */ /* 0x0009e20000000800 */
[----:B------:R-:W-:Y:S04]  /*eb20*/  @P0 IMAD.WIDE.U32 R6, R4, 0x60, R6 ;  /* 0x0000006004060825 */ /* 0x000fe800078e0006 */
[----:B-1----:R-:W-:Y:S01]  /*eb30*/  FMUL.FTZ R17, R133, R149 ;  /* 0x0000009585117220 */ /* 0x002fe20000410000 */
[----:B------:R-:W-:Y:S01]  /*eb40*/  @P0 LEA R4, P1, R6, c[0x0][0x1c8], 0x1 ;  /* 0x0000720006040a11 */ /* 0x000fe200078208ff */
[----:B------:R-:W-:Y:S01]  /*eb50*/  FMUL.FTZ R103, R132, R103 ;  /* 0x0000006784677220 */ /* 0x000fe20000410000 */
[----:B------:R-:W-:Y:S01]  /*eb60*/  @P0 IADD3 R5, R7, R5, RZ ;  /* 0x0000000507050210 */ /* 0x000fe20007ffe0ff */
[--C-:B------:R-:W-:Y:S01]  /*eb70*/  FFMA.FTZ R36, R36, c[0x0][0x2d0], -R180.reuse ;  /* 0x0000b40024247a23 */ /* 0x100fe200000108b4 */
[----:B------:R1:W-:Y:S01]  /*eb80*/  MUFU.EX2 R244, R19 ;  /* 0x0000001300f47308 */ /* 0x0003e20000000800 */
[--C-:B------:R-:W-:Y:S01]  /*eb90*/  FFMA.FTZ R37, R37, c[0x0][0x2d0], -R180.reuse ;  /* 0x0000b40025257a23 */ /* 0x100fe200000108b4 */
[----:B------:R-:W-:Y:S01]  /*eba0*/  @P0 LEA.HI.X R5, R6, c[0x0][0x1cc], R5, 0x1, P1 ;  /* 0x0000730006050a11 */ /* 0x000fe200008f0c05 */
[--C-:B------:R-:W-:Y:S01]  /*ebb0*/  FFMA.FTZ R38, R38, c[0x0][0x2d0], -R181.reuse ;  /* 0x0000b40026267a23 */ /* 0x100fe200000108b5 */
[----:B--2---:R-:W2:Y:S01]  /*ebc0*/  SHFL.BFLY PT, R2, R0, 0x1, 0x1f ;  /* 0x0c201f0000027f89 */ /* 0x004ea200000e0000 */
[C---:B---3--:R-:W-:Y:S02]  /*ebd0*/  FMUL.FTZ R104, R131.reuse, R104 ;  /* 0x0000006883687220 */ /* 0x048fe40000410000 */
[C---:B------:R-:W-:Y:S02]  /*ebe0*/  FMUL.FTZ R105, R131.reuse, R105 ;  /* 0x0000006983697220 */ /* 0x040fe40000410000 */
[C---:B------:R-:W-:Y:S01]  /*ebf0*/  FMUL.FTZ R108, R131.reuse, R108 ;  /* 0x0000006c836c7220 */ /* 0x040fe20000410000 */
[----:B------:R3:W-:Y:S01]  /*ec00*/  MUFU.EX2 R236, R20 ;  /* 0x0000001400ec7308 */ /* 0x0007e20000000800 */
[C---:B------:R-:W-:Y:S01]  /*ec10*/  FMUL.FTZ R109, R131.reuse, R109 ;  /* 0x0000006d836d7220 */ /* 0x040fe20000410000 */
[----:B------:R3:W-:Y:S01]  /*ec20*/  @P0 LDGSTS.E.BYPASS.LTC128B.128 [R231+0x3100], [R4.64], !P6 ;  /* 0x0310000004e70fae */ /* 0x0007e2000f101d4c */
[C---:B------:R-:W-:Y:S02]  /*ec30*/  FMUL.FTZ R120, R131.reuse, R120 ;  /* 0x0000007883787220 */ /* 0x040fe40000410000 */
[C---:B----4-:R-:W-:Y:S02]  /*ec40*/  FMUL.FTZ R18, R132.reuse, R150 ;  /* 0x0000009684127220 */ /* 0x050fe40000410000 */
[C---:B------:R-:W-:Y:S02]  /*ec50*/  FMUL.FTZ R121, R131.reuse, R121 ;  /* 0x0000007983797220 */ /* 0x040fe40000410000 */
[C---:B------:R-:W-:Y:S01]  /*ec60*/  FMUL.FTZ R124, R131.reuse, R124 ;  /* 0x0000007c837c7220 */ /* 0x040fe20000410000 */
[----:B------:R4:W-:Y:S01]  /*ec70*/  MUFU.EX2 R235, R21 ;  /* 0x0000001500eb7308 */ /* 0x0009e20000000800 */
[----:B------:R-:W-:Y:S02]  /*ec80*/  FMUL.FTZ R125, R131, R125 ;  /* 0x0000007d837d7220 */ /* 0x000fe40000410000 */
[--C-:B------:R-:W-:Y:S02]  /*ec90*/  FFMA.FTZ R39, R39, c[0x0][0x2d0], -R181.reuse ;  /* 0x0000b40027277a23 */ /* 0x100fe400000108b5 */
[----:B-1----:R-:W-:Y:S02]  /*eca0*/  FMUL.FTZ R19, R132, R151 ;  /* 0x0000009784137220 */ /* 0x002fe40000410000 */
[--C-:B------:R-:W-:Y:S01]  /*ecb0*/  FFMA.FTZ R48, R48, c[0x0][0x2d0], -R180.reuse ;  /* 0x0000b40030307a23 */ /* 0x100fe200000108b4 */
[----:B--2---:R-:W-:Y:S01]  /*ecc0*/  FMNMX.FTZ R3, R0, R2, !PT ;  /* 0x0000000200037209 */ /* 0x004fe20007810000 */
[----:B------:R-:W-:Y:S01]  /*ecd0*/  FFMA.FTZ R49, R49, c[0x0][0x2d0], -R180 ;  /* 0x0000b40031317a23 */ /* 0x000fe200000108b4 */
[----:B------:R-:W-:Y:S01]  /*ece0*/  MUFU.EX2 R210, R23 ;  /* 0x0000001700d27308 */ /* 0x000fe20000000800 */
[----:B------:R-:W-:Y:S02]  /*ecf0*/  FFMA.FTZ R50, R50, c[0x0][0x2d0], -R181 ;  /* 0x0000b40032327a23 */ /* 0x000fe400000108b5 */
[C---:B------:R-:W-:Y:S02]  /*ed00*/  FADD.FTZ R0, -R3.reuse, R135 ;  /* 0x0000008703007221 */ /* 0x040fe40000010100 */
[----:B------:R-:W-:Y:S02]  /*ed10*/  FMUL.FTZ R135, R128, c[0x0][0x2d0] ;  /* 0x0000b40080877a20 */ /* 0x000fe40000410000 */
[----:B------:R-:W-:Y:S02]  /*ed20*/  FMUL.FTZ R2, R3, c[0x0][0x2d0] ;  /* 0x0000b40003027a20 */ /* 0x000fe40000410000 */
[--C-:B------:R-:W-:Y:S01]  /*ed30*/  FFMA.FTZ R13, R13, c[0x0][0x2d0], -R135.reuse ;  /* 0x0000b4000d0d7a23 */ /* 0x100fe20000010887 */
[----:B------:R-:W-:Y:S01]  /*ed40*/  MUFU.EX2 R234, R32 ;  /* 0x0000002000ea7308 */ /* 0x000fe20000000800 */
[C---:B---3--:R-:W-:Y:S02]  /*ed50*/  FMUL.FTZ R20, R133.reuse, R152 ;  /* 0x0000009885147220 */ /* 0x048fe40000410000 */
[----:B------:R-:W2:Y:S01]  /*ed60*/  LDL.LU R152, [R1+0xc] ;  /* 0x00000c0001987983 */ /* 0x000ea20000300800 */
[----:B----4-:R-:W-:Y:S02]  /*ed70*/  FMUL.FTZ R21, R133, R153 ;  /* 0x0000009985157220 */ /* 0x010fe40000410000 */
[--C-:B------:R-:W-:Y:S01]  /*ed80*/  FFMA.FTZ R44, R44, c[0x0][0x2d0], -R135.reuse ;  /* 0x0000b4002c2c7a23 */ /* 0x100fe20000010887 */
[----:B------:R-:W3:Y:S01]  /*ed90*/  LDL.LU R153, [R1+0x8] ;  /* 0x0000080001997983 */ /* 0x000ee20000300800 */
[--C-:B------:R-:W-:Y:S02]  /*eda0*/  FFMA.FTZ R45, R45, c[0x0][0x2d0], -R135.reuse ;  /* 0x0000b4002d2d7a23 */ /* 0x100fe40000010887 */
        /* <DEDUP_REMOVED lines=15> */
[----:B-1----:R-:W-:Y:S01]  /*eea0*/  @P0 SHF.L.U32 R13, R249, 0x5, RZ ;  /* 0x00000005f90d0819 */ /* 0x002fe200000006ff */
[--C-:B------:R-:W-:Y:S02]  /*eeb0*/  FFMA.FTZ R9, R9, c[0x0][0x2d0], -R135.reuse ;  /* 0x0000b40009097a23 */ /* 0x100fe40000010887 */
[----:B------:R-:W-:Y:S02]  /*eec0*/  FMUL.FTZ R32, R131, R156 ;  /* 0x0000009c83207220 */ /* 0x000fe40000410000 */
[--C-:B------:R-:W-:Y:S01]  /*eed0*/  FFMA.FTZ R60, R60, c[0x0][0x2d0], -R135.reuse ;  /* 0x0000b4003c3c7a23 */ /* 0x100fe20000010887 */
[----:B------:R1:W-:Y:S01]  /*eee0*/  MUFU.EX2 R186, R11 ;  /* 0x0000000b00ba7308 */ /* 0x0003e20000000800 */
[--C-:B------:R-:W-:Y:S02]  /*eef0*/  FFMA.FTZ R61, R61, c[0x0][0x2d0], -R135.reuse ;  /* 0x0000b4003d3d7a23 */ /* 0x100fe40000010887 */
[----:B------:R-:W-:Y:S01]  /*ef00*/  FMUL.FTZ R0, R0, c[0x0][0x2d0] ;  /* 0x0000b40000007a20 */ /* 0x000fe20000410000 */
[----:B----4-:R-:W-:Y:S01]  /*ef10*/  @P0 IADD3 R10, P2, R4, R13, RZ ;  /* 0x0000000d040a0210 */ /* 0x010fe20007f5e0ff */
[--C-:B------:R-:W-:Y:S02]  /*ef20*/  FFMA.FTZ R28, R28, c[0x0][0x2d0], -R135.reuse ;  /* 0x0000b4001c1c7a23 */ /* 0x100fe40000010887 */
[--C-:B------:R-:W-:Y:S02]  /*ef30*/  FFMA.FTZ R24, R24, c[0x0][0x2d0], -R135.reuse ;  /* 0x0000b40018187a23 */ /* 0x100fe40000010887 */
[--C-:B------:R-:W-:Y:S01]  /*ef40*/  FFMA.FTZ R25, R25, c[0x0][0x2d0], -R135.reuse ;  /* 0x0000b40019197a23 */ /* 0x100fe20000010887 */
[----:B------:R-:W4:Y:S01]  /*ef50*/  MUFU.EX2 R0, R0 ;  /* 0x0000000000007308 */ /* 0x000f220000000800 */
[----:B------:R-:W-:Y:S02]  /*ef60*/  FFMA.FTZ R26, R26, c[0x0][0x2d0], -R2 ;  /* 0x0000b4001a1a7a23 */ /* 0x000fe40000010802 */
[----:B------:R-:W-:Y:S01]  /*ef70*/  FMUL.FTZ R23, R132, R155 ;  /* 0x0000009b84177220 */ /* 0x000fe20000410000 */
[----:B------:R-:W-:Y:S01]  /*ef80*/  @P0 SHF.L.U64.HI R12, R249, 0x5, R250 ;  /* 0x00000005f90c0819 */ /* 0x000fe200000102fa */
[--C-:B------:R-:W-:Y:S02]  /*ef90*/  FFMA.FTZ R29, R29, c[0x0][0x2d0], -R135.reuse ;  /* 0x0000b4001d1d7a23 */ /* 0x100fe40000010887 */
[--C-:B------:R-:W-:Y:S02]  /*efa0*/  FFMA.FTZ R30, R30, c[0x0][0x2d0], -R2.reuse ;  /* 0x0000b4001e1e7a23 */ /* 0x100fe40000010802 */
[--C-:B------:R-:W-:Y:S01]  /*efb0*/  FFMA.FTZ R134, R31, c[0x0][0x2d0], -R2.reuse ;  /* 0x0000b4001f867a23 */ /* 0x100fe20000010802 */
[----:B------:R4:W-:Y:S01]  /*efc0*/  MUFU.EX2 R237, R8 ;  /* 0x0000000800ed7308 */ /* 0x0009e20000000800 */
[----:B------:R-:W-:Y:S02]  /*efd0*/  FMUL.FTZ R31, R132, R167 ;  /* 0x000000a7841f7220 */ /* 0x000fe40000410000 */
[--C-:B------:R-:W-:Y:S01]  /*efe0*/  FFMA.FTZ R40, R40, c[0x0][0x2d0], -R135.reuse ;  /* 0x0000b40028287a23 */ /* 0x100fe20000010887 */
[----:B-1----:R-:W-:Y:S01]  /*eff0*/  @P0 IADD3.X R11, R5, R12, RZ, P2, !PT ;  /* 0x0000000c050b0210 */ /* 0x002fe200017fe4ff */
[----:B------:R-:W-:Y:S02]  /*f000*/  FFMA.FTZ R41, R41, c[0x0][0x2d0], -R135 ;  /* 0x0000b40029297a23 */ /* 0x000fe40000010887 */
[--C-:B------:R-:W-:Y:S02]  /*f010*/  FFMA.FTZ R42, R42, c[0x0][0x2d0], -R2.reuse ;  /* 0x0000b4002a2a7a23 */ /* 0x100fe40000010802 */
[----:B------:R1:W-:Y:S01]  /*f020*/  @P0 LDGSTS.E.BYPASS.LTC128B.128 [R231+0x3900], [R10.64], !P6 ;  /* 0x039000000ae70fae */ /* 0x0003e2000f101d4c */
[----:B------:R1:W-:Y:S01]  /*f030*/  MUFU.EX2 R185, R14 ;  /* 0x0000000e00b97308 */ /* 0x0003e20000000800 */
[----:B------:R-:W-:Y:S02]  /*f040*/  FFMA.FTZ R43, R43, c[0x0][0x2d0], -R2 ;  /* 0x0000b4002b2b7a23 */ /* 0x000fe40000010802 */
[----:B------:R-:W-:Y:S02]  /*f050*/  FFMA.FTZ R97, R97, c[0x0][0x2d0], -R180 ;  /* 0x0000b40061617a23 */ /* 0x000fe400000108b4 */
[C---:B----4-:R-:W-:Y:S02]  /*f060*/  FMUL.FTZ R106, R0.reuse, R106 ;  /* 0x0000006a006a7220 */ /* 0x050fe40000410000 */
[C---:B------:R-:W-:Y:S02]  /*f070*/  FMUL.FTZ R107, R0.reuse, R107 ;  /* 0x0000006b006b7220 */ /* 0x040fe40000410000 */
[----:B------:R-:W-:Y:S01]  /*f080*/  FMUL.FTZ R110, R0, R110 ;  /* 0x0000006e006e7220 */ /* 0x000fe20000410000 */
[----:B------:R4:W4:Y:S01]  /*f090*/  MUFU.EX2 R238, R9 ;  /* 0x0000000900ee7308 */ /* 0x0009220000000800 */
[--C-:B------:R-:W-:Y:S02]  /*f0a0*/  FFMA.FTZ R22, R22, c[0x0][0x2d0], -R181.reuse ;  /* 0x0000b40016167a23 */ /* 0x100fe400000108b5 */
[----:B------:R-:W-:Y:S01]  /*f0b0*/  FMUL.FTZ R111, R0, R111 ;  /* 0x0000006f006f7220 */ /* 0x000fe20000410000 */
[----:B------:R-:W-:Y:S01]  /*f0c0*/  @P0 IADD3 R8, P1, R10, R13, RZ ;  /* 0x0000000d0a080210 */ /* 0x000fe20007f3e0ff */
[C---:B------:R-:W-:Y:S02]  /*f0d0*/  FMUL.FTZ R122, R0.reuse, R122 ;  /* 0x0000007a007a7220 */ /* 0x040fe40000410000 */
[----:B------:R-:W-:Y:S01]  /*f0e0*/  FMUL.FTZ R123, R0, R123 ;  /* 0x0000007b007b7220 */ /* 0x000fe20000410000 */
[----:B------:R-:W-:Y:S01]  /*f0f0*/  @P0 IADD3 R6, P3, R8, R13, RZ ;  /* 0x0000000d08060210 */ /* 0x000fe20007f7e0ff */
[C---:B------:R-:W-:Y:S01]  /*f100*/  FMUL.FTZ R126, R0.reuse, R126 ;  /* 0x0000007e007e7220 */ /* 0x040fe20000410000 */
[----:B------:R4:W4:Y:S01]  /*f110*/  MUFU.EX2 R183, R15 ;  /* 0x0000000f00b77308 */ /* 0x0009220000000800 */
[----:B------:R-:W-:Y:S01]  /*f120*/  FMUL.FTZ R127, R0, R127 ;  /* 0x0000007f007f7220 */ /* 0x000fe20000410000 */
[-C--:B------:R-:W-:Y:S01]  /*f130*/  @P0 IADD3 R4, P2, R6, R13.reuse, RZ ;  /* 0x0000000d06040210 */ /* 0x080fe20007f5e0ff */
[----:B------:R-:W-:Y:S02]  /*f140*/  FFMA.FTZ R99, R99, c[0x0][0x2d0], -R181 ;  /* 0x0000b40063637a23 */ /* 0x000fe400000108b5 */
[----:B-1----:R-:W-:Y:S02]  /*f150*/  FMUL.FTZ R14, R0, R146 ;  /* 0x00000092000e7220 */ /* 0x002fe40000410000 */
[----:B------:R-:W-:Y:S02]  /*f160*/  FFMA.FTZ R93, R93, c[0x0][0x2d0], -R135 ;  /* 0x0000b4005d5d7a23 */ /* 0x000fe40000010887 */
[--C-:B------:R-:W-:Y:S01]  /*f170*/  FFMA.FTZ R62, R62, c[0x0][0x2d0], -R2.reuse ;  /* 0x0000b4003e3e7a23 */ /* 0x100fe20000010802 */
[----:B------:R1:W-:Y:S01]  /*f180*/  MUFU.EX2 R209, R22 ;  /* 0x0000001600d17308 */ /* 0x0003e20000000800 */
[----:B------:R-:W-:Y:S02]  /*f190*/  FFMA.FTZ R63, R63, c[0x0][0x2d0], -R2 ;  /* 0x0000b4003f3f7a23 */ /* 0x000fe40000010802 */
[--C-:B------:R-:W-:Y:S01]  /*f1a0*/  FFMA.FTZ R68, R68, c[0x0][0x2d0], -R180.reuse ;  /* 0x0000b40044447a23 */ /* 0x100fe200000108b4 */
[-C--:B----4-:R-:W-:Y:S01]  /*f1b0*/  @P0 IADD3.X R9, R11, R12.reuse, RZ, P1, !PT ;  /* 0x0000000c0b090210 */ /* 0x090fe20000ffe4ff */
[--C-:B------:R-:W-:Y:S01]  /*f1c0*/  FFMA.FTZ R69, R69, c[0x0][0x2d0], -R180.reuse ;  /* 0x0000b40045457a23 */ /* 0x100fe200000108b4 */
[----:B------:R-:W-:Y:S01]  /*f1d0*/  @P0 IADD3 R10, P1, R4, R13, RZ ;  /* 0x0000000d040a0210 */ /* 0x000fe20007f3e0ff */
[----:B------:R-:W-:Y:S01]  /*f1e0*/  FMUL.FTZ R13, R131, R145 ;  /* 0x00000091830d7220 */ /* 0x000fe20000410000 */
[-C--:B------:R-:W-:Y:S01]  /*f1f0*/  @P0 IADD3.X R7, R9, R12.reuse, RZ, P3, !PT ;  /* 0x0000000c09070210 */ /* 0x080fe20001ffe4ff */
[----:B------:R4:W-:Y:S01]  /*f200*/  @P0 LDGSTS.E.BYPASS.LTC128B.128 [R231+0x4100], [R8.64], !P6 ;  /* 0x0410000008e70fae */ /* 0x0009e2000f101d4c */
[----:B------:R4:W-:Y:S01]  /*f210*/  MUFU.EX2 R206, R28 ;  /* 0x0000001c00ce7308 */ /* 0x0009e20000000800 */
[--C-:B------:R-:W-:Y:S01]  /*f220*/  FFMA.FTZ R80, R80, c[0x0][0x2d0], -R180.reuse ;  /* 0x0000b40050507a23 */ /* 0x100fe200000108b4 */
[-C--:B------:R-:W-:Y:S01]  /*f230*/  @P0 IADD3.X R5, R7, R12.reuse, RZ, P2, !PT ;  /* 0x0000000c07050210 */ /* 0x080fe200017fe4ff */
[----:B------:R-:W-:Y:S02]  /*f240*/  FFMA.FTZ R81, R81, c[0x0][0x2d0], -R180 ;  /* 0x0000b40051517a23 */ /* 0x000fe400000108b4 */
[----:B------:R-:W-:Y:S01]  /*f250*/  FMUL.FTZ R15, R0, R147 ;  /* 0x00000093000f7220 */ /* 0x000fe20000410000 */
[----:B------:R-:W-:Y:S01]  /*f260*/  @P0 IADD3.X R11, R5, R12, RZ, P1, !PT ;  /* 0x0000000c050b0210 */ /* 0x000fe20000ffe4ff */
[----:B------:R4:W-:Y:S01]  /*f270*/  @P0 LDGSTS.E.BYPASS.LTC128B.128 [R231+0x4900], [R6.64], !P6 ;  /* 0x0490000006e70fae */ /* 0x0009e2000f101d4c */
[----:B------:R-:W-:Y:S02]  /*f280*/  FMUL.FTZ R12, R131, R144 ;  /* 0x00000090830c7220 */ /* 0x000fe40000410000 */
[----:B------:R4:W-:Y:S01]  /*f290*/  MUFU.EX2 R211, R34 ;  /* 0x0000002200d37308 */ /* 0x0009e20000000800 */
[--C-:B------:R-:W-:Y:S02]  /*f2a0*/  FFMA.FTZ R70, R70, c[0x0][0x2d0], -R181.reuse ;  /* 0x0000b40046467a23 */ /* 0x100fe400000108b5 */
[--C-:B------:R-:W-:Y:S02]  /*f2b0*/  FFMA.FTZ R71, R71, c[0x0][0x2d0], -R181.reuse ;  /* 0x0000b40047477a23 */ /* 0x100fe400000108b5 */
[----:B------:R4:W-:Y:S01]  /*f2c0*/  @P0 LDGSTS.E.BYPASS.LTC128B.128 [R231+0x5100], [R4.64], !P6 ;  /* 0x0510000004e70fae */ /* 0x0009e2000f101d4c */
[----:B-1----:R-:W-:Y:S02]  /*f2d0*/  FMUL.FTZ R22, R132, R154 ;  /* 0x0000009a84167220 */ /* 0x002fe40000410000 */
[--C-:B------:R-:W-:Y:S02]  /*f2e0*/  FFMA.FTZ R82, R82, c[0x0][0x2d0], -R181.reuse ;  /* 0x0000b40052527a23 */ /* 0x100fe400000108b5 */
[----:B------:R1:W-:Y:S01]  /*f2f0*/  MUFU.EX2 R233, R33 ;  /* 0x0000002100e97308 */ /* 0x0003e20000000800 */
[----:B------:R-:W-:Y:S02]  /*f300*/  FFMA.FTZ R83, R83, c[0x0][0x2d0], -R181 ;  /* 0x0000b40053537a23 */ /* 0x000fe400000108b5 */
[----:B------:R1:W-:Y:S01]  /*f310*/  @P0 LDGSTS.E.BYPASS.LTC128B.128 [R231+0x5900], [R10.64], !P6 ;  /* 0x059000000ae70fae */ /* 0x0003e2000f101d4c */
[--C-:B----4-:R-:W-:Y:S01]  /*f320*/  FFMA.FTZ R28, R27, c[0x0][0x2d0], -R2.reuse ;  /* 0x0000b4001b1c7a23 */ /* 0x110fe20000010802 */
[----:B------:R-:W-:Y:S01]  /*f330*/  ISETP.GT.AND P0, PT, R230, UR4, PT ;  /* 0x00000004e6007c0c */ /* 0x000fe2000bf04270 */
[C---:B------:R-:W-:Y:S01]  /*f340*/  FMUL.FTZ R8, R131.reuse, R140 ;  /* 0x0000008c83087220 */ /* 0x040fe20000410000 */
[----:B------:R-:W-:Y:S01]  /*f350*/  F2FP.PACK_AB R140, R238, R237 ;  /* 0x000000edee8c723e */ /* 0x000fe200000000ff */
[----:B------:R-:W-:Y:S01]  /*f360*/  FMUL.FTZ R9, R131, R141 ;  /* 0x0000008d83097220 */ /* 0x000fe20000410000 */
[----:B------:R-:W-:Y:S01]  /*f370*/  F2FP.PACK_AB R141, R186, R184 ;  /* 0x000000b8ba8d723e */ /* 0x000fe200000000ff */
[----:B------:R4:W2:Y:S01]  /*f380*/  MUFU.EX2 R232, R35 ;  /* 0x0000002300e87308 */ /* 0x0008a20000000800 */
[----:B------:R-:W4:Y:S01]  /*f390*/  LDSM.16.MT88.4 R172, [R213+0x100] ;  /* 0x00010000d5ac783b */ /* 0x000f220000004200 */
[----:B------:R-:W-:Y:S01]  /*f3a0*/  FMUL.FTZ R27, R0, R163 ;  /* 0x000000a3001b7220 */ /* 0x000fe20000410000 */
[----:B------:R-:W-:Y:S01]  /*f3b0*/  MOV R230, R229 ;  /* 0x000000e500e67202 */ /* 0x000fe20000000f00 */
[----:B------:R-:W-:Y:S01]  /*f3c0*/  FMUL.FTZ R6, R132, R138 ;  /* 0x0000008a84067220 */ /* 0x000fe20000410000 */
[----:B------:R-:W-:Y:S01]  /*f3d0*/  F2FP.PACK_AB R138, R248, R246 ;  /* 0x000000f6f88a723e */ /* 0x000fe200000000ff */
[----:B------:R-:W-:Y:S01]  /*f3e0*/  FMUL.FTZ R7, R132, R139 ;  /* 0x0000008b84077220 */ /* 0x000fe20000410000 */
[----:B------:R-:W-:Y:S01]  /*f3f0*/  F2FP.PACK_AB R139, R244, R245 ;  /* 0x000000f5f48b723e */ /* 0x000fe200000000ff */
[----:B------:R-:W-:Y:S01]  /*f400*/  FMUL.FTZ R34, R0, R158 ;  /* 0x0000009e00227220 */ /* 0x000fe20000410000 */
[----:B------:R-:W4:Y:S01]  /*f410*/  LDSM.16.MT88.4 R176, [R216+0x100] ;  /* 0x00010000d8b0783b */ /* 0x000f220000004200 */
[----:B------:R4:W-:Y:S01]  /*f420*/  MUFU.EX2 R207, R25 ;  /* 0x0000001900cf7308 */ /* 0x0009e20000000800 */
[--C-:B------:R-:W-:Y:S02]  /*f430*/  FFMA.FTZ R72, R72, c[0x0][0x2d0], -R135.reuse ;  /* 0x0000b40048487a23 */ /* 0x100fe40000010887 */
[----:B------:R-:W-:Y:S01]  /*f440*/  FMUL.FTZ R4, R133, R136 ;  /* 0x0000008885047220 */ /* 0x000fe20000410000 */
[----:B------:R-:W-:Y:S01]  /*f450*/  F2FP.PACK_AB R136, R247, R242 ;  /* 0x000000f2f788723e */ /* 0x000fe200000000ff */
[----:B------:R-:W-:Y:S01]  /*f460*/  FMUL.FTZ R5, R133, R137 ;  /* 0x0000008985057220 */ /* 0x000fe20000410000 */
[----:B------:R-:W-:Y:S01]  /*f470*/  F2FP.PACK_AB R137, R243, R240 ;  /* 0x000000f0f389723e */ /* 0x000fe200000000ff */
[----:B------:R-:W4:Y:S01]  /*f480*/  LDSM.16.MT88.4 R144, [R214+0x100] ;  /* 0x00010000d690783b */ /* 0x000f220000004200 */
[----:B-1----:R-:W-:Y:S02]  /*f490*/  FMUL.FTZ R33, R131, R157 ;  /* 0x0000009d83217220 */ /* 0x002fe40000410000 */
[----:B------:R-:W-:Y:S01]  /*f4a0*/  MUFU.EX2 R196, R44 ;  /* 0x0000002c00c47308 */ /* 0x000fe20000000800 */
[C---:B------:R-:W-:Y:S01]  /*f4b0*/  FMUL.FTZ R10, R0.reuse, R142 ;  /* 0x0000008e000a7220 */ /* 0x040fe20000410000 */
[----:B------:R-:W-:Y:S01]  /*f4c0*/  F2FP.PACK_AB R142, R241, R239 ;  /* 0x000000eff18e723e */ /* 0x000fe200000000ff */
[C---:B------:R-:W-:Y:S01]  /*f4d0*/  FMUL.FTZ R11, R0.reuse, R143 ;  /* 0x0000008f000b7220 */ /* 0x040fe20000410000 */
[----:B------:R-:W-:Y:S01]  /*f4e0*/  F2FP.PACK_AB R143, R183, R185 ;  /* 0x000000b9b78f723e */ /* 0x000fe200000000ff */
[----:B------:R-:W1:Y:S01]  /*f4f0*/  LDSM.16.MT88.4 R148, [R215+0x100] ;  /* 0x00010000d794783b */ /* 0x000e620000004200 */
[----:B----4-:R-:W-:Y:S02]  /*f500*/  FMUL.FTZ R35, R0, R159 ;  /* 0x0000009f00237220 */ /* 0x010fe40000410000 */
[--C-:B------:R-:W-:Y:S02]  /*f510*/  FFMA.FTZ R73, R73, c[0x0][0x2d0], -R135.reuse ;  /* 0x0000b40049497a23 */ /* 0x100fe40000010887 */
[----:B------:R-:W-:Y:S01]  /*f520*/  MUFU.EX2 R195, R45 ;  /* 0x0000002d00c37308 */ /* 0x000fe20000000800 */
[--C-:B------:R-:W-:Y:S02]  /*f530*/  FFMA.FTZ R76, R76, c[0x0][0x2d0], -R135.reuse ;  /* 0x0000b4004c4c7a23 */ /* 0x100fe40000010887 */
[----:B------:R-:W0:Y:S01]  /*f540*/  LDGDEPBAR ;  /* 0x00000000000079af */ /* 0x000e220000000000 */
[----:B------:R-:W-:Y:S02]  /*f550*/  FMUL.FTZ R25, R131, R161 ;  /* 0x000000a183197220 */ /* 0x000fe40000410000 */
[----:B------:R-:W-:Y:S02]  /*f560*/  FFMA.FTZ R77, R77, c[0x0][0x2d0], -R135 ;  /* 0x0000b4004d4d7a23 */ /* 0x000fe40000010887 */
[--C-:B------:R-:W-:Y:S02]  /*f570*/  FFMA.FTZ R74, R74, c[0x0][0x2d0], -R2.reuse ;  /* 0x0000b4004a4a7a23 */ /* 0x100fe40000010802 */
[----:B------:R-:W-:Y:S01]  /*f580*/  MUFU.EX2 R193, R53 ;  /* 0x0000003500c17308 */ /* 0x000fe20000000800 */
[-C--:B------:R-:W-:Y:S05]  /*f590*/  HMMA.16816.F32 R4, R136, R172.reuse, R4 ;  /* 0x000000ac8804723c */ /* 0x080fea0000001804 */
[--C-:B------:R-:W-:Y:S02]  /*f5a0*/  FFMA.FTZ R75, R75, c[0x0][0x2d0], -R2.reuse ;  /* 0x0000b4004b4b7a23 */ /* 0x100fe40000010802 */
[--C-:B------:R-:W-:Y:S01]  /*f5b0*/  FFMA.FTZ R78, R78, c[0x0][0x2d0], -R2.reuse ;  /* 0x0000b4004e4e7a23 */ /* 0x100fe20000010802 */
[C---:B------:R-:W-:Y:S01]  /*f5c0*/  HMMA.16816.F32 R8, R140.reuse, R172, R8 ;  /* 0x000000ac8c08723c */ /* 0x040fe20000001808 */
[----:B------:R-:W-:Y:S03]  /*f5d0*/  MUFU.EX2 R172, R46 ;  /* 0x0000002e00ac7308 */ /* 0x000fe60000000800 */
[----:B------:R-:W-:Y:S02]  /*f5e0*/  FFMA.FTZ R79, R79, c[0x0][0x2d0], -R2 ;  /* 0x0000b4004f4f7a23 */ /* 0x000fe40000010802 */
[--C-:B------:R-:W-:Y:S02]  /*f5f0*/  FFMA.FTZ R84, R84, c[0x0][0x2d0], -R180.reuse ;  /* 0x0000b40054547a23 */ /* 0x100fe400000108b4 */
[-C--:B------:R-:W-:Y:S03]  /*f600*/  HMMA.16816.F32 R12, R140, R174.reuse, R12 ;  /* 0x000000ae8c0c723c */ /* 0x080fe6000000180c */
[----:B------:R4:W1:Y:S01]  /*f610*/  MUFU.EX2 R208, R24 ;  /* 0x0000001800d07308 */ /* 0x0008620000000800 */
[--C-:B------:R-:W-:Y:S02]  /*f620*/  FFMA.FTZ R85, R85, c[0x0][0x2d0], -R180.reuse ;  /* 0x0000b40055557a23 */ /* 0x100fe400000108b4 */
[----:B------:R-:W-:Y:S02]  /*f630*/  FFMA.FTZ R96, R96, c[0x0][0x2d0], -R180 ;  /* 0x0000b40060607a23 */ /* 0x000fe400000108b4 */
[C---:B------:R-:W-:Y:S04]  /*f640*/  HMMA.16816.F32 R16, R136.reuse, R174, R16 ;  /* 0x000000ae8810723c */ /* 0x040fe80000001810 */
[--C-:B------:R-:W-:Y:S01]  /*f650*/  FFMA.FTZ R86, R86, c[0x0][0x2d0], -R181.reuse ;  /* 0x0000b40056567a23 */ /* 0x100fe200000108b5 */
[----:B------:R1:W-:Y:S01]  /*f660*/  MUFU.EX2 R182, R26 ;  /* 0x0000001a00b67308 */ /* 0x0003e20000000800 */
[--C-:B------:R-:W-:Y:S02]  /*f670*/  FFMA.FTZ R87, R87, c[0x0][0x2d0], -R181.reuse ;  /* 0x0000b40057577a23 */ /* 0x100fe400000108b5 */
[-C--:B------:R-:W-:Y:S04]  /*f680*/  HMMA.16816.F32 R20, R136, R176.reuse, R20 ;  /* 0x000000b08814723c */ /* 0x080fe80000001814 */
[----:B------:R-:W-:Y:S02]  /*f690*/  FFMA.FTZ R98, R98, c[0x0][0x2d0], -R181 ;  /* 0x0000b40062627a23 */ /* 0x000fe400000108b5 */
[--C-:B------:R-:W-:Y:S01]  /*f6a0*/  FFMA.FTZ R92, R92, c[0x0][0x2d0], -R135.reuse ;  /* 0x0000b4005c5c7a23 */ /* 0x100fe20000010887 */
[----:B------:R1:W-:Y:S01]  /*f6b0*/  MUFU.EX2 R175, R28 ;  /* 0x0000001c00af7308 */ /* 0x0003e20000000800 */
[C---:B------:R-:W-:Y:S04]  /*f6c0*/  HMMA.16816.F32 R32, R140.reuse, R176, R32 ;  /* 0x000000b08c20723c */ /* 0x040fe80000001820 */
[----:B----4-:R-:W-:Y:S02]  /*f6d0*/  FMUL.FTZ R24, R131, R160 ;  /* 0x000000a083187220 */ /* 0x010fe40000410000 */
[--C-:B------:R-:W-:Y:S02]  /*f6e0*/  FFMA.FTZ R90, R90, c[0x0][0x2d0], -R2.reuse ;  /* 0x0000b4005a5a7a23 */ /* 0x100fe40000010802 */
[--C-:B------:R-:W-:Y:S01]  /*f6f0*/  FFMA.FTZ R91, R91, c[0x0][0x2d0], -R2.reuse ;  /* 0x0000b4005b5b7a23 */ /* 0x100fe20000010802 */
[----:B------:R4:W-:Y:S03]  /*f700*/  MUFU.EX2 R174, R30 ;  /* 0x0000001e00ae7308 */ /* 0x0009e60000000800 */
[--C-:B------:R-:W-:Y:S02]  /*f710*/  FFMA.FTZ R94, R94, c[0x0][0x2d0], -R2.reuse ;  /* 0x0000b4005e5e7a23 */ /* 0x100fe40000010802 */
[----:B-1----:R-:W-:Y:S02]  /*f720*/  FMUL.FTZ R26, R0, R162 ;  /* 0x000000a2001a7220 */ /* 0x002fe40000410000 */
[----:B------:R-:W-:Y:S02]  /*f730*/  FFMA.FTZ R2, R95, c[0x0][0x2d0], -R2 ;  /* 0x0000b4005f027a23 */ /* 0x000fe40000010802 */
[--C-:B------:R-:W-:Y:S01]  /*f740*/  FFMA.FTZ R88, R88, c[0x0][0x2d0], -R135.reuse ;  /* 0x0000b40058587a23 */ /* 0x100fe20000010887 */
[----:B------:R1:W1:Y:S01]  /*f750*/  MUFU.EX2 R205, R29 ;  /* 0x0000001d00cd7308 */ /* 0x0002620000000800 */
[----:B------:R-:W-:Y:S01]  /*f760*/  FFMA.FTZ R89, R89, c[0x0][0x2d0], -R135 ;  /* 0x0000b40059597a23 */ /* 0x000fe20000010887 */
[-C--:B------:R-:W-:Y:S03]  /*f770*/  HMMA.16816.F32 R24, R140, R178.reuse, R24 ;  /* 0x000000b28c18723c */ /* 0x080fe60000001818 */
[----:B------:R-:W-:Y:S01]  /*f780*/  FMUL.FTZ R28, R133, R164 ;  /* 0x000000a4851c7220 */ /* 0x000fe20000410000 */
[----:B------:R-:W-:Y:S01]  /*f790*/  MOV R135, R3 ;  /* 0x0000000300877202 */ /* 0x000fe20000000f00 */
[----:B------:R-:W-:Y:S02]  /*f7a0*/  FFMA.FTZ R131, R131, R252, R237 ;  /* 0x000000fc83837223 */ /* 0x000fe400000100ed */
[----:B------:R-:W-:Y:S01]  /*f7b0*/  FFMA.FTZ R0, R0, R251, R184 ;  /* 0x000000fb00007223 */ /* 0x000fe200000100b8 */
[C---:B------:R-:W-:Y:S01]  /*f7c0*/  HMMA.16816.F32 R100, R136.reuse, R178, R100 ;  /* 0x000000b28864723c */ /* 0x040fe20000001864 */
[----:B------:R1:W-:Y:S03]  /*f7d0*/  MUFU.EX2 R204, R36 ;  /* 0x0000002400cc7308 */ /* 0x0003e60000000800 */
[----:B----4-:R-:W-:Y:S02]  /*f7e0*/  FMUL.FTZ R30, R132, R166 ;  /* 0x000000a6841e7220 */ /* 0x010fe40000410000 */
[----:B------:R-:W-:Y:S05]  /*f7f0*/  FADD.FTZ R0, R186, R0 ;  /* 0x00000000ba007221 */ /* 0x000fea0000010000 */
[----:B------:R4:W-:Y:S01]  /*f800*/  MUFU.EX2 R203, R37 ;  /* 0x0000002500cb7308 */ /* 0x0009e20000000800 */
[----:B------:R-:W-:Y:S02]  /*f810*/  FADD.FTZ R0, R185, R0 ;  /* 0x00000000b9007221 */ /* 0x000fe40000010000 */
[C---:B-1----:R-:W-:Y:S07]  /*f820*/  FMUL.FTZ R29, R133.reuse, R165 ;  /* 0x000000a5851d7220 */ /* 0x042fee0000410000 */
[-C--:B------:R-:W-:Y:S01]  /*f830*/  HMMA.16816.F32 R28, R136, R144.reuse, R28 ;  /* 0x00000090881c723c */ /* 0x080fe2000000181c */
[----:B------:R-:W-:Y:S02]  /*f840*/  MUFU.EX2 R190, R54 ;  /* 0x0000003600be7308 */ /* 0x000fe40000000800 */
[C---:B------:R-:W-:Y:S05]  /*f850*/  FMUL.FTZ R36, R133.reuse, R168 ;  /* 0x000000a885247220 */ /* 0x040fea0000410000 */
[C---:B------:R-:W-:Y:S03]  /*f860*/  HMMA.16816.F32 R104, R140.reuse, R144, R104 ;  /* 0x000000908c68723c */ /* 0x040fe60000001868 */
[----:B------:R1:W-:Y:S01]  /*f870*/  MUFU.EX2 R189, R55 ;  /* 0x0000003700bd7308 */ /* 0x0003e20000000800 */
[C---:B----4-:R-:W-:Y:S04]  /*f880*/  FMUL.FTZ R37, R133.reuse, R169 ;  /* 0x000000a985257220 */ /* 0x050fe80000410000 */
[-C--:B------:R-:W-:Y:S05]  /*f890*/  HMMA.16816.F32 R108, R140, R146.reuse, R108 ;  /* 0x000000928c6c723c */ /* 0x080fea000000186c */
[----:B------:R-:W-:Y:S03]  /*f8a0*/  MUFU.EX2 R191, R64 ;  /* 0x0000004000bf7308 */ /* 0x000fe60000000800 */
[C---:B------:R-:W-:Y:S01]  /*f8b0*/  HMMA.16816.F32 R112, R136.reuse, R146, R112 ;  /* 0x000000928870723c */ /* 0x040fe20000001870 */
[----:B------:R-:W4:Y:S06]  /*f8c0*/  LDSM.16.MT88.4 R144, [R213+0x900] ;  /* 0x00090000d590783b */ /* 0x000f2c0000004200 */
[----:B------:R2:W-:Y:S01]  /*f8d0*/  MUFU.EX2 R167, R38 ;  /* 0x0000002600a77308 */ /* 0x0005e20000000800 */
[-C--:B------:R-:W-:Y:S01]  /*f8e0*/  HMMA.16816.F32 R116, R136, R148.reuse, R116 ;  /* 0x000000948874723c */ /* 0x080fe20000001874 */
[----:B-1----:R-:W-:Y:S03]  /*f8f0*/  LDSM.16.MT88.4 R52, [R216+0x1100] ;  /* 0x00110000d834783b */ /* 0x002fe60000004200 */
[----:B---3--:R-:W-:Y:S04]  /*f900*/  FFMA.FTZ R133, R133, R153, R242 ;  /* 0x0000009985857223 */ /* 0x008fe800000100f2 */
[C---:B------:R-:W-:Y:S01]  /*f910*/  HMMA.16816.F32 R120, R140.reuse, R148, R120 ;  /* 0x000000948c78723c */ /* 0x040fe20000001878 */
[----:B------:R1:W-:Y:S07]  /*f920*/  MUFU.EX2 R200, R39 ;  /* 0x0000002700c87308 */ /* 0x0003ee0000000800 */
[-C--:B------:R-:W-:Y:S01]  /*f930*/  HMMA.16816.F32 R124, R140, R150.reuse, R124 ;  /* 0x000000968c7c723c */ /* 0x080fe2000000187c */
[----:B------:R-:W3:Y:S02]  /*f940*/  LDSM.16.MT88.4 R140, [R216+0x900] ;  /* 0x00090000d88c783b */ /* 0x000ee40000004200 */
[----:B------:R4:W3:Y:S01]  /*f950*/  MUFU.EX2 R165, R134 ;  /* 0x0000008600a57308 */ /* 0x0008e20000000800 */
[C---:B--2---:R-:W-:Y:S09]  /*f960*/  FMUL.FTZ R38, R132.reuse, R170 ;  /* 0x000000aa84267220 */ /* 0x044ff20000410000 */
[----:B------:R2:W-:Y:S01]  /*f970*/  MUFU.EX2 R202, R48 ;  /* 0x0000003000ca7308 */ /* 0x0005e20000000800 */
[C---:B-1----:R-:W-:Y:S02]  /*f980*/  FMUL.FTZ R39, R132.reuse, R171 ;  /* 0x000000ab84277220 */ /* 0x042fe40000410000 */
[----:B------:R-:W-:Y:S07]  /*f990*/  FFMA.FTZ R132, R132, R152, R240 ;  /* 0x0000009884847223 */ /* 0x000fee00000100f0 */
[----:B------:R1:W1:Y:S01]  /*f9a0*/  MUFU.EX2 R201, R49 ;  /* 0x0000003100c97308 */ /* 0x0002620000000800 */
[----:B------:R-:W-:Y:S01]  /*f9b0*/  HMMA.16816.F32 R36, R136, R150, R36 ;  /* 0x000000968824723c */ /* 0x000fe20000001824 */
[----:B------:R-:W1:Y:S03]  /*f9c0*/  LDSM.16.MT88.4 R148, [R214+0x900] ;  /* 0x00090000d694783b */ /* 0x000e660000004200 */
[----:B----4-:R-:W-:Y:S01]  /*f9d0*/  FFMA.FTZ R134, R51, c[0x0][0x2d0], -R181 ;  /* 0x0000b40033867a23 */ /* 0x010fe200000108b5 */
[----:B------:R-:W-:Y:S02]  /*f9e0*/  F2FP.PACK_AB R51, R232, R211 ;  /* 0x000000d3e833723e */ /* 0x000fe400000000ff */
[----:B------:R-:W-:Y:S02]  /*f9f0*/  F2FP.PACK_AB R136, R207, R208 ;  /* 0x000000d0cf88723e */ /* 0x000fe400000000ff */
[----:B------:R4:W-:Y:S03]  /*fa00*/  MUFU.EX2 R199, R50 ;  /* 0x0000003200c77308 */ /* 0x0009e60000000800 */
[----:B------:R-:W-:Y:S02]  /*fa10*/  F2FP.PACK_AB R138, R205, R206 ;  /* 0x000000cecd8a723e */ /* 0x000fe400000000ff */
[----:B--2---:R-:W-:Y:S02]  /*fa20*/  F2FP.PACK_AB R48, R235, R236 ;  /* 0x000000eceb30723e */ /* 0x004fe400000000ff */
[----:B------:R-:W-:Y:S02]  /*fa30*/  F2FP.PACK_AB R137, R175, R182 ;  /* 0x000000b6af89723e */ /* 0x000fe400000000ff */
[----:B---3--:R-:W-:Y:S01]  /*fa40*/  F2FP.PACK_AB R139, R165, R174 ;  /* 0x000000aea58b723e */ /* 0x008fe200000000ff */
[----:B------:R-:W-:Y:S01]  /*fa50*/  MUFU.EX2 R192, R65 ;  /* 0x0000004100c07308 */ /* 0x000fe20000000800 */
[----:B-1----:R-:W-:Y:S09]  /*fa60*/  F2FP.PACK_AB R49, R210, R209 ;  /* 0x000000d1d231723e */ /* 0x002ff200000000ff */
[----:B------:R-:W-:Y:S01]  /*fa70*/  MUFU.EX2 R187, R66 ;  /* 0x0000004200bb7308 */ /* 0x000fe20000000800 */
[----:B----4-:R-:W-:Y:S09]  /*fa80*/  F2FP.PACK_AB R50, R233, R234 ;  /* 0x000000eae932723e */ /* 0x010ff200000000ff */
[----:B------:R1:W-:Y:S01]  /*fa90*/  MUFU.EX2 R188, R67 ;  /* 0x0000004300bc7308 */ /* 0x0003e20000000800 */
[-C--:B------:R-:W-:Y:S08]  /*faa0*/  HMMA.16816.F32 R4, R48, R144.reuse, R4 ;  /* 0x000000903004723c */ /* 0x080ff00000001804 */
[C---:B------:R-:W-:Y:S01]  /*fab0*/  HMMA.16816.F32 R8, R136.reuse, R144, R8 ;  /* 0x000000908808723c */ /* 0x040fe20000001808 */
[----:B------:R-:W-:Y:S07]  /*fac0*/  MUFU.EX2 R177, R56 ;  /* 0x0000003800b17308 */ /* 0x000fee0000000800 */
[-C--:B------:R-:W-:Y:S03]  /*fad0*/  HMMA.16816.F32 R12, R136, R146.reuse, R12 ;  /* 0x00000092880c723c */ /* 0x080fe6000000180c */
[----:B------:R-:W-:Y:S01]  /*fae0*/  MUFU.EX2 R179, R57 ;  /* 0x0000003900b37308 */ /* 0x000fe20000000800 */
[----:B-1----:R-:W-:Y:S04]  /*faf0*/  LDSM.16.MT88.4 R64, [R214+0x1100] ;  /* 0x00110000d640783b */ /* 0x002fe80000004200 */
[C---:B------:R-:W-:Y:S05]  /*fb00*/  HMMA.16816.F32 R16, R48.reuse, R146, R16 ;  /* 0x000000923010723c */ /* 0x040fea0000001810 */
[----:B------:R-:W1:Y:S01]  /*fb10*/  MUFU.EX2 R198, R134 ;  /* 0x0000008600c67308 */ /* 0x000e620000000800 */
[----:B------:R-:W2:Y:S02]  /*fb20*/  LDSM.16.MT88.4 R144, [R215+0x900] ;  /* 0x00090000d790783b */ /* 0x000ea40000004200 */
[-C--:B------:R-:W-:Y:S07]  /*fb30*/  HMMA.16816.F32 R20, R48, R140.reuse, R20 ;  /* 0x0000008c3014723c */ /* 0x080fee0000001814 */
[----:B------:R3:W-:Y:S01]  /*fb40*/  MUFU.EX2 R134, R47 ;  /* 0x0000002f00867308 */ /* 0x0007e20000000800 */
[C---:B------:R-:W-:Y:S08]  /*fb50*/  HMMA.16816.F32 R32, R136.reuse, R140, R32 ;  /* 0x0000008c8820723c */ /* 0x040ff00000001820 */
[-C--:B------:R-:W-:Y:S01]  /*fb60*/  HMMA.16816.F32 R24, R136, R142.reuse, R24 ;  /* 0x0000008e8818723c */ /* 0x080fe20000001818 */
[----:B------:R4:W-:Y:S07]  /*fb70*/  MUFU.EX2 R166, R40 ;  /* 0x0000002800a67308 */ /* 0x0009ee0000000800 */
[C---:B------:R-:W-:Y:S03]  /*fb80*/  HMMA.16816.F32 R100, R48.reuse, R142, R100 ;  /* 0x0000008e3064723c */ /* 0x040fe60000001864 */
[----:B------:R1:W1:Y:S01]  /*fb90*/  MUFU.EX2 R197, R41 ;  /* 0x0000002900c57308 */ /* 0x0002620000000800 */
[----:B---3--:R-:W3:Y:S04]  /*fba0*/  LDSM.16.MT88.4 R44, [R213+0x1100] ;  /* 0x00110000d52c783b */ /* 0x008ee80000004200 */
[-C--:B------:R-:W-:Y:S05]  /*fbb0*/  HMMA.16816.F32 R28, R48, R148.reuse, R28 ;  /* 0x00000094301c723c */ /* 0x080fea000000181c */
[----:B------:R2:W-:Y:S03]  /*fbc0*/  MUFU.EX2 R164, R42 ;  /* 0x0000002a00a47308 */ /* 0x0005e60000000800 */
[C---:B------:R-:W-:Y:S04]  /*fbd0*/  HMMA.16816.F32 R104, R136.reuse, R148, R104 ;  /* 0x000000948868723c */ /* 0x040fe80000001868 */
[----:B----4-:R-:W-:Y:S03]  /*fbe0*/  F2FP.PACK_AB R40, R203, R204 ;  /* 0x000000cccb28723e */ /* 0x010fe600000000ff */
[----:B------:R4:W3:Y:S01]  /*fbf0*/  MUFU.EX2 R173, R43 ;  /* 0x0000002b00ad7308 */ /* 0x0008e20000000800 */
[-C--:B------:R-:W-:Y:S04]  /*fc00*/  HMMA.16816.F32 R108, R136, R150.reuse, R108 ;  /* 0x00000096886c723c */ /* 0x080fe8000000186c */
[----:B-1----:R-:W-:Y:S04]  /*fc10*/  F2FP.PACK_AB R41, R200, R167 ;  /* 0x000000a7c829723e */ /* 0x002fe800000000ff */
[C---:B------:R-:W-:Y:S01]  /*fc20*/  HMMA.16816.F32 R112, R48.reuse, R150, R112 ;  /* 0x000000963070723c */ /* 0x040fe20000001870 */
[----:B------:R-:W-:Y:S01]  /*fc30*/  LDSM.16.MT88.4 R148, [R213+0x2900] ;  /* 0x00290000d594783b */ /* 0x000fe20000004200 */
[----:B------:R-:W-:Y:S02]  /*fc40*/  MUFU.EX2 R178, R60 ;  /* 0x0000003c00b27308 */ /* 0x000fe40000000800 */
[----:B--2---:R-:W-:Y:S04]  /*fc50*/  F2FP.PACK_AB R42, R201, R202 ;  /* 0x000000cac92a723e */ /* 0x004fe800000000ff */
[-C--:B------:R-:W-:Y:S04]  /*fc60*/  HMMA.16816.F32 R116, R48, R144.reuse, R116 ;  /* 0x000000903074723c */ /* 0x080fe80000001874 */
[----:B------:R-:W-:Y:S01]  /*fc70*/  MUFU.EX2 R60, R59 ;  /* 0x0000003b003c7308 */ /* 0x000fe20000000800 */
[----:B----4-:R-:W-:Y:S03]  /*fc80*/  F2FP.PACK_AB R43, R198, R199 ;  /* 0x000000c7c62b723e */ /* 0x010fe600000000ff */
[C---:B------:R-:W-:Y:S06]  /*fc90*/  HMMA.16816.F32 R120, R136.reuse, R144, R120 ;  /* 0x000000908878723c */ /* 0x040fec0000001878 */
[----:B------:R-:W-:Y:S02]  /*fca0*/  MUFU.EX2 R176, R61 ;  /* 0x0000003d00b07308 */ /* 0x000fe40000000800 */
[-C--:B------:R-:W-:Y:S08]  /*fcb0*/  HMMA.16816.F32 R124, R136, R146.reuse, R124 ;  /* 0x00000092887c723c */ /* 0x080ff0000000187c */
[----:B------:R-:W-:Y:S01]  /*fcc0*/  HMMA.16816.F32 R36, R48, R146, R36 ;  /* 0x000000923024723c */ /* 0x000fe20000001824 */
[----:B------:R1:W2:Y:S06]  /*fcd0*/  MUFU.EX2 R61, R58 ;  /* 0x0000003a003d7308 */ /* 0x0002ac0000000800 */
[----:B------:R-:W-:Y:S01]  /*fce0*/  F2FP.PACK_AB R48, R197, R166 ;  /* 0x000000a6c530723e */ /* 0x000fe200000000ff */
[-C--:B---3--:R-:W-:Y:S03]  /*fcf0*/  HMMA.16816.F32 R4, R40, R44.reuse, R4 ;  /* 0x0000002c2804723c */ /* 0x088fe60000001804 */
[----:B------:R-:W-:Y:S02]  /*fd00*/  MUFU.EX2 R97, R97 ;  /* 0x0000006100617308 */ /* 0x000fe40000000800 */
[----:B------:R-:W-:Y:S02]  /*fd10*/  F2FP.PACK_AB R50, R195, R196 ;  /* 0x000000c4c332723e */ /* 0x000fe400000000ff */
[----:B------:R-:W-:Y:S02]  /*fd20*/  F2FP.PACK_AB R49, R173, R164 ;  /* 0x000000a4ad31723e */ /* 0x000fe400000000ff */
[----:B------:R-:W-:Y:S04]  /*fd30*/  F2FP.PACK_AB R51, R134, R172 ;  /* 0x000000ac8633723e */ /* 0x000fe800000000ff */
[----:B------:R-:W-:Y:S03]  /*fd40*/  MUFU.EX2 R99, R99 ;  /* 0x0000006300637308 */ /* 0x000fe60000000800 */
[C---:B------:R-:W-:Y:S01]  /*fd50*/  HMMA.16816.F32 R8, R48.reuse, R44, R8 ;  /* 0x0000002c3008723c */ /* 0x040fe20000001808 */
[----:B-1----:R-:W-:Y:S06]  /*fd60*/  LDSM.16.MT88.4 R56, [R214+0x1900] ;  /* 0x00190000d638783b */ /* 0x002fec0000004200 */
[----:B------:R-:W-:Y:S01]  /*fd70*/  MUFU.EX2 R93, R93 ;  /* 0x0000005d005d7308 */ /* 0x000fe20000000800 */
[-C--:B------:R-:W-:Y:S08]  /*fd80*/  HMMA.16816.F32 R12, R48, R46.reuse, R12 ;  /* 0x0000002e300c723c */ /* 0x080ff0000000180c */
[C---:B------:R-:W-:Y:S01]  /*fd90*/  HMMA.16816.F32 R16, R40.reuse, R46, R16 ;  /* 0x0000002e2810723c */ /* 0x040fe20000001810 */
[----:B------:R-:W1:Y:S01]  /*fda0*/  LDSM.16.MT88.4 R44, [R215+0x1100] ;  /* 0x00110000d72c783b */ /* 0x000e620000004200 */
[----:B------:R-:W-:Y:S06]  /*fdb0*/  MUFU.EX2 R62, R62 ;  /* 0x0000003e003e7308 */ /* 0x000fec0000000800 */
[-C--:B------:R-:W-:Y:S04]  /*fdc0*/  HMMA.16816.F32 R20, R40, R52.reuse, R20 ;  /* 0x000000342814723c */ /* 0x080fe80000001814 */
[----:B------:R-:W3:Y:S04]  /*fdd0*/  MUFU.EX2 R63, R63 ;  /* 0x0000003f003f7308 */ /* 0x000ee80000000800 */
[C---:B------:R-:W-:Y:S06]  /*fde0*/  HMMA.16816.F32 R32, R48.reuse, R52, R32 ;  /* 0x000000343020723c */ /* 0x040fec0000001820 */
[----:B------:R-:W-:Y:S02]  /*fdf0*/  MUFU.EX2 R68, R68 ;  /* 0x0000004400447308 */ /* 0x000fe40000000800 */
[-C--:B------:R-:W-:Y:S08]  /*fe00*/  HMMA.16816.F32 R24, R48, R54.reuse, R24 ;  /* 0x000000363018723c */ /* 0x080ff00000001818 */
[C---:B------:R-:W-:Y:S01]  /*fe10*/  HMMA.16816.F32 R100, R40.reuse, R54, R100 ;  /* 0x000000362864723c */ /* 0x040fe20000001864 */
[----:B------:R-:W4:Y:S01]  /*fe20*/  LDSM.16.MT88.4 R52, [R213+0x1900] ;  /* 0x00190000d534783b */ /* 0x000f220000004200 */
        /* <DEDUP_REMOVED lines=8> */
[-C--:B-1----:R-:W-:Y:S03]  /*feb0*/  HMMA.16816.F32 R116, R40, R44.reuse, R116 ;  /* 0x0000002c2874723c */ /* 0x082fe60000001874 */
[----:B------:R-:W-:Y:S05]  /*fec0*/  MUFU.EX2 R71, R71 ;  /* 0x0000004700477308 */ /* 0x000fea0000000800 */
[C---:B------:R-:W-:Y:S05]  /*fed0*/  HMMA.16816.F32 R120, R48.reuse, R44, R120 ;  /* 0x0000002c3078723c */ /* 0x040fea0000001878 */
[----:B------:R-:W-:Y:S02]  /*fee0*/  MUFU.EX2 R82, R82 ;  /* 0x0000005200527308 */ /* 0x000fe40000000800 */
[----:B------:R-:W-:Y:S01]  /*fef0*/  F2FP.PACK_AB R44, R179, R177 ;  /* 0x000000b1b32c723e */ /* 0x000fe200000000ff */
[-C--:B------:R-:W-:Y:S01]  /*ff00*/  HMMA.16816.F32 R124, R48, R46.reuse, R124 ;  /* 0x0000002e307c723c */ /* 0x080fe2000000187c */
[----:B------:R-:W1:Y:S03]  /*ff10*/  LDSM.16.MT88.4 R48, [R216+0x1900] ;  /* 0x00190000d830783b */ /* 0x000e660000004200 */
[----:B--2---:R-:W-:Y:S03]  /*ff20*/  F2FP.PACK_AB R45, R60, R61 ;  /* 0x0000003d3c2d723e */ /* 0x004fe600000000ff */
[----:B------:R-:W-:Y:S01]  /*ff30*/  MUFU.EX2 R83, R83 ;  /* 0x0000005300537308 */ /* 0x000fe20000000800 */
[----:B------:R-:W-:Y:S07]  /*ff40*/  HMMA.16816.F32 R36, R40, R46, R36 ;  /* 0x0000002e2824723c */ /* 0x000fee0000001824 */
[----:B------:R-:W-:Y:S02]  /*ff50*/  F2FP.PACK_AB R40, R193, R194 ;  /* 0x000000c2c128723e */ /* 0x000fe400000000ff */
[----:B------:R-:W-:Y:S01]  /*ff60*/  F2FP.PACK_AB R42, R192, R191 ;  /* 0x000000bfc02a723e */ /* 0x000fe200000000ff */
[----:B------:R-:W-:Y:S02]  /*ff70*/  MUFU.EX2 R72, R72 ;  /* 0x0000004800487308 */ /* 0x000fe40000000800 */
[----:B------:R-:W-:Y:S02]  /*ff80*/  F2FP.PACK_AB R41, R189, R190 ;  /* 0x000000bebd29723e */ /* 0x000fe400000000ff */
[----:B------:R-:W-:Y:S02]  /*ff90*/  F2FP.PACK_AB R43, R188, R187 ;  /* 0x000000bbbc2b723e */ /* 0x000fe400000000ff */
[----:B------:R-:W-:Y:S02]  /*ffa0*/  F2FP.PACK_AB R46, R176, R178 ;  /* 0x000000b2b02e723e */ /* 0x000fe400000000ff */
[----:B---3--:R-:W-:Y:S02]  /*ffb0*/  F2FP.PACK_AB R47, R63, R62 ;  /* 0x0000003e3f2f723e */ /* 0x008fe400000000ff */
[----:B------:R-:W-:Y:S01]  /*ffc0*/  MUFU.EX2 R73, R73 ;  /* 0x0000004900497308 */ /* 0x000fe20000000800 */
[-C--:B----4-:R-:W-:Y:S08]  /*ffd0*/  HMMA.16816.F32 R4, R40, R52.reuse, R4 ;  /* 0x000000342804723c */ /* 0x090ff00000001804 */
[C---:B------:R-:W-:Y:S01]  /*ffe0*/  HMMA.16816.F32 R8, R44.reuse, R52, R8 ;  /* 0x000000342c08723c */ /* 0x040fe20000001808 */
[----:B------:R-:W-:Y:S07]  /*fff0*/  MUFU.EX2 R76, R76 ;  /* 0x0000004c004c7308 */ /* 0x000fee0000000800 */
[-C--:B------:R-:W-:Y:S03]  /*10000*/  HMMA.16816.F32 R12, R44, R54.reuse, R12 ;  /* 0x000000362c0c723c */ /* 0x080fe6000000180c */
[----:B------:R-:W-:Y:S05]  /*10010*/  MUFU.EX2 R77, R77 ;  /* 0x0000004d004d7308 */ /* 0x000fea0000000800 */
[C---:B------:R-:W-:Y:S01]  /*10020*/  HMMA.16816.F32 R16, R40.reuse, R54, R16 ;  /* 0x000000362810723c */ /* 0x040fe20000001810 */
[----:B------:R-:W2:Y:S04]  /*10030*/  LDSM.16.MT88.4 R52, [R215+0x1900] ;  /* 0x00190000d734783b */ /* 0x000ea80000004200 */
[----:B------:R-:W-:Y:S03]  /*10040*/  MUFU.EX2 R74, R74 ;  /* 0x0000004a004a7308 */ /* 0x000fe60000000800 */
[-C--:B-1----:R-:W-:Y:S07]  /*10050*/  HMMA.16816.F32 R20, R40, R48.reuse, R20 ;  /* 0x000000302814723c */ /* 0x082fee0000001814 */
[----:B------:R-:W-:Y:S01]  /*10060*/  MUFU.EX2 R75, R75 ;  /* 0x0000004b004b7308 */ /* 0x000fe20000000800 */
[C---:B------:R-:W-:Y:S08]  /*10070*/  HMMA.16816.F32 R32, R44.reuse, R48, R32 ;  /* 0x000000302c20723c */ /* 0x040ff00000001820 */
[-C--:B------:R-:W-:Y:S01]  /*10080*/  HMMA.16816.F32 R24, R44, R50.reuse, R24 ;  /* 0x000000322c18723c */ /* 0x080fe20000001818 */
[----:B------:R-:W-:Y:S07]  /*10090*/  MUFU.EX2 R78, R78 ;  /* 0x0000004e004e7308 */ /* 0x000fee0000000800 */
[C---:B------:R-:W-:Y:S01]  /*100a0*/  HMMA.16816.F32 R100, R40.reuse, R50, R100 ;  /* 0x000000322864723c */ /* 0x040fe20000001864 */
[----:B------:R-:W1:Y:S02]  /*100b0*/  LDSM.16.MT88.4 R48, [R213+0x2100] ;  /* 0x00210000d530783b */ /* 0x000e640000004200 */
[----:B------:R-:W-:Y:S05]  /*100c0*/  MUFU.EX2 R79, R79 ;  /* 0x0000004f004f7308 */ /* 0x000fea0000000800 */
[-C--:B------:R-:W-:Y:S05]  /*100d0*/  HMMA.16816.F32 R28, R40, R56.reuse, R28 ;  /* 0x00000038281c723c */ /* 0x080fea000000181c */
[----:B------:R-:W-:Y:S03]  /*100e0*/  MUFU.EX2 R84, R84 ;  /* 0x0000005400547308 */ /* 0x000fe60000000800 */
[C---:B------:R-:W-:Y:S07]  /*100f0*/  HMMA.16816.F32 R104, R44.reuse, R56, R104 ;  /* 0x000000382c68723c */ /* 0x040fee0000001868 */
[----:B------:R-:W3:Y:S01]  /*10100*/  MUFU.EX2 R85, R85 ;  /* 0x0000005500557308 */ /* 0x000ee20000000800 */
[-C--:B------:R-:W-:Y:S08]  /*10110*/  HMMA.16816.F32 R108, R44, R58.reuse, R108 ;  /* 0x0000003a2c6c723c */ /* 0x080ff0000000186c */
[C---:B------:R-:W-:Y:S01]  /*10120*/  HMMA.16816.F32 R112, R40.reuse, R58, R112 ;  /* 0x0000003a2870723c */ /* 0x040fe20000001870 */
[----:B------:R-:W-:Y:S01]  /*10130*/  LDSM.16.MT88.4 R56, [R214+0x2100] ;  /* 0x00210000d638783b */ /* 0x000fe20000004200 */
[----:B------:R-:W4:Y:S06]  /*10140*/  MUFU.EX2 R96, R96 ;  /* 0x0000006000607308 */ /* 0x000f2c0000000800 */
[-C--:B--2---:R-:W-:Y:S04]  /*10150*/  HMMA.16816.F32 R116, R40, R52.reuse, R116 ;  /* 0x000000342874723c */ /* 0x084fe80000001874 */
[----:B------:R-:W-:Y:S01]  /*10160*/  MUFU.EX2 R86, R86 ;  /* 0x0000005600567308 */ /* 0x000fe20000000800 */
[----:B---3--:R-:W-:Y:S03]  /*10170*/  F2FP.PACK_AB R168, R85, R84 ;  /* 0x0000005455a8723e */ /* 0x008fe600000000ff */
[C---:B------:R-:W-:Y:S06]  /*10180*/  HMMA.16816.F32 R120, R44.reuse, R52, R120 ;  /* 0x000000342c78723c */ /* 0x040fec0000001878 */
[----:B------:R-:W2:Y:S02]  /*10190*/  MUFU.EX2 R87, R87 ;  /* 0x0000005700577308 */ /* 0x000ea40000000800 */
[-C--:B------:R-:W-:Y:S04]  /*101a0*/  HMMA.16816.F32 R124, R44, R54.reuse, R124 ;  /* 0x000000362c7c723c */ /* 0x080fe8000000187c */
[----:B----4-:R-:W-:Y:S03]  /*101b0*/  F2FP.PACK_AB R170, R97, R96 ;  /* 0x0000006061aa723e */ /* 0x010fe600000000ff */
[----:B------:R-:W-:Y:S01]  /*101c0*/  F2FP.PACK_AB R44, R73, R72 ;  /* 0x00000048492c723e */ /* 0x000fe200000000ff */
[----:B------:R-:W-:Y:S01]  /*101d0*/  HMMA.16816.F32 R36, R40, R54, R36 ;  /* 0x000000362824723c */ /* 0x000fe20000001824 */
[----:B------:R-:W3:Y:S01]  /*101e0*/  LDSM.16.MT88.4 R52, [R216+0x2100] ;  /* 0x00210000d834783b */ /* 0x000ee20000004200 */
        /* <DEDUP_REMOVED lines=8> */
[----:B------:R-:W-:Y:S02]  /*10270*/  F2FP.PACK_AB R47, R79, R78 ;  /* 0x0000004e4f2f723e */ /* 0x000fe400000000ff */
[----:B--2---:R-:W-:Y:S03]  /*10280*/  F2FP.PACK_AB R169, R87, R86 ;  /* 0x0000005657a9723e */ /* 0x004fe600000000ff */
[-C--:B-1----:R-:W-:Y:S01]  /*10290*/  HMMA.16816.F32 R4, R40, R48.reuse, R4 ;  /* 0x000000302804723c */ /* 0x082fe20000001804 */
[----:B------:R-:W-:Y:S02]  /*102a0*/  MUFU.EX2 R91, R91 ;  /* 0x0000005b005b7308 */ /* 0x000fe40000000800 */
[----:B----4-:R-:W-:Y:S05]  /*102b0*/  F2FP.PACK_AB R171, R99, R98 ;  /* 0x0000006263ab723e */ /* 0x010fea00000000ff */
[C---:B------:R-:W-:Y:S03]  /*102c0*/  HMMA.16816.F32 R8, R44.reuse, R48, R8 ;  /* 0x000000302c08723c */ /* 0x040fe60000001808 */
[----:B------:R-:W-:Y:S05]  /*102d0*/  MUFU.EX2 R94, R94 ;  /* 0x0000005e005e7308 */ /* 0x000fea0000000800 */
[-C--:B------:R-:W-:Y:S05]  /*102e0*/  HMMA.16816.F32 R12, R44, R50.reuse, R12 ;  /* 0x000000322c0c723c */ /* 0x080fea000000180c */
[----:B------:R-:W-:Y:S03]  /*102f0*/  MUFU.EX2 R88, R88 ;  /* 0x0000005800587308 */ /* 0x000fe60000000800 */
[C---:B------:R-:W-:Y:S01]  /*10300*/  HMMA.16816.F32 R16, R40.reuse, R50, R16 ;  /* 0x000000322810723c */ /* 0x040fe20000001810 */
[----:B------:R-:W1:Y:S06]  /*10310*/  LDSM.16.MT88.4 R48, [R215+0x2100] ;  /* 0x00210000d730783b */ /* 0x000e6c0000004200 */
[----:B------:R-:W2:Y:S01]  /*10320*/  MUFU.EX2 R89, R89 ;  /* 0x0000005900597308 */ /* 0x000ea20000000800 */
[-C--:B---3--:R-:W-:Y:S08]  /*10330*/  HMMA.16816.F32 R20, R40, R52.reuse, R20 ;  /* 0x000000342814723c */ /* 0x088ff00000001814 */
[C---:B------:R-:W-:Y:S01]  /*10340*/  HMMA.16816.F32 R32, R44.reuse, R52, R32 ;  /* 0x000000342c20723c */ /* 0x040fe20000001820 */
[----:B------:R-:W3:Y:S07]  /*10350*/  MUFU.EX2 R90, R90 ;  /* 0x0000005a005a7308 */ /* 0x000eee0000000800 */
[-C--:B------:R-:W-:Y:S08]  /*10360*/  HMMA.16816.F32 R24, R44, R54.reuse, R24 ;  /* 0x000000362c18723c */ /* 0x080ff00000001818 */
[C---:B------:R-:W-:Y:S01]  /*10370*/  HMMA.16816.F32 R100, R40.reuse, R54, R100 ;  /* 0x000000362864723c */ /* 0x040fe20000001864 */
[----:B------:R-:W4:Y:S07]  /*10380*/  LDSM.16.MT88.4 R52, [R216+0x2900] ;  /* 0x00290000d834783b */ /* 0x000f2e0000004200 */
[-C--:B------:R-:W-:Y:S08]  /*10390*/  HMMA.16816.F32 R28, R40, R56.reuse, R28 ;  /* 0x00000038281c723c */ /* 0x080ff0000000181c */
[C---:B------:R-:W-:Y:S01]  /*103a0*/  HMMA.16816.F32 R104, R44.reuse, R56, R104 ;  /* 0x000000382c68723c */ /* 0x040fe20000001868 */
[----:B------:R2:W2:Y:S07]  /*103b0*/  MUFU.EX2 R56, R2 ;  /* 0x0000000200387308 */ /* 0x0004ae0000000800 */
[-C--:B------:R-:W-:Y:S08]  /*103c0*/  HMMA.16816.F32 R108, R44, R58.reuse, R108 ;  /* 0x0000003a2c6c723c */ /* 0x080ff0000000186c */
[C---:B------:R-:W-:Y:S08]  /*103d0*/  HMMA.16816.F32 R112, R40.reuse, R58, R112 ;  /* 0x0000003a2870723c */ /* 0x040ff00000001870 */
[-C--:B-1----:R-:W-:Y:S04]  /*103e0*/  HMMA.16816.F32 R116, R40, R48.reuse, R116 ;  /* 0x000000302874723c */ /* 0x082fe80000001874 */
[----:B--2---:R-:W-:Y:S01]  /*103f0*/  FADD.FTZ R2, R238, R131 ;  /* 0x00000083ee027221 */ /* 0x004fe20000010000 */
[----:B------:R-:W-:Y:S03]  /*10400*/  MOV R131, R129 ;  /* 0x0000008100837202 */ /* 0x000fe60000000f00 */
[----:B------:R-:W-:Y:S01]  /*10410*/  FADD.FTZ R2, R239, R2 ;  /* 0x00000002ef027221 */ /* 0x000fe20000010000 */
[C---:B------:R-:W-:Y:S08]  /*10420*/  HMMA.16816.F32 R120, R44.reuse, R48, R120 ;  /* 0x000000302c78723c */ /* 0x040ff00000001878 */
[-C--:B------:R-:W-:Y:S08]  /*10430*/  HMMA.16816.F32 R124, R44, R50.reuse, R124 ;  /* 0x000000322c7c723c */ /* 0x080ff0000000187c */
[----:B------:R-:W-:Y:S07]  /*10440*/  HMMA.16816.F32 R36, R40, R50, R36 ;  /* 0x000000322824723c */ /* 0x000fee0000001824 */
[----:B------:R-:W-:Y:S01]  /*10450*/  F2FP.PACK_AB R40, R89, R88 ;  /* 0x000000585928723e */ /* 0x000fe200000000ff */
[-C--:B------:R-:W-:Y:S01]  /*10460*/  HMMA.16816.F32 R136, R168, R148.reuse, R4 ;  /* 0x00000094a888723c */ /* 0x080fe20000001804 */
[----:B------:R-:W1:Y:S04]  /*10470*/  LDSM.16.MT88.4 R4, [R214+0x2900] ;  /* 0x00290000d604783b */ /* 0x000e680000004200 */
[----:B------:R-:W-:Y:S02]  /*10480*/  F2FP.PACK_AB R42, R93, R92 ;  /* 0x0000005c5d2a723e */ /* 0x000fe400000000ff */
[----:B---3--:R-:W-:Y:S02]  /*10490*/  F2FP.PACK_AB R41, R91, R90 ;  /* 0x0000005a5b29723e */ /* 0x008fe400000000ff */
[----:B------:R-:W-:Y:S07]  /*104a0*/  F2FP.PACK_AB R43, R56, R94 ;  /* 0x0000005e382b723e */ /* 0x000fee00000000ff */
        /* <DEDUP_REMOVED lines=10> */
[-C--:B----4-:R-:W-:Y:S03]  /*10550*/  HMMA.16816.F32 R152, R168, R52.reuse, R20 ;  /* 0x00000034a898723c */ /* 0x090fe60000001814 */
        /* <DEDUP_REMOVED lines=16> */
[----:B------:R-:W-:Y:S01]  /*10660*/  FADD.FTZ R14, R233, R2 ;  /* 0x00000002e90e7221 */ /* 0x000fe20000010000 */
[----:B------:R-:W2:Y:S01]  /*10670*/  LDSM.16.MT88.4 R8, [R215+0x2900] ;  /* 0x00290000d708783b */ /* 0x000ea20000004200 */
        /* <DEDUP_REMOVED lines=24> */
[-C--:B--2---:R-:W-:Y:S03]  /*10800*/  HMMA.16816.F32 R116, R168, R8.reuse, R116 ;  /* 0x00000008a874723c */ /* 0x084fe60000001874 */
[----:B------:R-:W-:Y:S01]  /*10810*/  FADD.FTZ R12, R190, R2 ;  /* 0x00000002be0c7221 */ /* 0x000fe20000010000 */
[----:B------:R-:W-:Y:S01]  /*10820*/  MOV R134, R128 ;  /* 0x0000008000867202 */ /* 0x000fe20000000f00 */
        /* <DEDUP_REMOVED lines=46> */
[----:B------:R-:W-:Y:S02]  /*10b10*/  FADD.FTZ R0, R94, R4 ;  /* 0x000000045e007221 */ /* 0x000fe40000010000 */
[----:B------:R-:W-:Y:S02]  /*10b20*/  FADD.FTZ R4, R99, R5 ;  /* 0x0000000563047221 */ /* 0x000fe40000010000 */
[----:B------:R-:W-:Y:S02]  /*10b30*/  FADD.FTZ R2, R93, R2 ;  /* 0x000000025d027221 */ /* 0x000fe40000010000 */
[----:B------:R-:W-:Y:S01]  /*10b40*/  FADD.FTZ R0, R56, R0 ;  /* 0x0000000038007221 */ /* 0x000fe20000010000 */
[----:B------:R-:W-:Y:S04]  /*10b50*/  STL [R1+0xc], R4 ;  /* 0x00000c0401007387 */ /* 0x000fe80000100800 */
[----:B------:R-:W-:Y:S04]  /*10b60*/  STL [R1+0x10], R2 ;  /* 0x0000100201007387 */ /* 0x000fe80000100800 */
[----:B------:R1:W-:Y:S02]  /*10b70*/  STL [R1+0x14], R0 ;  /* 0x0000140001007387 */ /* 0x0003e40000100800 */
[----:B-1----:R-:W-:Y:S01]  /*10b80*/  MOV R0, R130 ;  /* 0x0000008200007202 */ /* 0x002fe20000000f00 */
[----:B------:R-:W-:-:S05]  /*10b90*/  @P0 BRA `(.L_x_186) ;  /* 0xffffc9f000000947 */ /* 0x000fca000383ffff */
.L_x_185:
[----:B------:R-:W-:-:S13]  /*10ba0*/  ISETP.GE.AND P0, PT, R229, UR8, PT ;  /* 0x00000008e5007c0c */ /* 0x000fda000bf06270 */
[----:B------:R-:W-:Y:S05]  /*10bb0*/  @!P0 BRA `(.L_x_187) ;  /* 0x00005a9000008947 */ /* 0x000fea0003800000 */
[----:B-1----:R-:W2:Y:S01]  /*10bc0*/  LDL.LU.64 R6, [R1+0x30] ;  /* 0x0000300001067983 */ /* 0x002ea20000300a00 */
[----:B------:R-:W-:Y:S01]  /*10bd0*/  MOV R134, R3 ;  /* 0x0000000300867202 */ /* 0x000fe20000000f00 */
[----:B------:R-:W-:Y:S01]  /*10be0*/  UMOV UR14, 0x60 ;  /* 0x00000060000e7882 */ /* 0x000fe20000000000 */
[----:B------:R-:W-:Y:S01]  /*10bf0*/  IMAD.MOV.U32 R132, RZ, RZ, R129 ;  /* 0x000000ffff847224 */ /* 0x000fe200078e0081 */
[----:B------:R-:W3:Y:S01]  /*10c00*/  LDL.LU.64 R4, [R1+0x40] ;  /* 0x0000400001047983 */ /* 0x000ee20000300a00 */
[----:B------:R-:W-:Y:S01]  /*10c10*/  ULDC.64 UR4, c[0x0][0x208] ;  /* 0x0000820000047ab9 */ /* 0x000fe20000000a00 */
[----:B------:R-:W-:Y:S01]  /*10c20*/  IMAD.MOV.U32 R131, RZ, RZ, R130 ;  /* 0x000000ffff837224 */ /* 0x000fe200078e0082 */
[----:B------:R-:W-:Y:S01]  /*10c30*/  UIMAD.WIDE.U32 UR16, UR14, UR4, URZ ;  /* 0x000000040e1072a5 */ /* 0x000fe2000f8e003f */
[----:B------:R-:W-:Y:S01]  /*10c40*/  IMAD.MOV.U32 R133, RZ, RZ, R128 ;  /* 0x000000ffff857224 */ /* 0x000fe200078e0080 */
[----:B------:R-:W-:Y:S02]  /*10c50*/  UIMAD UR5, UR14, UR5, URZ ;  /* 0x000000050e0572a4 */ /* 0x000fe4000f8e023f */
[----:B------:R-:W-:-:S02]  /*10c60*/  ULDC.64 UR6, c[0x0][0x1e0] ;  /* 0x0000780000067ab9 */ /* 0x000fc40000000a00 */
[----:B------:R-:W-:Y:S02]  /*10c70*/  USHF.L.U64.HI UR7, UR6, 0x5, UR7 ;  /* 0x0000000506077899 */ /* 0x000fe40008010207 */
[----:B------:R-:W-:Y:S02]  /*10c80*/  USHF.L.U32 UR6, UR6, 0x5, URZ ;  /* 0x0000000506067899 */ /* 0x000fe4000800063f */
[----:B------:R-:W-:Y:S01]  /*10c90*/  UIADD3 UR5, UR17, UR5, URZ ;  /* 0x0000000511057290 */ /* 0x000fe2000fffe03f */
[----:B--2---:R-:W-:Y:S02]  /*10ca0*/  MOV R3, R7 ;  /* 0x0000000700037202 */ /* 0x004fe40000000f00 */
[----:B---3--:R-:W-:-:S05]  /*10cb0*/  MOV R2, R4 ;  /* 0x0000000400027202 */ /* 0x008fca0000000f00 */
[----:B------:R1:W-:Y:S04]  /*10cc0*/  STL.64 [R1], R2 ;  /* 0x0000000201007387 */ /* 0x0003e80000100a00 */
.L_x_204:
[----:B------:R-:W-:Y:S04]  /*10cd0*/  DEPBAR.LE SB0, 0x0 ;  /* 0x000080000000791a */ /* 0x000fe80000000000 */
[----:B------:R-:W-:Y:S01]  /*10ce0*/  BAR.SYNC.DEFER_BLOCKING 0x0 ;  /* 0x0000000000007b1d */ /* 0x000fe20000010000 */
[----:B------:R-:W-:Y:S01]  /*10cf0*/  SHF.R.S32.HI R128, RZ, 0x1f, R229 ;  /* 0x0000001fff807819 */ /* 0x000fe200000114e5 */
[C---:B------:R-:W-:Y:S01]  /*10d00*/  IMAD R0, R229.reuse, UR5, RZ ;  /* 0x00000005e5007c24 */ /* 0x040fe2000f8e02ff */
[----:B------:R-:W-:Y:S03]  /*10d10*/  PLOP3.LUT P3, PT, PT, PT, UP2, 0x80, 0x0 ;  /* 0x000000000000781c */ /* 0x000fe60003f6f028 */
[----:B------:R-:W-:Y:S01]  /*10d20*/  IMAD R0, R128, UR16, R0 ;  /* 0x0000001080007c24 */ /* 0x000fe2000f8e0200 */
[----:B-----5:R-:W-:Y:S06]  /*10d30*/  LDSM.16.M88.4 R96, [R219+0x6100] ;  /* 0x00610000db60783b */ /* 0x020fec0000000200 */
[----:B--2---:R-:W2:Y:S06]  /*10d40*/  LDSM.16.M88.4 R16, [R212+0x3100] ;  /* 0x00310000d410783b */ /* 0x004eac0000000200 */
[----:B------:R-:W3:Y:S06]  /*10d50*/  LDSM.16.M88.4 R92, [R219+0x8100] ;  /* 0x00810000db5c783b */ /* 0x000eec0000000200 */
[----:B-1----:R-:W4:Y:S06]  /*10d60*/  LDL.64 R2, [R1] ;  /* 0x0000000001027983 */ /* 0x002f2c0000100a00 */
[----:B------:R-:W1:Y:S06]  /*10d70*/  LDSM.16.M88.4 R32, [R212+0x3900] ;  /* 0x00390000d420783b */ /* 0x000e6c0000000200 */
[----:B------:R-:W4:Y:S06]  /*10d80*/  LDL.64 R234, [R1+0x28] ;  /* 0x0000280001ea7983 */ /* 0x000f2c0000100a00 */
[----:B------:R-:W1:Y:S06]  /*10d90*/  LDSM.16.M88.4 R48, [R212+0x4100] ;  /* 0x00410000d430783b */ /* 0x000e6c0000000200 */
[----:B------:R-:W4:Y:S01]  /*10da0*/  LDL.64 R232, [R1+0x38] ;  /* 0x0000380001e87983 */ /* 0x000f220000100a00 */
[-C--:B--2---:R-:W-:Y:S05]  /*10db0*/  HMMA.16816.F32 R4, R96, R16.reuse, RZ ;  /* 0x000000106004723c */ /* 0x084fea00000018ff */
[----:B------:R-:W2:Y:S03]  /*10dc0*/  LDSM.16.M88.4 R64, [R212+0x4900] ;  /* 0x00490000d440783b */ /* 0x000ea60000000200 */
[C---:B---3--:R-:W-:Y:S03]  /*10dd0*/  HMMA.16816.F32 R8, R92.reuse, R16, RZ ;  /* 0x000000105c08723c */ /* 0x048fe600000018ff */
[----:B------:R-:W3:Y:S06]  /*10de0*/  LDL R135, [R1+0x20] ;  /* 0x0000200001877983 */ /* 0x000eec0000100800 */
[----:B------:R-:W2:Y:S01]  /*10df0*/  LDSM.16.M88.4 R80, [R212+0x5100] ;  /* 0x00510000d450783b */ /* 0x000ea20000000200 */
[-C--:B------:R-:W-:Y:S05]  /*10e00*/  HMMA.16816.F32 R12, R92, R18.reuse, RZ ;  /* 0x000000125c0c723c */ /* 0x080fea00000018ff */
[----:B------:R-:W3:Y:S03]  /*10e10*/  LDL R130, [R1+0x18] ;  /* 0x0000180001827983 */ /* 0x000ee60000100800 */
[C---:B------:R-:W-:Y:S03]  /*10e20*/  HMMA.16816.F32 R16, R96.reuse, R18, RZ ;  /* 0x000000126010723c */ /* 0x040fe600000018ff */
[----:B------:R-:W2:Y:S05]  /*10e30*/  LDSM.16.M88.4 R172, [R212+0x5900] ;  /* 0x00590000d4ac783b */ /* 0x000eaa0000000200 */
[-C--:B-1----:R-:W-:Y:S01]  /*10e40*/  HMMA.16816.F32 R20, R96, R32.reuse, RZ ;  /* 0x000000206014723c */ /* 0x082fe200000018ff */
[----:B------:R-:W-:Y:S06]  /*10e50*/  LDSM.16.M88.4 R176, [R222+0x6100] ;  /* 0x00610000deb0783b */ /* 0x000fec0000000200 */
[----:B------:R-:W1:Y:S01]  /*10e60*/  LDSM.16.M88.4 R180, [R223] ;  /* 0x00000000dfb4783b */ /* 0x000e620000000200 */
[C---:B------:R-:W-:Y:S05]  /*10e70*/  HMMA.16816.F32 R24, R92.reuse, R32, RZ ;  /* 0x000000205c18723c */ /* 0x040fea00000018ff */
[----:B------:R-:W1:Y:S03]  /*10e80*/  LDSM.16.M88.4 R184, [R222+0x8100] ;  /* 0x00810000deb8783b */ /* 0x000e660000000200 */
[-C--:B------:R-:W-:Y:S03]  /*10e90*/  HMMA.16816.F32 R28, R92, R34.reuse, RZ ;  /* 0x000000225c1c723c */ /* 0x080fe600000018ff */
[----:B------:R-:W1:Y:S05]  /*10ea0*/  LDSM.16.M88.4 R188, [R228] ;  /* 0x00000000e4bc783b */ /* 0x000e6a0000000200 */
[C---:B------:R-:W-:Y:S01]  /*10eb0*/  HMMA.16816.F32 R32, R96.reuse, R34, RZ ;  /* 0x000000226020723c */ /* 0x040fe200000018ff */
[----:B------:R-:W-:Y:S06]  /*10ec0*/  LDSM.16.M88.4 R192, [R225] ;  /* 0x00000000e1c0783b */ /* 0x000fec0000000200 */
[----:B------:R-:W-:Y:S01]  /*10ed0*/  LDSM.16.M88.4 R196, [R224] ;  /* 0x00000000e0c4783b */ /* 0x000fe20000000200 */
[-C--:B------:R-:W-:Y:S08]  /*10ee0*/  HMMA.16816.F32 R36, R96, R48.reuse, RZ ;  /* 0x000000306024723c */ /* 0x080ff000000018ff */
[C---:B------:R-:W-:Y:S08]  /*10ef0*/  HMMA.16816.F32 R40, R92.reuse, R48, RZ ;  /* 0x000000305c28723c */ /* 0x040ff000000018ff */
[-C--:B------:R-:W-:Y:S08]  /*10f00*/  HMMA.16816.F32 R44, R92, R50.reuse, RZ ;  /* 0x000000325c2c723c */ /* 0x080ff000000018ff */
[C---:B------:R-:W-:Y:S08]  /*10f10*/  HMMA.16816.F32 R48, R96.reuse, R50, RZ ;  /* 0x000000326030723c */ /* 0x040ff000000018ff */
[-C--:B--2---:R-:W-:Y:S08]  /*10f20*/  HMMA.16816.F32 R52, R96, R64.reuse, RZ ;  /* 0x000000406034723c */ /* 0x084ff000000018ff */
        /* <DEDUP_REMOVED lines=11> */
[----:B------:R-:W2:Y:S07]  /*10fe0*/  LDSM.16.M88.4 R172, [R227] ;  /* 0x00000000e3ac783b */ /* 0x000eae0000000200 */
[-C--:B-1----:R-:W-:Y:S08]  /*10ff0*/  HMMA.16816.F32 R4, R176, R180.reuse, R4 ;  /* 0x000000b4b004723c */ /* 0x082ff00000001804 */
[C---:B------:R-:W-:Y:S08]  /*11000*/  HMMA.16816.F32 R8, R184.reuse, R180, R8 ;  /* 0x000000b4b808723c */ /* 0x040ff00000001808 */
[-C--:B------:R-:W-:Y:S08]  /*11010*/  HMMA.16816.F32 R12, R184, R182.reuse, R12 ;  /* 0x000000b6b80c723c */ /* 0x080ff0000000180c */
[C---:B------:R-:W-:Y:S01]  /*11020*/  HMMA.16816.F32 R16, R176.reuse, R182, R16 ;  /* 0x000000b6b010723c */ /* 0x040fe20000001810 */
[----:B------:R-:W1:Y:S07]  /*11030*/  LDSM.16.M88.4 R180, [R226] ;  /* 0x00000000e2b4783b */ /* 0x000e6e0000000200 */
[-C--:B------:R-:W-:Y:S08]  /*11040*/  HMMA.16816.F32 R20, R176, R188.reuse, R20 ;  /* 0x000000bcb014723c */ /* 0x080ff00000001814 */
[C---:B------:R-:W-:Y:S08]  /*11050*/  HMMA.16816.F32 R24, R184.reuse, R188, R24 ;  /* 0x000000bcb818723c */ /* 0x040ff00000001818 */
[-C--:B------:R-:W-:Y:S08]  /*11060*/  HMMA.16816.F32 R28, R184, R190.reuse, R28 ;  /* 0x000000beb81c723c */ /* 0x080ff0000000181c */
[C---:B------:R-:W-:Y:S08]  /*11070*/  HMMA.16816.F32 R32, R176.reuse, R190, R32 ;  /* 0x000000beb020723c */ /* 0x040ff00000001820 */
[-C--:B--2---:R-:W-:Y:S08]  /*11080*/  HMMA.16816.F32 R36, R176, R172.reuse, R36 ;  /* 0x000000acb024723c */ /* 0x084ff00000001824 */
[C---:B------:R-:W-:Y:S08]  /*11090*/  HMMA.16816.F32 R40, R184.reuse, R172, R40 ;  /* 0x000000acb828723c */ /* 0x040ff00000001828 */
[-C--:B------:R-:W-:Y:S04]  /*110a0*/  HMMA.16816.F32 R44, R184, R174.reuse, R44 ;  /* 0x000000aeb82c723c */ /* 0x080fe8000000182c */
[----:B----4-:R-:W-:Y:S04]  /*110b0*/  IMAD.WIDE.U32 R2, R229, UR16, R2 ;  /* 0x00000010e5027c25 */ /* 0x010fe8000f8e0002 */
[C---:B------:R-:W-:Y:S04]  /*110c0*/  HMMA.16816.F32 R48, R176.reuse, R174, R48 ;  /* 0x000000aeb030723c */ /* 0x040fe80000001830 */
[----:B------:R-:W-:Y:S01]  /*110d0*/  IMAD.IADD R0, R3, 0x1, R0 ;  /* 0x0000000103007824 */ /* 0x000fe200078e0200 */
[C---:B------:R-:W-:Y:S03]  /*110e0*/  LEA R202, P0, R2.reuse, c[0x0][0x1f8], 0x1 ;  /* 0x00007e0002ca7a11 */ /* 0x040fe600078008ff */
[-C--:B-1----:R-:W-:Y:S04]  /*110f0*/  HMMA.16816.F32 R52, R176, R180.reuse, R52 ;  /* 0x000000b4b034723c */ /* 0x082fe80000001834 */
[----:B------:R-:W-:Y:S02]  /*11100*/  LEA.HI.X R203, R2, c[0x0][0x1fc], R0, 0x1, P0 ;  /* 0x00007f0002cb7a11 */ /* 0x000fe400000f0c00 */
[----:B------:R-:W-:Y:S02]  /*11110*/  IADD3 R128, P0, R202, UR10, RZ ;  /* 0x0000000aca807c10 */ /* 0x000fe4000ff1e0ff */
[C---:B------:R-:W-:Y:S01]  /*11120*/  HMMA.16816.F32 R56, R184.reuse, R180, R56 ;  /* 0x000000b4b838723c */ /* 0x040fe20000001838 */
[----:B------:R-:W-:Y:S01]  /*11130*/  @!PT LDS RZ, [RZ] ;  /* 0x00000000fffff984 */ /* 0x000fe20000000800 */
[----:B------:R-:W-:Y:S01]  /*11140*/  @!PT LDS RZ, [RZ] ;  /* 0x00000000fffff984 */ /* 0x000fe20000000800 */
[----:B------:R-:W-:Y:S01]  /*11150*/  @!PT LDS RZ, [RZ] ;  /* 0x00000000fffff984 */ /* 0x000fe20000000800 */
[----:B------:R1:W-:Y:S03]  /*11160*/  LDGSTS.E.BYPASS.LTC128B.128 [R231+0x100], [R202.64], !P6 ;  /* 0x00100000cae77fae */ /* 0x0003e6000f101d4c */
[----:B------:R-:W-:Y:S02]  /*11170*/  IADD3.X R129, R203, UR9, RZ, P0, !PT ;  /* 0x00000009cb817c10 */ /* 0x000fe400087fe4ff */
[----:B------:R-:W-:Y:S02]  /*11180*/  IADD3 R200, P1, R128, UR10, RZ ;  /* 0x0000000a80c87c10 */ /* 0x000fe4000ff3e0ff */
[-C--:B------:R-:W-:Y:S01]  /*11190*/  HMMA.16816.F32 R60, R184, R182.reuse, R60 ;  /* 0x000000b6b83c723c */ /* 0x080fe2000000183c */
[----:B------:R2:W-:Y:S03]  /*111a0*/  LDGSTS.E.BYPASS.LTC128B.128 [R231+0x900], [R128.64], !P6 ;  /* 0x0090000080e77fae */ /* 0x0005e6000f101d4c */
[----:B------:R-:W-:Y:S02]  /*111b0*/  IADD3.X R201, R129, UR9, RZ, P1, !PT ;  /* 0x0000000981c97c10 */ /* 0x000fe40008ffe4ff */
[----:B------:R-:W-:Y:S02]  /*111c0*/  IADD3 R2, P0, R200, UR10, RZ ;  /* 0x0000000ac8027c10 */ /* 0x000fe4000ff1e0ff */
[C---:B------:R-:W-:Y:S01]  /*111d0*/  HMMA.16816.F32 R64, R176.reuse, R182, R64 ;  /* 0x000000b6b040723c */ /* 0x040fe20000001840 */
[----:B------:R1:W-:Y:S03]  /*111e0*/  LDGSTS.E.BYPASS.LTC128B.128 [R231+0x1100], [R200.64], !P6 ;  /* 0x01100000c8e77fae */ /* 0x0003e6000f101d4c */
[----:B------:R-:W-:Y:S02]  /*111f0*/  IADD3.X R3, R201, UR9, RZ, P0, !PT ;  /* 0x00000009c9037c10 */ /* 0x000fe400087fe4ff */
[----:B------:R-:W-:Y:S02]  /*11200*/  IADD3 R188, P1, R2, UR10, RZ ;  /* 0x0000000a02bc7c10 */ /* 0x000fe4000ff3e0ff */
[-C--:B------:R-:W-:Y:S01]  /*11210*/  HMMA.16816.F32 R68, R176, R192.reuse, R68 ;  /* 0x000000c0b044723c */ /* 0x080fe20000001844 */
[----:B------:R4:W-:Y:S03]  /*11220*/  LDGSTS.E.BYPASS.LTC128B.128 [R231+0x1900], [R2.64], !P6 ;  /* 0x0190000002e77fae */ /* 0x0009e6000f101d4c */
[----:B------:R-:W-:Y:S02]  /*11230*/  IADD3.X R189, R3, UR9, RZ, P1, !PT ;  /* 0x0000000903bd7c10 */ /* 0x000fe40008ffe4ff */
[----:B------:R-:W-:Y:S02]  /*11240*/  PLOP3.LUT P1, PT, PT, PT, UP2, 0x80, 0x0 ;  /* 0x000000000000781c */ /* 0x000fe40003f2f028 */
[C---:B------:R-:W-:Y:S01]  /*11250*/  HMMA.16816.F32 R72, R184.reuse, R192, R72 ;  /* 0x000000c0b848723c */ /* 0x040fe20000001848 */
[----:B------:R3:W-:Y:S03]  /*11260*/  LDGSTS.E.BYPASS.LTC128B.128 [R231+0x2100], [R188.64], !P6 ;  /* 0x02100000bce77fae */ /* 0x0007e6000f101d4c */
[----:B--2---:R-:W-:Y:S04]  /*11270*/  IADD3 R128, P0, R188, UR10, RZ ;  /* 0x0000000abc807c10 */ /* 0x004fe8000ff1e0ff */
[-C--:B------:R-:W-:Y:S04]  /*11280*/  HMMA.16816.F32 R76, R184, R194.reuse, R76 ;  /* 0x000000c2b84c723c */ /* 0x080fe8000000184c */
[----:B------:R-:W-:Y:S02]  /*11290*/  IADD3.X R129, R189, UR9, RZ, P0, !PT ;  /* 0x00000009bd817c10 */ /* 0x000fe400087fe4ff */
[C---:B------:R-:W-:Y:S02]  /*112a0*/  ISETP.GT.AND P0, PT, R229.reuse, UR8, PT ;  /* 0x00000008e5007c0c */ /* 0x040fe4000bf04270 */
[C---:B------:R-:W-:Y:S01]  /*112b0*/  HMMA.16816.F32 R80, R176.reuse, R194, R80 ;  /* 0x000000c2b050723c */ /* 0x040fe20000001850 */
[----:B------:R2:W-:Y:S06]  /*112c0*/  LDGSTS.E.BYPASS.LTC128B.128 [R231+0x2900], [R128.64], !P6 ;  /* 0x0290000080e77fae */ /* 0x0005ec000f101d4c */
[----:B-1----:R-:W-:Y:S01]  /*112d0*/  LDSM.16.M88.4 R200, [R218+0x3100] ;  /* 0x00310000dac8783b */ /* 0x002fe20000000200 */
[-C--:B------:R-:W-:Y:S04]  /*112e0*/  HMMA.16816.F32 R84, R176, R196.reuse, R84 ;  /* 0x000000c4b054723c */ /* 0x080fe80000001854 */
[----:B------:R-:W-:Y:S01]  /*112f0*/  @P0 IADD3 R0, R229, -0x1, RZ ;  /* 0xffffffffe5000810 */ /* 0x000fe20007ffe0ff */
[----:B---3--:R-:W1:Y:S01]  /*11300*/  LDSM.16.M88.4 R188, [R220+0x6100] ;  /* 0x00610000dcbc783b */ /* 0x008e620000000200 */
[----:B----4-:R-:W-:Y:S02]  /*11310*/  @P0 IMAD.MOV.U32 R3, RZ, RZ, R235 ;  /* 0x000000ffff030224 */ /* 0x010fe400078e00eb */
[C---:B------:R-:W-:Y:S03]  /*11320*/  HMMA.16816.F32 R88, R184.reuse, R196, R88 ;  /* 0x000000c4b858723c */ /* 0x040fe60000001858 */
[----:B------:R-:W3:Y:S01]  /*11330*/  LDSM.16.M88.4 R204, [R220+0x8100] ;  /* 0x00810000dccc783b */ /* 0x000ee20000000200 */
[----:B------:R-:W-:Y:S04]  /*11340*/  @P0 SHF.R.S32.HI R2, RZ, 0x1f, R0 ;  /* 0x0000001fff020819 */ /* 0x000fe80000011400 */
[-C--:B------:R-:W-:Y:S01]  /*11350*/  HMMA.16816.F32 R92, R184, R198.reuse, R92 ;  /* 0x000000c6b85c723c */ /* 0x080fe2000000185c */
[----:B------:R-:W0:Y:S03]  /*11360*/  LDGDEPBAR ;  /* 0x00000000000079af */ /* 0x000e260000000000 */
[----:B--2---:R-:W-:Y:S03]  /*11370*/  @P0 IMAD.WIDE.U32 R128, R0, c[0x0][0x1e0], RZ ;  /* 0x0000780000800a25 */ /* 0x004fe600078e00ff */
[----:B------:R-:W2:Y:S01]  /*11380*/  LDSM.16.M88.4 R208, [R218+0x3900] ;  /* 0x00390000dad0783b */ /* 0x000ea20000000200 */
[----:B------:R-:W-:Y:S04]  /*11390*/  HMMA.16816.F32 R96, R176, R198, R96 ;  /* 0x000000c6b060723c */ /* 0x000fe80000001860 */
[----:B------:R-:W-:Y:S01]  /*113a0*/  @P0 IMAD R2, R2, c[0x0][0x1e0], RZ ;  /* 0x0000780002020a24 */ /* 0x000fe200078e02ff */
[----:B------:R-:W4:Y:S03]  /*113b0*/  LDSM.16.M88.4 R172, [R218+0x4100] ;  /* 0x00410000daac783b */ /* 0x000f260000000200 */
[----:B------:R-:W-:Y:S03]  /*113c0*/  @P0 IMAD R2, R0, c[0x0][0x1e4], R2 ;  /* 0x0000790000020a24 */ /* 0x000fe600078e0202 */
[----:B------:R-:W2:Y:S01]  /*113d0*/  LDSM.16.M88.4 R180, [R218+0x4900] ;  /* 0x00490000dab4783b */ /* 0x000ea20000000200 */
[----:B------:R-:W-:Y:S02]  /*113e0*/  @P0 IMAD.IADD R0, R129, 0x1, R2 ;  /* 0x0000000181000824 */ /* 0x000fe400078e0202 */
[----:B------:R-:W-:Y:S02]  /*113f0*/  @P0 IMAD.MOV.U32 R2, RZ, RZ, R232 ;  /* 0x000000ffff020224 */ /* 0x000fe400078e00e8 */
[----:B------:R-:W-:Y:S01]  /*11400*/  @P0 IMAD R0, R0, 0x60, RZ ;  /* 0x0000006000000824 */ /* 0x000fe200078e02ff */
[----:B------:R-:W4:Y:S01]  /*11410*/  LDSM.16.M88.4 R176, [R218+0x5100] ;  /* 0x00510000dab0783b */ /* 0x000f220000000200 */
[----:B------:R-:W-:Y:S01]  /*11420*/  @P0 IMAD.WIDE.U32 R2, R128, 0x60, R2 ;  /* 0x0000006080020825 */ /* 0x000fe200078e0002 */
[-C--:B-1----:R-:W-:Y:S04]  /*11430*/  HMMA.16816.F32 R4, R188, R200.reuse, R4 ;  /* 0x000000c8bc04723c */ /* 0x082fe80000001804 */
[----:B------:R-:W1:Y:S01]  /*11440*/  LDSM.16.M88.4 R184, [R218+0x5900] ;  /* 0x00590000dab8783b */ /* 0x000e620000000200 */
[C---:B------:R-:W-:Y:S01]  /*11450*/  @P0 LEA R128, P2, R2.reuse, c[0x0][0x1c8], 0x1 ;  /* 0x0000720002800a11 */ /* 0x040fe200078408ff */
[----:B------:R-:W-:Y:S02]  /*11460*/  @P0 IMAD.IADD R0, R3, 0x1, R0 ;  /* 0x0000000103000824 */ /* 0x000fe400078e0200 */
[C---:B---3--:R-:W-:Y:S02]  /*11470*/  HMMA.16816.F32 R8, R204.reuse, R200, R8 ;  /* 0x000000c8cc08723c */ /* 0x048fe40000001808 */
[----:B------:R-:W-:Y:S02]  /*11480*/  LDSM.16.M88.4 R192, [R217] ;  /* 0x00000000d9c0783b */ /* 0x000fe40000000200 */
[----:B------:R-:W-:Y:S01]  /*11490*/  @P0 LEA.HI.X R129, R2, c[0x0][0x1cc], R0, 0x1, P2 ;  /* 0x0000730002810a11 */ /* 0x000fe200010f0c00 */
[----:B------:R-:W-:Y:S01]  /*114a0*/  @P1 IMAD.HI.U32 R0, R135, c[0x0][0x2c8], RZ ;  /* 0x0000b20087001a27 */ /* 0x000fe200078e00ff */
[----:B------:R-:W-:Y:S02]  /*114b0*/  @P0 IADD3 R2, P1, R128, UR6, RZ ;  /* 0x0000000680020c10 */ /* 0x000fe4000ff3e0ff */
[----:B------:R-:W-:Y:S01]  /*114c0*/  LDSM.16.M88.4 R196, [R221+0x8100] ;  /* 0x00810000ddc4783b */ /* 0x000fe20000000200 */
[-C--:B------:R-:W-:Y:S03]  /*114d0*/  HMMA.16816.F32 R12, R204, R202.reuse, R12 ;  /* 0x000000cacc0c723c */ /* 0x080fe6000000180c */
[----:B------:R-:W-:Y:S02]  /*114e0*/  @P0 IADD3.X R3, R129, UR7, RZ, P1, !PT ;  /* 0x0000000781030c10 */ /* 0x000fe40008ffe4ff */
[----:B------:R-:W-:Y:S03]  /*114f0*/  @P3 SHF.R.U32.HI R135, RZ, c[0x0][0x2cc], R0 ;  /* 0x0000b300ff873a19 */ /* 0x000fe60000011600 */
[C---:B------:R-:W-:Y:S01]  /*11500*/  HMMA.16816.F32 R16, R188.reuse, R202, R16 ;  /* 0x000000cabc10723c */ /* 0x040fe20000001810 */
[----:B------:R-:W-:Y:S07]  /*11510*/  LDSM.16.M88.4 R200, [R217+0x800] ;  /* 0x00080000d9c8783b */ /* 0x000fee0000000200 */
[-C--:B--2---:R-:W-:Y:S08]  /*11520*/  HMMA.16816.F32 R20, R188, R208.reuse, R20 ;  /* 0x000000d0bc14723c */ /* 0x084ff00000001814 */
[C---:B------:R-:W-:Y:S08]  /*11530*/  HMMA.16816.F32 R24, R204.reuse, R208, R24 ;  /* 0x000000d0cc18723c */ /* 0x040ff00000001818 */
[-C--:B------:R-:W-:Y:S08]  /*11540*/  HMMA.16816.F32 R28, R204, R210.reuse, R28 ;  /* 0x000000d2cc1c723c */ /* 0x080ff0000000181c */
[C---:B------:R-:W-:Y:S08]  /*11550*/  HMMA.16816.F32 R32, R188.reuse, R210, R32 ;  /* 0x000000d2bc20723c */ /* 0x040ff00000001820 */
[-C--:B----4-:R-:W-:Y:S08]  /*11560*/  HMMA.16816.F32 R36, R188, R172.reuse, R36 ;  /* 0x000000acbc24723c */ /* 0x090ff00000001824 */
        /* <DEDUP_REMOVED lines=14> */
[-C--:B-1----:R-:W-:Y:S08]  /*11650*/  HMMA.16816.F32 R84, R188, R184.reuse, R84 ;  /* 0x000000b8bc54723c */ /* 0x082ff00000001854 */
[C---:B------:R-:W-:Y:S08]  /*11660*/  HMMA.16816.F32 R88, R204.reuse, R184, R88 ;  /* 0x000000b8cc58723c */ /* 0x040ff00000001858 */
[-C--:B------:R-:W-:Y:S08]  /*11670*/  HMMA.16816.F32 R92, R204, R186.reuse, R92 ;  /* 0x000000bacc5c723c */ /* 0x080ff0000000185c */
[----:B------:R-:W-:Y:S01]  /*11680*/  HMMA.16816.F32 R96, R188, R186, R96 ;  /* 0x000000babc60723c */ /* 0x000fe20000001860 */
[----:B------:R-:W1:Y:S07]  /*11690*/  LDSM.16.M88.4 R184, [R217+0x2000] ;  /* 0x00200000d9b8783b */ /* 0x000e6e0000000200 */
[-C--:B--2---:R-:W-:Y:S08]  /*116a0*/  HMMA.16816.F32 R4, R172, R192.reuse, R4 ;  /* 0x000000c0ac04723c */ /* 0x084ff00000001804 */
[C---:B------:R-:W-:Y:S08]  /*116b0*/  HMMA.16816.F32 R8, R196.reuse, R192, R8 ;  /* 0x000000c0c408723c */ /* 0x040ff00000001808 */
[-C--:B------:R-:W-:Y:S08]  /*116c0*/  HMMA.16816.F32 R12, R196, R194.reuse, R12 ;  /* 0x000000c2c40c723c */ /* 0x080ff0000000180c */
[C---:B------:R-:W-:Y:S08]  /*116d0*/  HMMA.16816.F32 R16, R172.reuse, R194, R16 ;  /* 0x000000c2ac10723c */ /* 0x040ff00000001810 */
[-C--:B------:R-:W-:Y:S08]  /*116e0*/  HMMA.16816.F32 R20, R172, R200.reuse, R20 ;  /* 0x000000c8ac14723c */ /* 0x080ff00000001814 */
[C---:B------:R-:W-:Y:S08]  /*116f0*/  HMMA.16816.F32 R24, R196.reuse, R200, R24 ;  /* 0x000000c8c418723c */ /* 0x040ff00000001818 */
[-C--:B------:R-:W-:Y:S08]  /*11700*/  HMMA.16816.F32 R28, R196, R202.reuse, R28 ;  /* 0x000000cac41c723c */ /* 0x080ff0000000181c */
[C---:B------:R-:W-:Y:S08]  /*11710*/  HMMA.16816.F32 R32, R172.reuse, R202, R32 ;  /* 0x000000caac20723c */ /* 0x040ff00000001820 */
[-C--:B---3--:R-:W-:Y:S08]  /*11720*/  HMMA.16816.F32 R36, R172, R180.reuse, R36 ;  /* 0x000000b4ac24723c */ /* 0x088ff00000001824 */
[C---:B------:R-:W-:Y:S07]  /*11730*/  HMMA.16816.F32 R40, R196.reuse, R180, R40 ;  /* 0x000000b4c428723c */ /* 0x040fee0000001828 */
[----:B------:R-:W-:Y:S01]  /*11740*/  @P0 IADD3 R180, P2, R2, UR6, RZ ;  /* 0x0000000602b40c10 */ /* 0x000fe2000ff5e0ff */
[-C--:B------:R-:W-:Y:S04]  /*11750*/  HMMA.16816.F32 R44, R196, R182.reuse, R44 ;  /* 0x000000b6c42c723c */ /* 0x080fe8000000182c */
[----:B------:R-:W-:Y:S04]  /*11760*/  @P0 IADD3.X R181, R3, UR7, RZ, P2, !PT ;  /* 0x0000000703b50c10 */ /* 0x000fe800097fe4ff */
[C---:B------:R-:W-:Y:S08]  /*11770*/  HMMA.16816.F32 R48, R172.reuse, R182, R48 ;  /* 0x000000b6ac30723c */ /* 0x040ff00000001830 */
[-C--:B----4-:R-:W-:Y:S08]  /*11780*/  HMMA.16816.F32 R52, R172, R176.reuse, R52 ;  /* 0x000000b0ac34723c */ /* 0x090ff00000001834 */
[C---:B------:R-:W-:Y:S08]  /*11790*/  HMMA.16816.F32 R56, R196.reuse, R176, R56 ;  /* 0x000000b0c438723c */ /* 0x040ff00000001838 */
[-C--:B------:R-:W-:Y:S08]  /*117a0*/  HMMA.16816.F32 R60, R196, R178.reuse, R60 ;  /* 0x000000b2c43c723c */ /* 0x080ff0000000183c */
[C---:B------:R-:W-:Y:S01]  /*117b0*/  HMMA.16816.F32 R64, R172.reuse, R178, R64 ;  /* 0x000000b2ac40723c */ /* 0x040fe20000001840 */
[----:B------:R-:W2:Y:S01]  /*117c0*/  LDSM.16.M88.4 R176, [R217+0x2800] ;  /* 0x00280000d9b0783b */ /* 0x000ea20000000200 */
[----:B------:R-:W-:Y:S05]  /*117d0*/  DEPBAR.LE SB0, 0x0 ;  /* 0x000080000000791a */ /* 0x000fea0000000000 */
[----:B------:R-:W-:Y:S01]  /*117e0*/  BAR.SYNC.DEFER_BLOCKING 0x0 ;  /* 0x0000000000007b1d */ /* 0x000fe20000010000 */
[-C--:B-1----:R-:W-:Y:S08]  /*117f0*/  HMMA.16816.F32 R68, R172, R184.reuse, R68 ;  /* 0x000000b8ac44723c */ /* 0x082ff00000001844 */
[C---:B------:R-:W-:Y:S08]  /*11800*/  HMMA.16816.F32 R72, R196.reuse, R184, R72 ;  /* 0x000000b8c448723c */ /* 0x040ff00000001848 */
[-C--:B------:R-:W-:Y:S01]  /*11810*/  HMMA.16816.F32 R76, R196, R186.reuse, R76 ;  /* 0x000000bac44c723c */ /* 0x080fe2000000184c */
[----:B------:R-:W-:Y:S01]  /*11820*/  @!PT LDS RZ, [RZ] ;  /* 0x00000000fffff984 */ /* 0x000fe20000000800 */
[----:B------:R-:W-:Y:S01]  /*11830*/  @!PT LDS RZ, [RZ] ;  /* 0x00000000fffff984 */ /* 0x000fe20000000800 */
[----:B------:R-:W-:Y:S01]  /*11840*/  @!PT LDS RZ, [RZ] ;  /* 0x00000000fffff984 */ /* 0x000fe20000000800 */
[----:B------:R1:W-:Y:S07]  /*11850*/  @P0 LDGSTS.E.BYPASS.LTC128B.128 [R231+0x3100], [R128.64], !P6 ;  /* 0x0310000080e70fae */ /* 0x0003ee000f101d4c */
[C---:B------:R-:W-:Y:S01]  /*11860*/  HMMA.16816.F32 R80, R172.reuse, R186, R80 ;  /* 0x000000baac50723c */ /* 0x040fe20000001850 */
[----:B------:R3:W-:Y:S07]  /*11870*/  @P0 LDGSTS.E.BYPASS.LTC128B.128 [R231+0x3900], [R2.64], !P6 ;  /* 0x0390000002e70fae */ /* 0x0007ee000f101d4c */
[-C--:B--2---:R-:W-:Y:S01]  /*11880*/  HMMA.16816.F32 R84, R172, R176.reuse, R84 ;  /* 0x000000b0ac54723c */ /* 0x084fe20000001854 */
[----:B------:R2:W-:Y:S07]  /*11890*/  @P0 LDGSTS.E.BYPASS.LTC128B.128 [R231+0x4100], [R180.64], !P6 ;  /* 0x04100000b4e70fae */ /* 0x0005ee000f101d4c */
[C---:B------:R-:W-:Y:S08]  /*118a0*/  HMMA.16816.F32 R88, R196.reuse, R176, R88 ;  /* 0x000000b0c458723c */ /* 0x040ff00000001858 */
[-C--:B------:R-:W-:Y:S04]  /*118b0*/  HMMA.16816.F32 R92, R196, R178.reuse, R92 ;  /* 0x000000b2c45c723c */ /* 0x080fe8000000185c */
[----:B-1----:R-:W-:Y:S04]  /*118c0*/  @P0 IADD3 R128, P1, R180, UR6, RZ ;  /* 0x00000006b4800c10 */ /* 0x002fe8000ff3e0ff */
[----:B------:R-:W-:Y:S01]  /*118d0*/  @P0 IADD3.X R129, R181, UR7, RZ, P1, !PT ;  /* 0x00000007b5810c10 */ /* 0x000fe20008ffe4ff */
[----:B------:R-:W-:Y:S04]  /*118e0*/  HMMA.16816.F32 R96, R172, R178, R96 ;  /* 0x000000b2ac60723c */ /* 0x000fe80000001860 */
[----:B------:R1:W-:Y:S01]  /*118f0*/  @P0 LDGSTS.E.BYPASS.LTC128B.128 [R231+0x4900], [R128.64], !P6 ;  /* 0x0490000080e70fae */ /* 0x0003e2000f101d4c */
[----:B---3--:R-:W-:Y:S04]  /*11900*/  @P0 IADD3 R2, P2, R128, UR6, RZ ;  /* 0x0000000680020c10 */ /* 0x008fe8000ff5e0ff */
[----:B------:R-:W-:Y:S03]  /*11910*/  @P0 IADD3.X R3, R129, UR7, RZ, P2, !PT ;  /* 0x0000000781030c10 */ /* 0x000fe600097fe4ff */
[----:B------:R-:W-:Y:S02]  /*11920*/  @P0 IADD3 R176, P1, R2, UR6, RZ ;  /* 0x0000000602b00c10 */ /* 0x000fe4000ff3e0ff */
[----:B------:R3:W-:Y:S02]  /*11930*/  @P0 LDGSTS.E.BYPASS.LTC128B.128 [R231+0x5100], [R2.64], !P6 ;  /* 0x0510000002e70fae */ /* 0x0007e4000f101d4c */
[----:B------:R-:W-:Y:S05]  /*11940*/  @P0 IADD3.X R177, R3, UR7, RZ, P1, !PT ;  /* 0x0000000703b10c10 */ /* 0x000fea0008ffe4ff */
[----:B------:R2:W-:Y:S01]  /*11950*/  @P0 LDGSTS.E.BYPASS.LTC128B.128 [R231+0x5900], [R176.64], !P6 ;  /* 0x05900000b0e70fae */ /* 0x0005e2000f101d4c */
[----:B------:R-:W-:Y:S05]  /*11960*/  PLOP3.LUT P0, PT, PT, PT, UP1, 0x40, 0x0 ;  /* 0x000000000000781c */ /* 0x000fea0003f0e818 */
[----:B------:R-:W0:Y:S01]  /*11970*/  LDGDEPBAR ;  /* 0x00000000000079af */ /* 0x000e220000000000 */
[----:B-1----:R-:W-:Y:S05]  /*11980*/  IMAD R129, R229, -0x60, RZ ;  /* 0xffffffa0e5817824 */ /* 0x002fea00078e02ff */
[----:B------:R-:W3:Y:S01]  /*11990*/  SHFL.IDX PT, R128, R135, RZ, 0x1c1f ;  /* 0x001c1fff87807589 */ /* 0x000ee200000e0000 */
[----:B------:R-:W-:Y:S01]  /*119a0*/  IMAD.IADD R174, R129, 0x1, -R130 ;  /* 0x0000000181ae7824 */ /* 0x000fe200078e0a82 */
[----:B------:R-:W-:Y:S04]  /*119b0*/  IADD3 R173, -R130, 0x1, R129 ;  /* 0x0000000182ad7810 */ /* 0x000fe80007ffe181 */
[----:B------:R-:W-:Y:S04]  /*119c0*/  IADD3 R173, R173, c[0x0][0x1d0], RZ ;  /* 0x00007400adad7a10 */ /* 0x000fe80007ffe0ff */
[----:B------:R-:W-:Y:S04]  /*119d0*/  IADD3 R173, R173, -c[0x0][0x168], RZ ;  /* 0x80005a00adad7a10 */ /* 0x000fe80007ffe0ff */
[C---:B------:R-:W-:Y:S02]  /*119e0*/  IADD3 R172, R173.reuse, c[0x0][0x328], RZ ;  /* 0x0000ca00adac7a10 */ /* 0x040fe40007ffe0ff */
[----:B------:R-:W-:Y:S03]  /*119f0*/  IADD3 R173, R173, UR11, RZ ;  /* 0x0000000badad7c10 */ /* 0x000fe6000fffe0ff */
[--C-:B---3--:R-:W-:Y:S02]  /*11a00*/  IMAD.IADD R2, R172, 0x1, R128.reuse ;  /* 0x00000001ac027824 */ /* 0x108fe400078e0280 */
[----:B------:R-:W-:Y:S01]  /*11a10*/  IMAD.IADD R0, R173, 0x1, R128 ;  /* 0x00000001ad007824 */ /* 0x000fe200078e0280 */
[----:B------:R-:W-:-:S05]  /*11a20*/  @P0 BRA `(.L_x_188) ;  /* 0x0000018000000947 */ /* 0x000fca0003800000 */
[----:B--2---:R-:W-:Y:S01]  /*11a30*/  IADD3 R3, R128, c[0x0][0x1d0], RZ ;  /* 0x0000740080037a10 */ /* 0x004fe20007ffe0ff */
        /* <DEDUP_REMOVED lines=13> */
.L_x_190:
[----:B------:R-:W-:Y:S04]  /*11b10*/  MOV R128, c[0x0][0x32c] ;  /* 0x0000cb0000807a02 */ /* 0x000fe80000000f00 */
[----:B------:R-:W-:Y:S11]  /*11b20*/  ISETP.NE.AND P0, PT, R128, 0x1, PT ;  /* 0x000000018000780c */ /* 0x000ff60003f05270 */
[----:B------:R-:W-:Y:S02]  /*11b30*/  @!UPT UIADD3 URZ, URZ, URZ, URZ ;  /* 0x0000003f3f3ff290 */ /* 0x000fe4000fffe03f */
[----:B------:R-:W-:Y:S05]  /*11b40*/  @P0 IMAD.HI.U32 R128, R3, c[0x0][0x330], RZ ;  /* 0x0000cc0003800a27 */ /* 0x000fea00078e00ff */
[----:B------:R-:W-:Y:S02]  /*11b50*/  @P0 SHF.R.U32.HI R3, RZ, c[0x0][0x334], R128 ;  /* 0x0000cd00ff030a19 */ /* 0x000fe40000011680 */
.L_x_191:
[----:B------:R-:W-:Y:S05]  /*11b60*/  BSYNC B0 ;  /* 0x0000000000007941 */ /* 0x000fea0003800000 */
.L_x_189:
[----:B------:R-:W-:Y:S05]  /*11b70*/  IMAD R3, R3, c[0x0][0x32c], R174 ;  /* 0x0000cb0003037a24 */ /* 0x000fea00078e02ae */
[----:B------:R-:W-:Y:S02]  /*11b80*/  IADD3 R128, R3, c[0x0][0x32c], RZ ;  /* 0x0000cb0003807a10 */ /* 0x000fe40007ffe0ff */
[----:B------:R-:W-:Y:S02]  /*11b90*/  IMNMX R0, R0, R3, !PT ;  /* 0x0000000300007217 */ /* 0x000fe40007800200 */
[----:B------:R-:W-:Y:S02]  /*11ba0*/  IMNMX R2, R2, R128, PT ;  /* 0x0000008002027217 */ /* 0x000fe40003800200 */
.L_x_188:
[----:B--2---:R-:W-:Y:S01]  /*11bb0*/  PLOP3.LUT P0, PT, PT, PT, UP1, 0x40, 0x0 ;  /* 0x000000000000781c */ /* 0x004fe20003f0e818 */
        /* <DEDUP_REMOVED lines=18> */
.L_x_194:
[----:B------:R-:W-:Y:S04]  /*11ce0*/  MOV R175, c[0x0][0x32c] ;  /* 0x0000cb0000af7a02 */ /* 0x000fe80000000f00 */
[----:B------:R-:W-:Y:S11]  /*11cf0*/  ISETP.NE.AND P0, PT, R175, 0x1, PT ;  /* 0x00000001af00780c */ /* 0x000ff60003f05270 */
[----:B------:R-:W-:Y:S02]  /*11d00*/  @!UPT UIADD3 URZ, URZ, URZ, URZ ;  /* 0x0000003f3f3ff290 */ /* 0x000fe4000fffe03f */
[----:B------:R-:W-:Y:S05]  /*11d10*/  @P0 IMAD.HI.U32 R175, R130, c[0x0][0x330], RZ ;  /* 0x0000cc0082af0a27 */ /* 0x000fea00078e00ff */
[----:B------:R-:W-:Y:S02]  /*11d20*/  @P0 SHF.R.U32.HI R130, RZ, c[0x0][0x334], R175 ;  /* 0x0000cd00ff820a19 */ /* 0x000fe400000116af */
.L_x_195:
[----:B------:R-:W-:Y:S05]  /*11d30*/  BSYNC B0 ;  /* 0x0000000000007941 */ /* 0x000fea0003800000 */
.L_x_193:
[----:B------:R-:W-:Y:S05]  /*11d40*/  IMAD R130, R130, c[0x0][0x32c], R174 ;  /* 0x0000cb0082827a24 */ /* 0x000fea00078e02ae */
[----:B------:R-:W-:Y:S02]  /*11d50*/  IADD3 R175, R130, c[0x0][0x32c], RZ ;  /* 0x0000cb0082af7a10 */ /* 0x000fe40007ffe0ff */
[----:B------:R-:W-:Y:S02]  /*11d60*/  IMNMX R3, R3, R130, !PT ;  /* 0x0000008203037217 */ /* 0x000fe40007800200 */
[----:B------:R-:W-:Y:S02]  /*11d70*/  IMNMX R128, R128, R175, PT ;  /* 0x000000af80807217 */ /* 0x000fe40003800200 */
.L_x_192:
[C---:B------:R-:W-:Y:S02]  /*11d80*/  ISETP.GE.AND P0, PT, R129.reuse, 0x9, PT ;  /* 0x000000098100780c */ /* 0x040fe40003f06270 */
[C---:B------:R-:W-:Y:S02]  /*11d90*/  ISETP.GE.AND P1, PT, R129.reuse, 0x2, PT ;  /* 0x000000028100780c */ /* 0x040fe40003f26270 */
[----:B------:R-:W-:Y:S02]  /*11da0*/  P2R R181, PR, RZ, 0x1 ;  /* 0x00000001ffb57803 */ /* 0x000fe40000000000 */
[C---:B------:R-:W-:Y:S02]  /*11db0*/  ISETP.GT.AND P0, PT, R0.reuse, 0x8, !P0 ;  /* 0x000000080000780c */ /* 0x040fe40004704270 */
[----:B------:R-:W-:Y:S02]  /*11dc0*/  P2R R182, PR, RZ, 0x2 ;  /* 0x00000002ffb67803 */ /* 0x000fe40000000000 */
[----:B------:R-:W-:Y:S02]  /*11dd0*/  ISETP.GT.AND P1, PT, R0, 0x1, !P1 ;  /* 0x000000010000780c */ /* 0x000fe40004f24270 */
[C---:B------:R-:W-:Y:S02]  /*11de0*/  ISETP.GE.AND P2, PT, R129.reuse, 0x11, PT ;  /* 0x000000118100780c */ /* 0x040fe40003f46270 */
[C---:B------:R-:W-:Y:S02]  /*11df0*/  ISETP.LT.OR P0, PT, R2.reuse, 0x9, P0 ;  /* 0x000000090200780c */ /* 0x040fe40000701670 */
[----:B------:R-:W-:Y:S02]  /*11e00*/  ISETP.LT.OR P1, PT, R2, 0x2, P1 ;  /* 0x000000020200780c */ /* 0x000fe40000f21670 */
[----:B------:R-:W-:Y:S02]  /*11e10*/  ISETP.GE.AND P3, PT, R129, 0xa, PT ;  /* 0x0000000a8100780c */ /* 0x000fe40003f66270 */
[----:B------:R-:W-:Y:S02]  /*11e20*/  FSEL R184, R16, -INF , !P0 ;  /* 0xff80000010b87808 */ /* 0x000fe40004000000 */
[C---:B------:R-:W-:Y:S02]  /*11e30*/  ISETP.GT.AND P0, PT, R0.reuse, 0x10, !P2 ;  /* 0x000000100000780c */ /* 0x040fe40005704270 */
[----:B------:R-:W-:Y:S02]  /*11e40*/  FSEL R183, R5, -INF , !P1 ;  /* 0xff80000005b77808 */ /* 0x000fe40004800000 */
[----:B------:R-:W-:Y:S02]  /*11e50*/  ISETP.GT.AND P1, PT, R0, 0x9, !P3 ;  /* 0x000000090000780c */ /* 0x000fe40005f24270 */
[----:B------:R-:W-:Y:S02]  /*11e60*/  P2R R179, PR, RZ, 0x4 ;  /* 0x00000004ffb37803 */ /* 0x000fe40000000000 */
[C---:B------:R-:W-:Y:S02]  /*11e70*/  ISETP.LT.OR P0, PT, R2.reuse, 0x11, P0 ;  /* 0x000000110200780c */ /* 0x040fe40000701670 */
[----:B------:R-:W-:Y:S02]  /*11e80*/  ISETP.GE.AND P2, PT, R129, 0x12, PT ;  /* 0x000000128100780c */ /* 0x000fe40003f46270 */
[----:B------:R-:W-:Y:S02]  /*11e90*/  ISETP.LT.OR P1, PT, R2, 0xa, P1 ;  /* 0x0000000a0200780c */ /* 0x000fe40000f21670 */
[----:B------:R-:W-:Y:S02]  /*11ea0*/  FSEL R186, R20, -INF , !P0 ;  /* 0xff80000014ba7808 */ /* 0x000fe40004000000 */
[----:B------:R-:W-:Y:S02]  /*11eb0*/  ISETP.GT.AND P0, PT, R0, 0x11, !P2 ;  /* 0x000000110000780c */ /* 0x000fe40005704270 */
[----:B------:R-:W-:Y:S02]  /*11ec0*/  FSEL R185, R17, -INF , !P1 ;  /* 0xff80000011b97808 */ /* 0x000fe40004800000 */
[----:B------:R-:W-:Y:S02]  /*11ed0*/  ISETP.LT.OR P0, PT, R2, 0x12, P0 ;  /* 0x000000120200780c */ /* 0x000fe40000701670 */
[----:B------:R-:W-:Y:S02]  /*11ee0*/  ISETP.GE.AND P1, PT, R129, 0x19, PT ;  /* 0x000000198100780c */ /* 0x000fe40003f26270 */
[----:B------:R-:W-:Y:S02]  /*11ef0*/  FSEL R187, R21, -INF , !P0 ;  /* 0xff80000015bb7808 */ /* 0x000fe40004000000 */
[----:B------:R-:W-:Y:S02]  /*11f00*/  ISETP.GT.AND P0, PT, R0, 0x18, !P1 ;  /* 0x000000180000780c */ /* 0x000fe40004f04270 */
[----:B------:R-:W-:Y:S02]  /*11f10*/  P2R R177, PR, RZ, 0x2 ;  /* 0x00000002ffb17803 */ /* 0x000fe40000000000 */
[----:B------:R-:W-:Y:S02]  /*11f20*/  ISETP.LT.OR P0, PT, R2, 0x19, P0 ;  /* 0x000000190200780c */ /* 0x000fe40000701670 */
[C---:B------:R-:W-:Y:S02]  /*11f30*/  ISETP.GE.AND P1, PT, R129.reuse, 0x1a, PT ;  /* 0x0000001a8100780c */ /* 0x040fe40003f26270 */
[----:B------:R-:W-:Y:S02]  /*11f40*/  FSEL R188, R32, -INF , !P0 ;  /* 0xff80000020bc7808 */ /* 0x000fe40004000000 */
[----:B------:R-:W-:Y:S02]  /*11f50*/  ISETP.GT.AND P0, PT, R0, 0x19, !P1 ;  /* 0x000000190000780c */ /* 0x000fe40004f04270 */
[----:B------:R-:W-:Y:S02]  /*11f60*/  P2R R176, PR, RZ, 0x2 ;  /* 0x00000002ffb07803 */ /* 0x000fe40000000000 */
        /* <DEDUP_REMOVED lines=39> */
[----:B------:R-:W-:Y:S02]  /*121e0*/  ISETP.GE.AND P4, PT, R129, 0x41, PT ;  /* 0x000000418100780c */ /* 0x000fe40003f86270 */
[----:B------:R-:W-:Y:S02]  /*121f0*/  ISETP.LT.OR P0, PT, R2, 0x3a, P0 ;  /* 0x0000003a0200780c */ /* 0x000fe40000701670 */
[----:B------:R-:W-:Y:S02]  /*12200*/  P2R R180, PR, RZ, 0x8 ;  /* 0x00000008ffb47803 */ /* 0x000fe40000000000 */
[----:B------:R-:W-:Y:S02]  /*12210*/  FSEL R204, R65, -INF , !P0 ;  /* 0xff80000041cc7808 */ /* 0x000fe40004000000 */
[----:B------:R-:W-:Y:S02]  /*12220*/  ISETP.GT.AND P0, PT, R0, 0x40, !P4 ;  /* 0x000000400000780c */ /* 0x000fe40006704270 */
[C---:B------:R-:W-:Y:S02]  /*12230*/  ISETP.GE.AND P3, PT, R129.reuse, 0x42, PT ;  /* 0x000000428100780c */ /* 0x040fe40003f66270 */
        /* <DEDUP_REMOVED lines=28> */
[----:B------:R-:W-:Y:S04]  /*12400*/  ISETP.GT.AND P0, PT, R0, 0x58, !P5 ;  /* 0x000000580000780c */ /* 0x000fe80006f04270 */
[----:B------:R-:W-:Y:S04]  /*12410*/  ISETP.LT.OR P0, PT, R2, 0x59, P0 ;  /* 0x000000590200780c */ /* 0x000fe80000701670 */
[----:B------:R-:W-:Y:S02]  /*12420*/  FSEL R246, R96, -INF , !P0 ;  /* 0xff80000060f67808 */ /* 0x000fe40004000000 */
[----:B------:R-:W-:Y:S04]  /*12430*/  ISETP.GT.AND P0, PT, R0, RZ, !P1 ;  /* 0x000000ff0000720c */ /* 0x000fe80004f04270 */
[----:B------:R-:W-:Y:S04]  /*12440*/  ISETP.LT.OR P0, PT, R2, 0x1, P0 ;  /* 0x000000010200780c */ /* 0x000fe80000701670 */
[----:B------:R-:W-:Y:S02]  /*12450*/  FSEL R52, R4, -INF , !P0 ;  /* 0xff80000004347808 */ /* 0x000fe40004000000 */
[----:B------:R-:W-:Y:S01]  /*12460*/  ISETP.GE.AND P0, PT, R129, 0x5a, PT ;  /* 0x0000005a8100780c */ /* 0x000fe20003f06270 */
[----:B------:R-:W1:Y:S03]  /*12470*/  SHFL.IDX PT, R4, R135, 0x2, 0x1c1f ;  /* 0x005c1f0087047f89 */ /* 0x000e6600000e0000 */
[----:B------:R-:W-:Y:S02]  /*12480*/  P2R R37, PR, RZ, 0x1 ;  /* 0x00000001ff257803 */ /* 0x000fe40000000000 */
[----:B------:R-:W-:Y:S04]  /*12490*/  ISETP.GT.AND P0, PT, R0, 0x59, !P0 ;  /* 0x000000590000780c */ /* 0x000fe80004704270 */
        /* <DEDUP_REMOVED lines=20> */
.L_x_198:
[----:B------:R-:W-:Y:S04]  /*125e0*/  MOV R49, c[0x0][0x32c] ;  /* 0x0000cb0000317a02 */ /* 0x000fe80000000f00 */
[----:B------:R-:W-:Y:S11]  /*125f0*/  ISETP.NE.AND P0, PT, R49, 0x1, PT ;  /* 0x000000013100780c */ /* 0x000ff60003f05270 */
[----:B------:R-:W-:Y:S02]  /*12600*/  @!UPT UIADD3 URZ, URZ, URZ, URZ ;  /* 0x0000003f3f3ff290 */ /* 0x000fe4000fffe03f */
[----:B------:R-:W-:Y:S05]  /*12610*/  @P0 IMAD.HI.U32 R49, R4, c[0x0][0x330], RZ ;  /* 0x0000cc0004310a27 */ /* 0x000fea00078e00ff */
[----:B------:R-:W-:Y:S02]  /*12620*/  @P0 SHF.R.U32.HI R4, RZ, c[0x0][0x334], R49 ;  /* 0x0000cd00ff040a19 */ /* 0x000fe40000011631 */
.L_x_199:
[----:B------:R-:W-:Y:S05]  /*12630*/  BSYNC B0 ;  /* 0x0000000000007941 */ /* 0x000fea0003800000 */
.L_x_197:
[----:B------:R-:W-:Y:S05]  /*12640*/  IMAD R4, R4, c[0x0][0x32c], R174 ;  /* 0x0000cb0004047a24 */ /* 0x000fea00078e02ae */
[----:B------:R-:W-:Y:S02]  /*12650*/  IADD3 R49, R4, c[0x0][0x32c], RZ ;  /* 0x0000cb0004317a10 */ /* 0x000fe40007ffe0ff */
[----:B------:R-:W-:Y:S02]  /*12660*/  IMNMX R0, R0, R4, !PT ;  /* 0x0000000400007217 */ /* 0x000fe40007800200 */
[----:B------:R-:W-:Y:S02]  /*12670*/  IMNMX R2, R2, R49, PT ;  /* 0x0000003102027217 */ /* 0x000fe40003800200 */
.L_x_196:
[----:B------:R-:W-:Y:S02]  /*12680*/  ISETP.NE.AND P0, PT, R181, RZ, PT ;  /* 0x000000ffb500720c */ /* 0x000fe40003f05270 */
[----:B------:R-:W-:Y:S02]  /*12690*/  P2R R4, PR, RZ, 0x10 ;  /* 0x00000010ff047803 */ /* 0x000fe40000000000 */
[----:B------:R-:W-:Y:S02]  /*126a0*/  ISETP.GT.AND P0, PT, R3, 0x8, !P0 ;  /* 0x000000080300780c */ /* 0x000fe40004704270 */
[----:B------:R-:W-:Y:S02]  /*126b0*/  P2R R49, PR, RZ, 0x40 ;  /* 0x00000040ff317803 */ /* 0x000fe40000000000 */
[----:B------:R-:W-:Y:S02]  /*126c0*/  ISETP.LT.OR P0, PT, R128, 0x9, P0 ;  /* 0x000000098000780c */ /* 0x000fe40000701670 */
[----:B------:R-:W-:Y:S02]  /*126d0*/  ISETP.NE.AND P6, PT, R37, RZ, PT ;  /* 0x000000ff2500720c */ /* 0x000fe40003fc5270 */
[----:B------:R-:W-:Y:S02]  /*126e0*/  FSEL R53, R18, -INF , !P0 ;  /* 0xff80000012357808 */ /* 0x000fe40004000000 */
[----:B------:R-:W-:Y:S04]  /*126f0*/  ISETP.NE.AND P0, PT, R180, RZ, PT ;  /* 0x000000ffb400720c */ /* 0x000fe80003f05270 */
[----:B------:R-:W-:Y:S04]  /*12700*/  ISETP.GT.AND P0, PT, R3, 0x9, !P0 ;  /* 0x000000090300780c */ /* 0x000fe80004704270 */
[C---:B------:R-:W-:Y:S04]  /*12710*/  ISETP.LT.OR P0, PT, R128.reuse, 0xa, P0 ;  /* 0x0000000a8000780c */ /* 0x040fe80000701670 */
[----:B------:R-:W-:Y:S02]  /*12720*/  FSEL R68, R19, -INF , !P0 ;  /* 0xff80000013447808 */ /* 0x000fe40004000000 */
[----:B------:R-:W-:Y:S04]  /*12730*/  ISETP.NE.AND P0, PT, R179, RZ, PT ;  /* 0x000000ffb300720c */ /* 0x000fe80003f05270 */
[C---:B------:R-:W-:Y:S04]  /*12740*/  ISETP.GT.AND P0, PT, R3.reuse, 0x10, !P0 ;  /* 0x000000100300780c */ /* 0x040fe80004704270 */
[----:B------:R-:W-:Y:S04]  /*12750*/  ISETP.LT.OR P0, PT, R128, 0x11, P0 ;  /* 0x000000118000780c */ /* 0x000fe80000701670 */
        /* <DEDUP_REMOVED lines=45> */
[C---:B------:R-:W-:Y:S02]  /*12a30*/  ISETP.GT.AND P0, PT, R3.reuse, 0x40, !P4 ;  /* 0x000000400300780c */ /* 0x040fe40006704270 */
[----:B------:R-:W-:Y:S02]  /*12a40*/  ISETP.NE.AND P4, PT, R182, RZ, PT ;  /* 0x000000ffb600720c */ /* 0x000fe40003f85270 */
[----:B------:R-:W-:Y:S04]  /*12a50*/  ISETP.LT.OR P0, PT, R128, 0x41, P0 ;  /* 0x000000418000780c */ /* 0x000fe80000701670 */
[----:B------:R-:W-:Y:S02]  /*12a60*/  FSEL R206, R70, -INF , !P0 ;  /* 0xff80000046ce7808 */ /* 0x000fe40004000000 */
[----:B------:R-:W-:Y:S04]  /*12a70*/  ISETP.GT.AND P0, PT, R3, 0x41, !P3 ;  /* 0x000000410300780c */ /* 0x000fe80005f04270 */
[C---:B------:R-:W-:Y:S04]  /*12a80*/  ISETP.LT.OR P0, PT, R128.reuse, 0x42, P0 ;  /* 0x000000428000780c */ /* 0x040fe80000701670 */
[----:B------:R-:W-:Y:S02]  /*12a90*/  FSEL R207, R71, -INF , !P0 ;  /* 0xff80000047cf7808 */ /* 0x000fe40004000000 */
        /* <DEDUP_REMOVED lines=15> */
[----:B------:R-:W-:Y:S04]  /*12b90*/  ISETP.GT.AND P0, PT, R3, 0x1, !P4 ;  /* 0x000000010300780c */ /* 0x000fe80006704270 */
[C---:B------:R-:W-:Y:S04]  /*12ba0*/  ISETP.LT.OR P0, PT, R128.reuse, 0x2, P0 ;  /* 0x000000028000780c */ /* 0x040fe80000701670 */
[----:B------:R-:W-:Y:S02]  /*12bb0*/  FSEL R19, R7, -INF , !P0 ;  /* 0xff80000007137808 */ /* 0x000fe40004000000 */
[C---:B------:R-:W-:Y:S04]  /*12bc0*/  ISETP.GT.AND P0, PT, R3.reuse, RZ, !P1 ;  /* 0x000000ff0300720c */ /* 0x040fe80004f04270 */
[----:B------:R-:W-:Y:S04]  /*12bd0*/  ISETP.LT.OR P0, PT, R128, 0x1, P0 ;  /* 0x000000018000780c */ /* 0x000fe80000701670 */
[----:B------:R-:W-:Y:S02]  /*12be0*/  FSEL R18, R6, -INF , !P0 ;  /* 0xff80000006127808 */ /* 0x000fe40004000000 */
[C---:B------:R-:W-:Y:S04]  /*12bf0*/  ISETP.GT.AND P0, PT, R3.reuse, 0x58, !P5 ;  /* 0x000000580300780c */ /* 0x040fe80006f04270 */
[----:B------:R-:W-:Y:S04]  /*12c00*/  ISETP.LT.OR P0, PT, R128, 0x59, P0 ;  /* 0x000000598000780c */ /* 0x000fe80000701670 */
[----:B------:R-:W-:Y:S02]  /*12c10*/  FSEL R242, R98, -INF , !P0 ;  /* 0xff80000062f27808 */ /* 0x000fe40004000000 */
[----:B------:R-:W-:Y:S02]  /*12c20*/  ISETP.GT.AND P0, PT, R3, 0x59, !P6 ;  /* 0x000000590300780c */ /* 0x000fe40007704270 */
[----:B------:R-:W1:Y:S02]  /*12c30*/  SHFL.IDX PT, R3, R135, 0x3, 0x1c1f ;  /* 0x007c1f0087037f89 */ /* 0x000e6400000e0000 */
[----:B------:R-:W-:Y:S04]  /*12c40*/  ISETP.LT.OR P0, PT, R128, 0x5a, P0 ;  /* 0x0000005a8000780c */ /* 0x000fe80000701670 */
[----:B------:R-:W-:Y:S02]  /*12c50*/  FSEL R245, R99, -INF , !P0 ;  /* 0xff80000063f57808 */ /* 0x000fe40004000000 */
[----:B------:R-:W-:Y:S04]  /*12c60*/  ISETP.GT.AND P0, PT, R0, RZ, !P1 ;  /* 0x000000ff0000720c */ /* 0x000fe80004f04270 */
[----:B------:R-:W-:Y:S04]  /*12c70*/  ISETP.LT.OR P0, PT, R2, 0x1, P0 ;  /* 0x000000010200780c */ /* 0x000fe80000701670 */
[----:B------:R-:W-:Y:S02]  /*12c80*/  FSEL R8, R8, -INF , !P0 ;  /* 0xff80000008087808 */ /* 0x000fe40004000000 */
[----:B------:R-:W-:Y:S02]  /*12c90*/  ISETP.GT.AND P0, PT, R0, 0x1, !P4 ;  /* 0x000000010000780c */ /* 0x000fe40006704270 */
[----:B------:R-:W-:Y:S02]  /*12ca0*/  ISETP.NE.AND P4, PT, R4, RZ, PT ;  /* 0x000000ff0400720c */ /* 0x000fe40003f85270 */
        /* <DEDUP_REMOVED lines=82> */
[----:B------:R-:W-:Y:S01]  /*131d0*/  ISETP.GT.AND P0, PT, R0, 0x59, !P6 ;  /* 0x000000590000780c */ /* 0x000fe20007704270 */
[--C-:B-1----:R-:W-:Y:S01]  /*131e0*/  IMAD.IADD R0, R173, 0x1, R3.reuse ;  /* 0x00000001ad007824 */ /* 0x102fe200078e0203 */
[----:B------:R-:W-:Y:S02]  /*131f0*/  ISETP.NE.AND P6, PT, R49, RZ, PT ;  /* 0x000000ff3100720c */ /* 0x000fe40003fc5270 */
[----:B------:R-:W-:Y:S01]  /*13200*/  ISETP.LT.OR P0, PT, R2, 0x5a, P0 ;  /* 0x0000005a0200780c */ /* 0x000fe20000701670 */
[----:B------:R-:W-:Y:S03]  /*13210*/  IMAD.IADD R2, R172, 0x1, R3 ;  /* 0x00000001ac027824 */ /* 0x000fe600078e0203 */
[----:B------:R-:W-:Y:S02]  /*13220*/  FSEL R244, R93, -INF , !P0 ;  /* 0xff8000005df47808 */ /* 0x000fe40004000000 */
[----:B------:R-:W-:Y:S11]  /*13230*/  PLOP3.LUT P0, PT, PT, PT, UP1, 0x40, 0x0 ;  /* 0x000000000000781c */ /* 0x000ff60003f0e818 */
[----:B------:R-:W-:Y:S02]  /*13240*/  @!UPT UIADD3 URZ, URZ, URZ, URZ ;  /* 0x0000003f3f3ff290 */ /* 0x000fe4000fffe03f */
        /* <DEDUP_REMOVED lines=15> */
.L_x_202:
[----:B------:R-:W-:Y:S04]  /*13340*/  MOV R4, c[0x0][0x32c] ;  /* 0x0000cb0000047a02 */ /* 0x000fe80000000f00 */
[----:B------:R-:W-:Y:S11]  /*13350*/  ISETP.NE.AND P0, PT, R4, 0x1, PT ;  /* 0x000000010400780c */ /* 0x000ff60003f05270 */
[----:B------:R-:W-:Y:S02]  /*13360*/  @!UPT UIADD3 URZ, URZ, URZ, URZ ;  /* 0x0000003f3f3ff290 */ /* 0x000fe4000fffe03f */
[----:B------:R-:W-:Y:S05]  /*13370*/  @P0 IMAD.HI.U32 R4, R3, c[0x0][0x330], RZ ;  /* 0x0000cc0003040a27 */ /* 0x000fea00078e00ff */
[----:B------:R-:W-:Y:S02]  /*13380*/  @P0 SHF.R.U32.HI R3, RZ, c[0x0][0x334], R4 ;  /* 0x0000cd00ff030a19 */ /* 0x000fe40000011604 */
.L_x_203:
[----:B------:R-:W-:Y:S05]  /*13390*/  BSYNC B0 ;  /* 0x0000000000007941 */ /* 0x000fea0003800000 */
.L_x_201:
[----:B------:R-:W-:Y:S05]  /*133a0*/  IMAD R3, R3, c[0x0][0x32c], R174 ;  /* 0x0000cb0003037a24 */ /* 0x000fea00078e02ae */
[----:B------:R-:W-:Y:S02]  /*133b0*/  IADD3 R4, R3, c[0x0][0x32c], RZ ;  /* 0x0000cb0003047a10 */ /* 0x000fe40007ffe0ff */
[----:B------:R-:W-:Y:S02]  /*133c0*/  IMNMX R0, R0, R3, !PT ;  /* 0x0000000300007217 */ /* 0x000fe40007800200 */
[----:B------:R-:W-:Y:S02]  /*133d0*/  IMNMX R2, R2, R4, PT ;  /* 0x0000000402027217 */ /* 0x000fe40003800200 */
.L_x_200:
[----:B------:R-:W-:Y:S02]  /*133e0*/  ISETP.GT.AND P0, PT, R0, RZ, !P1 ;  /* 0x000000ff0000720c */ /* 0x000fe40004f04270 */
[----:B------:R-:W-:Y:S02]  /*133f0*/  ISETP.NE.AND P1, PT, R179, RZ, PT ;  /* 0x000000ffb300720c */ /* 0x000fe40003f25270 */
        /* <DEDUP_REMOVED lines=64> */
[----:B------:R-:W-:Y:S02]  /*13800*/  FMNMX.FTZ R130, R185, R130, !PT ;  /* 0x00000082b9827209 */ /* 0x000fe40007810000 */
        /* <DEDUP_REMOVED lines=16> */
[----:B------:R-:W-:Y:S01]  /*13910*/  FMNMX.FTZ R130, R194, R130, !PT ;  /* 0x00000082c2827209 */ /* 0x000fe20007810000 */
[----:B------:R-:W-:Y:S01]  /*13920*/  LDSM.16.MT88.4 R32, [R216+0x100] ;  /* 0x00010000d820783b */ /* 0x000fe20000004200 */
        /* <DEDUP_REMOVED lines=30> */
[----:B------:R-:W-:Y:S02]  /*13b10*/  ISETP.NE.AND P3, PT, R5, RZ, PT ;  /* 0x000000ff0500720c */ /* 0x000fe40003f65270 */
[----:B------:R-:W1:Y:S01]  /*13b20*/  SHFL.BFLY PT, R5, R130, 0x2, 0x1f ;  /* 0x0c401f0082057f89 */ /* 0x000e6200000e0000 */
        /* <DEDUP_REMOVED lines=17> */
[----:B------:R-:W-:Y:S02]  /*13c40*/  ISETP.LT.OR P0, PT, R2, 0x42, P0 ;  /* 0x000000420200780c */ /* 0x000fe40000701670 */
[----:B------:R-:W-:Y:S02]  /*13c50*/  FMNMX.FTZ R4, R199, R4, !PT ;  /* 0x00000004c7047209 */ /* 0x000fe40007810000 */
[----:B------:R-:W-:Y:S01]  /*13c60*/  FMNMX.FTZ R5, R10, R134, !PT ;  /* 0x000000860a057209 */ /* 0x000fe20007810000 */
[----:B------:R-:W2:Y:S01]  /*13c70*/  SHFL.BFLY PT, R129, R3, 0x2, 0x1f ;  /* 0x0c401f0003817f89 */ /* 0x000ea200000e0000 */
[----:B------:R-:W-:Y:S02]  /*13c80*/  FMNMX.FTZ R4, R200, R4, !PT ;  /* 0x00000004c8047209 */ /* 0x000fe40007810000 */
[----:B------:R-:W-:Y:S02]  /*13c90*/  FSEL R172, R75, -INF , !P0 ;  /* 0xff8000004bac7808 */ /* 0x000fe40004000000 */
[----:B------:R-:W-:Y:S02]  /*13ca0*/  FMNMX.FTZ R4, R208, R4, !PT ;  /* 0x00000004d0047209 */ /* 0x000fe40007810000 */
[----:B------:R-:W-:Y:S02]  /*13cb0*/  ISETP.GT.AND P0, PT, R0, 0x48, !P2 ;  /* 0x000000480000780c */ /* 0x000fe40005704270 */
[----:B------:R-:W-:Y:S02]  /*13cc0*/  FMNMX.FTZ R4, R209, R4, !PT ;  /* 0x00000004d1047209 */ /* 0x000fe40007810000 */
[----:B------:R-:W-:Y:S02]  /*13cd0*/  FMNMX.FTZ R5, R11, R5, !PT ;  /* 0x000000050b057209 */ /* 0x000fe40007810000 */
[----:B------:R-:W-:Y:S02]  /*13ce0*/  FMNMX.FTZ R4, R211, R4, !PT ;  /* 0x00000004d3047209 */ /* 0x000fe40007810000 */
[----:B------:R-:W-:Y:S02]  /*13cf0*/  FMNMX.FTZ R5, R14, R5, !PT ;  /* 0x000000050e057209 */ /* 0x000fe40007810000 */
[----:B-1----:R-:W-:Y:S02]  /*13d00*/  FMNMX.FTZ R130, R130, R6, !PT ;  /* 0x0000000682827209 */ /* 0x002fe40007810000 */
[----:B------:R-:W-:Y:S02]  /*13d10*/  FMNMX.FTZ R4, R230, R4, !PT ;  /* 0x00000004e6047209 */ /* 0x000fe40007810000 */
[C---:B------:R-:W-:Y:S01]  /*13d20*/  FSETP.NEU.FTZ.AND P2, PT, R130.reuse, -INF , PT ;  /* 0xff8000008200780b */ /* 0x040fe20003f5d000 */
[----:B------:R-:W-:Y:S01]  /*13d30*/  FMUL.FTZ R43, R130, c[0x0][0x2d0] ;  /* 0x0000b400822b7a20 */ /* 0x000fe20000410000 */
[----:B------:R-:W-:Y:S02]  /*13d40*/  FMNMX.FTZ R5, R15, R5, !PT ;  /* 0x000000050f057209 */ /* 0x000fe40007810000 */
[----:B--2---:R-:W-:Y:S02]  /*13d50*/  FMNMX.FTZ R129, R3, R129, !PT ;  /* 0x0000008103817209 */ /* 0x004fe40007810000 */
[----:B------:R-:W-:Y:S02]  /*13d60*/  FSEL R43, R43, RZ, P2 ;  /* 0x000000ff2b2b7208 */ /* 0x000fe40001000000 */
[----:B------:R-:W-:Y:S01]  /*13d70*/  FMNMX.FTZ R3, R239, R4, !PT ;  /* 0x00000004ef037209 */ /* 0x000fe20007810000 */
[----:B------:R-:W1:Y:S01]  /*13d80*/  SHFL.BFLY PT, R6, R129, 0x1, 0x1f ;  /* 0x0c201f0081067f89 */ /* 0x000e6200000e0000 */
[----:B------:R-:W-:Y:S01]  /*13d90*/  FMNMX.FTZ R5, R57, R5, !PT ;  /* 0x0000000539057209 */ /* 0x000fe20007810000 */
[--C-:B------:R-:W-:Y:S01]  /*13da0*/  FFMA.FTZ R4, R52, c[0x0][0x2d0], -R43.reuse ;  /* 0x0000b40034047a23 */ /* 0x100fe2000001082b */
[----:B------:R-:W-:Y:S01]  /*13db0*/  ISETP.NE.AND P1, PT, R16, RZ, PT ;  /* 0x000000ff1000720c */ /* 0x000fe20003f25270 */
[--C-:B------:R-:W-:Y:S01]  /*13dc0*/  FFMA.FTZ R16, R188, c[0x0][0x2d0], -R43.reuse ;  /* 0x0000b400bc107a23 */ /* 0x100fe2000001082b */
[----:B------:R-:W-:Y:S01]  /*13dd0*/  FMNMX.FTZ R5, R60, R5, !PT ;  /* 0x000000053c057209 */ /* 0x000fe20007810000 */
[----:B------:R2:W3:Y:S01]  /*13de0*/  MUFU.EX2 R24, R4 ;  /* 0x0000000400187308 */ /* 0x0004e20000000800 */
[----:B------:R-:W-:Y:S02]  /*13df0*/  FMNMX.FTZ R3, R241, R3, !PT ;  /* 0x00000003f1037209 */ /* 0x000fe40007810000 */
[----:B------:R-:W-:Y:S02]  /*13e00*/  FMNMX.FTZ R5, R61, R5, !PT ;  /* 0x000000053d057209 */ /* 0x000fe40007810000 */
[----:B------:R-:W-:Y:S02]  /*13e10*/  FMNMX.FTZ R3, R243, R3, !PT ;  /* 0x00000003f3037209 */ /* 0x000fe40007810000 */
[----:B------:R-:W-:Y:S02]  /*13e20*/  FMNMX.FTZ R5, R71, R5, !PT ;  /* 0x0000000547057209 */ /* 0x000fe40007810000 */
[----:B------:R-:W-:Y:S01]  /*13e30*/  FMNMX.FTZ R3, R244, R3, !PT ;  /* 0x00000003f4037209 */ /* 0x000fe20007810000 */
[----:B------:R-:W-:Y:S01]  /*13e40*/  MUFU.EX2 R63, R16 ;  /* 0x00000010003f7308 */ /* 0x000fe20000000800 */
[----:B------:R-:W-:Y:S02]  /*13e50*/  FMNMX.FTZ R5, R72, R5, !PT ;  /* 0x0000000548057209 */ /* 0x000fe40007810000 */
[----:B------:R-:W-:Y:S01]  /*13e60*/  ISETP.LT.OR P0, PT, R2, 0x49, P0 ;  /* 0x000000490200780c */ /* 0x000fe20000701670 */
[----:B------:R-:W4:Y:S01]  /*13e70*/  SHFL.BFLY PT, R7, R3, 0x2, 0x1f ;  /* 0x0c401f0003077f89 */ /* 0x000f2200000e0000 */
[----:B------:R-:W-:Y:S02]  /*13e80*/  FMNMX.FTZ R5, R73, R5, !PT ;  /* 0x0000000549057209 */ /* 0x000fe40007810000 */
[----:B------:R-:W-:Y:S02]  /*13e90*/  FSEL R78, R78, -INF , !P0 ;  /* 0xff8000004e4e7808 */ /* 0x000fe40004000000 */
[----:B-1----:R-:W-:Y:S02]  /*13ea0*/  FMNMX.FTZ R129, R129, R6, !PT ;  /* 0x0000000681817209 */ /* 0x002fe40007810000 */
[----:B------:R-:W-:Y:S02]  /*13eb0*/  ISETP.GT.AND P0, PT, R0, 0x49, !P1 ;  /* 0x000000490000780c */ /* 0x000fe40004f04270 */
[C---:B------:R-:W-:Y:S01]  /*13ec0*/  FSETP.NEU.FTZ.AND P1, PT, R129.reuse, -INF , PT ;  /* 0xff8000008100780b */ /* 0x040fe20003f3d000 */
[----:B------:R-:W-:Y:S01]  /*13ed0*/  FMUL.FTZ R64, R129, c[0x0][0x2d0] ;  /* 0x0000b40081407a20 */ /* 0x000fe20000410000 */
[----:B--2---:R-:W-:Y:S01]  /*13ee0*/  FMNMX.FTZ R4, R76, R5, !PT ;  /* 0x000000054c047209 */ /* 0x004fe20007810000 */
[--C-:B------:R-:W-:Y:S01]  /*13ef0*/  FFMA.FTZ R5, R183, c[0x0][0x2d0], -R43.reuse ;  /* 0x0000b400b7057a23 */ /* 0x100fe2000001082b */
[----:B------:R-:W-:Y:S02]  /*13f00*/  ISETP.LT.OR P0, PT, R2, 0x4a, P0 ;  /* 0x0000004a0200780c */ /* 0x000fe40000701670 */
[----:B------:R-:W-:Y:S01]  /*13f10*/  FSEL R64, R64, RZ, P1 ;  /* 0x000000ff40407208 */ /* 0x000fe20000800000 */
[----:B------:R1:W2:Y:S01]  /*13f20*/  MUFU.EX2 R56, R5 ;  /* 0x0000000500387308 */ /* 0x0002a20000000800 */
[----:B------:R-:W-:Y:S02]  /*13f30*/  FMNMX.FTZ R4, R77, R4, !PT ;  /* 0x000000044d047209 */ /* 0x000fe40007810000 */
[----:B------:R-:W-:Y:S01]  /*13f40*/  FSEL R79, R79, -INF , !P0 ;  /* 0xff8000004f4f7808 */ /* 0x000fe20004000000 */
[--C-:B------:R-:W-:Y:S01]  /*13f50*/  FFMA.FTZ R28, R84, c[0x0][0x2d0], -R64.reuse ;  /* 0x0000b400541c7a23 */ /* 0x100fe20000010840 */
[----:B------:R-:W-:Y:S02]  /*13f60*/  ISETP.NE.AND P0, PT, R48, RZ, PT ;  /* 0x000000ff3000720c */ /* 0x000fe40003f05270 */
[----:B------:R-:W-:Y:S01]  /*13f70*/  ISETP.NE.AND P4, PT, R37, RZ, PT ;  /* 0x000000ff2500720c */ /* 0x000fe20003f85270 */
[----:B------:R-:W-:Y:S01]  /*13f80*/  LDSM.16.MT88.4 R48, [R214+0x100] ;  /* 0x00010000d630783b */ /* 0x000fe20000004200 */
[----:B----4-:R-:W-:Y:S02]  /*13f90*/  FMNMX.FTZ R3, R3, R7, !PT ;  /* 0x0000000703037209 */ /* 0x010fe40007810000 */
[C---:B------:R-:W-:Y:S02]  /*13fa0*/  ISETP.GT.AND P0, PT, R0.reuse, 0x51, !P0 ;  /* 0x000000510000780c */ /* 0x040fe40004704270 */
[----:B------:R-:W-:Y:S02]  /*13fb0*/  ISETP.GT.AND P4, PT, R0, 0x59, !P4 ;  /* 0x000000590000780c */ /* 0x000fe40006784270 */
[----:B------:R-:W-:Y:S01]  /*13fc0*/  ISETP.LT.OR P0, PT, R2, 0x52, P0 ;  /* 0x000000520200780c */ /* 0x000fe20000701670 */
[----:B------:R-:W4:Y:S01]  /*13fd0*/  SHFL.BFLY PT, R128, R3, 0x1, 0x1f ;  /* 0x0c201f0003807f89 */ /* 0x000f2200000e0000 */
[----:B------:R-:W-:Y:S02]  /*13fe0*/  ISETP.GT.AND P3, PT, R0, 0x50, !P3 ;  /* 0x000000500000780c */ /* 0x000fe40005f64270 */
[----:B------:R-:W-:Y:S02]  /*13ff0*/  FSEL R91, R91, -INF , !P0 ;  /* 0xff8000005b5b7808 */ /* 0x000fe40004000000 */
[----:B------:R-:W-:Y:S02]  /*14000*/  ISETP.LT.OR P0, PT, R2, 0x5a, P4 ;  /* 0x0000005a0200780c */ /* 0x000fe40002701670 */
[----:B------:R-:W-:Y:S02]  /*14010*/  ISETP.GT.AND P5, PT, R0, 0x58, !P5 ;  /* 0x000000580000780c */ /* 0x000fe40006fa4270 */
[----:B-1----:R-:W-:Y:S01]  /*14020*/  FMNMX.FTZ R5, R88, R4, !PT ;  /* 0x0000000458057209 */ /* 0x002fe20007810000 */
[--C-:B------:R-:W-:Y:S01]  /*14030*/  FFMA.FTZ R4, R184, c[0x0][0x2d0], -R43.reuse ;  /* 0x0000b400b8047a23 */ /* 0x100fe2000001082b */
[----:B------:R-:W-:Y:S02]  /*14040*/  FSEL R42, R95, -INF , !P0 ;  /* 0xff8000005f2a7808 */ /* 0x000fe40004000000 */
[----:B---3--:R-:W-:Y:S01]  /*14050*/  MOV R95, R24 ;  /* 0x00000018005f7202 */ /* 0x008fe20000000f00 */
[----:B------:R1:W-:Y:S01]  /*14060*/  MUFU.EX2 R174, R4 ;  /* 0x0000000400ae7308 */ /* 0x0003e20000000800 */
[----:B------:R-:W-:Y:S01]  /*14070*/  FMNMX.FTZ R5, R89, R5, !PT ;  /* 0x0000000559057209 */ /* 0x000fe20007810000 */
[--C-:B------:R-:W-:Y:S01]  /*14080*/  FFMA.FTZ R24, R81, c[0x0][0x2d0], -R64.reuse ;  /* 0x0000b40051187a23 */ /* 0x100fe20000010840 */
[----:B------:R-:W-:Y:S02]  /*14090*/  ISETP.LT.OR P3, PT, R2, 0x51, P3 ;  /* 0x000000510200780c */ /* 0x000fe40001f61670 */
[----:B------:R-:W-:Y:S02]  /*140a0*/  FMNMX.FTZ R5, R92, R5, !PT ;  /* 0x000000055c057209 */ /* 0x000fe40007810000 */
[----:B------:R-:W-:Y:S02]  /*140b0*/  FSEL R90, R90, -INF , !P3 ;  /* 0xff8000005a5a7808 */ /* 0x000fe40005800000 */
[----:B------:R-:W-:Y:S01]  /*140c0*/  FMNMX.FTZ R5, R93, R5, !PT ;  /* 0x000000055d057209 */ /* 0x000fe20007810000 */
[----:B------:R-:W-:Y:S01]  /*140d0*/  MUFU.EX2 R30, R24 ;  /* 0x00000018001e7308 */ /* 0x000fe20000000800 */
[----:B----4-:R-:W-:Y:S01]  /*140e0*/  FMNMX.FTZ R128, R3, R128, !PT ;  /* 0x0000008003807209 */ /* 0x010fe20007810000 */
[--C-:B------:R-:W-:Y:S01]  /*140f0*/  FFMA.FTZ R3, R68, c[0x0][0x2d0], -R64.reuse ;  /* 0x0000b40044037a23 */ /* 0x100fe20000010840 */
[----:B--2---:R-:W-:Y:S02]  /*14100*/  F2FP.PACK_AB R44, R56, R95 ;  /* 0x0000005f382c723e */ /* 0x004fe400000000ff */
[C---:B------:R-:W-:Y:S01]  /*14110*/  FSETP.NEU.FTZ.AND P0, PT, R128.reuse, -INF , PT ;  /* 0xff8000008000780b */ /* 0x040fe20003f1d000 */
[----:B------:R-:W-:Y:S01]  /*14120*/  FMUL.FTZ R65, R128, c[0x0][0x2d0] ;  /* 0x0000b40080417a20 */ /* 0x000fe20000410000 */
[----:B------:R-:W-:Y:S01]  /*14130*/  ISETP.LT.OR P3, PT, R2, 0x59, P5 ;  /* 0x000000590200780c */ /* 0x000fe20002f61670 */
[--C-:B------:R-:W-:Y:S01]  /*14140*/  FFMA.FTZ R2, R53, c[0x0][0x2d0], -R64.reuse ;  /* 0x0000b40035027a23 */ /* 0x100fe20000010840 */
[----:B------:R-:W-:Y:S01]  /*14150*/  FMNMX.FTZ R5, R135, R5, !PT ;  /* 0x0000000587057209 */ /* 0x000fe20007810000 */
[----:B------:R2:W3:Y:S01]  /*14160*/  MUFU.EX2 R6, R3 ;  /* 0x0000000300067308 */ /* 0x0004e20000000800 */
[----:B------:R-:W-:Y:S02]  /*14170*/  FSEL R65, R65, RZ, P0 ;  /* 0x000000ff41417208 */ /* 0x000fe40000000000 */
[----:B------:R-:W-:Y:S01]  /*14180*/  FMNMX.FTZ R5, R172, R5, !PT ;  /* 0x00000005ac057209 */ /* 0x000fe20007810000 */
[----:B-1----:R-:W-:Y:S01]  /*14190*/  FFMA.FTZ R4, R185, c[0x0][0x2d0], -R43 ;  /* 0x0000b400b9047a23 */ /* 0x002fe2000001082b */
[----:B------:R-:W-:Y:S05]  /*141a0*/  FSEL R94, R94, -INF , !P3 ;  /* 0xff8000005e5e7808 */ /* 0x000fea0005800000 */
[----:B------:R1:W4:Y:S10]  /*141b0*/  MUFU.EX2 R23, R4 ;  /* 0x0000000400177308 */ /* 0x0003340000000800 */
[----:B------:R-:W5:Y:S01]  /*141c0*/  MUFU.EX2 R58, R2 ;  /* 0x00000002003a7308 */ /* 0x000f620000000800 */
[----:B--2---:R-:W-:Y:S02]  /*141d0*/  FFMA.FTZ R3, R8, c[0x0][0x2d0], -R65 ;  /* 0x0000b40008037a23 */ /* 0x004fe40000010841 */
[----:B------:R-:W-:Y:S02]  /*141e0*/  FFMA.FTZ R8, R69, c[0x0][0x2d0], -R64 ;  /* 0x0000b40045087a23 */ /* 0x000fe40000010840 */
[----:B---3--:R-:W-:Y:S05]  /*141f0*/  IMAD.MOV.U32 R69, RZ, RZ, R6 ;  /* 0x000000ffff457224 */ /* 0x008fea00078e0006 */
[----:B------:R-:W-:Y:S01]  /*14200*/  MUFU.EX2 R62, R8 ;  /* 0x00000008003e7308 */ /* 0x000fe20000000800 */
[--C-:B-1----:R-:W-:Y:S02]  /*14210*/  FFMA.FTZ R4, R18, c[0x0][0x2d0], -R64.reuse ;  /* 0x0000b40012047a23 */ /* 0x102fe40000010840 */
[----:B----4-:R-:W-:Y:S07]  /*14220*/  IMAD.MOV.U32 R68, RZ, RZ, R23 ;  /* 0x000000ffff447224 */ /* 0x010fee00078e0017 */
[----:B------:R1:W-:Y:S01]  /*14230*/  MUFU.EX2 R22, R4 ;  /* 0x0000000400167308 */ /* 0x0003e20000000800 */
[----:B------:R-:W-:Y:S02]  /*14240*/  F2FP.PACK_AB R46, R68, R174 ;  /* 0x000000ae442e723e */ /* 0x000fe400000000ff */
[----:B-----5:R-:W-:Y:S02]  /*14250*/  F2FP.PACK_AB R47, R69, R58 ;  /* 0x0000003a452f723e */ /* 0x020fe400000000ff */
[----:B-1----:R-:W-:Y:S05]  /*14260*/  FMNMX.FTZ R4, R78, R5, !PT ;  /* 0x000000054e047209 */ /* 0x002fea0007810000 */
[----:B------:R1:W2:Y:S01]  /*14270*/  MUFU.EX2 R5, R3 ;  /* 0x0000000300057308 */ /* 0x0002a20000000800 */
[----:B------:R-:W-:Y:S01]  /*14280*/  FMNMX.FTZ R0, R79, R4, !PT ;  /* 0x000000044f007209 */ /* 0x000fe20007810000 */
[----:B------:R-:W-:Y:S03]  /*14290*/  FFMA.FTZ R4, R19, c[0x0][0x2d0], -R64 ;  /* 0x0000b40013047a23 */ /* 0x000fe60000010840 */
[----:B------:R-:W-:Y:S05]  /*142a0*/  FMNMX.FTZ R0, R90, R0, !PT ;  /* 0x000000005a007209 */ /* 0x000fea0007810000 */
[----:B------:R3:W-:Y:S01]  /*142b0*/  MUFU.EX2 R173, R4 ;  /* 0x0000000400ad7308 */ /* 0x0007e20000000800 */
[----:B------:R-:W-:Y:S04]  /*142c0*/  FMNMX.FTZ R0, R91, R0, !PT ;  /* 0x000000005b007209 */ /* 0x000fe80007810000 */
[----:B------:R-:W-:Y:S04]  /*142d0*/  FMNMX.FTZ R0, R94, R0, !PT ;  /* 0x000000005e007209 */ /* 0x000fe80007810000 */
[----:B------:R-:W-:Y:S01]  /*142e0*/  FMNMX.FTZ R0, R42, R0, !PT ;  /* 0x000000002a007209 */ /* 0x000fe20007810000 */
[--C-:B-1----:R-:W-:Y:S04]  /*142f0*/  FFMA.FTZ R3, R9, c[0x0][0x2d0], -R65.reuse ;  /* 0x0000b40009037a23 */ /* 0x102fe80000010841 */
[----:B------:R-:W1:Y:S01]  /*14300*/  SHFL.BFLY PT, R2, R0, 0x2, 0x1f ;  /* 0x0c401f0000027f89 */ /* 0x000e6200000e0000 */
[----:B------:R4:W5:Y:S01]  /*14310*/  MUFU.EX2 R52, R3 ;  /* 0x0000000300347308 */ /* 0x0009620000000800 */
[--C-:B---3--:R-:W-:Y:S09]  /*14320*/  FFMA.FTZ R4, R13, c[0x0][0x2d0], -R65.reuse ;  /* 0x0000b4000d047a23 */ /* 0x108ff20000010841 */
[----:B------:R-:W-:Y:S01]  /*14330*/  MUFU.EX2 R7, R4 ;  /* 0x0000000400077308 */ /* 0x000fe20000000800 */
[----:B----4-:R-:W-:Y:S09]  /*14340*/  FFMA.FTZ R3, R12, c[0x0][0x2d0], -R65 ;  /* 0x0000b4000c037a23 */ /* 0x010ff20000010841 */
[----:B------:R1:W-:Y:S02]  /*14350*/  MUFU.EX2 R53, R3 ;  /* 0x0000000300357308 */ /* 0x0003e40000000800 */
[----:B-1----:R-:W-:Y:S01]  /*14360*/  FMNMX.FTZ R3, R0, R2, !PT ;  /* 0x0000000200037209 */ /* 0x002fe20007810000 */
[----:B------:R-:W-:Y:S01]  /*14370*/  FFMA.FTZ R2, R186, c[0x0][0x2d0], -R43 ;  /* 0x0000b400ba027a23 */ /* 0x000fe2000001082b */
[----:B------:R-:W-:Y:S06]  /*14380*/  FSEL R0, R130, RZ, P2 ;  /* 0x000000ff82007208 */ /* 0x000fec0001000000 */
[----:B------:R1:W-:Y:S01]  /*14390*/  MUFU.EX2 R59, R2 ;  /* 0x00000002003b7308 */ /* 0x0003e20000000800 */
[----:B------:R-:W3:Y:S01]  /*143a0*/  SHFL.BFLY PT, R4, R3, 0x1, 0x1f ;  /* 0x0c201f0003047f89 */ /* 0x000ee200000e0000 */
[----:B------:R-:W-:Y:S01]  /*143b0*/  FADD.FTZ R0, -R0, R131 ;  /* 0x0000008300007221 */ /* 0x000fe20000010100 */
[----:B--2---:R-:W-:Y:S03]  /*143c0*/  MOV R131, R5 ;  /* 0x0000000500837202 */ /* 0x004fe60000000f00 */
[----:B------:R-:W-:Y:S01]  /*143d0*/  FMUL.FTZ R0, R0, c[0x0][0x2d0] ;  /* 0x0000b40000007a20 */ /* 0x000fe20000410000 */
[----:B-----5:R-:W-:Y:S03]  /*143e0*/  F2FP.PACK_AB R36, R52, R131 ;  /* 0x000000833424723e */ /* 0x020fe600000000ff */
[----:B------:R2:W4:Y:S01]  /*143f0*/  MUFU.EX2 R41, R0 ;  /* 0x0000000000297308 */ /* 0x0005220000000800 */
[----:B-1----:R-:W-:Y:S02]  /*14400*/  FSEL R2, R129, RZ, P1 ;  /* 0x000000ff81027208 */ /* 0x002fe40000800000 */
[----:B---3--:R-:W-:Y:S03]  /*14410*/  FMNMX.FTZ R3, R3, R4, !PT ;  /* 0x0000000403037209 */ /* 0x008fe60007810000 */
[----:B------:R-:W-:Y:S02]  /*14420*/  FADD.FTZ R2, -R2, R132 ;  /* 0x0000008402027221 */ /* 0x000fe40000010100 */
[C---:B------:R-:W-:Y:S02]  /*14430*/  FMUL.FTZ R66, R3.reuse, c[0x0][0x2d0] ;  /* 0x0000b40003427a20 */ /* 0x040fe40000410000 */
[----:B------:R-:W-:Y:S01]  /*14440*/  FMUL.FTZ R2, R2, c[0x0][0x2d0] ;  /* 0x0000b40002027a20 */ /* 0x000fe20000410000 */
[----:B--2---:R-:W-:Y:S01]  /*14450*/  FSEL R0, R128, RZ, P0 ;  /* 0x000000ff80007208 */ /* 0x004fe20000000000 */
[----:B------:R-:W-:Y:S01]  /*14460*/  IMAD.MOV.U32 R132, RZ, RZ, R22 ;  /* 0x000000ffff847224 */ /* 0x000fe200078e0016 */
[----:B------:R-:W-:Y:S01]  /*14470*/  FSETP.NEU.FTZ.AND P0, PT, R3, -INF , PT ;  /* 0xff8000000300780b */ /* 0x000fe20003f1d000 */
[----:B------:R-:W1:Y:S01]  /*14480*/  MUFU.EX2 R40, R2 ;  /* 0x0000000200287308 */ /* 0x000e620000000800 */
[----:B------:R-:W2:Y:S01]  /*14490*/  LDSM.16.MT88.4 R20, [R213+0x100] ;  /* 0x00010000d514783b */ /* 0x000ea20000004200 */
[----:B------:R-:W-:Y:S01]  /*144a0*/  FADD.FTZ R0, -R0, R133 ;  /* 0x0000008500007221 */ /* 0x000fe20000010100 */
[----:B------:R-:W-:Y:S01]  /*144b0*/  FSEL R66, R66, RZ, P0 ;  /* 0x000000ff42427208 */ /* 0x000fe20000000000 */
[----:B----4-:R-:W-:Y:S01]  /*144c0*/  FMUL.FTZ R16, R41, R148 ;  /* 0x0000009429107220 */ /* 0x010fe20000410000 */
[----:B------:R-:W-:Y:S01]  /*144d0*/  F2FP.PACK_AB R45, R173, R132 ;  /* 0x00000084ad2d723e */ /* 0x000fe200000000ff */
[----:B------:R-:W-:Y:S02]  /*144e0*/  FMUL.FTZ R0, R0, c[0x0][0x2d0] ;  /* 0x0000b40000007a20 */ /* 0x000fe40000410000 */
[C---:B------:R-:W-:Y:S02]  /*144f0*/  FMUL.FTZ R17, R41.reuse, R149 ;  /* 0x0000009529117220 */ /* 0x040fe40000410000 */
[----:B------:R3:W4:Y:S01]  /*14500*/  MUFU.EX2 R2, R0 ;  /* 0x0000000000027308 */ /* 0x0007220000000800 */
[--C-:B------:R-:W-:Y:S02]  /*14510*/  FFMA.FTZ R4, R14, c[0x0][0x2d0], -R66.reuse ;  /* 0x0000b4000e047a23 */ /* 0x100fe40000010842 */
[C---:B------:R-:W-:Y:S02]  /*14520*/  FMUL.FTZ R112, R41.reuse, R112 ;  /* 0x0000007029707220 */ /* 0x040fe40000410000 */
[C---:B------:R-:W-:Y:S02]  /*14530*/  FMUL.FTZ R113, R41.reuse, R113 ;  /* 0x0000007129717220 */ /* 0x040fe40000410000 */
[C---:B------:R-:W-:Y:S02]  /*14540*/  FMUL.FTZ R100, R41.reuse, R100 ;  /* 0x0000006429647220 */ /* 0x040fe40000410000 */
[C---:B------:R-:W-:Y:S01]  /*14550*/  FMUL.FTZ R101, R41.reuse, R101 ;  /* 0x0000006529657220 */ /* 0x040fe20000410000 */
[----:B------:R5:W-:Y:S01]  /*14560*/  MUFU.EX2 R5, R4 ;  /* 0x0000000400057308 */ /* 0x000be20000000800 */
[C---:B------:R-:W-:Y:S02]  /*14570*/  FMUL.FTZ R116, R41.reuse, R116 ;  /* 0x0000007429747220 */ /* 0x040fe40000410000 */
[----:B------:R-:W-:Y:S02]  /*14580*/  FMUL.FTZ R117, R41, R117 ;  /* 0x0000007529757220 */ /* 0x000fe40000410000 */
[C---:B-1----:R-:W-:Y:S02]  /*14590*/  FMUL.FTZ R6, R40.reuse, R138 ;  /* 0x0000008a28067220 */ /* 0x042fe40000410000 */
[C---:B------:R-:W-:Y:S02]  /*145a0*/  FMUL.FTZ R18, R40.reuse, R150 ;  /* 0x0000009628127220 */ /* 0x040fe40000410000 */
[C---:B------:R-:W-:Y:S02]  /*145b0*/  FMUL.FTZ R19, R40.reuse, R151 ;  /* 0x0000009728137220 */ /* 0x040fe40000410000 */
[C---:B------:R-:W-:Y:S01]  /*145c0*/  FMUL.FTZ R102, R40.reuse, R102 ;  /* 0x0000006628667220 */ /* 0x040fe20000410000 */
[----:B------:R-:W-:Y:S01]  /*145d0*/  LDSM.16.MT88.4 R148, [R213+0x2900] ;  /* 0x00290000d594783b */ /* 0x000fe20000004200 */
[----:B------:R-:W-:Y:S02]  /*145e0*/  FMUL.FTZ R103, R40, R103 ;  /* 0x0000006728677220 */ /* 0x000fe40000410000 */
[--C-:B---3--:R-:W-:Y:S02]  /*145f0*/  FFMA.FTZ R0, R10, c[0x0][0x2d0], -R66.reuse ;  /* 0x0000b4000a007a23 */ /* 0x108fe40000010842 */
[C---:B----4-:R-:W-:Y:S02]  /*14600*/  FMUL.FTZ R25, R2.reuse, R157 ;  /* 0x0000009d02197220 */ /* 0x050fe40000410000 */
[----:B------:R1:W-:Y:S01]  /*14610*/  MUFU.EX2 R75, R0 ;  /* 0x00000000004b7308 */ /* 0x0003e20000000800 */
[C---:B------:R-:W-:Y:S02]  /*14620*/  FMUL.FTZ R8, R2.reuse, R140 ;  /* 0x0000008c02087220 */ /* 0x040fe40000410000 */
[C---:B------:R-:W-:Y:S01]  /*14630*/  FMUL.FTZ R13, R2.reuse, R145 ;  /* 0x00000091020d7220 */ /* 0x040fe20000410000 */
[----:B------:R-:W-:Y:S01]  /*14640*/  MOV R145, R95 ;  /* 0x0000005f00917202 */ /* 0x000fe20000000f00 */
[----:B-----5:R-:W-:Y:S02]  /*14650*/  FFMA.FTZ R4, R15, c[0x0][0x2d0], -R66 ;  /* 0x0000b4000f047a23 */ /* 0x020fe40000010842 */
[----:B------:R-:W-:Y:S02]  /*14660*/  IMAD.MOV.U32 R157, RZ, RZ, R62 ;  /* 0x000000ffff9d7224 */ /* 0x000fe400078e003e */
[C---:B------:R-:W-:Y:S01]  /*14670*/  FMUL.FTZ R104, R2.reuse, R104 ;  /* 0x0000006802687220 */ /* 0x040fe20000410000 */
[----:B------:R3:W-:Y:S01]  /*14680*/  MUFU.EX2 R12, R4 ;  /* 0x00000004000c7308 */ /* 0x0007e20000000800 */
[C---:B------:R-:W-:Y:S02]  /*14690*/  FMUL.FTZ R24, R2.reuse, R156 ;  /* 0x0000009c02187220 */ /* 0x040fe40000410000 */
[C---:B------:R-:W-:Y:S02]  /*146a0*/  FMUL.FTZ R29, R2.reuse, R161 ;  /* 0x000000a1021d7220 */ /* 0x040fe40000410000 */
[----:B------:R-:W-:Y:S02]  /*146b0*/  IMAD.MOV.U32 R161, RZ, RZ, R30 ;  /* 0x000000ffffa17224 */ /* 0x000fe400078e001e */
[C---:B------:R-:W-:Y:S02]  /*146c0*/  FMUL.FTZ R105, R2.reuse, R105 ;  /* 0x0000006902697220 */ /* 0x040fe40000410000 */
[C---:B------:R-:W-:Y:S02]  /*146d0*/  FMUL.FTZ R108, R2.reuse, R108 ;  /* 0x0000006c026c7220 */ /* 0x040fe40000410000 */
[----:B------:R-:W-:Y:S02]  /*146e0*/  FMUL.FTZ R109, R2, R109 ;  /* 0x0000006d026d7220 */ /* 0x000fe40000410000 */
[C---:B------:R-:W-:Y:S02]  /*146f0*/  FMUL.FTZ R114, R40.reuse, R114 ;  /* 0x0000007228727220 */ /* 0x040fe40000410000 */
[----:B-1----:R-:W-:Y:S02]  /*14700*/  FFMA.FTZ R0, R11, c[0x0][0x2d0], -R66 ;  /* 0x0000b4000b007a23 */ /* 0x002fe40000010842 */
[C---:B------:R-:W-:Y:S02]  /*14710*/  FMUL.FTZ R115, R40.reuse, R115 ;  /* 0x0000007328737220 */ /* 0x040fe40000410000 */
[----:B------:R1:W4:Y:S01]  /*14720*/  MUFU.EX2 R9, R0 ;  /* 0x0000000000097308 */ /* 0x0003220000000800 */
[C---:B------:R-:W-:Y:S02]  /*14730*/  FMUL.FTZ R118, R40.reuse, R118 ;  /* 0x0000007628767220 */ /* 0x040fe40000410000 */
[----:B------:R-:W-:Y:S02]  /*14740*/  FMUL.FTZ R119, R40, R119 ;  /* 0x0000007728777220 */ /* 0x000fe40000410000 */
[--C-:B---3--:R-:W-:Y:S02]  /*14750*/  FFMA.FTZ R4, R187, c[0x0][0x2d0], -R43.reuse ;  /* 0x0000b400bb047a23 */ /* 0x108fe4000001082b */
[C---:B------:R-:W-:Y:S02]  /*14760*/  FMUL.FTZ R120, R2.reuse, R120 ;  /* 0x0000007802787220 */ /* 0x040fe40000410000 */
[C---:B------:R-:W-:Y:S01]  /*14770*/  FMUL.FTZ R121, R2.reuse, R121 ;  /* 0x0000007902797220 */ /* 0x040fe20000410000 */
[----:B------:R3:W5:Y:S01]  /*14780*/  MUFU.EX2 R31, R4 ;  /* 0x00000004001f7308 */ /* 0x0007620000000800 */
[C---:B------:R-:W-:Y:S02]  /*14790*/  FMUL.FTZ R124, R2.reuse, R124 ;  /* 0x0000007c027c7220 */ /* 0x040fe40000410000 */
[C---:B------:R-:W-:Y:S01]  /*147a0*/  FMUL.FTZ R125, R2.reuse, R125 ;  /* 0x0000007d027d7220 */ /* 0x040fe20000410000 */
[----:B-1----:R-:W-:Y:S02]  /*147b0*/  FSEL R0, R3, RZ, P0 ;  /* 0x000000ff03007208 */ /* 0x002fe40000000000 */
[----:B----4-:R-:W-:Y:S01]  /*147c0*/  MOV R140, R9 ;  /* 0x00000009008c7202 */ /* 0x010fe20000000f00 */
[----:B------:R-:W-:Y:S01]  /*147d0*/  FMUL.FTZ R9, R2, R141 ;  /* 0x0000008d02097220 */ /* 0x000fe20000410000 */
[----:B------:R-:W-:Y:S01]  /*147e0*/  ISETP.GT.AND P0, PT, R229, UR8, PT ;  /* 0x00000008e5007c0c */ /* 0x000fe2000bf04270 */
[----:B------:R-:W-:Y:S01]  /*147f0*/  FADD.FTZ R0, -R0, R134 ;  /* 0x0000008600007221 */ /* 0x000fe20000010100 */
[----:B------:R-:W-:Y:S01]  /*14800*/  MOV R134, R7 ;  /* 0x0000000700867202 */ /* 0x000fe20000000f00 */
[----:B------:R-:W-:Y:S01]  /*14810*/  FMUL.FTZ R7, R40, R139 ;  /* 0x0000008b28077220 */ /* 0x000fe20000410000 */
[----:B------:R-:W-:Y:S01]  /*14820*/  F2FP.PACK_AB R37, R140, R75 ;  /* 0x0000004b8c25723e */ /* 0x000fe200000000ff */
[----:B------:R-:W-:Y:S01]  /*14830*/  FMUL.FTZ R0, R0, c[0x0][0x2d0] ;  /* 0x0000b40000007a20 */ /* 0x000fe20000410000 */
[----:B------:R-:W-:Y:S01]  /*14840*/  F2FP.PACK_AB R38, R134, R53 ;  /* 0x000000358626723e */ /* 0x000fe200000000ff */
[----:B------:R-:W-:Y:S02]  /*14850*/  IMAD.MOV.U32 R139, RZ, RZ, R12 ;  /* 0x000000ffff8b7224 */ /* 0x000fe400078e000c */
[----:B------:R-:W-:Y:S02]  /*14860*/  FFMA.FTZ R12, R80, c[0x0][0x2d0], -R64 ;  /* 0x0000b400500c7a23 */ /* 0x000fe40000010840 */
[----:B------:R-:W1:Y:S01]  /*14870*/  MUFU.EX2 R0, R0 ;  /* 0x0000000000007308 */ /* 0x000e620000000800 */
[C---:B---3--:R-:W-:Y:S01]  /*14880*/  FMUL.FTZ R4, R41.reuse, R136 ;  /* 0x0000008829047220 */ /* 0x048fe20000410000 */
[----:B------:R-:W-:Y:S01]  /*14890*/  MOV R136, R5 ;  /* 0x0000000500887202 */ /* 0x000fe20000000f00 */
[----:B------:R-:W-:Y:S01]  /*148a0*/  FMUL.FTZ R5, R41, R137 ;  /* 0x0000008929057220 */ /* 0x000fe20000410000 */
[----:B-----5:R-:W-:Y:S02]  /*148b0*/  MOV R137, R31 ;  /* 0x0000001f00897202 */ /* 0x020fe40000000f00 */
[----:B------:R-:W-:Y:S04]  /*148c0*/  F2FP.PACK_AB R39, R139, R136 ;  /* 0x000000888b27723e */ /* 0x000fe800000000ff */
[-C--:B--2---:R-:W-:Y:S01]  /*148d0*/  HMMA.16816.F32 R4, R44, R20.reuse, R4 ;  /* 0x000000142c04723c */ /* 0x084fe20000001804 */
[----:B------:R2:W-:Y:S04]  /*148e0*/  MUFU.EX2 R138, R12 ;  /* 0x0000000c008a7308 */ /* 0x0005e80000000800 */
[C---:B-1----:R-:W-:Y:S02]  /*148f0*/  FMUL.FTZ R10, R0.reuse, R142 ;  /* 0x0000008e000a7220 */ /* 0x042fe40000410000 */
[C---:B------:R-:W-:Y:S04]  /*14900*/  FMUL.FTZ R11, R0.reuse, R143 ;  /* 0x0000008f000b7220 */ /* 0x040fe80000410000 */
[----:B------:R1:W-:Y:S01]  /*14910*/  MUFU.EX2 R142, R28 ;  /* 0x0000001c008e7308 */ /* 0x0003e20000000800 */
[C---:B------:R-:W-:Y:S01]  /*14920*/  FMUL.FTZ R26, R0.reuse, R158 ;  /* 0x0000009e001a7220 */ /* 0x040fe20000410000 */
[----:B------:R-:W-:Y:S01]  /*14930*/  MOV R158, R59 ;  /* 0x0000003b009e7202 */ /* 0x000fe20000000f00 */
[C---:B------:R-:W-:Y:S01]  /*14940*/  FMUL.FTZ R30, R0.reuse, R162 ;  /* 0x000000a2001e7220 */ /* 0x040fe20000410000 */
[----:B------:R-:W-:Y:S01]  /*14950*/  MOV R162, R63 ;  /* 0x0000003f00a27202 */ /* 0x000fe20000000f00 */
[----:B------:R-:W-:Y:S01]  /*14960*/  FMUL.FTZ R106, R0, R106 ;  /* 0x0000006a006a7220 */ /* 0x000fe20000410000 */
[C---:B------:R-:W-:Y:S04]  /*14970*/  HMMA.16816.F32 R8, R36.reuse, R20, R8 ;  /* 0x000000142408723c */ /* 0x040fe80000001808 */
[----:B--2---:R-:W-:Y:S02]  /*14980*/  FMUL.FTZ R12, R2, R144 ;  /* 0x00000090020c7220 */ /* 0x004fe40000410000 */
[C---:B------:R-:W-:Y:S02]  /*14990*/  FMUL.FTZ R14, R0.reuse, R146 ;  /* 0x00000092000e7220 */ /* 0x040fe40000410000 */
[----:B------:R-:W-:Y:S04]  /*149a0*/  FFMA.FTZ R20, R189, c[0x0][0x2d0], -R43 ;  /* 0x0000b400bd147a23 */ /* 0x000fe8000001082b */
[----:B------:R2:W-:Y:S01]  /*149b0*/  MUFU.EX2 R141, R20 ;  /* 0x00000014008d7308 */ /* 0x0005e20000000800 */
[C---:B------:R-:W-:Y:S02]  /*149c0*/  FMUL.FTZ R15, R0.reuse, R147 ;  /* 0x00000093000f7220 */ /* 0x040fe40000410000 */
[C---:B------:R-:W-:Y:S01]  /*149d0*/  FMUL.FTZ R21, R41.reuse, R153 ;  /* 0x0000009929157220 */ /* 0x040fe20000410000 */
[----:B------:R-:W-:Y:S01]  /*149e0*/  MOV R153, R58 ;  /* 0x0000003a00997202 */ /* 0x000fe20000000f00 */
[C---:B------:R-:W-:Y:S02]  /*149f0*/  FMUL.FTZ R107, R0.reuse, R107 ;  /* 0x0000006b006b7220 */ /* 0x040fe40000410000 */
[C---:B------:R-:W-:Y:S01]  /*14a00*/  FMUL.FTZ R110, R0.reuse, R110 ;  /* 0x0000006e006e7220 */ /* 0x040fe20000410000 */
[-C--:B------:R-:W-:Y:S03]  /*14a10*/  HMMA.16816.F32 R12, R36, R22.reuse, R12 ;  /* 0x00000016240c723c */ /* 0x080fe6000000180c */
[C---:B------:R-:W-:Y:S02]  /*14a20*/  FMUL.FTZ R111, R0.reuse, R111 ;  /* 0x0000006f006f7220 */ /* 0x040fe40000410000 */
[----:B------:R-:W-:Y:S01]  /*14a30*/  FMUL.FTZ R27, R0, R159 ;  /* 0x0000009f001b7220 */ /* 0x000fe20000410000 */
[----:B------:R-:W-:Y:S01]  /*14a40*/  MOV R159, R140 ;  /* 0x0000008c009f7202 */ /* 0x000fe20000000f00 */
[----:B-1----:R-:W-:Y:S01]  /*14a50*/  FMUL.FTZ R28, R2, R160 ;  /* 0x000000a0021c7220 */ /* 0x002fe20000410000 */
[C---:B------:R-:W-:Y:S04]  /*14a60*/  HMMA.16816.F32 R16, R44.reuse, R22, R16 ;  /* 0x000000162c10723c */ /* 0x040fe80000001810 */
[C---:B------:R-:W-:Y:S02]  /*14a70*/  FMUL.FTZ R31, R0.reuse, R163 ;  /* 0x000000a3001f7220 */ /* 0x040fe40000410000 */
[----:B------:R-:W-:Y:S02]  /*14a80*/  FMUL.FTZ R122, R0, R122 ;  /* 0x0000007a007a7220 */ /* 0x000fe40000410000 */
[----:B--2---:R-:W-:Y:S04]  /*14a90*/  FMUL.FTZ R20, R41, R152 ;  /* 0x0000009829147220 */ /* 0x004fe80000410000 */
[C---:B------:R-:W-:Y:S01]  /*14aa0*/  FMUL.FTZ R23, R40.reuse, R155 ;  /* 0x0000009b28177220 */ /* 0x040fe20000410000 */
[----:B------:R-:W-:Y:S01]  /*14ab0*/  MOV R155, R52 ;  /* 0x00000034009b7202 */ /* 0x000fe20000000f00 */
[----:B------:R-:W-:Y:S02]  /*14ac0*/  FMUL.FTZ R22, R40, R154 ;  /* 0x0000009a28167220 */ /* 0x000fe40000410000 */
[----:B------:R-:W-:Y:S02]  /*14ad0*/  IMAD.MOV.U32 R152, RZ, RZ, R53 ;  /* 0x000000ffff987224 */ /* 0x000fe400078e0035 */
[----:B------:R-:W-:Y:S02]  /*14ae0*/  IMAD.MOV.U32 R163, RZ, RZ, R139 ;  /* 0x000000ffffa37224 */ /* 0x000fe400078e008b */
[C---:B------:R-:W-:Y:S01]  /*14af0*/  FMUL.FTZ R123, R0.reuse, R123 ;  /* 0x0000007b007b7220 */ /* 0x040fe20000410000 */
[-C--:B------:R-:W-:Y:S03]  /*14b00*/  HMMA.16816.F32 R20, R44, R32.reuse, R20 ;  /* 0x000000202c14723c */ /* 0x080fe60000001814 */
[----:B------:R-:W-:Y:S02]  /*14b10*/  IMAD.MOV.U32 R143, RZ, RZ, R56 ;  /* 0x000000ffff8f7224 */ /* 0x000fe400078e0038 */
[--C-:B------:R-:W-:Y:S02]  /*14b20*/  FFMA.FTZ R56, R67, c[0x0][0x2d0], -R65.reuse ;  /* 0x0000b40043387a23 */ /* 0x100fe40000010841 */
[C---:B------:R-:W-:Y:S01]  /*14b30*/  FMUL.FTZ R126, R0.reuse, R126 ;  /* 0x0000007e007e7220 */ /* 0x040fe20000410000 */
[C---:B------:R-:W-:Y:S01]  /*14b40*/  HMMA.16816.F32 R24, R36.reuse, R32, R24 ;  /* 0x000000202418723c */ /* 0x040fe20000001818 */
[----:B------:R1:W-:Y:S03]  /*14b50*/  MUFU.EX2 R80, R56 ;  /* 0x0000003800507308 */ /* 0x0003e60000000800 */
[----:B------:R-:W-:Y:S02]  /*14b60*/  FMUL.FTZ R127, R0, R127 ;  /* 0x0000007f007f7220 */ /* 0x000fe40000410000 */
[----:B------:R-:W-:Y:S02]  /*14b70*/  IMAD.MOV.U32 R154, RZ, RZ, R174 ;  /* 0x000000ffff9a7224 */ /* 0x000fe400078e00ae */
[-C--:B------:R-:W-:Y:S04]  /*14b80*/  HMMA.16816.F32 R28, R36, R34.reuse, R28 ;  /* 0x00000022241c723c */ /* 0x080fe8000000181c */
[--C-:B------:R-:W-:Y:S02]  /*14b90*/  FFMA.FTZ R32, R54, c[0x0][0x2d0], -R65.reuse ;  /* 0x0000b40036207a23 */ /* 0x100fe40000010841 */
[----:B------:R-:W-:Y:S02]  /*14ba0*/  FMUL.FTZ R33, R41, R165 ;  /* 0x000000a529217220 */ /* 0x000fe40000410000 */
[C---:B------:R-:W-:Y:S01]  /*14bb0*/  HMMA.16816.F32 R100, R44.reuse, R34, R100 ;  /* 0x000000222c64723c */ /* 0x040fe20000001864 */
[----:B------:R2:W-:Y:S06]  /*14bc0*/  MUFU.EX2 R156, R32 ;  /* 0x00000020009c7308 */ /* 0x0005ec0000000800 */
[C---:B------:R-:W-:Y:S02]  /*14bd0*/  FMUL.FTZ R34, R40.reuse, R166 ;  /* 0x000000a628227220 */ /* 0x040fe40000410000 */
[----:B------:R-:W-:Y:S03]  /*14be0*/  FMUL.FTZ R35, R40, R167 ;  /* 0x000000a728237220 */ /* 0x000fe60000410000 */
[--C-:B-1----:R-:W-:Y:S04]  /*14bf0*/  FFMA.FTZ R56, R70, c[0x0][0x2d0], -R65.reuse ;  /* 0x0000b40046387a23 */ /* 0x102fe80000010841 */
[----:B------:R1:W3:Y:S01]  /*14c00*/  MUFU.EX2 R81, R56 ;  /* 0x0000003800517308 */ /* 0x0002e20000000800 */
[----:B--2---:R-:W-:Y:S02]  /*14c10*/  FFMA.FTZ R32, R55, c[0x0][0x2d0], -R65 ;  /* 0x0000b40037207a23 */ /* 0x004fe40000010841 */
[----:B------:R-:W2:Y:S07]  /*14c20*/  LDSM.16.MT88.4 R52, [R215+0x100] ;  /* 0x00010000d734783b */ /* 0x000eae0000004200 */
[----:B------:R4:W-:Y:S01]  /*14c30*/  MUFU.EX2 R160, R32 ;  /* 0x0000002000a07308 */ /* 0x0009e20000000800 */
[--C-:B-1----:R-:W-:Y:S09]  /*14c40*/  FFMA.FTZ R56, R61, c[0x0][0x2d0], -R66.reuse ;  /* 0x0000b4003d387a23 */ /* 0x102ff20000010842 */
[----:B------:R-:W-:Y:S01]  /*14c50*/  MUFU.EX2 R250, R56 ;  /* 0x0000003800fa7308 */ /* 0x000fe20000000800 */
[----:B----4-:R-:W-:Y:S07]  /*14c60*/  FMUL.FTZ R32, R41, R164 ;  /* 0x000000a429207220 */ /* 0x010fee0000410000 */
[-C--:B------:R-:W-:Y:S08]  /*14c70*/  HMMA.16816.F32 R32, R44, R48.reuse, R32 ;  /* 0x000000302c20723c */ /* 0x080ff00000001820 */
[C---:B------:R-:W-:Y:S07]  /*14c80*/  HMMA.16816.F32 R104, R36.reuse, R48, R104 ;  /* 0x000000302468723c */ /* 0x040fee0000001868 */
[--C-:B------:R-:W-:Y:S01]  /*14c90*/  FFMA.FTZ R48, R190, c[0x0][0x2d0], -R43.reuse ;  /* 0x0000b400be307a23 */ /* 0x100fe2000001082b */
[-C--:B------:R-:W-:Y:S03]  /*14ca0*/  HMMA.16816.F32 R108, R36, R50.reuse, R108 ;  /* 0x00000032246c723c */ /* 0x080fe6000000186c */
[----:B------:R1:W-:Y:S05]  /*14cb0*/  MUFU.EX2 R252, R48 ;  /* 0x0000003000fc7308 */ /* 0x0003ea0000000800 */
[C---:B------:R-:W-:Y:S08]  /*14cc0*/  HMMA.16816.F32 R112, R44.reuse, R50, R112 ;  /* 0x000000322c70723c */ /* 0x040ff00000001870 */
[-C--:B--2---:R-:W-:Y:S08]  /*14cd0*/  HMMA.16816.F32 R116, R44, R52.reuse, R116 ;  /* 0x000000342c74723c */ /* 0x084ff00000001874 */
[C---:B------:R-:W-:Y:S04]  /*14ce0*/  HMMA.16816.F32 R120, R36.reuse, R52, R120 ;  /* 0x000000342478723c */ /* 0x040fe80000001878 */
[--C-:B-1----:R-:W-:Y:S02]  /*14cf0*/  FFMA.FTZ R48, R57, c[0x0][0x2d0], -R66.reuse ;  /* 0x0000b40039307a23 */ /* 0x102fe40000010842 */
[----:B------:R-:W-:Y:S01]  /*14d00*/  LDSM.16.MT88.4 R56, [R216+0x900] ;  /* 0x00090000d838783b */ /* 0x000fe20000004200 */
[--C-:B------:R-:W-:Y:S01]  /*14d10*/  FFMA.FTZ R52, R71, c[0x0][0x2d0], -R66.reuse ;  /* 0x0000b40047347a23 */ /* 0x100fe20000010842 */
[----:B------:R1:W-:Y:S01]  /*14d20*/  MUFU.EX2 R74, R48 ;  /* 0x00000030004a7308 */ /* 0x0003e20000000800 */
[-C--:B------:R-:W-:Y:S07]  /*14d30*/  HMMA.16816.F32 R124, R36, R54.reuse, R124 ;  /* 0x00000036247c723c */ /* 0x080fee000000187c */
[C---:B------:R-:W-:Y:S02]  /*14d40*/  FMUL.FTZ R36, R41.reuse, R168 ;  /* 0x000000a829247220 */ /* 0x040fe40000410000 */
[----:B------:R2:W4:Y:S03]  /*14d50*/  MUFU.EX2 R249, R52 ;  /* 0x0000003400f97308 */ /* 0x0005260000000800 */
[----:B------:R-:W-:Y:S02]  /*14d60*/  FMUL.FTZ R37, R41, R169 ;  /* 0x000000a929257220 */ /* 0x000fe40000410000 */
[C---:B------:R-:W-:Y:S02]  /*14d70*/  FMUL.FTZ R38, R40.reuse, R170 ;  /* 0x000000aa28267220 */ /* 0x040fe40000410000 */
[----:B------:R-:W-:Y:S07]  /*14d80*/  FMUL.FTZ R39, R40, R171 ;  /* 0x000000ab28277220 */ /* 0x000fee0000410000 */
[----:B------:R-:W-:Y:S04]  /*14d90*/  HMMA.16816.F32 R36, R44, R54, R36 ;  /* 0x000000362c24723c */ /* 0x000fe80000001824 */
[----:B-1----:R-:W-:Y:S02]  /*14da0*/  FFMA.FTZ R48, R60, c[0x0][0x2d0], -R66 ;  /* 0x0000b4003c307a23 */ /* 0x002fe40000010842 */
[--C-:B------:R-:W-:Y:S01]  /*14db0*/  FFMA.FTZ R60, R96, c[0x0][0x2d0], -R64.reuse ;  /* 0x0000b400603c7a23 */ /* 0x100fe20000010840 */
[----:B---3--:R-:W-:Y:S01]  /*14dc0*/  F2FP.PACK_AB R54, R81, R80 ;  /* 0x000000505136723e */ /* 0x008fe200000000ff */
[----:B------:R1:W3:Y:S01]  /*14dd0*/  MUFU.EX2 R251, R48 ;  /* 0x0000003000fb7308 */ /* 0x0002e20000000800 */
[----:B------:R-:W-:Y:S03]  /*14de0*/  F2FP.PACK_AB R44, R137, R158 ;  /* 0x0000009e892c723e */ /* 0x000fe600000000ff */
[--C-:B--2---:R-:W-:Y:S01]  /*14df0*/  FFMA.FTZ R52, R191, c[0x0][0x2d0], -R43.reuse ;  /* 0x0000b400bf347a23 */ /* 0x104fe2000001082b */
[----:B------:R-:W-:Y:S02]  /*14e00*/  F2FP.PACK_AB R45, R138, R157 ;  /* 0x0000009d8a2d723e */ /* 0x000fe400000000ff */
[----:B------:R-:W-:Y:S02]  /*14e10*/  F2FP.PACK_AB R46, R141, R162 ;  /* 0x000000a28d2e723e */ /* 0x000fe400000000ff */
[----:B------:R-:W-:Y:S01]  /*14e20*/  F2FP.PACK_AB R47, R142, R161 ;  /* 0x000000a18e2f723e */ /* 0x000fe200000000ff */
[----:B------:R2:W-:Y:S01]  /*14e30*/  MUFU.EX2 R248, R52 ;  /* 0x0000003400f87308 */ /* 0x0005e20000000800 */
[----:B----4-:R-:W-:Y:S09]  /*14e40*/  F2FP.PACK_AB R55, R249, R250 ;  /* 0x000000faf937723e */ /* 0x010ff200000000ff */
[----:B------:R4:W-:Y:S01]  /*14e50*/  MUFU.EX2 R166, R60 ;  /* 0x0000003c00a67308 */ /* 0x0009e20000000800 */
[----:B-1----:R-:W1:Y:S01]  /*14e60*/  LDSM.16.MT88.4 R48, [R213+0x900] ;  /* 0x00090000d530783b */ /* 0x002e620000004200 */
[----:B---3--:R-:W-:Y:S01]  /*14e70*/  F2FP.PACK_AB R53, R251, R74 ;  /* 0x0000004afb35723e */ /* 0x008fe200000000ff */
[--C-:B--2---:R-:W-:Y:S07]  /*14e80*/  FFMA.FTZ R52, R85, c[0x0][0x2d0], -R64.reuse ;  /* 0x0000b40055347a23 */ /* 0x104fee0000010840 */
[----:B------:R2:W-:Y:S01]  /*14e90*/  MUFU.EX2 R167, R52 ;  /* 0x0000003400a77308 */ /* 0x0005e20000000800 */
[----:B----4-:R-:W3:Y:S01]  /*14ea0*/  LDSM.16.MT88.4 R60, [R214+0x900] ;  /* 0x00090000d63c783b */ /* 0x010ee20000004200 */
[----:B--2---:R-:W-:Y:S01]  /*14eb0*/  F2FP.PACK_AB R52, R160, R156 ;  /* 0x0000009ca034723e */ /* 0x004fe200000000ff */
[-C--:B-1----:R-:W-:Y:S08]  /*14ec0*/  HMMA.16816.F32 R4, R44, R48.reuse, R4 ;  /* 0x000000302c04723c */ /* 0x082ff00000001804 */
[C---:B------:R-:W-:Y:S07]  /*14ed0*/  HMMA.16816.F32 R8, R52.reuse, R48, R8 ;  /* 0x000000303408723c */ /* 0x040fee0000001808 */
[----:B------:R-:W-:Y:S01]  /*14ee0*/  FFMA.FTZ R48, R193, c[0x0][0x2d0], -R43 ;  /* 0x0000b400c1307a23 */ /* 0x000fe2000001082b */
[-C--:B------:R-:W-:Y:S03]  /*14ef0*/  HMMA.16816.F32 R12, R52, R50.reuse, R12 ;  /* 0x00000032340c723c */ /* 0x080fe6000000180c */
[----:B------:R1:W-:Y:S01]  /*14f00*/  MUFU.EX2 R191, R48 ;  /* 0x0000003000bf7308 */ /* 0x0003e20000000800 */
[----:B------:R-:W-:Y:S04]  /*14f10*/  IMAD.MOV.U32 R193, RZ, RZ, R81 ;  /* 0x000000ffffc17224 */ /* 0x000fe800078e0051 */
[C---:B------:R-:W-:Y:S08]  /*14f20*/  HMMA.16816.F32 R16, R44.reuse, R50, R16 ;  /* 0x000000322c10723c */ /* 0x040ff00000001810 */
[-C--:B------:R-:W-:Y:S08]  /*14f30*/  HMMA.16816.F32 R20, R44, R56.reuse, R20 ;  /* 0x000000382c14723c */ /* 0x080ff00000001814 */
[C---:B------:R-:W-:Y:S04]  /*14f40*/  HMMA.16816.F32 R24, R52.reuse, R56, R24 ;  /* 0x000000383418723c */ /* 0x040fe80000001818 */
[----:B-1----:R-:W-:Y:S01]  /*14f50*/  FFMA.FTZ R48, R194, c[0x0][0x2d0], -R43 ;  /* 0x0000b400c2307a23 */ /* 0x002fe2000001082b */
[----:B------:R-:W-:Y:S02]  /*14f60*/  MOV R194, R142 ;  /* 0x0000008e00c27202 */ /* 0x000fe40000000f00 */
[--C-:B------:R-:W-:Y:S01]  /*14f70*/  FFMA.FTZ R56, R83, c[0x0][0x2d0], -R65.reuse ;  /* 0x0000b40053387a23 */ /* 0x100fe20000010841 */
[-C--:B------:R-:W-:Y:S01]  /*14f80*/  HMMA.16816.F32 R28, R52, R58.reuse, R28 ;  /* 0x0000003a341c723c */ /* 0x080fe2000000181c */
[----:B------:R1:W-:Y:S03]  /*14f90*/  MUFU.EX2 R190, R48 ;  /* 0x0000003000be7308 */ /* 0x0003e60000000800 */
[----:B------:R-:W-:Y:S04]  /*14fa0*/  MOV R142, R132 ;  /* 0x00000084008e7202 */ /* 0x000fe80000000f00 */
[C---:B------:R-:W-:Y:S03]  /*14fb0*/  HMMA.16816.F32 R100, R44.reuse, R58, R100 ;  /* 0x0000003a2c64723c */ /* 0x040fe60000001864 */
[----:B------:R2:W-:Y:S05]  /*14fc0*/  MUFU.EX2 R164, R56 ;  /* 0x0000003800a47308 */ /* 0x0005ea0000000800 */
[-C--:B---3--:R-:W-:Y:S08]  /*14fd0*/  HMMA.16816.F32 R32, R44, R60.reuse, R32 ;  /* 0x0000003c2c20723c */ /* 0x088ff00000001820 */
[C---:B------:R-:W-:Y:S04]  /*14fe0*/  HMMA.16816.F32 R104, R52.reuse, R60, R104 ;  /* 0x0000003c3468723c */ /* 0x040fe80000001868 */
[----:B-1----:R-:W-:Y:S03]  /*14ff0*/  FFMA.FTZ R48, R97, c[0x0][0x2d0], -R64 ;  /* 0x0000b40061307a23 */ /* 0x002fe60000010840 */
[----:B------:R-:W-:Y:S01]  /*15000*/  FFMA.FTZ R60, R73, c[0x0][0x2d0], -R66 ;  /* 0x0000b400493c7a23 */ /* 0x000fe20000010842 */
[----:B------:R1:W-:Y:S01]  /*15010*/  MUFU.EX2 R189, R48 ;  /* 0x0000003000bd7308 */ /* 0x0003e20000000800 */
[-C--:B------:R-:W-:Y:S03]  /*15020*/  HMMA.16816.F32 R108, R52, R62.reuse, R108 ;  /* 0x0000003e346c723c */ /* 0x080fe6000000186c */
[--C-:B--2---:R-:W-:Y:S05]  /*15030*/  FFMA.FTZ R56, R86, c[0x0][0x2d0], -R65.reuse ;  /* 0x0000b40056387a23 */ /* 0x104fea0000010841 */
[C---:B------:R-:W-:Y:S01]  /*15040*/  HMMA.16816.F32 R112, R44.reuse, R62, R112 ;  /* 0x0000003e2c70723c */ /* 0x040fe20000001870 */
[----:B------:R2:W-:Y:S10]  /*15050*/  MUFU.EX2 R187, R56 ;  /* 0x0000003800bb7308 */ /* 0x0005f40000000800 */
[----:B------:R3:W-:Y:S01]  /*15060*/  MUFU.EX2 R183, R60 ;  /* 0x0000003c00b77308 */ /* 0x0007e20000000800 */
[----:B-1----:R-:W-:Y:S01]  /*15070*/  FFMA.FTZ R48, R192, c[0x0][0x2d0], -R64 ;  /* 0x0000b400c0307a23 */ /* 0x002fe20000010840 */
[----:B------:R-:W-:Y:S01]  /*15080*/  MOV R192, R141 ;  /* 0x0000008d00c07202 */ /* 0x000fe20000000f00 */
[----:B------:R-:W-:Y:S07]  /*15090*/  IMAD.MOV.U32 R141, RZ, RZ, R134 ;  /* 0x000000ffff8d7224 */ /* 0x000fee00078e0086 */
[----:B------:R1:W-:Y:S01]  /*150a0*/  MUFU.EX2 R188, R48 ;  /* 0x0000003000bc7308 */ /* 0x0003e20000000800 */
[--C-:B--2---:R-:W-:Y:S09]  /*150b0*/  FFMA.FTZ R56, R87, c[0x0][0x2d0], -R65.reuse ;  /* 0x0000b40057387a23 */ /* 0x104ff20000010841 */
[----:B------:R2:W-:Y:S01]  /*150c0*/  MUFU.EX2 R186, R56 ;  /* 0x0000003800ba7308 */ /* 0x0005e20000000800 */
[----:B---3--:R-:W-:Y:S09]  /*150d0*/  FFMA.FTZ R60, R76, c[0x0][0x2d0], -R66 ;  /* 0x0000b4004c3c7a23 */ /* 0x008ff20000010842 */
[----:B------:R3:W-:Y:S01]  /*150e0*/  MUFU.EX2 R182, R60 ;  /* 0x0000003c00b67308 */ /* 0x0007e20000000800 */
[----:B-1----:R-:W-:Y:S09]  /*150f0*/  FFMA.FTZ R48, R82, c[0x0][0x2d0], -R65 ;  /* 0x0000b40052307a23 */ /* 0x002ff20000010841 */
[----:B------:R1:W-:Y:S01]  /*15100*/  MUFU.EX2 R165, R48 ;  /* 0x0000003000a57308 */ /* 0x0003e20000000800 */
[--C-:B--2---:R-:W-:Y:S02]  /*15110*/  FFMA.FTZ R56, R195, c[0x0][0x2d0], -R43.reuse ;  /* 0x0000b400c3387a23 */ /* 0x104fe4000001082b */
[----:B------:R-:W-:Y:S07]  /*15120*/  IMAD.MOV.U32 R195, RZ, RZ, R80 ;  /* 0x000000ffffc37224 */ /* 0x000fee00078e0050 */
[----:B------:R2:W-:Y:S01]  /*15130*/  MUFU.EX2 R185, R56 ;  /* 0x0000003800b97308 */ /* 0x0005e20000000800 */
[----:B---3--:R-:W-:Y:S02]  /*15140*/  FFMA.FTZ R60, R197, c[0x0][0x2d0], -R64 ;  /* 0x0000b400c53c7a23 */ /* 0x008fe40000010840 */
[----:B------:R-:W-:Y:S07]  /*15150*/  IMAD.MOV.U32 R197, RZ, RZ, R136 ;  /* 0x000000ffffc57224 */ /* 0x000fee00078e0088 */
[----:B------:R3:W-:Y:S01]  /*15160*/  MUFU.EX2 R178, R60 ;  /* 0x0000003c00b27308 */ /* 0x0007e20000000800 */
[----:B-1----:R-:W1:Y:S01]  /*15170*/  LDSM.16.MT88.4 R48, [R215+0x900] ;  /* 0x00090000d730783b */ /* 0x002e620000004200 */
[--C-:B--2---:R-:W-:Y:S08]  /*15180*/  FFMA.FTZ R56, R72, c[0x0][0x2d0], -R66.reuse ;  /* 0x0000b40048387a23 */ /* 0x104ff00000010842 */
[----:B------:R2:W4:Y:S01]  /*15190*/  MUFU.EX2 R184, R56 ;  /* 0x0000003800b87308 */ /* 0x0005220000000800 */
[----:B---3--:R-:W-:Y:S08]  /*151a0*/  LDSM.16.MT88.4 R60, [R214+0x1100] ;  /* 0x00110000d63c783b */ /* 0x008ff00000004200 */
[----:B--2---:R-:W2:Y:S01]  /*151b0*/  LDSM.16.MT88.4 R56, [R213+0x1100] ;  /* 0x00110000d538783b */ /* 0x004ea20000004200 */
[-C--:B-1----:R-:W-:Y:S08]  /*151c0*/  HMMA.16816.F32 R116, R44, R48.reuse, R116 ;  /* 0x000000302c74723c */ /* 0x082ff00000001874 */
[C---:B------:R-:W-:Y:S07]  /*151d0*/  HMMA.16816.F32 R120, R52.reuse, R48, R120 ;  /* 0x000000303478723c */ /* 0x040fee0000001878 */
[----:B------:R-:W-:Y:S01]  /*151e0*/  FFMA.FTZ R48, R77, c[0x0][0x2d0], -R66 ;  /* 0x0000b4004d307a23 */ /* 0x000fe20000010842 */
[-C--:B------:R-:W-:Y:S01]  /*151f0*/  HMMA.16816.F32 R124, R52, R50.reuse, R124 ;  /* 0x00000032347c723c */ /* 0x080fe2000000187c */
[----:B------:R-:W1:Y:S02]  /*15200*/  LDSM.16.MT88.4 R52, [R216+0x1100] ;  /* 0x00110000d834783b */ /* 0x000e640000004200 */
[----:B------:R3:W5:Y:S01]  /*15210*/  MUFU.EX2 R181, R48 ;  /* 0x0000003000b57308 */ /* 0x0007620000000800 */
[----:B----4-:R-:W-:Y:S04]  /*15220*/  F2FP.PACK_AB R49, R183, R184 ;  /* 0x000000b8b731723e */ /* 0x010fe800000000ff */
[----:B------:R-:W-:Y:S07]  /*15230*/  HMMA.16816.F32 R36, R44, R50, R36 ;  /* 0x000000322c24723c */ /* 0x000fee0000001824 */
[----:B------:R-:W-:Y:S02]  /*15240*/  F2FP.PACK_AB R44, R248, R252 ;  /* 0x000000fcf82c723e */ /* 0x000fe400000000ff */
[----:B------:R-:W-:Y:S03]  /*15250*/  F2FP.PACK_AB R45, R166, R167 ;  /* 0x000000a7a62d723e */ /* 0x000fe600000000ff */
[----:B------:R-:W-:Y:S02]  /*15260*/  F2FP.PACK_AB R46, R190, R191 ;  /* 0x000000bfbe2e723e */ /* 0x000fe400000000ff */
[----:B------:R-:W-:Y:S02]  /*15270*/  F2FP.PACK_AB R47, R188, R189 ;  /* 0x000000bdbc2f723e */ /* 0x000fe400000000ff */
[----:B------:R-:W-:Y:S01]  /*15280*/  F2FP.PACK_AB R50, R186, R187 ;  /* 0x000000bbba32723e */ /* 0x000fe200000000ff */
[--C-:B---3--:R-:W-:Y:S01]  /*15290*/  FFMA.FTZ R48, R198, c[0x0][0x2d0], -R43.reuse ;  /* 0x0000b400c6307a23 */ /* 0x108fe2000001082b */
[----:B-----5:R-:W-:Y:S03]  /*152a0*/  F2FP.PACK_AB R51, R181, R182 ;  /* 0x000000b6b533723e */ /* 0x020fe600000000ff */
[-C--:B--2---:R-:W-:Y:S01]  /*152b0*/  HMMA.16816.F32 R4, R44, R56.reuse, R4 ;  /* 0x000000382c04723c */ /* 0x084fe20000001804 */
[----:B------:R2:W-:Y:S02]  /*152c0*/  MUFU.EX2 R180, R48 ;  /* 0x0000003000b47308 */ /* 0x0005e40000000800 */
[----:B------:R-:W-:Y:S01]  /*152d0*/  MOV R198, R138 ;  /* 0x0000008a00c67202 */ /* 0x000fe20000000f00 */
[--C-:B--2---:R-:W-:Y:S01]  /*152e0*/  FFMA.FTZ R48, R196, c[0x0][0x2d0], -R64.reuse ;  /* 0x0000b400c4307a23 */ /* 0x104fe20000010840 */
[----:B------:R-:W-:Y:S06]  /*152f0*/  MOV R196, R137 ;  /* 0x0000008900c47202 */ /* 0x000fec0000000f00 */
[----:B------:R2:W-:Y:S02]  /*15300*/  MUFU.EX2 R179, R48 ;  /* 0x0000003000b37308 */ /* 0x0005e40000000800 */
[----:B--2---:R-:W-:Y:S07]  /*15310*/  F2FP.PACK_AB R48, R164, R165 ;  /* 0x000000a5a430723e */ /* 0x004fee00000000ff */
[C---:B------:R-:W-:Y:S07]  /*15320*/  HMMA.16816.F32 R8, R48.reuse, R56, R8 ;  /* 0x000000383008723c */ /* 0x040fee0000001808 */
[--C-:B------:R-:W-:Y:S01]  /*15330*/  FFMA.FTZ R56, R203, c[0x0][0x2d0], -R43.reuse ;  /* 0x0000b400cb387a23 */ /* 0x100fe2000001082b */
[-C--:B------:R-:W-:Y:S03]  /*15340*/  HMMA.16816.F32 R12, R48, R58.reuse, R12 ;  /* 0x0000003a300c723c */ /* 0x080fe6000000180c */
[----:B------:R2:W-:Y:S01]  /*15350*/  MUFU.EX2 R177, R56 ;  /* 0x0000003800b17308 */ /* 0x0005e20000000800 */
[----:B------:R-:W-:Y:S04]  /*15360*/  MOV R203, R141 ;  /* 0x0000008d00cb7202 */ /* 0x000fe80000000f00 */
[C---:B------:R-:W-:Y:S08]  /*15370*/  HMMA.16816.F32 R16, R44.reuse, R58, R16 ;  /* 0x0000003a2c10723c */ /* 0x040ff00000001810 */
[-C--:B-1----:R-:W-:Y:S08]  /*15380*/  HMMA.16816.F32 R20, R44, R52.reuse, R20 ;  /* 0x000000342c14723c */ /* 0x082ff00000001814 */
[C---:B------:R-:W-:Y:S04]  /*15390*/  HMMA.16816.F32 R24, R48.reuse, R52, R24 ;  /* 0x000000343018723c */ /* 0x040fe80000001818 */
[----:B--2---:R-:W-:Y:S03]  /*153a0*/  FFMA.FTZ R56, R204, c[0x0][0x2d0], -R43 ;  /* 0x0000b400cc387a23 */ /* 0x004fe6000001082b */
[--C-:B------:R-:W-:Y:S01]  /*153b0*/  FFMA.FTZ R52, R98, c[0x0][0x2d0], -R65.reuse ;  /* 0x0000b40062347a23 */ /* 0x100fe20000010841 */
[-C--:B------:R-:W-:Y:S01]  /*153c0*/  HMMA.16816.F32 R28, R48, R54.reuse, R28 ;  /* 0x00000036301c723c */ /* 0x080fe2000000181c */
[----:B------:R1:W-:Y:S07]  /*153d0*/  MUFU.EX2 R176, R56 ;  /* 0x0000003800b07308 */ /* 0x0003ee0000000800 */
[C---:B------:R-:W-:Y:S03]  /*153e0*/  HMMA.16816.F32 R100, R44.reuse, R54, R100 ;  /* 0x000000362c64723c */ /* 0x040fe60000001864 */
[----:B------:R2:W-:Y:S05]  /*153f0*/  MUFU.EX2 R133, R52 ;  /* 0x0000003400857308 */ /* 0x0005ea0000000800 */
[-C--:B------:R-:W-:Y:S08]  /*15400*/  HMMA.16816.F32 R32, R44, R60.reuse, R32 ;  /* 0x0000003c2c20723c */ /* 0x080ff00000001820 */
[C---:B------:R-:W-:Y:S04]  /*15410*/  HMMA.16816.F32 R104, R48.reuse, R60, R104 ;  /* 0x0000003c3068723c */ /* 0x040fe80000001868 */
[----:B-1----:R-:W-:Y:S03]  /*15420*/  FFMA.FTZ R56, R201, c[0x0][0x2d0], -R64 ;  /* 0x0000b400c9387a23 */ /* 0x002fe60000010840 */
[----:B------:R-:W-:Y:S01]  /*15430*/  FFMA.FTZ R60, R89, c[0x0][0x2d0], -R66 ;  /* 0x0000b400593c7a23 */ /* 0x000fe20000010842 */
[-C--:B------:R-:W-:Y:S01]  /*15440*/  HMMA.16816.F32 R108, R48, R62.reuse, R108 ;  /* 0x0000003e306c723c */ /* 0x080fe2000000186c */
[----:B------:R1:W-:Y:S03]  /*15450*/  MUFU.EX2 R174, R56 ;  /* 0x0000003800ae7308 */ /* 0x0003e60000000800 */
[--C-:B--2---:R-:W-:Y:S04]  /*15460*/  FFMA.FTZ R52, R99, c[0x0][0x2d0], -R65.reuse ;  /* 0x0000b40063347a23 */ /* 0x104fe80000010841 */
[C---:B------:R-:W-:Y:S03]  /*15470*/  HMMA.16816.F32 R112, R44.reuse, R62, R112 ;  /* 0x0000003e2c70723c */ /* 0x040fe60000001870 */
[----:B------:R2:W-:Y:S01]  /*15480*/  MUFU.EX2 R98, R60 ;  /* 0x0000003c00627308 */ /* 0x0005e20000000800 */
[----:B-1----:R-:W-:Y:S01]  /*15490*/  FFMA.FTZ R56, R202, c[0x0][0x2d0], -R64 ;  /* 0x0000b400ca387a23 */ /* 0x002fe20000010840 */
[----:B------:R-:W-:Y:S08]  /*154a0*/  MOV R202, R173 ;  /* 0x000000ad00ca7202 */ /* 0x000ff00000000f00 */
[----:B------:R1:W-:Y:S01]  /*154b0*/  MUFU.EX2 R173, R52 ;  /* 0x0000003400ad7308 */ /* 0x0003e20000000800 */
[----:B--2---:R-:W-:Y:S09]  /*154c0*/  FFMA.FTZ R60, R92, c[0x0][0x2d0], -R66 ;  /* 0x0000b4005c3c7a23 */ /* 0x004ff20000010842 */
[----:B------:R2:W-:Y:S10]  /*154d0*/  MUFU.EX2 R175, R56 ;  /* 0x0000003800af7308 */ /* 0x0005f40000000800 */
[----:B------:R3:W-:Y:S01]  /*154e0*/  MUFU.EX2 R97, R60 ;  /* 0x0000003c00617308 */ /* 0x0007e20000000800 */
[--C-:B-1----:R-:W-:Y:S01]  /*154f0*/  FFMA.FTZ R52, R199, c[0x0][0x2d0], -R65.reuse ;  /* 0x0000b400c7347a23 */ /* 0x102fe20000010841 */
[----:B------:R-:W-:Y:S01]  /*15500*/  MOV R199, R143 ;  /* 0x0000008f00c77202 */ /* 0x000fe20000000f00 */
[----:B------:R-:W-:Y:S07]  /*15510*/  IMAD.MOV.U32 R143, RZ, RZ, R68 ;  /* 0x000000ffff8f7224 */ /* 0x000fee00078e0044 */
[----:B------:R1:W-:Y:S01]  /*15520*/  MUFU.EX2 R132, R52 ;  /* 0x0000003400847308 */ /* 0x0003e20000000800 */
[----:B------:R-:W-:Y:S01]  /*15530*/  MOV R201, R143 ;  /* 0x0000008f00c97202 */ /* 0x000fe20000000f00 */
[----:B--2---:R-:W2:Y:S01]  /*15540*/  LDSM.16.MT88.4 R56, [R215+0x1100] ;  /* 0x00110000d738783b */ /* 0x004ea20000004200 */
[----:B---3--:R-:W-:Y:S07]  /*15550*/  FFMA.FTZ R60, R207, c[0x0][0x2d0], -R64 ;  /* 0x0000b400cf3c7a23 */ /* 0x008fee0000010840 */
[----:B------:R3:W-:Y:S01]  /*15560*/  MUFU.EX2 R95, R60 ;  /* 0x0000003c005f7308 */ /* 0x0007e20000000800 */
[----:B-1----:R-:W-:Y:S02]  /*15570*/  FFMA.FTZ R52, R200, c[0x0][0x2d0], -R65 ;  /* 0x0000b400c8347a23 */ /* 0x002fe40000010841 */
[----:B------:R-:W4:Y:S07]  /*15580*/  LDL.LU R200, [R1+0x10] ;  /* 0x0000100001c87983 */ /* 0x000f2e0000300800 */
[----:B------:R1:W5:Y:S01]  /*15590*/  MUFU.EX2 R134, R52 ;  /* 0x0000003400867308 */ /* 0x0003620000000800 */
[----:B---3--:R-:W-:Y:S01]  /*155a0*/  LDSM.16.MT88.4 R60, [R214+0x1900] ;  /* 0x00190000d63c783b */ /* 0x008fe20000004200 */
[-C--:B--2---:R-:W-:Y:S08]  /*155b0*/  HMMA.16816.F32 R116, R44, R56.reuse, R116 ;  /* 0x000000382c74723c */ /* 0x084ff00000001874 */
[C---:B------:R-:W-:Y:S04]  /*155c0*/  HMMA.16816.F32 R120, R48.reuse, R56, R120 ;  /* 0x000000383078723c */ /* 0x040fe80000001878 */
[--C-:B-1----:R-:W-:Y:S01]  /*155d0*/  FFMA.FTZ R52, R205, c[0x0][0x2d0], -R43.reuse ;  /* 0x0000b400cd347a23 */ /* 0x102fe2000001082b */
[----:B------:R-:W-:Y:S02]  /*155e0*/  MOV R205, R131 ;  /* 0x0000008300cd7202 */ /* 0x000fe40000000f00 */
[--C-:B------:R-:W-:Y:S01]  /*155f0*/  FFMA.FTZ R56, R93, c[0x0][0x2d0], -R66.reuse ;  /* 0x0000b4005d387a23 */ /* 0x100fe20000010842 */
[-C--:B------:R-:W-:Y:S01]  /*15600*/  HMMA.16816.F32 R124, R48, R58.reuse, R124 ;  /* 0x0000003a307c723c */ /* 0x080fe2000000187c */
[----:B------:R1:W-:Y:S06]  /*15610*/  MUFU.EX2 R131, R52 ;  /* 0x0000003400837308 */ /* 0x0003ec0000000800 */
[--C-:B------:R-:W-:Y:S01]  /*15620*/  FFMA.FTZ R48, R210, c[0x0][0x2d0], -R43.reuse ;  /* 0x0000b400d2307a23 */ /* 0x100fe2000001082b */
[----:B------:R-:W-:Y:S01]  /*15630*/  HMMA.16816.F32 R36, R44, R58, R36 ;  /* 0x0000003a2c24723c */ /* 0x000fe20000001824 */
[----:B------:R-:W2:Y:S02]  /*15640*/  LDL.LU R210, [R1+0xc] ;  /* 0x00000c0001d27983 */ /* 0x000ea40000300800 */
[----:B------:R3:W-:Y:S01]  /*15650*/  MUFU.EX2 R96, R48 ;  /* 0x0000003000607308 */ /* 0x0007e20000000800 */
[----:B-----5:R-:W-:Y:S01]  /*15660*/  F2FP.PACK_AB R50, R134, R132 ;  /* 0x000000848632723e */ /* 0x020fe200000000ff */
[----:B------:R-:W5:Y:S02]  /*15670*/  LDL.LU R144, [R1+0x8] ;  /* 0x0000080001907983 */ /* 0x000f640000300800 */
[----:B------:R-:W-:Y:S02]  /*15680*/  F2FP.PACK_AB R44, R180, R185 ;  /* 0x000000b9b42c723e */ /* 0x000fe400000000ff */
[----:B------:R-:W-:Y:S03]  /*15690*/  F2FP.PACK_AB R45, R178, R179 ;  /* 0x000000b3b22d723e */ /* 0x000fe600000000ff */
[----:B------:R-:W-:Y:S01]  /*156a0*/  F2FP.PACK_AB R46, R176, R177 ;  /* 0x000000b1b02e723e */ /* 0x000fe200000000ff */
[----:B------:R-:W3:Y:S01]  /*156b0*/  MUFU.EX2 R71, R56 ;  /* 0x0000003800477308 */ /* 0x000ee20000000800 */
[----:B------:R-:W-:Y:S01]  /*156c0*/  F2FP.PACK_AB R47, R175, R174 ;  /* 0x000000aeaf2f723e */ /* 0x000fe200000000ff */
[----:B-1----:R-:W-:Y:S08]  /*156d0*/  FFMA.FTZ R52, R88, c[0x0][0x2d0], -R66 ;  /* 0x0000b40058347a23 */ /* 0x002ff00000010842 */
[----:B------:R1:W1:Y:S01]  /*156e0*/  MUFU.EX2 R99, R52 ;  /* 0x0000003400637308 */ /* 0x0002620000000800 */
[----:B---3--:R-:W-:Y:S01]  /*156f0*/  FFMA.FTZ R48, R206, c[0x0][0x2d0], -R64 ;  /* 0x0000b400ce307a23 */ /* 0x008fe20000010840 */
[----:B------:R-:W-:Y:S02]  /*15700*/  MOV R206, R142 ;  /* 0x0000008e00ce7202 */ /* 0x000fe40000000f00 */
[----:B------:R-:W-:Y:S06]  /*15710*/  MOV R142, R69 ;  /* 0x00000045008e7202 */ /* 0x000fec0000000f00 */
[----:B------:R3:W-:Y:S01]  /*15720*/  MUFU.EX2 R92, R48 ;  /* 0x00000030005c7308 */ /* 0x0007e20000000800 */
[----:B------:R-:W-:Y:S01]  /*15730*/  IMAD.MOV.U32 R204, RZ, RZ, R142 ;  /* 0x000000ffffcc7224 */ /* 0x000fe200078e008e */
[----:B------:R-:W-:Y:S01]  /*15740*/  F2FP.PACK_AB R51, R71, R97 ;  /* 0x000000614733723e */ /* 0x000fe200000000ff */
[----:B------:R-:W-:Y:S08]  /*15750*/  LDSM.16.MT88.4 R56, [R216+0x1900] ;  /* 0x00190000d838783b */ /* 0x000ff00000004200 */
[----:B-1----:R-:W1:Y:S01]  /*15760*/  LDSM.16.MT88.4 R52, [R213+0x1900] ;  /* 0x00190000d534783b */ /* 0x002e620000004200 */
[----:B------:R-:W-:Y:S02]  /*15770*/  F2FP.PACK_AB R49, R98, R99 ;  /* 0x000000636231723e */ /* 0x000fe400000000ff */
[----:B---3--:R-:W-:Y:S01]  /*15780*/  F2FP.PACK_AB R48, R173, R133 ;  /* 0x00000085ad30723e */ /* 0x008fe200000000ff */
[-C--:B-1----:R-:W-:Y:S08]  /*15790*/  HMMA.16816.F32 R4, R44, R52.reuse, R4 ;  /* 0x000000342c04723c */ /* 0x082ff00000001804 */
[C---:B------:R-:W-:Y:S07]  /*157a0*/  HMMA.16816.F32 R8, R48.reuse, R52, R8 ;  /* 0x000000343008723c */ /* 0x040fee0000001808 */
[--C-:B------:R-:W-:Y:S01]  /*157b0*/  FFMA.FTZ R52, R234, c[0x0][0x2d0], -R43.reuse ;  /* 0x0000b400ea347a23 */ /* 0x100fe2000001082b */
[-C--:B------:R-:W-:Y:S03]  /*157c0*/  HMMA.16816.F32 R12, R48, R54.reuse, R12 ;  /* 0x00000036300c723c */ /* 0x080fe6000000180c */
[----:B------:R1:W-:Y:S05]  /*157d0*/  MUFU.EX2 R89, R52 ;  /* 0x0000003400597308 */ /* 0x0003ea0000000800 */
[C---:B------:R-:W-:Y:S08]  /*157e0*/  HMMA.16816.F32 R16, R44.reuse, R54, R16 ;  /* 0x000000362c10723c */ /* 0x040ff00000001810 */
[-C--:B------:R-:W-:Y:S08]  /*157f0*/  HMMA.16816.F32 R20, R44, R56.reuse, R20 ;  /* 0x000000382c14723c */ /* 0x080ff00000001814 */
[C---:B------:R-:W-:Y:S04]  /*15800*/  HMMA.16816.F32 R24, R48.reuse, R56, R24 ;  /* 0x000000383018723c */ /* 0x040fe80000001818 */
[----:B-1----:R-:W-:Y:S03]  /*15810*/  FFMA.FTZ R52, R235, c[0x0][0x2d0], -R43 ;  /* 0x0000b400eb347a23 */ /* 0x002fe6000001082b */
        /* <DEDUP_REMOVED lines=11> */
[--C-:B---3--:R-:W-:Y:S04]  /*158d0*/  FFMA.FTZ R56, R211, c[0x0][0x2d0], -R65.reuse ;  /* 0x0000b400d3387a23 */ /* 0x108fe80000010841 */
[C---:B------:R-:W-:Y:S03]  /*158e0*/  HMMA.16816.F32 R112, R44.reuse, R62, R112 ;  /* 0x0000003e2c70723c */ /* 0x040fe60000001870 */
[----:B------:R3:W-:Y:S10]  /*158f0*/  MUFU.EX2 R85, R56 ;  /* 0x0000003800557308 */ /* 0x0007f40000000800 */
[----:B------:R3:W-:Y:S01]  /*15900*/  MUFU.EX2 R69, R60 ;  /* 0x0000003c00457308 */ /* 0x0007e20000000800 */
[----:B-1----:R-:W-:Y:S09]  /*15910*/  FFMA.FTZ R52, R233, c[0x0][0x2d0], -R64 ;  /* 0x0000b400e9347a23 */ /* 0x002ff20000010840 */
[----:B------:R1:W-:Y:S01]  /*15920*/  MUFU.EX2 R88, R52 ;  /* 0x0000003400587308 */ /* 0x0003e20000000800 */
[--C-:B---3--:R-:W-:Y:S09]  /*15930*/  FFMA.FTZ R56, R230, c[0x0][0x2d0], -R65.reuse ;  /* 0x0000b400e6387a23 */ /* 0x108ff20000010841 */
[----:B------:R3:W2:Y:S01]  /*15940*/  MUFU.EX2 R83, R56 ;  /* 0x0000003800537308 */ /* 0x0006a20000000800 */
[----:B------:R-:W-:Y:S09]  /*15950*/  FFMA.FTZ R60, R78, c[0x0][0x2d0], -R66 ;  /* 0x0000b4004e3c7a23 */ /* 0x000ff20000010842 */
[----:B------:R3:W-:Y:S01]  /*15960*/  MUFU.EX2 R68, R60 ;  /* 0x0000003c00447308 */ /* 0x0007e20000000800 */
[----:B-1----:R-:W-:Y:S09]  /*15970*/  FFMA.FTZ R52, R208, c[0x0][0x2d0], -R65 ;  /* 0x0000b400d0347a23 */ /* 0x002ff20000010841 */
[----:B------:R1:W-:Y:S01]  /*15980*/  MUFU.EX2 R84, R52 ;  /* 0x0000003400547308 */ /* 0x0003e20000000800 */
[----:B---3--:R-:W-:Y:S09]  /*15990*/  FFMA.FTZ R56, R236, c[0x0][0x2d0], -R43 ;  /* 0x0000b400ec387a23 */ /* 0x008ff2000001082b */
[----:B------:R3:W-:Y:S01]  /*159a0*/  MUFU.EX2 R82, R56 ;  /* 0x0000003800527308 */ /* 0x0007e20000000800 */
[----:B------:R-:W-:Y:S09]  /*159b0*/  FFMA.FTZ R60, R238, c[0x0][0x2d0], -R64 ;  /* 0x0000b400ee3c7a23 */ /* 0x000ff20000010840 */
[----:B------:R3:W-:Y:S01]  /*159c0*/  MUFU.EX2 R78, R60 ;  /* 0x0000003c004e7308 */ /* 0x0007e20000000800 */
[----:B-1----:R-:W1:Y:S01]  /*159d0*/  LDSM.16.MT88.4 R52, [R215+0x1900] ;  /* 0x00190000d734783b */ /* 0x002e620000004200 */
[----:B----4-:R-:W-:Y:S02]  /*159e0*/  FFMA.FTZ R2, R2, R200, R205 ;  /* 0x000000c802027223 */ /* 0x010fe400000100cd */
[----:B---3--:R-:W-:Y:S02]  /*159f0*/  FFMA.FTZ R56, R135, c[0x0][0x2d0], -R66 ;  /* 0x0000b40087387a23 */ /* 0x008fe40000010842 */
[----:B------:R-:W-:Y:S04]  /*15a00*/  FADD.FTZ R2, R155, R2 ;  /* 0x000000029b027221 */ /* 0x000fe80000010000 */
[----:B------:R3:W4:Y:S01]  /*15a10*/  MUFU.EX2 R70, R56 ;  /* 0x0000003800467308 */ /* 0x0007220000000800 */
[----:B------:R-:W-:Y:S08]  /*15a20*/  LDSM.16.MT88.4 R60, [R214+0x2100] ;  /* 0x00210000d63c783b */ /* 0x000ff00000004200 */
[----:B---3--:R-:W3:Y:S01]  /*15a30*/  LDSM.16.MT88.4 R56, [R213+0x2100] ;  /* 0x00210000d538783b */ /* 0x008ee20000004200 */
[-C--:B-1----:R-:W-:Y:S08]  /*15a40*/  HMMA.16816.F32 R116, R44, R52.reuse, R116 ;  /* 0x000000342c74723c */ /* 0x082ff00000001874 */
[C---:B------:R-:W-:Y:S04]  /*15a50*/  HMMA.16816.F32 R120, R48.reuse, R52, R120 ;  /* 0x000000343078723c */ /* 0x040fe80000001878 */
[----:B--2---:R-:W-:Y:S02]  /*15a60*/  FFMA.FTZ R40, R40, R210, R206 ;  /* 0x000000d228287223 */ /* 0x004fe400000100ce */
[----:B-----5:R-:W-:Y:S02]  /*15a70*/  FFMA.FTZ R41, R41, R144, R145 ;  /* 0x0000009029297223 */ /* 0x020fe40000010091 */
[-C--:B------:R-:W-:Y:S04]  /*15a80*/  HMMA.16816.F32 R124, R48, R54.reuse, R124 ;  /* 0x00000036307c723c */ /* 0x080fe8000000187c */
[----:B------:R-:W-:Y:S03]  /*15a90*/  FFMA.FTZ R52, R79, c[0x0][0x2d0], -R66 ;  /* 0x0000b4004f347a23 */ /* 0x000fe60000010842 */
[--C-:B------:R-:W-:Y:S01]  /*15aa0*/  FFMA.FTZ R48, R240, c[0x0][0x2d0], -R43.reuse ;  /* 0x0000b400f0307a23 */ /* 0x100fe2000001082b */
[----:B------:R-:W-:Y:S01]  /*15ab0*/  HMMA.16816.F32 R36, R44, R54, R36 ;  /* 0x000000362c24723c */ /* 0x000fe20000001824 */
[----:B------:R1:W2:Y:S03]  /*15ac0*/  MUFU.EX2 R67, R52 ;  /* 0x0000003400437308 */ /* 0x0002a60000000800 */
[----:B------:R-:W-:Y:S02]  /*15ad0*/  F2FP.PACK_AB R50, R83, R85 ;  /* 0x000000555332723e */ /* 0x000fe400000000ff */
[----:B----4-:R-:W-:Y:S02]  /*15ae0*/  F2FP.PACK_AB R49, R69, R70 ;  /* 0x000000464531723e */ /* 0x010fe400000000ff */
[----:B------:R-:W-:Y:S03]  /*15af0*/  F2FP.PACK_AB R44, R96, R131 ;  /* 0x00000083602c723e */ /* 0x000fe600000000ff */
[----:B------:R4:W5:Y:S01]  /*15b00*/  MUFU.EX2 R81, R48 ;  /* 0x0000003000517308 */ /* 0x0009620000000800 */
[----:B------:R-:W-:Y:S02]  /*15b10*/  F2FP.PACK_AB R45, R95, R92 ;  /* 0x0000005c5f2d723e */ /* 0x000fe400000000ff */
[----:B------:R-:W-:Y:S02]  /*15b20*/  F2FP.PACK_AB R46, R93, R89 ;  /* 0x000000595d2e723e */ /* 0x000fe400000000ff */
[----:B------:R-:W-:Y:S07]  /*15b30*/  F2FP.PACK_AB R47, R88, R87 ;  /* 0x00000057582f723e */ /* 0x000fee00000000ff */
[-C--:B---3--:R-:W-:Y:S01]  /*15b40*/  HMMA.16816.F32 R4, R44, R56.reuse, R4 ;  /* 0x000000382c04723c */ /* 0x088fe20000001804 */
[----:B-1----:R-:W1:Y:S02]  /*15b50*/  LDSM.16.MT88.4 R52, [R216+0x2100] ;  /* 0x00210000d834783b */ /* 0x002e640000004200 */
[----:B--2---:R-:W-:Y:S01]  /*15b60*/  F2FP.PACK_AB R51, R67, R68 ;  /* 0x000000444333723e */ /* 0x004fe200000000ff */
[--C-:B----4-:R-:W-:Y:S01]  /*15b70*/  FFMA.FTZ R48, R237, c[0x0][0x2d0], -R64.reuse ;  /* 0x0000b400ed307a23 */ /* 0x110fe20000010840 */
[----:B-----5:R-:W-:Y:S03]  /*15b80*/  F2FP.PACK_AB R168, R81, R82 ;  /* 0x0000005251a8723e */ /* 0x020fe600000000ff */
[----:B------:R2:W3:Y:S04]  /*15b90*/  MUFU.EX2 R80, R48 ;  /* 0x0000003000507308 */ /* 0x0004e80000000800 */
[----:B--2---:R-:W-:Y:S02]  /*15ba0*/  F2FP.PACK_AB R48, R86, R84 ;  /* 0x000000545630723e */ /* 0x004fe400000000ff */
[----:B---3--:R-:W-:Y:S05]  /*15bb0*/  F2FP.PACK_AB R169, R78, R80 ;  /* 0x000000504ea9723e */ /* 0x008fea00000000ff */
[C---:B------:R-:W-:Y:S07]  /*15bc0*/  HMMA.16816.F32 R8, R48.reuse, R56, R8 ;  /* 0x000000383008723c */ /* 0x040fee0000001808 */
[--C-:B------:R-:W-:Y:S01]  /*15bd0*/  FFMA.FTZ R56, R246, c[0x0][0x2d0], -R43.reuse ;  /* 0x0000b400f6387a23 */ /* 0x100fe2000001082b */
[-C--:B------:R-:W-:Y:S03]  /*15be0*/  HMMA.16816.F32 R12, R48, R58.reuse, R12 ;  /* 0x0000003a300c723c */ /* 0x080fe6000000180c */
[----:B------:R2:W-:Y:S01]  /*15bf0*/  MUFU.EX2 R79, R56 ;  /* 0x00000038004f7308 */ /* 0x0005e20000000800 */
[----:B------:R-:W-:Y:S04]  /*15c00*/  FFMA.FTZ R43, R247, c[0x0][0x2d0], -R43 ;  /* 0x0000b400f72b7a23 */ /* 0x000fe8000001082b */
[C---:B------:R-:W-:Y:S05]  /*15c10*/  HMMA.16816.F32 R16, R44.reuse, R58, R16 ;  /* 0x0000003a2c10723c */ /* 0x040fea0000001810 */
[----:B------:R3:W4:Y:S03]  /*15c20*/  MUFU.EX2 R77, R43 ;  /* 0x0000002b004d7308 */ /* 0x0007260000000800 */
[-C--:B-1----:R-:W-:Y:S08]  /*15c30*/  HMMA.16816.F32 R20, R44, R52.reuse, R20 ;  /* 0x000000342c14723c */ /* 0x082ff00000001814 */
[C---:B------:R-:W-:Y:S01]  /*15c40*/  HMMA.16816.F32 R24, R48.reuse, R52, R24 ;  /* 0x000000343018723c */ /* 0x040fe20000001818 */
[----:B--2---:R-:W1:Y:S07]  /*15c50*/  LDSM.16.MT88.4 R56, [R215+0x2100] ;  /* 0x00210000d738783b */ /* 0x004e6e0000004200 */
[-C--:B------:R-:W-:Y:S04]  /*15c60*/  HMMA.16816.F32 R28, R48, R54.reuse, R28 ;  /* 0x00000036301c723c */ /* 0x080fe8000000181c */
[--C-:B---3--:R-:W-:Y:S01]  /*15c70*/  FFMA.FTZ R43, R242, c[0x0][0x2d0], -R64.reuse ;  /* 0x0000b400f22b7a23 */ /* 0x108fe20000010840 */
[----:B----4-:R-:W-:Y:S01]  /*15c80*/  F2FP.PACK_AB R170, R77, R79 ;  /* 0x0000004f4daa723e */ /* 0x010fe200000000ff */
[----:B------:R-:W-:Y:S02]  /*15c90*/  FFMA.FTZ R64, R245, c[0x0][0x2d0], -R64 ;  /* 0x0000b400f5407a23 */ /* 0x000fe40000010840 */
[C---:B------:R-:W-:Y:S01]  /*15ca0*/  HMMA.16816.F32 R100, R44.reuse, R54, R100 ;  /* 0x000000362c64723c */ /* 0x040fe20000001864 */
[----:B------:R2:W-:Y:S07]  /*15cb0*/  MUFU.EX2 R76, R43 ;  /* 0x0000002b004c7308 */ /* 0x0005ee0000000800 */
[-C--:B------:R-:W-:Y:S03]  /*15cc0*/  HMMA.16816.F32 R32, R44, R60.reuse, R32 ;  /* 0x0000003c2c20723c */ /* 0x080fe60000001820 */
[----:B------:R-:W3:Y:S05]  /*15cd0*/  MUFU.EX2 R73, R64 ;  /* 0x0000004000497308 */ /* 0x000eea0000000800 */
[C---:B------:R-:W-:Y:S08]  /*15ce0*/  HMMA.16816.F32 R104, R48.reuse, R60, R104 ;  /* 0x0000003c3068723c */ /* 0x040ff00000001868 */
[-C--:B------:R-:W-:Y:S04]  /*15cf0*/  HMMA.16816.F32 R108, R48, R62.reuse, R108 ;  /* 0x0000003e306c723c */ /* 0x080fe8000000186c */
[--C-:B--2---:R-:W-:Y:S04]  /*15d00*/  FFMA.FTZ R43, R239, c[0x0][0x2d0], -R65.reuse ;  /* 0x0000b400ef2b7a23 */ /* 0x104fe80000010841 */
[----:B------:R2:W-:Y:S01]  /*15d10*/  MUFU.EX2 R72, R43 ;  /* 0x0000002b00487308 */ /* 0x0005e20000000800 */
[C---:B------:R-:W-:Y:S04]  /*15d20*/  HMMA.16816.F32 R112, R44.reuse, R62, R112 ;  /* 0x0000003e2c70723c */ /* 0x040fe80000001870 */
[----:B---3--:R-:W-:Y:S04]  /*15d30*/  F2FP.PACK_AB R171, R73, R76 ;  /* 0x0000004c49ab723e */ /* 0x008fe800000000ff */
[-C--:B-1----:R-:W-:Y:S08]  /*15d40*/  HMMA.16816.F32 R116, R44, R56.reuse, R116 ;  /* 0x000000382c74723c */ /* 0x082ff00000001874 */
[C---:B------:R-:W-:Y:S04]  /*15d50*/  HMMA.16816.F32 R120, R48.reuse, R56, R120 ;  /* 0x000000383078723c */ /* 0x040fe80000001878 */
[--C-:B--2---:R-:W-:Y:S04]  /*15d60*/  FFMA.FTZ R43, R241, c[0x0][0x2d0], -R65.reuse ;  /* 0x0000b400f12b7a23 */ /* 0x104fe80000010841 */
[-C--:B------:R-:W-:Y:S01]  /*15d70*/  HMMA.16816.F32 R124, R48, R58.reuse, R124 ;  /* 0x0000003a307c723c */ /* 0x080fe2000000187c */
[----:B------:R-:W1:Y:S01]  /*15d80*/  LDSM.16.MT88.4 R48, [R216+0x2900] ;  /* 0x00290000d830783b */ /* 0x000e620000004200 */
[----:B------:R2:W3:Y:S06]  /*15d90*/  MUFU.EX2 R64, R43 ;  /* 0x0000002b00407308 */ /* 0x0004ec0000000800 */
[----:B------:R-:W-:Y:S08]  /*15da0*/  HMMA.16816.F32 R36, R44, R58, R36 ;  /* 0x0000003a2c24723c */ /* 0x000ff00000001824 */
[-C--:B------:R-:W-:Y:S01]  /*15db0*/  HMMA.16816.F32 R136, R168, R148.reuse, R4 ;  /* 0x00000094a888723c */ /* 0x080fe20000001804 */
[----:B------:R-:W4:Y:S04]  /*15dc0*/  LDSM.16.MT88.4 R4, [R214+0x2900] ;  /* 0x00290000d604783b */ /* 0x000f280000004200 */
[--C-:B--2---:R-:W-:Y:S01]  /*15dd0*/  FFMA.FTZ R43, R243, c[0x0][0x2d0], -R65.reuse ;  /* 0x0000b400f32b7a23 */ /* 0x104fe20000010841 */
[----:B---3--:R-:W-:Y:S01]  /*15de0*/  F2FP.PACK_AB R44, R64, R72 ;  /* 0x00000048402c723e */ /* 0x008fe200000000ff */
[----:B------:R-:W-:Y:S02]  /*15df0*/  FFMA.FTZ R65, R244, c[0x0][0x2d0], -R65 ;  /* 0x0000b400f4417a23 */ /* 0x000fe40000010841 */
[----:B------:R2:W-:Y:S10]  /*15e00*/  MUFU.EX2 R54, R43 ;  /* 0x0000002b00367308 */ /* 0x0005f40000000800 */
[----:B------:R-:W3:Y:S01]  /*15e10*/  MUFU.EX2 R65, R65 ;  /* 0x0000004100417308 */ /* 0x000ee20000000800 */
[--C-:B--2---:R-:W-:Y:S09]  /*15e20*/  FFMA.FTZ R43, R90, c[0x0][0x2d0], -R66.reuse ;  /* 0x0000b4005a2b7a23 */ /* 0x104ff20000010842 */
[----:B------:R2:W-:Y:S01]  /*15e30*/  MUFU.EX2 R52, R43 ;  /* 0x0000002b00347308 */ /* 0x0005e20000000800 */
[----:B---3--:R-:W-:Y:S01]  /*15e40*/  F2FP.PACK_AB R46, R65, R54 ;  /* 0x00000036412e723e */ /* 0x008fe200000000ff */
[--C-:B--2---:R-:W-:Y:S08]  /*15e50*/  FFMA.FTZ R43, R91, c[0x0][0x2d0], -R66.reuse ;  /* 0x0000b4005b2b7a23 */ /* 0x104ff00000010842 */
[----:B------:R2:W3:Y:S02]  /*15e60*/  MUFU.EX2 R53, R43 ;  /* 0x0000002b00357308 */ /* 0x0004e40000000800 */
[--C-:B--2---:R-:W-:Y:S01]  /*15e70*/  FFMA.FTZ R43, R94, c[0x0][0x2d0], -R66.reuse ;  /* 0x0000b4005e2b7a23 */ /* 0x104fe20000010842 */
[----:B---3--:R-:W-:Y:S01]  /*15e80*/  F2FP.PACK_AB R45, R53, R52 ;  /* 0x00000034352d723e */ /* 0x008fe200000000ff */
[----:B------:R-:W-:Y:S02]  /*15e90*/  FFMA.FTZ R66, R42, c[0x0][0x2d0], -R66 ;  /* 0x0000b4002a427a23 */ /* 0x000fe40000010842 */
[----:B------:R-:W2:Y:S04]  /*15ea0*/  LDL.LU R42, [R1+0x14] ;  /* 0x00001400012a7983 */ /* 0x000ea80000300800 */
[----:B------:R-:W-:Y:S10]  /*15eb0*/  MUFU.EX2 R43, R43 ;  /* 0x0000002b002b7308 */ /* 0x000ff40000000800 */
[----:B------:R-:W3:Y:S02]  /*15ec0*/  MUFU.EX2 R66, R66 ;  /* 0x0000004200427308 */ /* 0x000ee40000000800 */
[----:B---3--:R-:W-:Y:S07]  /*15ed0*/  F2FP.PACK_AB R47, R66, R43 ;  /* 0x0000002b422f723e */ /* 0x008fee00000000ff */
        /* <DEDUP_REMOVED lines=12> */
[----:B--2---:R-:W-:Y:S02]  /*15fa0*/  FFMA.FTZ R12, R0, R42, R75 ;  /* 0x0000002a000c7223 */ /* 0x004fe4000001004b */
        /* <DEDUP_REMOVED lines=19> */
[----:B------:R-:W-:Y:S01]  /*160e0*/  FADD.FTZ R12, R193, R2 ;  /* 0x00000002c10c7221 */ /* 0x000fe20000010000 */
[----:B------:R-:W1:Y:S01]  /*160f0*/  LDSM.16.MT88.4 R8, [R215+0x2900] ;  /* 0x00290000d708783b */ /* 0x000e620000004200 */
[----:B------:R-:W-:Y:S04]  /*16100*/  FADD.FTZ R13, R252, R0 ;  /* 0x00000000fc0d7221 */ /* 0x000fe80000010000 */
[----:B------:R-:W-:Y:S02]  /*16110*/  FADD.FTZ R2, R167, R14 ;  /* 0x0000000ea7027221 */ /* 0x000fe40000010000 */
[----:B------:R-:W-:Y:S02]  /*16120*/  FADD.FTZ R0, R165, R12 ;  /* 0x0000000ca5007221 */ /* 0x000fe40000010000 */
        /* <DEDUP_REMOVED lines=21> */
[----:B------:R-:W-:Y:S01]  /*16280*/  FADD.FTZ R13, R133, R13 ;  /* 0x0000000d850d7221 */ /* 0x000fe20000010000 */
[----:B------:R-:W-:Y:S01]  /*16290*/  MOV R133, R128 ;  /* 0x0000008000857202 */ /* 0x000fe20000000f00 */
        /* <DEDUP_REMOVED lines=10> */
[----:B------:R-:W-:Y:S01]  /*16340*/  FADD.FTZ R13, R132, R2 ;  /* 0x00000002840d7221 */ /* 0x000fe20000010000 */
[----:B------:R-:W-:Y:S01]  /*16350*/  MOV R132, R129 ;  /* 0x0000008100847202 */ /* 0x000fe20000000f00 */
[----:B------:R-:W-:Y:S02]  /*16360*/  FADD.FTZ R5, R176, R0 ;  /* 0x00000000b0057221 */ /* 0x000fe40000010000 */
[----:B------:R-:W-:Y:S04]  /*16370*/  FADD.FTZ R4, R98, R4 ;  /* 0x0000000462047221 */ /* 0x000fe80000010000 */
[----:B------:R-:W-:Y:S02]  /*16380*/  FADD.FTZ R2, R175, R12 ;  /* 0x0000000caf027221 */ /* 0x000fe40000010000 */
[----:B------:R-:W-:Y:S01]  /*16390*/  FADD.FTZ R0, R134, R13 ;  /* 0x0000000d86007221 */ /* 0x000fe20000010000 */
[----:B------:R-:W-:Y:S01]  /*163a0*/  MOV R134, R3 ;  /* 0x0000000300867202 */ /* 0x000fe20000000f00 */
        /* <DEDUP_REMOVED lines=30> */
[----:B------:R1:W-:Y:S01]  /*16590*/  STL [R1+0x8], R0 ;  /* 0x0000080001007387 */ /* 0x0003e20000100800 */
[----:B------:R-:W-:Y:S02]  /*165a0*/  FADD.FTZ R2, R53, R2 ;  /* 0x0000000235027221 */ /* 0x000fe40000010000 */
[----:B------:R-:W-:Y:S01]  /*165b0*/  FADD.FTZ R4, R65, R4 ;  /* 0x0000000441047221 */ /* 0x000fe20000010000 */
[----:B------:R2:W-:Y:S01]  /*165c0*/  STL [R1+0xc], R5 ;  /* 0x00000c0501007387 */ /* 0x0005e20000100800 */
[----:B------:R-:W-:Y:S02]  /*165d0*/  FADD.FTZ R2, R43, R2 ;  /* 0x000000022b027221 */ /* 0x000fe40000010000 */
[----:B------:R-:W-:Y:S01]  /*165e0*/  IMAD.MOV.U32 R131, RZ, RZ, R130 ;  /* 0x000000ffff837224 */ /* 0x000fe200078e0082 */
[----:B------:R2:W-:Y:S01]  /*165f0*/  STL [R1+0x10], R4 ;  /* 0x0000100401007387 */ /* 0x0005e20000100800 */
[----:B------:R-:W-:Y:S05]  /*16600*/  FADD.FTZ R2, R66, R2 ;  /* 0x0000000242027221 */ /* 0x000fea0000010000 */
[----:B------:R2:W-:Y:S01]  /*16610*/  STL [R1+0x14], R2 ;  /* 0x0000140201007387 */ /* 0x0005e20000100800 */
[----:B-1----:R-:W-:Y:S04]  /*16620*/  IADD3 R0, R229, -0x1, RZ ;  /* 0xffffffffe5007810 */ /* 0x002fe80007ffe0ff */
[----:B------:R-:W-:Y:S01]  /*16630*/  MOV R229, R0 ;  /* 0x0000000000e57202 */ /* 0x000fe20000000f00 */
[----:B------:R-:W-:-:S05]  /*16640*/  @P0 BRA `(.L_x_204) ;  /* 0xffffa68000000947 */ /* 0x000fca000383ffff */
.L_x_187:
[----:B-1----:R-:W3:Y:S04]  /*16650*/  LDL.LU R0, [R1+0x8] ;  /* 0x0000080001007983 */ /* 0x002ee80000300800 */
[----:B------:R-:W4:Y:S04]  /*16660*/  LDL.LU R9, [R1+0xc] ;  /* 0x00000c0001097983 */ /* 0x000f280000300800 */
[----:B--2---:R-:W2:Y:S04]  /*16670*/  LDL.LU R8, [R1+0x10] ;  /* 0x0000100001087983 */ /* 0x004ea80000300800 */
[----:B------:R-:W2:Y:S01]  /*16680*/  LDL.LU R4, [R1+0x14] ;  /* 0x0000140001047983 */ /* 0x000ea20000300800 */
[----:B------:R-:W-:-:S02]  /*16690*/  MOV R24, 0xff800000 ;  /* 0xff80000000187802 */ /* 0x000fc40000000f00 */
[----:B------:R-:W-:Y:S02]  /*166a0*/  MOV R25, 0xff800000 ;  /* 0xff80000000197802 */ /* 0x000fe40000000f00 */
[----:B------:R-:W-:Y:S02]  /*166b0*/  MOV R26, 0xff800000 ;  /* 0xff800000001a7802 */ /* 0x000fe40000000f00 */
[----:B------:R-:W-:Y:S02]  /*166c0*/  MOV R27, 0xff800000 ;  /* 0xff800000001b7802 */ /* 0x000fe40000000f00 */
[----:B------:R-:W-:Y:S01]  /*166d0*/  PLOP3.LUT P4, PT, PT, PT, PT, 0x8, 0x0 ;  /* 0x000000000000781c */ /* 0x000fe20003f8e170 */
[----:B---3--:R-:W1:Y:S04]  /*166e0*/  SHFL.BFLY PT, R5, R0, 0x2, 0x1f ;  /* 0x0c401f0000057f89 */ /* 0x008e6800000e0000 */
[----:B----4-:R-:W3:Y:S04]  /*166f0*/  SHFL.BFLY PT, R6, R9, 0x2, 0x1f ;  /* 0x0c401f0009067f89 */ /* 0x010ee800000e0000 */
[----:B--2---:R-:W2:Y:S04]  /*16700*/  SHFL.BFLY PT, R7, R8, 0x2, 0x1f ;  /* 0x0c401f0008077f89 */ /* 0x004ea800000e0000 */
[----:B------:R-:W4:Y:S01]  /*16710*/  SHFL.BFLY PT, R2, R4, 0x2, 0x1f ;  /* 0x0c401f0004027f89 */ /* 0x000f2200000e0000 */
[----:B-1----:R-:W-:-:S02]  /*16720*/  FADD.FTZ R5, R5, R0 ;  /* 0x0000000005057221 */ /* 0x002fc40000010000 */
[----:B---3--:R-:W-:-:S03]  /*16730*/  FADD.FTZ R6, R6, R9 ;  /* 0x0000000906067221 */ /* 0x008fc60000010000 */
[----:B------:R-:W1:Y:S01]  /*16740*/  SHFL.BFLY PT, R0, R5, 0x1, 0x1f ;  /* 0x0c201f0005007f89 */ /* 0x000e6200000e0000 */
[----:B--2---:R-:W-:-:S03]  /*16750*/  FADD.FTZ R7, R7, R8 ;  /* 0x0000000807077221 */ /* 0x004fc60000010000 */
[----:B------:R-:W2:Y:S01]  /*16760*/  SHFL.BFLY PT, R9, R6, 0x1, 0x1f ;  /* 0x0c201f0006097f89 */ /* 0x000ea200000e0000 */
[----:B----4-:R-:W-:-:S03]  /*16770*/  FADD.FTZ R2, R2, R4 ;  /* 0x0000000402027221 */ /* 0x010fc60000010000 */
[----:B------:R-:W3:Y:S04]  /*16780*/  SHFL.BFLY PT, R4, R7, 0x1, 0x1f ;  /* 0x0c201f0007047f89 */ /* 0x000ee800000e0000 */
[----:B------:R-:W4:Y:S01]  /*16790*/  SHFL.BFLY PT, R8, R2, 0x1, 0x1f ;  /* 0x0c201f0002087f89 */ /* 0x000f2200000e0000 */
[----:B-1----:R-:W-:Y:S01]  /*167a0*/  FADD.FTZ R5, R5, R0 ;  /* 0x0000000005057221 */ /* 0x002fe20000010000 */
[----:B------:R-:W-:Y:S01]  /*167b0*/  MOV R0, RZ ;  /* 0x000000ff00007202 */ /* 0x000fe20000000f00 */
[----:B--2---:R-:W-:-:S03]  /*167c0*/  FADD.FTZ R6, R6, R9 ;  /* 0x0000000906067221 */ /* 0x004fc60000010000 */
[----:B------:R-:W-:Y:S01]  /*167d0*/  FSETP.NE.FTZ.AND P3, PT, R5, RZ, PT ;  /* 0x000000ff0500720b */ /* 0x000fe20003f75000 */
[----:B---3--:R-:W-:Y:S01]  /*167e0*/  FADD.FTZ R7, R7, R4 ;  /* 0x0000000407077221 */ /* 0x008fe20000010000 */
[----:B------:R-:W-:Y:S02]  /*167f0*/  FSETP.NE.FTZ.AND P2, PT, R6, RZ, PT ;  /* 0x000000ff0600720b */ /* 0x000fe40003f55000 */
[----:B------:R-:W-:Y:S01]  /*16800*/  MOV R4, RZ ;  /* 0x000000ff00047202 */ /* 0x000fe20000000f00 */
[----:B----4-:R-:W-:Y:S01]  /*16810*/  FADD.FTZ R8, R2, R8 ;  /* 0x0000000802087221 */ /* 0x010fe20000010000 */
[----:B------:R-:W-:Y:S02]  /*16820*/  FSETP.NE.FTZ.AND P1, PT, R7, RZ, PT ;  /* 0x000000ff0700720b */ /* 0x000fe40003f35000 */
[----:B------:R-:W-:-:S05]  /*16830*/  MOV R2, RZ ;  /* 0x000000ff00027202 */ /* 0x000fca0000000f00 */
[----:B------:R-:W1:Y:S01]  /*16840*/  @P3 MUFU.RCP R0, R5 ;  /* 0x0000000500003308 */ /* 0x000e620000001000 */
[----:B------:R-:W-:-:S07]  /*16850*/  FSETP.NE.FTZ.AND P0, PT, R8, RZ, PT ;  /* 0x000000ff0800720b */ /* 0x000fce0003f15000 */
[----:B------:R-:W-:Y:S01]  /*16860*/  @P2 MUFU.RCP R4, R6 ;  /* 0x0000000600042308 */ /* 0x000fe20000001000 */
[----:B-1----:R-:W-:-:S07]  /*16870*/  FMUL.FTZ R136, R0, R136 ;  /* 0x0000008800887220 */ /* 0x002fce0000410000 */
[----:B------:R-:W1:Y:S01]  /*16880*/  @P1 MUFU.RCP R2, R7 ;  /* 0x0000000700021308 */ /* 0x000e620000001000 */
[C---:B------:R-:W-:Y:S02]  /*16890*/  FMUL.FTZ R137, R0.reuse, R137 ;  /* 0x0000008900897220 */ /* 0x040fe40000410000 */
[C---:B------:R-:W-:Y:S02]  /*168a0*/  FMUL.FTZ R148, R0.reuse, R148 ;  /* 0x0000009400947220 */ /* 0x040fe40000410000 */
[C---:B------:R-:W-:Y:S02]  /*168b0*/  FMUL.FTZ R23, R0.reuse, R149 ;  /* 0x0000009500177220 */ /* 0x040fe40000410000 */
[C---:B------:R-:W-:Y:S01]  /*168c0*/  FMUL.FTZ R152, R0.reuse, R152 ;  /* 0x0000009800987220 */ /* 0x040fe20000410000 */
[----:B------:R-:W-:Y:S01]  /*168d0*/  @P2 MUFU.LG2 R9, R6 ;  /* 0x0000000600092308 */ /* 0x000fe20000000c00 */
        /* <DEDUP_REMOVED lines=80> */
.L_x_143:
[----:B------:R-:W-:Y:S05]  /*16de0*/  @P4 BRA `(.L_x_205) ;  /* 0x000011f000004947 */ /* 0x000fea0003800000 */
[----:B------:R-:W1:Y:S01]  /*16df0*/  S2R R13, SR_TID.X ;  /* 0x00000000000d7919 */ /* 0x000e620000002100 */
[----:B------:R-:W-:Y:S01]  /*16e00*/  IMAD.MOV.U32 R54, RZ, RZ, c[0x0][0x4e8] ;  /* 0x00013a00ff367624 */ /* 0x000fe200078e00ff */
[----:B------:R-:W-:Y:S02]  /*16e10*/  F2FP.PACK_AB R136, R137, R136 ;  /* 0x000000888988723e */ /* 0x000fe400000000ff */
[----:B------:R-:W2:Y:S01]  /*16e20*/  S2R R16, SR_CTAID.Y ;  /* 0x0000000000107919 */ /* 0x000ea20000002600 */
[----:B------:R-:W-:Y:S02]  /*16e30*/  F2FP.PACK_AB R138, R139, R138 ;  /* 0x0000008a8b8a723e */ /* 0x000fe400000000ff */
[C---:B------:R-:W-:Y:S01]  /*16e40*/  ISETP.NE.AND P3, PT, R54.reuse, 0x1, PT ;  /* 0x000000013600780c */ /* 0x040fe20003f65270 */
[----:B------:R-:W3:Y:S01]  /*16e50*/  S2R R28, SR_CTAID.Z ;  /* 0x00000000001c7919 */ /* 0x000ee20000002700 */
[----:B------:R-:W-:Y:S01]  /*16e60*/  IMAD R54, R54, c[0x0][0x388], RZ ;  /* 0x0000e20036367a24 */ /* 0x000fe200078e02ff */
[----:B------:R-:W-:-:S02]  /*16e70*/  F2FP.PACK_AB R23, R23, R148 ;  /* 0x000000941717723e */ /* 0x000fc400000000ff */
[----:B------:R-:W4:Y:S01]  /*16e80*/  S2R R29, SR_CTAID.X ;  /* 0x00000000001d7919 */ /* 0x000f220000002500 */
[----:B------:R-:W-:Y:S02]  /*16e90*/  F2FP.PACK_AB R150, R151, R150 ;  /* 0x000000969796723e */ /* 0x000fe400000000ff */
[----:B------:R-:W-:Y:S01]  /*16ea0*/  F2FP.PACK_AB R140, R141, R140 ;  /* 0x0000008c8d8c723e */ /* 0x000fe200000000ff */
[----:B------:R-:W-:Y:S01]  /*16eb0*/  BAR.SYNC.DEFER_BLOCKING 0x1, 0x80 ;  /* 0x0042000000007b1d */ /* 0x000fe20000010000 */
[----:B------:R-:W-:Y:S02]  /*16ec0*/  F2FP.PACK_AB R142, R143, R142 ;  /* 0x0000008e8f8e723e */ /* 0x000fe400000000ff */
[----:B------:R-:W-:Y:S02]  /*16ed0*/  F2FP.PACK_AB R144, R145, R144 ;  /* 0x000000909190723e */ /* 0x000fe400000000ff */
[----:B------:R-:W-:Y:S02]  /*16ee0*/  F2FP.PACK_AB R146, R147, R146 ;  /* 0x000000929392723e */ /* 0x000fe400000000ff */
[----:B------:R-:W-:-:S02]  /*16ef0*/  F2FP.PACK_AB R152, R153, R152 ;  /* 0x000000989998723e */ /* 0x000fc400000000ff */
[----:B-1----:R-:W-:Y:S02]  /*16f00*/  SHF.R.S32.HI R20, RZ, 0x1f, R13 ;  /* 0x0000001fff147819 */ /* 0x002fe4000001140d */
[----:B------:R-:W-:Y:S01]  /*16f10*/  F2FP.PACK_AB R154, R155, R154 ;  /* 0x0000009a9b9a723e */ /* 0x000fe200000000ff */
[----:B--2---:R-:W-:Y:S01]  /*16f20*/  IMAD.WIDE.U32 R14, R16, c[0x0][0x490], RZ ;  /* 0x00012400100e7a25 */ /* 0x004fe200078e00ff */
[----:B------:R-:W-:Y:S02]  /*16f30*/  SHF.R.S32.HI R0, RZ, 0x1f, R16 ;  /* 0x0000001fff007819 */ /* 0x000fe40000011410 */
[CC--:B------:R-:W-:Y:S02]  /*16f40*/  LEA.HI R2, R20.reuse, R13.reuse, RZ, 0x2 ;  /* 0x0000000d14027211 */ /* 0x0c0fe400078f10ff */
[-C--:B------:R-:W-:Y:S01]  /*16f50*/  LEA.HI R7, R20, R13.reuse, RZ, 0x5 ;  /* 0x0000000d14077211 */ /* 0x080fe200078f28ff */
[----:B------:R-:W-:Y:S01]  /*16f60*/  IMAD R4, R0, c[0x0][0x490], RZ ;  /* 0x0001240000047a24 */ /* 0x000fe200078e02ff */
[----:B------:R-:W-:Y:S01]  /*16f70*/  LEA.HI R12, R20, R13, RZ, 0x3 ;  /* 0x0000000d140c7211 */ /* 0x000fe200078f18ff */
[----:B------:R-:W-:Y:S01]  /*16f80*/  IMAD R3, R0, c[0x0][0x3e8], RZ ;  /* 0x0000fa0000037a24 */ /* 0x000fe200078e02ff */
[----:B------:R-:W-:Y:S01]  /*16f90*/  SHF.R.S32.HI R8, RZ, 0x2, R2 ;  /* 0x00000002ff087819 */ /* 0x000fe20000011402 */
[C---:B------:R-:W-:Y:S01]  /*16fa0*/  IMAD R4, R16.reuse, c[0x0][0x494], R4 ;  /* 0x0001250010047a24 */ /* 0x040fe200078e0204 */
[----:B------:R-:W-:Y:S01]  /*16fb0*/  SHF.R.S32.HI R0, RZ, 0x1f, R2 ;  /* 0x0000001fff007819 */ /* 0x000fe20000011402 */
[----:B------:R-:W-:Y:S01]  /*16fc0*/  IMAD R3, R16, c[0x0][0x3ec], R3 ;  /* 0x0000fb0010037a24 */ /* 0x000fe200078e0203 */
[----:B------:R-:W-:Y:S01]  /*16fd0*/  LOP3.LUT R10, R7, 0xffffffe0, RZ, 0xc0, !PT ;  /* 0xffffffe0070a7812 */ /* 0x000fe200078ec0ff */
[----:B------:R-:W-:Y:S01]  /*16fe0*/  IMAD.IADD R5, R15, 0x1, R4 ;  /* 0x000000010f057824 */ /* 0x000fe200078e0204 */
[----:B------:R-:W-:Y:S01]  /*16ff0*/  LOP3.LUT R2, R2, 0xfffffffc, RZ, 0xc0, !PT ;  /* 0xfffffffc02027812 */ /* 0x000fe200078ec0ff */
[----:B------:R-:W-:Y:S01]  /*17000*/  IMAD.WIDE.U32 R16, R16, c[0x0][0x3e8], RZ ;  /* 0x0000fa0010107a25 */ /* 0x000fe200078e00ff */
[----:B------:R-:W-:-:S02]  /*17010*/  LOP3.LUT R11, R12, 0xfffffff8, RZ, 0xc0, !PT ;  /* 0xfffffff80c0b7812 */ /* 0x000fc400078ec0ff */
[----:B------:R-:W-:Y:S01]  /*17020*/  LEA.HI R6, R0, R8, RZ, 0x3 ;  /* 0x0000000800067211 */ /* 0x000fe200078f18ff */
[C---:B------:R-:W-:Y:S01]  /*17030*/  IMAD.IADD R0, R13.reuse, 0x1, -R10 ;  /* 0x000000010d007824 */ /* 0x040fe200078e0a0a */
[----:B------:R-:W-:Y:S01]  /*17040*/  LEA.HI R20, R20, R13, RZ, 0x6 ;  /* 0x0000000d14147211 */ /* 0x000fe200078f30ff */
[C---:B------:R-:W-:Y:S01]  /*17050*/  IMAD.IADD R9, R13.reuse, 0x1, -R2 ;  /* 0x000000010d097824 */ /* 0x040fe200078e0a02 */
[----:B------:R-:W-:Y:S01]  /*17060*/  LOP3.LUT R6, R6, 0xfffffff8, RZ, 0xc0, !PT ;  /* 0xfffffff806067812 */ /* 0x000fe200078ec0ff */
[----:B------:R-:W-:Y:S01]  /*17070*/  IMAD.IADD R11, R13, 0x1, -R11 ;  /* 0x000000010d0b7824 */ /* 0x000fe200078e0a0b */
[----:B------:R-:W-:Y:S01]  /*17080*/  SHF.R.S32.HI R13, RZ, 0x1f, R0 ;  /* 0x0000001fff0d7819 */ /* 0x000fe20000011400 */
[----:B------:R-:W-:Y:S01]  /*17090*/  IMAD.MOV.U32 R4, RZ, RZ, R14 ;  /* 0x000000ffff047224 */ /* 0x000fe200078e000e */
[----:B------:R-:W-:Y:S01]  /*170a0*/  LOP3.LUT P0, RZ, R0, 0x3, RZ, 0xc0, !PT ;  /* 0x0000000300ff7812 */ /* 0x000fe2000780c0ff */
[----:B------:R-:W-:Y:S01]  /*170b0*/  IMAD.IADD R10, R8, 0x1, -R6 ;  /* 0x00000001080a7824 */ /* 0x000fe200078e0a06 */
[----:B------:R-:W-:Y:S01]  /*170c0*/  LEA.HI R15, R13, R0, RZ, 0x2 ;  /* 0x000000000d0f7211 */ /* 0x000fe200078f10ff */
[----:B------:R-:W-:Y:S01]  /*170d0*/  IMAD.IADD R3, R17, 0x1, R3 ;  /* 0x0000000111037824 */ /* 0x000fe200078e0203 */
[--C-:B------:R-:W-:Y:S01]  /*170e0*/  SHF.R.S32.HI R6, RZ, 0x5, R7.reuse ;  /* 0x00000005ff067819 */ /* 0x100fe20000011407 */
[----:B------:R-:W-:Y:S01]  /*170f0*/  IMAD.MOV.U32 R2, RZ, RZ, R16 ;  /* 0x000000ffff027224 */ /* 0x000fe200078e0010 */
[----:B------:R-:W-:Y:S01]  /*17100*/  SHF.R.S32.HI R0, RZ, 0x1f, R7 ;  /* 0x0000001fff007819 */ /* 0x000fe20000011407 */
[----:B---3--:R-:W-:Y:S01]  /*17110*/  IMAD.WIDE.U32 R18, R28, c[0x0][0x498], R4 ;  /* 0x000126001c127a25 */ /* 0x008fe200078e0004 */
[----:B------:R-:W-:-:S02]  /*17120*/  SHF.R.S32.HI R22, RZ, 0x3, R12 ;  /* 0x00000003ff167819 */ /* 0x000fc4000001140c */
[----:B------:R-:W-:Y:S01]  /*17130*/  LEA.HI R0, R0, R6, RZ, 0x2 ;  /* 0x0000000600007211 */ /* 0x000fe200078f10ff */
[----:B------:R-:W-:Y:S01]  /*17140*/  IMAD.WIDE.U32 R12, R28, c[0x0][0x3f0], R2 ;  /* 0x0000fc001c0c7a25 */ /* 0x000fe200078e0002 */
[----:B------:R-:W-:Y:S02]  /*17150*/  LEA.HI R2, R9, R9, RZ, 0x1 ;  /* 0x0000000909027211 */ /* 0x000fe400078f08ff */
[----:B------:R-:W-:Y:S01]  /*17160*/  LOP3.LUT R3, R0, 0xffffffc, RZ, 0xc0, !PT ;  /* 0x0ffffffc00037812 */ /* 0x000fe200078ec0ff */
[----:B------:R-:W-:Y:S01]  /*17170*/  IMAD.SHL.U32 R4, R22, 0x40, RZ ;  /* 0x0000004016047824 */ /* 0x000fe200078e00ff */
[----:B------:R-:W-:Y:S01]  /*17180*/  LOP3.LUT R5, R2, 0x1ffffffe, RZ, 0xc0, !PT ;  /* 0x1ffffffe02057812 */ /* 0x000fe200078ec0ff */
[----:B------:R-:W-:Y:S01]  /*17190*/  IMAD.SHL.U32 R8, R11, 0x8, RZ ;  /* 0x000000080b087824 */ /* 0x000fe200078e00ff */
[----:B------:R-:W-:Y:S01]  /*171a0*/  SHF.R.S32.HI R14, RZ, 0x1f, R28 ;  /* 0x0000001fff0e7819 */ /* 0x000fe2000001141c */
[----:B------:R-:W-:Y:S01]  /*171b0*/  IMAD.IADD R7, R6, 0x1, -R3 ;  /* 0x0000000106077824 */ /* 0x000fe200078e0a03 */
[----:B------:R-:W-:Y:S01]  /*171c0*/  LOP3.LUT R0, R4, 0x1c0, RZ, 0xc0, !PT ;  /* 0x000001c004007812 */ /* 0x000fe200078ec0ff */
[----:B------:R-:W-:Y:S01]  /*171d0*/  IMAD.IADD R5, R9, 0x1, -R5 ;  /* 0x0000000109057824 */ /* 0x000fe200078e0a05 */
[----:B------:R-:W-:Y:S01]  /*171e0*/  F2FP.PACK_AB R100, R101, R100 ;  /* 0x000000646564723e */ /* 0x000fe200000000ff */
[----:B------:R-:W-:Y:S01]  /*171f0*/  IMAD R21, R14, c[0x0][0x498], RZ ;  /* 0x000126000e157a24 */ /* 0x000fe200078e02ff */
[----:B------:R-:W-:Y:S01]  /*17200*/  LOP3.LUT R4, R0, 0x38, R8, 0xf8, !PT ;  /* 0x0000003800047812 */ /* 0x000fe200078ef808 */
[----:B------:R-:W-:Y:S01]  /*17210*/  IMAD R17, R14, c[0x0][0x3f0], RZ ;  /* 0x0000fc000e117a24 */ /* 0x000fe200078e02ff */
[----:B------:R-:W-:Y:S01]  /*17220*/  SHF.R.U32.HI R3, RZ, 0x3, R0 ;  /* 0x00000003ff037819 */ /* 0x000fe20000011600 */
[----:B------:R-:W-:Y:S01]  /*17230*/  IMAD.SHL.U32 R0, R2, 0x20, RZ ;  /* 0x0000002002007824 */ /* 0x000fe200078e00ff */
[----:B------:R-:W-:Y:S01]  /*17240*/  F2FP.PACK_AB R102, R103, R102 ;  /* 0x000000666766723e */ /* 0x000fe200000000ff */
[----:B------:R-:W-:Y:S01]  /*17250*/  IMAD R16, R6, 0x200, R9 ;  /* 0x0000020006107824 */ /* 0x000fe200078e0209 */
[----:B------:R-:W-:Y:S01]  /*17260*/  LOP3.LUT R14, R4, R3, RZ, 0x3c, !PT ;  /* 0x00000003040e7212 */ /* 0x000fe200078e3cff */
[----:B------:R-:W-:Y:S01]  /*17270*/  IMAD R17, R28, c[0x0][0x3f4], R17 ;  /* 0x0000fd001c117a24 */ /* 0x000fe200078e0211 */
[----:B------:R-:W-:Y:S01]  /*17280*/  LOP3.LUT R2, R0, 0xffffffc0, RZ, 0xc0, !PT ;  /* 0xffffffc000027812 */ /* 0x000fe200078ec0ff */
[----:B------:R-:W-:Y:S01]  /*17290*/  IMAD R0, R11, 0x10, R22 ;  /* 0x000000100b007824 */ /* 0x000fe200078e0216 */
[----:B------:R-:W-:Y:S01]  /*172a0*/  LOP3.LUT R4, R10, 0x1, RZ, 0xc0, !PT ;  /* 0x000000010a047812 */ /* 0x000fe200078ec0ff */
[----:B------:R-:W-:Y:S01]  /*172b0*/  IMAD.SHL.U32 R6, R20, 0x8, RZ ;  /* 0x0000000814067824 */ /* 0x000fe200078e00ff */
[----:B------:R-:W-:Y:S01]  /*172c0*/  SHF.R.S32.HI R3, RZ, 0x2, R15 ;  /* 0x00000002ff037819 */ /* 0x000fe2000001140f */
[----:B------:R-:W-:Y:S01]  /*172d0*/  IMAD R11, R5, 0x8, R2 ;  /* 0x00000008050b7824 */ /* 0x000fe200078e0202 */
[----:B------:R-:W-:Y:S01]  /*172e0*/  ISETP.NE.U32.AND P4, PT, R4, 0x1, PT ;  /* 0x000000010400780c */ /* 0x000fe20003f85070 */
[----:B----4-:R-:W-:Y:S01]  /*172f0*/  IMAD R5, R29, 0x80, R0 ;  /* 0x000000801d057824 */ /* 0x010fe200078e0200 */
[----:B------:R-:W-:Y:S01]  /*17300*/  F2FP.PACK_AB R156, R157, R156 ;  /* 0x0000009c9d9c723e */ /* 0x000fe200000000ff */
[C---:B------:R-:W-:Y:S01]  /*17310*/  IMAD.SHL.U32 R2, R10.reuse, 0x40, RZ ;  /* 0x000000400a027824 */ /* 0x040fe200078e00ff */
[----:B------:R-:W-:Y:S01]  /*17320*/  R2P PR, R10, 0x6 ;  /* 0x000000060a007804 */ /* 0x000fe20000000000 */
[----:B------:R-:W-:Y:S01]  /*17330*/  @P3 IMAD.HI.U32 R9, R5, c[0x0][0x4ec], RZ ;  /* 0x00013b0005093a27 */ /* 0x000fe200078e00ff */
[----:B------:R-:W-:-:S02]  /*17340*/  F2FP.PACK_AB R158, R159, R158 ;  /* 0x0000009e9f9e723e */ /* 0x000fc400000000ff */
[----:B------:R-:W-:Y:S01]  /*17350*/  F2FP.PACK_AB R160, R161, R160 ;  /* 0x000000a0a1a0723e */ /* 0x000fe200000000ff */
[----:B------:R-:W-:Y:S01]  /*17360*/  IMAD.MOV.U32 R4, RZ, RZ, R5 ;  /* 0x000000ffff047224 */ /* 0x000fe200078e0005 */
[----:B------:R-:W-:Y:S01]  /*17370*/  @P3 SHF.R.U32.HI R4, RZ, c[0x0][0x4f0], R9 ;  /* 0x00013c00ff043a19 */ /* 0x000fe20000011609 */
[----:B------:R-:W-:Y:S01]  /*17380*/  IMAD R0, R7, 0x10, R3 ;  /* 0x0000001007007824 */ /* 0x000fe200078e0203 */
[----:B------:R-:W-:Y:S01]  /*17390*/  LOP3.LUT R7, R2, 0x1c0, RZ, 0xc0, !PT ;  /* 0x000001c002077812 */ /* 0x000fe200078ec0ff */
[----:B------:R-:W-:Y:S01]  /*173a0*/  IMAD.IADD R3, R13, 0x1, R17 ;  /* 0x000000010d037824 */ /* 0x000fe200078e0211 */
[----:B------:R-:W-:Y:S01]  /*173b0*/  LOP3.LUT R17, R14, 0x7ffffe00, R6, 0xf8, !PT ;  /* 0x7ffffe000e117812 */ /* 0x000fe200078ef806 */
[----:B------:R-:W-:Y:S01]  /*173c0*/  IMAD.IADD R9, R0, 0x1, R11 ;  /* 0x0000000100097824 */ /* 0x000fe200078e020b */
[----:B------:R-:W-:Y:S01]  /*173d0*/  LEA.HI R7, R7, R7, RZ, 0x1d ;  /* 0x0000000707077211 */ /* 0x000fe200078fe8ff */
[----:B------:R-:W-:Y:S01]  /*173e0*/  IMAD.MOV R6, RZ, RZ, -R4 ;  /* 0x000000ffff067224 */ /* 0x000fe200078e0a04 */
[----:B------:R-:W-:Y:S01]  /*173f0*/  F2FP.PACK_AB R162, R163, R162 ;  /* 0x000000a2a3a2723e */ /* 0x000fe200000000ff */
[----:B------:R-:W-:Y:S01]  /*17400*/  IMAD R0, R29, 0x80, R0 ;  /* 0x000000801d007824 */ /* 0x000fe200078e0200 */
[----:B------:R-:W-:Y:S01]  /*17410*/  F2FP.PACK_AB R164, R165, R164 ;  /* 0x000000a4a5a4723e */ /* 0x000fe200000000ff */
[----:B------:R-:W-:Y:S01]  /*17420*/  IMAD R10, R6, c[0x0][0x4e8], R5 ;  /* 0x00013a00060a7a24 */ /* 0x000fe200078e0205 */
[----:B------:R-:W-:Y:S01]  /*17430*/  SHF.R.S32.HI R5, RZ, 0x1f, R4 ;  /* 0x0000001fff057819 */ /* 0x000fe20000011404 */
[----:B------:R-:W-:Y:S01]  /*17440*/  IMAD.U32 R11, R16, 0x2, R7 ;  /* 0x00000002100b7824 */ /* 0x000fe200078e0007 */
[C---:B------:R-:W-:Y:S01]  /*17450*/  IADD3 R7, R0.reuse, 0x8, RZ ;  /* 0x0000000800077810 */ /* 0x040fe20007ffe0ff */
[----:B------:R-:W-:Y:S01]  /*17460*/  IMAD R14, R29, 0x80, R9 ;  /* 0x000000801d0e7824 */ /* 0x000fe200078e0209 */
[CC--:B------:R-:W-:Y:S01]  /*17470*/  ISETP.GE.OR P5, PT, R0.reuse, R54.reuse, P0 ;  /* 0x000000360000720c */ /* 0x0c0fe200007a6670 */
[----:B------:R-:W-:Y:S01]  /*17480*/  IMAD.MOV.U32 R2, RZ, RZ, R12 ;  /* 0x000000ffff027224 */ /* 0x000fe200078e000c */
[----:B------:R-:W-:Y:S01]  /*17490*/  IADD3 R6, R0, 0x40, RZ ;  /* 0x0000004000067810 */ /* 0x000fe20007ffe0ff */
[----:B------:R-:W-:Y:S01]  /*174a0*/  IMAD R5, R5, c[0x0][0x3e0], RZ ;  /* 0x0000f80005057a24 */ /* 0x000fe200078e02ff */
[----:B------:R-:W-:Y:S01]  /*174b0*/  ISETP.GE.OR P6, PT, R7, R54, P0 ;  /* 0x000000360700720c */ /* 0x000fe200007c6670 */
[----:B------:R-:W-:Y:S01]  /*174c0*/  @P3 IMAD.HI.U32 R7, R14, c[0x0][0x4ec], RZ ;  /* 0x00013b000e073a27 */ /* 0x000fe200078e00ff */
[----:B------:R-:W-:-:S02]  /*174d0*/  P2R R9, PR, RZ, 0x20 ;  /* 0x00000020ff097803 */ /* 0x000fc40000000000 */
[----:B------:R-:W-:Y:S01]  /*174e0*/  ISETP.GE.OR P5, PT, R6, R54, P0 ;  /* 0x000000360600720c */ /* 0x000fe200007a6670 */
[----:B------:R-:W-:Y:S01]  /*174f0*/  IMAD.MOV.U32 R15, RZ, RZ, -0x10 ;  /* 0xfffffff0ff0f7424 */ /* 0x000fe200078e00ff */
[----:B------:R-:W-:Y:S01]  /*17500*/  IADD3 R0, R0, 0x48, RZ ;  /* 0x0000004800007810 */ /* 0x000fe20007ffe0ff */
[C---:B------:R-:W-:Y:S01]  /*17510*/  IMAD.WIDE.U32 R2, R4.reuse, c[0x0][0x3e0], R2 ;  /* 0x0000f80004027a25 */ /* 0x040fe200078e0002 */
[----:B------:R-:W-:Y:S02]  /*17520*/  F2FP.PACK_AB R166, R167, R166 ;  /* 0x000000a6a7a6723e */ /* 0x000fe400000000ff */
[----:B------:R-:W-:Y:S01]  /*17530*/  SEL R15, R15, 0x10, !P4 ;  /* 0x000000100f0f7807 */ /* 0x000fe20006000000 */
[----:B------:R-:W-:Y:S01]  /*17540*/  IMAD R6, R4, c[0x0][0x3e4], R5 ;  /* 0x0000f90004067a24 */ /* 0x000fe200078e0205 */
[----:B------:R-:W-:Y:S01]  /*17550*/  ISETP.GE.OR P4, PT, R0, R54, P0 ;  /* 0x000000360000720c */ /* 0x000fe20000786670 */
[----:B------:R-:W-:Y:S01]  /*17560*/  IMAD.MOV.U32 R4, RZ, RZ, R14 ;  /* 0x000000ffff047224 */ /* 0x000fe200078e000e */
[----:B------:R-:W-:Y:S01]  /*17570*/  @P3 SHF.R.U32.HI R4, RZ, c[0x0][0x4f0], R7 ;  /* 0x00013c00ff043a19 */ /* 0x000fe20000011607 */
[----:B------:R-:W-:Y:S01]  /*17580*/  IMAD R21, R28, c[0x0][0x49c], R21 ;  /* 0x000127001c157a24 */ /* 0x000fe200078e0215 */
[----:B------:R-:W-:Y:S01]  /*17590*/  ISETP.NE.AND P3, PT, R9, RZ, PT ;  /* 0x000000ff0900720c */ /* 0x000fe20003f65270 */
[----:B------:R-:W-:Y:S01]  /*175a0*/  IMAD.SHL.U32 R0, R11, 0x2, RZ ;  /* 0x000000020b007824 */ /* 0x000fe200078e00ff */
[----:B------:R-:W-:Y:S01]  /*175b0*/  SHF.R.S32.HI R11, RZ, 0x1f, R10 ;  /* 0x0000001fff0b7819 */ /* 0x000fe2000001140a */
[----:B------:R-:W-:Y:S01]  /*175c0*/  IMAD.IADD R3, R3, 0x1, R6 ;  /* 0x0000000103037824 */ /* 0x000fe200078e0206 */
[--C-:B------:R-:W-:Y:S01]  /*175d0*/  SHF.R.S32.HI R6, RZ, 0x1f, R4.reuse ;  /* 0x0000001fff067819 */ /* 0x100fe20000011404 */
[----:B------:R-:W-:Y:S01]  /*175e0*/  IMAD.MOV.U32 R16, RZ, RZ, 0x20 ;  /* 0x00000020ff107424 */ /* 0x000fe200078e00ff */
[----:B------:R-:W-:Y:S01]  /*175f0*/  IADD3 R12, P0, R4, R18, RZ ;  /* 0x00000012040c7210 */ /* 0x000fe20007f1e0ff */
[----:B------:R-:W-:Y:S01]  /*17600*/  IMAD.MOV R4, RZ, RZ, -R4 ;  /* 0x000000ffff047224 */ /* 0x000fe200078e0a04 */
[----:B------:R-:W-:Y:S01]  /*17610*/  STS [R0+0x80], R136 ;  /* 0x0000808800007388 */ /* 0x000fe20000000800 */
[----:B------:R-:W-:Y:S01]  /*17620*/  IMAD.WIDE.U32 R2, R10, c[0x0][0x3d8], R2 ;  /* 0x0000f6000a027a25 */ /* 0x000fe200078e0002 */
[----:B------:R-:W-:-:S02]  /*17630*/  IADD3.X R13, R6, R19, R21, P0, !PT ;  /* 0x00000013060d7210 */ /* 0x000fc400007fe415 */
[----:B------:R-:W-:Y:S01]  /*17640*/  SEL R16, R16, 0xffffffe0, !P1 ;  /* 0xffffffe010107807 */ /* 0x000fe20004800000 */
[----:B------:R-:W-:Y:S01]  /*17650*/  IMAD R6, R11, c[0x0][0x3d8], RZ ;  /* 0x0000f6000b067a24 */ /* 0x000fe200078e02ff */
[----:B------:R-:W-:Y:S01]  /*17660*/  STS [R0+0x480], R138 ;  /* 0x0004808a00007388 */ /* 0x000fe20000000800 */
[----:B------:R-:W-:Y:S01]  /*17670*/  IMAD R4, R4, c[0x0][0x4e8], R14 ;  /* 0x00013a0004047a24 */ /* 0x000fe200078e020e */
[----:B------:R-:W-:Y:S01]  /*17680*/  IADD3 R7, R0, 0x80, RZ ;  /* 0x0000008000077810 */ /* 0x000fe20007ffe0ff */
[----:B------:R-:W-:Y:S01]  /*17690*/  IMAD R6, R10, c[0x0][0x3dc], R6 ;  /* 0x0000f7000a067a24 */ /* 0x000fe200078e0206 */
[C---:B------:R-:W-:Y:S01]  /*176a0*/  IADD3 R9, R0.reuse, 0xc0, RZ ;  /* 0x000000c000097810 */ /* 0x040fe20007ffe0ff */
[----:B------:R-:W-:Y:S01]  /*176b0*/  IMAD.IADD R5, R0, 0x1, R15 ;  /* 0x0000000100057824 */ /* 0x000fe200078e020f */
[----:B------:R-:W-:Y:S01]  /*176c0*/  LEA R21, P0, R2, c[0x0][0x380], 0x1 ;  /* 0x0000e00002157a11 */ /* 0x000fe200078008ff */
[----:B------:R-:W-:Y:S01]  /*176d0*/  IMAD.IADD R3, R3, 0x1, R6 ;  /* 0x0000000103037824 */ /* 0x000fe200078e0206 */
[----:B------:R-:W-:Y:S01]  /*176e0*/  SHF.R.S32.HI R6, RZ, 0x1f, R4 ;  /* 0x0000001fff067819 */ /* 0x000fe20000011404 */
[----:B------:R-:W-:Y:S01]  /*176f0*/  IMAD R22, R29, 0x80, R22 ;  /* 0x000000801d167824 */ /* 0x000fe200078e0216 */
[----:B------:R-:W-:Y:S01]  /*17700*/  STS [R5+0x80], R23 ;  /* 0x0000801705007388 */ /* 0x000fe20000000800 */
[----:B------:R-:W-:-:S02]  /*17710*/  @P2 IADD3 R9, R7, -0x40, RZ ;  /* 0xffffffc007092810 */ /* 0x000fc40007ffe0ff */
[----:B------:R-:W-:Y:S01]  /*17720*/  IMAD R6, R6, c[0x0][0x488], RZ ;  /* 0x0001220006067a24 */ /* 0x000fe200078e02ff */
[----:B------:R-:W-:Y:S01]  /*17730*/  STS [R5+0x480], R150 ;  /* 0x0004809605007388 */ /* 0x000fe20000000800 */
[----:B------:R-:W-:Y:S01]  /*17740*/  LEA.HI.X R20, R2, c[0x0][0x384], R3, 0x1, P0 ;  /* 0x0000e10002147a11 */ /* 0x000fe200000f0c03 */
[C---:B------:R-:W-:Y:S01]  /*17750*/  IMAD.WIDE.U32 R2, R4.reuse, c[0x0][0x488], R12 ;  /* 0x0001220004027a25 */ /* 0x040fe200078e000c */
[----:B------:R-:W-:Y:S01]  /*17760*/  F2FP.PACK_AB R112, R113, R112 ;  /* 0x000000707170723e */ /* 0x000fe200000000ff */
[----:B------:R-:W-:Y:S01]  /*17770*/  STS [R0+0x2080], R140 ;  /* 0x0020808c00007388 */ /* 0x000fe20000000800 */
[----:B------:R-:W-:Y:S01]  /*17780*/  F2FP.PACK_AB R114, R115, R114 ;  /* 0x000000727372723e */ /* 0x000fe200000000ff */
[----:B------:R-:W-:Y:S01]  /*17790*/  IMAD R6, R4, c[0x0][0x48c], R6 ;  /* 0x0001230004067a24 */ /* 0x000fe200078e0206 */
[----:B------:R-:W-:Y:S01]  /*177a0*/  LEA R4, P0, R2, c[0x0][0x450], 0x2 ;  /* 0x0001140002047a11 */ /* 0x000fe200078010ff */
[----:B------:R1:W-:Y:S01]  /*177b0*/  STS [R0+0x2480], R142 ;  /* 0x0024808e00007388 */ /* 0x0003e20000000800 */
[----:B------:R-:W-:-:S02]  /*177c0*/  F2FP.PACK_AB R104, R105, R104 ;  /* 0x000000686968723e */ /* 0x000fc400000000ff */
[----:B------:R-:W-:Y:S01]  /*177d0*/  F2FP.PACK_AB R106, R107, R106 ;  /* 0x0000006a6b6a723e */ /* 0x000fe200000000ff */
[----:B------:R-:W-:Y:S01]  /*177e0*/  STS [R5+0x2080], R144 ;  /* 0x0020809005007388 */ /* 0x000fe20000000800 */
[----:B------:R-:W-:Y:S02]  /*177f0*/  F2FP.PACK_AB R108, R109, R108 ;  /* 0x0000006c6d6c723e */ /* 0x000fe400000000ff */
[----:B------:R-:W-:Y:S01]  /*17800*/  F2FP.PACK_AB R110, R111, R110 ;  /* 0x0000006e6f6e723e */ /* 0x000fe200000000ff */
[----:B------:R2:W-:Y:S01]  /*17810*/  STS [R5+0x2480], R146 ;  /* 0x0024809205007388 */ /* 0x0005e20000000800 */
[----:B------:R-:W-:Y:S02]  /*17820*/  F2FP.PACK_AB R116, R117, R116 ;  /* 0x000000747574723e */ /* 0x000fe400000000ff */
[----:B------:R-:W-:Y:S01]  /*17830*/  F2FP.PACK_AB R118, R119, R118 ;  /* 0x000000767776723e */ /* 0x000fe200000000ff */
[----:B------:R-:W-:Y:S01]  /*17840*/  SHFL.IDX PT, R12, R4, RZ, 0x1c1f ;  /* 0x001c1fff040c7589 */ /* 0x000fe200000e0000 */
[----:B------:R-:W-:-:S02]  /*17850*/  F2FP.PACK_AB R168, R169, R168 ;  /* 0x000000a8a9a8723e */ /* 0x000fc400000000ff */
[----:B------:R-:W-:Y:S01]  /*17860*/  F2FP.PACK_AB R170, R171, R170 ;  /* 0x000000aaabaa723e */ /* 0x000fe200000000ff */
[----:B------:R-:W-:Y:S01]  /*17870*/  SHFL.IDX PT, R10, R4, 0x1, 0x1c1f ;  /* 0x003c1f00040a7f89 */ /* 0x000fe200000e0000 */
[----:B------:R-:W-:Y:S02]  /*17880*/  F2FP.PACK_AB R120, R121, R120 ;  /* 0x000000787978723e */ /* 0x000fe400000000ff */
[----:B------:R-:W-:Y:S01]  /*17890*/  F2FP.PACK_AB R122, R123, R122 ;  /* 0x0000007a7b7a723e */ /* 0x000fe200000000ff */
[----:B------:R-:W-:Y:S01]  /*178a0*/  SHFL.IDX PT, R44, R20, 0x3, 0x181f ;  /* 0x00781f00142c7f89 */ /* 0x000fe200000e0000 */
[----:B------:R-:W-:Y:S02]  /*178b0*/  F2FP.PACK_AB R124, R125, R124 ;  /* 0x0000007c7d7c723e */ /* 0x000fe400000000ff */
[----:B------:R-:W-:Y:S01]  /*178c0*/  F2FP.PACK_AB R126, R127, R126 ;  /* 0x0000007e7f7e723e */ /* 0x000fe200000000ff */
[----:B------:R-:W-:Y:S01]  /*178d0*/  SHFL.IDX PT, R48, R21, 0x6, 0x181f ;  /* 0x00d81f0015307f89 */ /* 0x000fe200000e0000 */
[----:B-1----:R-:W-:Y:S01]  /*178e0*/  IMAD.IADD R0, R0, 0x1, R16 ;  /* 0x0000000100007824 */ /* 0x002fe200078e0210 */
[----:B------:R-:W-:-:S02]  /*178f0*/  SHF.R.S32.HI R52, RZ, 0x1f, R8 ;  /* 0x0000001fff347819 */ /* 0x000fc40000011408 */
[C---:B------:R-:W-:Y:S01]  /*17900*/  IADD3 R23, R22.reuse, 0x40, RZ ;  /* 0x0000004016177810 */ /* 0x040fe20007ffe0ff */
[----:B------:R-:W-:Y:S01]  /*17910*/  SHFL.IDX PT, R51, R20, 0x4, 0x181f ;  /* 0x00981f0014337f89 */ /* 0x000fe200000e0000 */
[C---:B------:R-:W-:Y:S02]  /*17920*/  IADD3 R45, R22.reuse, 0x50, RZ ;  /* 0x00000050162d7810 */ /* 0x040fe40007ffe0ff */
[----:B------:R-:W-:Y:S01]  /*17930*/  IADD3 R53, R22, 0x60, RZ ;  /* 0x0000006016357810 */ /* 0x000fe20007ffe0ff */
[C---:B--2---:R-:W-:Y:S01]  /*17940*/  IMAD.IADD R5, R16.reuse, 0x1, R5 ;  /* 0x0000000110057824 */ /* 0x044fe200078e0205 */
[----:B------:R-:W-:Y:S04]  /*17950*/  STS [R0+0x80], R152 ;  /* 0x0000809800007388 */ /* 0x000fe80000000800 */
[----:B------:R-:W-:Y:S04]  /*17960*/  STS [R0+0x480], R154 ;  /* 0x0004809a00007388 */ /* 0x000fe80000000800 */
[----:B------:R-:W-:Y:S04]  /*17970*/  STS [R5+0x80], R100 ;  /* 0x0000806405007388 */ /* 0x000fe80000000800 */
[----:B------:R-:W-:Y:S04]  /*17980*/  STS [R5+0x480], R102 ;  /* 0x0004806605007388 */ /* 0x000fe80000000800 */
[----:B------:R-:W-:Y:S04]  /*17990*/  STS [R0+0x2080], R156 ;  /* 0x0020809c00007388 */ /* 0x000fe80000000800 */
[----:B------:R1:W-:Y:S04]  /*179a0*/  STS [R0+0x2480], R158 ;  /* 0x0024809e00007388 */ /* 0x0003e80000000800 */
[----:B------:R-:W-:Y:S04]  /*179b0*/  STS [R5+0x2080], R160 ;  /* 0x002080a005007388 */ /* 0x000fe80000000800 */
[----:B------:R-:W-:Y:S04]  /*179c0*/  STS [R5+0x2480], R162 ;  /* 0x002480a205007388 */ /* 0x000fe80000000800 */
[----:B------:R-:W-:Y:S04]  /*179d0*/  STS [R9], R164 ;  /* 0x000000a409007388 */ /* 0x000fe80000000800 */
[----:B------:R-:W-:Y:S04]  /*179e0*/  STS [R9+0x400], R166 ;  /* 0x000400a609007388 */ /* 0x000fe80000000800 */
[----:B------:R-:W-:Y:S04]  /*179f0*/  SHFL.IDX PT, R50, R20, 0x5, 0x181f ;  /* 0x00b81f0014327f89 */ /* 0x000fe800000e0000 */
[----:B------:R-:W-:Y:S01]  /*17a00*/  SHFL.IDX PT, R49, R20, 0x6, 0x181f ;  /* 0x00d81f0014317f89 */ /* 0x000fe200000e0000 */
[----:B-1----:R-:W-:Y:S01]  /*17a10*/  IMAD.IADD R0, R3, 0x1, R6 ;  /* 0x0000000103007824 */ /* 0x002fe200078e0206 */
[----:B------:R-:W-:-:S02]  /*17a20*/  IADD3 R3, R16, 0x400, R9 ;  /* 0x0000040010037810 */ /* 0x000fc40007ffe009 */
[----:B------:R-:W-:Y:S02]  /*17a30*/  SHFL.IDX PT, R6, R4, 0x2, 0x1c1f ;  /* 0x005c1f0004067f89 */ /* 0x000fe400000e0000 */
[----:B------:R-:W-:Y:S01]  /*17a40*/  LEA.HI.X R2, R2, c[0x0][0x454], R0, 0x2, P0 ;  /* 0x0001150002027a11 */ /* 0x000fe200000f1400 */
[C---:B------:R-:W-:Y:S01]  /*17a50*/  IMAD.IADD R0, R15.reuse, 0x1, R9 ;  /* 0x000000010f007824 */ /* 0x040fe200078e0209 */
[----:B------:R-:W-:Y:S01]  /*17a60*/  SHFL.IDX PT, R4, R4, 0x3, 0x1c1f ;  /* 0x007c1f0004047f89 */ /* 0x000fe200000e0000 */
[----:B------:R-:W-:Y:S01]  /*17a70*/  IMAD.IADD R14, R15, 0x1, R3 ;  /* 0x000000010f0e7824 */ /* 0x000fe200078e0203 */
[----:B------:R-:W-:Y:S01]  /*17a80*/  ISETP.GE.AND P0, PT, R8, c[0x0][0x3c8], PT ;  /* 0x0000f20008007a0c */ /* 0x000fe20003f06270 */
[----:B------:R-:W-:Y:S01]  /*17a90*/  IMAD.IADD R3, R16, 0x1, R9 ;  /* 0x0000000110037824 */ /* 0x000fe200078e0209 */
[----:B------:R-:W1:Y:S02]  /*17aa0*/  SHFL.IDX PT, R13, R2, RZ, 0x1c1f ;  /* 0x001c1fff020d7589 */ /* 0x000e6400000e0000 */
[----:B------:R-:W-:-:S02]  /*17ab0*/  ISETP.GE.OR P1, PT, R22, R54, P0 ;  /* 0x000000361600720c */ /* 0x000fc40000726670 */
[----:B------:R-:W2:Y:S04]  /*17ac0*/  SHFL.IDX PT, R11, R2, 0x1, 0x1c1f ;  /* 0x003c1f00020b7f89 */ /* 0x000ea800000e0000 */
[----:B------:R-:W3:Y:S04]  /*17ad0*/  SHFL.IDX PT, R7, R2, 0x2, 0x1c1f ;  /* 0x005c1f0002077f89 */ /* 0x000ee800000e0000 */
[----:B------:R4:W1:Y:S04]  /*17ae0*/  SHFL.IDX PT, R5, R2, 0x3, 0x1c1f ;  /* 0x007c1f0002057f89 */ /* 0x00086800000e0000 */
[----:B------:R-:W-:Y:S04]  /*17af0*/  STS [R0], R112 ;  /* 0x0000007000007388 */ /* 0x000fe80000000800 */
[----:B------:R-:W-:Y:S04]  /*17b00*/  STS [R0+0x400], R114 ;  /* 0x0004007200007388 */ /* 0x000fe80000000800 */
[----:B------:R-:W-:Y:S04]  /*17b10*/  STS [R9+0x2000], R104 ;  /* 0x0020006809007388 */ /* 0x000fe80000000800 */
[----:B------:R-:W-:Y:S04]  /*17b20*/  STS [R9+0x2400], R106 ;  /* 0x0024006a09007388 */ /* 0x000fe80000000800 */
[----:B------:R-:W-:Y:S01]  /*17b30*/  STS [R0+0x2000], R108 ;  /* 0x0020006c00007388 */ /* 0x000fe20000000800 */
[----:B----4-:R-:W-:-:S03]  /*17b40*/  IMAD.IADD R2, R16, 0x1, R0 ;  /* 0x0000000110027824 */ /* 0x010fc600078e0200 */
[----:B------:R4:W-:Y:S04]  /*17b50*/  STS [R0+0x2400], R110 ;  /* 0x0024006e00007388 */ /* 0x0009e80000000800 */
[----:B------:R-:W-:Y:S04]  /*17b60*/  STS [R3], R116 ;  /* 0x0000007403007388 */ /* 0x000fe80000000800 */
[----:B------:R-:W-:Y:S04]  /*17b70*/  STS [R3+0x400], R118 ;  /* 0x0004007603007388 */ /* 0x000fe80000000800 */
[----:B------:R-:W-:Y:S04]  /*17b80*/  STS [R2], R168 ;  /* 0x000000a802007388 */ /* 0x000fe80000000800 */
[----:B------:R-:W-:Y:S04]  /*17b90*/  STS [R14], R170 ;  /* 0x000000aa0e007388 */ /* 0x000fe80000000800 */
[----:B------:R-:W-:Y:S04]  /*17ba0*/  STS [R3+0x2000], R120 ;  /* 0x0020007803007388 */ /* 0x000fe80000000800 */
[----:B------:R-:W-:Y:S01]  /*17bb0*/  STS [R3+0x2400], R122 ;  /* 0x0024007a03007388 */ /* 0x000fe20000000800 */
[----:B----4-:R-:W-:-:S03]  /*17bc0*/  IMAD.SHL.U32 R0, R17, 0x2, RZ ;  /* 0x0000000211007824 */ /* 0x010fc600078e00ff */
[----:B------:R4:W-:Y:S04]  /*17bd0*/  STS [R2+0x2000], R124 ;  /* 0x0020007c02007388 */ /* 0x0009e80000000800 */
[----:B------:R-:W-:Y:S04]  /*17be0*/  STS [R14+0x2000], R126 ;  /* 0x0020007e0e007388 */ /* 0x000fe80000000800 */
[----:B------:R-:W-:Y:S06]  /*17bf0*/  BAR.SYNC.DEFER_BLOCKING 0x1, 0x80 ;  /* 0x0042000000007b1d */ /* 0x000fec0000010000 */
[----:B------:R-:W3:Y:S04]  /*17c00*/  SHFL.IDX PT, R3, R21, 0x1, 0x181f ;  /* 0x00381f0015037f89 */ /* 0x000ee800000e0000 */
[----:B------:R-:W-:Y:S01]  /*17c10*/  SHFL.IDX PT, R9, R21, 0x2, 0x181f ;  /* 0x00581f0015097f89 */ /* 0x000fe200000e0000 */
[----:B----4-:R-:W-:-:S03]  /*17c20*/  IADD3 R2, R22, 0x10, RZ ;  /* 0x0000001016027810 */ /* 0x010fc60007ffe0ff */
[----:B-1----:R-:W-:Y:S04]  /*17c30*/  @!P3 ST.E [R12.64], R24 ;  /* 0x000000180c00b985 */ /* 0x002fe8000c10190c */
[----:B--2---:R-:W-:Y:S04]  /*17c40*/  @!P6 ST.E [R10.64], R25 ;  /* 0x000000190a00e985 */ /* 0x004fe8000c10190c */
[----:B---3--:R-:W-:Y:S04]  /*17c50*/  @!P5 ST.E [R6.64], R26 ;  /* 0x0000001a0600d985 */ /* 0x008fe8000c10190c */
[----:B------:R1:W-:Y:S01]  /*17c60*/  @!P4 ST.E [R4.64], R27 ;  /* 0x0000001b0400c985 */ /* 0x0003e2000c10190c */
[----:B------:R-:W-:-:S02]  /*17c70*/  ISETP.GE.OR P4, PT, R2, R54, P0 ;  /* 0x000000360200720c */ /* 0x000fc40000786670 */
[----:B------:R-:W-:Y:S01]  /*17c80*/  IADD3 R2, R22, 0x20, RZ ;  /* 0x0000002016027810 */ /* 0x000fe20007ffe0ff */
[----:B------:R-:W2:Y:S03]  /*17c90*/  SHFL.IDX PT, R6, R21, RZ, 0x181f ;  /* 0x00181fff15067589 */ /* 0x000ea600000e0000 */
[----:B------:R-:W-:Y:S01]  /*17ca0*/  ISETP.GE.OR P3, PT, R2, R54, P0 ;  /* 0x000000360200720c */ /* 0x000fe20000766670 */
[----:B------:R-:W3:Y:S01]  /*17cb0*/  SHFL.IDX PT, R7, R20, RZ, 0x181f ;  /* 0x00181fff14077589 */ /* 0x000ee200000e0000 */
[----:B------:R-:W-:-:S03]  /*17cc0*/  IADD3 R2, R22, 0x30, RZ ;  /* 0x0000003016027810 */ /* 0x000fc60007ffe0ff */
[----:B------:R-:W-:Y:S01]  /*17cd0*/  LDS.128 R24, [R0+0x80] ;  /* 0x0000800000187984 */ /* 0x000fe20000000c00 */
[----:B------:R-:W-:-:S03]  /*17ce0*/  ISETP.GE.OR P2, PT, R2, R54, P0 ;  /* 0x000000360200720c */ /* 0x000fc60000746670 */
[----:B------:R-:W4:Y:S04]  /*17cf0*/  SHFL.IDX PT, R5, R20, 0x1, 0x181f ;  /* 0x00381f0014057f89 */ /* 0x000f2800000e0000 */
[----:B------:R-:W4:Y:S04]  /*17d00*/  SHFL.IDX PT, R11, R20, 0x2, 0x181f ;  /* 0x00581f00140b7f89 */ /* 0x000f2800000e0000 */
[----:B------:R-:W4:Y:S01]  /*17d10*/  SHFL.IDX PT, R10, R21, 0x3, 0x181f ;  /* 0x00781f00150a7f89 */ /* 0x000f2200000e0000 */
[----:B-1----:R-:W-:-:S03]  /*17d20*/  @!P4 LEA R4, P6, R8, R3, 0x1 ;  /* 0x000000030804c211 */ /* 0x002fc600078c08ff */
[----:B------:R-:W1:Y:S01]  /*17d30*/  LDS.128 R16, [R0+0x880] ;  /* 0x0008800000107984 */ /* 0x000e620000000c00 */
[----:B--2---:R-:W-:-:S03]  /*17d40*/  @!P1 LEA R6, P5, R8, R6, 0x1 ;  /* 0x0000000608069211 */ /* 0x004fc600078a08ff */
[----:B------:R-:W2:Y:S01]  /*17d50*/  LDS.128 R12, [R0+0x1080] ;  /* 0x00108000000c7984 */ /* 0x000ea20000000c00 */
[----:B---3--:R-:W-:-:S03]  /*17d60*/  @!P1 LEA.HI.X R7, R8, R7, R52, 0x1, P5 ;  /* 0x0000000708079211 */ /* 0x008fc600028f0c34 */
[----:B------:R-:W3:Y:S02]  /*17d70*/  LDS.128 R28, [R0+0x1880] ;  /* 0x00188000001c7984 */ /* 0x000ee40000000c00 */
[----:B------:R-:W-:Y:S02]  /*17d80*/  P2R R2, PR, RZ, 0x40 ;  /* 0x00000040ff027803 */ /* 0x000fe40000000000 */
[----:B------:R-:W-:Y:S01]  /*17d90*/  LDS.128 R32, [R0+0x2080] ;  /* 0x0020800000207984 */ /* 0x000fe20000000c00 */
[----:B------:R-:W-:Y:S02]  /*17da0*/  ISETP.GE.OR P6, PT, R23, R54, P0 ;  /* 0x000000361700720c */ /* 0x000fe400007c6670 */
[----:B------:R-:W-:Y:S01]  /*17db0*/  ISETP.NE.AND P5, PT, R2, RZ, PT ;  /* 0x000000ff0200720c */ /* 0x000fe20003fa5270 */
[----:B------:R-:W-:Y:S03]  /*17dc0*/  LDS.128 R36, [R0+0x2880] ;  /* 0x0028800000247984 */ /* 0x000fe60000000c00 */
[C---:B----4-:R-:W-:Y:S01]  /*17dd0*/  @!P4 LEA.HI.X R5, R8.reuse, R5, R52, 0x1, P5 ;  /* 0x000000050805c211 */ /* 0x050fe200028f0c34 */
[----:B------:R-:W-:Y:S01]  /*17de0*/  LDS.128 R40, [R0+0x3080] ;  /* 0x0030800000287984 */ /* 0x000fe20000000c00 */
[----:B------:R-:W-:-:S03]  /*17df0*/  @!P3 LEA R2, P5, R8, R9, 0x1 ;  /* 0x000000090802b211 */ /* 0x000fc600078a08ff */
[----:B------:R-:W4:Y:S01]  /*17e00*/  SHFL.IDX PT, R23, R21, 0x4, 0x181f ;  /* 0x00981f0015177f89 */ /* 0x000f2200000e0000 */
[C-C-:B------:R-:W-:Y:S02]  /*17e10*/  @!P3 LEA.HI.X R3, R8.reuse, R11, R52.reuse, 0x1, P5 ;  /* 0x0000000b0803b211 */ /* 0x140fe400028f0c34 */
[C---:B------:R-:W-:Y:S01]  /*17e20*/  @!P2 LEA R10, P5, R8.reuse, R10, 0x1 ;  /* 0x0000000a080aa211 */ /* 0x040fe200078a08ff */
[----:B------:R-:W4:Y:S03]  /*17e30*/  SHFL.IDX PT, R9, R21, 0x5, 0x181f ;  /* 0x00b81f0015097f89 */ /* 0x000f2600000e0000 */
[----:B------:R-:W-:Y:S02]  /*17e40*/  @!P2 LEA.HI.X R11, R8, R44, R52, 0x1, P5 ;  /* 0x0000002c080ba211 */ /* 0x000fe400028f0c34 */
[-C--:B------:R-:W-:Y:S02]  /*17e50*/  ISETP.GE.OR P5, PT, R45, R54.reuse, P0 ;  /* 0x000000362d00720c */ /* 0x080fe400007a6670 */
[----:B------:R4:W4:Y:S04]  /*17e60*/  LDS.128 R44, [R0+0x3880] ;  /* 0x00388000002c7984 */ /* 0x0009280000000c00 */
[----:B------:R4:W-:Y:S01]  /*17e70*/  @!P1 ST.E.128 [R6.64], R24 ;  /* 0x0000001806009985 */ /* 0x0009e2000c101d0c */
[----:B------:R-:W-:-:S03]  /*17e80*/  ISETP.GE.OR P1, PT, R53, R54, P0 ;  /* 0x000000363500720c */ /* 0x000fc60000726670 */
[----:B-1----:R1:W-:Y:S04]  /*17e90*/  @!P4 ST.E.128 [R4.64], R16 ;  /* 0x000000100400c985 */ /* 0x0023e8000c101d0c */
[----:B--2---:R2:W-:Y:S04]  /*17ea0*/  @!P3 ST.E.128 [R2.64], R12 ;  /* 0x0000000c0200b985 */ /* 0x0045e8000c101d0c */
[----:B---3--:R3:W-:Y:S01]  /*17eb0*/  @!P2 ST.E.128 [R10.64], R28 ;  /* 0x0000001c0a00a985 */ /* 0x0087e2000c101d0c */
[----:B----4-:R-:W-:-:S04]  /*17ec0*/  IADD3 R0, R22, 0x70, RZ ;  /* 0x0000007016007810 */ /* 0x010fc80007ffe0ff */
[----:B------:R-:W-:Y:S02]  /*17ed0*/  ISETP.GE.OR P0, PT, R0, R54, P0 ;  /* 0x000000360000720c */ /* 0x000fe40000706670 */
[C---:B------:R-:W-:Y:S02]  /*17ee0*/  @!P6 LEA R6, P4, R8.reuse, R23, 0x1 ;  /* 0x000000170806e211 */ /* 0x040fe400078808ff */
[C---:B-1----:R-:W-:Y:S02]  /*17ef0*/  @!P5 LEA R4, P3, R8.reuse, R9, 0x1 ;  /* 0x000000090804d211 */ /* 0x042fe400078608ff */
[C-C-:B------:R-:W-:Y:S02]  /*17f00*/  @!P6 LEA.HI.X R7, R8.reuse, R51, R52.reuse, 0x1, P4 ;  /* 0x000000330807e211 */ /* 0x140fe400020f0c34 */
[C---:B--2---:R-:W-:Y:S02]  /*17f10*/  @!P1 LEA R2, P2, R8.reuse, R48, 0x1 ;  /* 0x0000003008029211 */ /* 0x044fe400078408ff */
[C-C-:B------:R-:W-:Y:S01]  /*17f20*/  @!P5 LEA.HI.X R5, R8.reuse, R50, R52.reuse, 0x1, P3 ;  /* 0x000000320805d211 */ /* 0x140fe200018f0c34 */
[----:B------:R3:W-:Y:S01]  /*17f30*/  @!P6 ST.E.128 [R6.64], R32 ;  /* 0x000000200600e985 */ /* 0x0007e2000c101d0c */
[----:B------:R-:W-:-:S03]  /*17f40*/  @!P1 LEA.HI.X R3, R8, R49, R52, 0x1, P2 ;  /* 0x0000003108039211 */ /* 0x000fc600010f0c34 */
[----:B------:R3:W-:Y:S04]  /*17f50*/  @!P5 ST.E.128 [R4.64], R36 ;  /* 0x000000240400d985 */ /* 0x0007e8000c101d0c */
[----:B------:R3:W1:Y:S04]  /*17f60*/  SHFL.IDX PT, R6, R21, 0x7, 0x181f ;  /* 0x00f81f0015067f89 */ /* 0x00066800000e0000 */
[----:B------:R3:W2:Y:S04]  /*17f70*/  SHFL.IDX PT, R4, R20, 0x7, 0x181f ;  /* 0x00f81f0014047f89 */ /* 0x0006a800000e0000 */
[----:B------:R3:W-:Y:S01]  /*17f80*/  @!P1 ST.E.128 [R2.64], R40 ;  /* 0x0000002802009985 */ /* 0x0007e2000c101d0c */
[----:B------:R-:W-:Y:S05]  /*17f90*/  @P0 EXIT ;  /* 0x000000000000094d */ /* 0x000fea0003800000 */
[----:B-1-3--:R-:W-:-:S04]  /*17fa0*/  LEA R2, P0, R8, R6, 0x1 ;  /* 0x0000000608027211 */ /* 0x00afc800078008ff */
[----:B--2---:R-:W-:-:S05]  /*17fb0*/  LEA.HI.X R3, R8, R4, R52, 0x1, P0 ;  /* 0x0000000408037211 */ /* 0x004fca00000f0c34 */
[----:B------:R-:W-:Y:S01]  /*17fc0*/  ST.E.128 [R2.64], R44 ;  /* 0x0000002c02007985 */ /* 0x000fe2000c101d0c */
[----:B------:R-:W-:Y:S05]  /*17fd0*/  EXIT ;  /* 0x000000000000794d */ /* 0x000fea0003800000 */
.L_x_205:
[----:B------:R-:W1:Y:S01]  /*17fe0*/  S2R R8, SR_TID.X ;  /* 0x0000000000087919 */ /* 0x000e620000002100 */
[----:B------:R-:W-:Y:S03]  /*17ff0*/  BSSY B0, `(.L_x_206) ;  /* 0x0000027000007945 */ /* 0x000fe60003800000 */
[----:B------:R-:W2:Y:S01]  /*18000*/  S2R R10, SR_CTAID.Z ;  /* 0x00000000000a7919 */ /* 0x000ea20000002700 */
[----:B-1----:R-:W-:Y:S02]  /*18010*/  ISETP.GT.AND P0, PT, R8, 0x7f, PT ;  /* 0x0000007f0800780c */ /* 0x002fe40003f04270 */
[----:B--2---:R-:W-:-:S11]  /*18020*/  SHF.R.S32.HI R11, RZ, 0x1f, R10 ;  /* 0x0000001fff0b7819 */ /* 0x004fd6000001140a */
[----:B------:R-:W-:Y:S05]  /*18030*/  @P0 BRA `(.L_x_207) ;  /* 0x0000022000000947 */ /* 0x000fea0003800000 */
[----:B------:R-:W1:Y:S01]  /*18040*/  S2R R5, SR_CTAID.X ;  /* 0x0000000000057919 */ /* 0x000e620000002500 */
[----:B------:R-:W-:-:S05]  /*18050*/  MOV R2, c[0x0][0x4e8] ;  /* 0x00013a0000027a02 */ /* 0x000fca0000000f00 */
[----:B------:R-:W-:Y:S01]  /*18060*/  IMAD R0, R2, c[0x0][0x388], RZ ;  /* 0x0000e20002007a24 */ /* 0x000fe200078e02ff */
[----:B-1----:R-:W-:-:S04]  /*18070*/  LEA R5, R5, R8, 0x7 ;  /* 0x0000000805057211 */ /* 0x002fc800078e38ff */
[----:B------:R-:W-:-:S13]  /*18080*/  ISETP.GE.AND P0, PT, R5, R0, PT ;  /* 0x000000000500720c */ /* 0x000fda0003f06270 */
[----:B------:R-:W-:Y:S05]  /*18090*/  @P0 BRA `(.L_x_207) ;  /* 0x000001c000000947 */ /* 0x000fea0003800000 */
[----:B------:R-:W1:Y:S01]  /*180a0*/  S2R R4, SR_CTAID.Y ;  /* 0x0000000000047919 */ /* 0x000e620000002600 */
[----:B------:R-:W-:Y:S02]  /*180b0*/  ISETP.NE.AND P0, PT, R2, 0x1, PT ;  /* 0x000000010200780c */ /* 0x000fe40003f05270 */
[----:B------:R-:W-:-:S11]  /*180c0*/  MOV R0, R5 ;  /* 0x0000000500007202 */ /* 0x000fd60000000f00 */
[----:B------:R-:W-:-:S05]  /*180d0*/  @P0 IMAD.HI.U32 R2, R5, c[0x0][0x4ec], RZ ;  /* 0x00013b0005020a27 */ /* 0x000fca00078e00ff */
[----:B------:R-:W-:Y:S02]  /*180e0*/  @P0 SHF.R.U32.HI R0, RZ, c[0x0][0x4f0], R2 ;  /* 0x00013c00ff000a19 */ /* 0x000fe40000011602 */
[----:B-1----:R-:W-:Y:S01]  /*180f0*/  SHF.R.S32.HI R3, RZ, 0x1f, R4 ;  /* 0x0000001fff037819 */ /* 0x002fe20000011404 */
[----:B------:R-:W-:-:S04]  /*18100*/  IMAD.WIDE.U32 R6, R4, c[0x0][0x490], RZ ;  /* 0x0001240004067a25 */ /* 0x000fc800078e00ff */
[----:B------:R-:W-:-:S04]  /*18110*/  IMAD R3, R3, c[0x0][0x490], RZ ;  /* 0x0001240003037a24 */ /* 0x000fc800078e02ff */
[----:B------:R-:W-:Y:S01]  /*18120*/  IMAD R2, R4, c[0x0][0x494], R3 ;  /* 0x0001250004027a24 */ /* 0x000fe200078e0203 */
[----:B------:R-:W-:-:S04]  /*18130*/  IADD3 R4, -R0, RZ, RZ ;  /* 0x000000ff00047210 */ /* 0x000fc80007ffe1ff */
[----:B------:R-:W-:Y:S01]  /*18140*/  IADD3 R3, R7, R2, RZ ;  /* 0x0000000207037210 */ /* 0x000fe20007ffe0ff */
[----:B------:R-:W-:Y:S02]  /*18150*/  IMAD.MOV.U32 R2, RZ, RZ, R6 ;  /* 0x000000ffff027224 */ /* 0x000fe400078e0006 */
[----:B------:R-:W-:Y:S02]  /*18160*/  IMAD R7, R11, c[0x0][0x498], RZ ;  /* 0x000126000b077a24 */ /* 0x000fe400078e02ff */
[----:B------:R-:W-:Y:S02]  /*18170*/  IMAD R4, R4, c[0x0][0x4e8], R5 ;  /* 0x00013a0004047a24 */ /* 0x000fe400078e0205 */
[----:B------:R-:W-:-:S03]  /*18180*/  IMAD.WIDE.U32 R2, R10, c[0x0][0x498], R2 ;  /* 0x000126000a027a25 */ /* 0x000fc600078e0002 */
[----:B------:R-:W-:Y:S01]  /*18190*/  SHF.R.S32.HI R5, RZ, 0x1f, R4 ;  /* 0x0000001fff057819 */ /* 0x000fe20000011404 */
[----:B------:R-:W-:Y:S01]  /*181a0*/  IMAD R6, R10, c[0x0][0x49c], R7 ;  /* 0x000127000a067a24 */ /* 0x000fe200078e0207 */
[----:B------:R-:W-:Y:S02]  /*181b0*/  SHF.R.S32.HI R7, RZ, 0x1f, R0 ;  /* 0x0000001fff077819 */ /* 0x000fe40000011400 */
[----:B------:R-:W-:Y:S01]  /*181c0*/  IADD3 R2, P0, R0, R2, RZ ;  /* 0x0000000200027210 */ /* 0x000fe20007f1e0ff */
[----:B------:R-:W-:-:S03]  /*181d0*/  IMAD R0, R5, c[0x0][0x488], RZ ;  /* 0x0001220005007a24 */ /* 0x000fc600078e02ff */
[----:B------:R-:W-:Y:S01]  /*181e0*/  IADD3.X R3, R7, R3, R6, P0, !PT ;  /* 0x0000000307037210 */ /* 0x000fe200007fe406 */
[----:B------:R-:W-:-:S04]  /*181f0*/  IMAD R0, R4, c[0x0][0x48c], R0 ;  /* 0x0001230004007a24 */ /* 0x000fc800078e0200 */
[----:B------:R-:W-:-:S05]  /*18200*/  IMAD.WIDE.U32 R2, R4, c[0x0][0x488], R2 ;  /* 0x0001220004027a25 */ /* 0x000fca00078e0002 */
[----:B------:R-:W-:Y:S02]  /*18210*/  IADD3 R0, R3, R0, RZ ;  /* 0x0000000003007210 */ /* 0x000fe40007ffe0ff */
[----:B------:R-:W-:-:S04]  /*18220*/  LEA R4, P0, R2, c[0x0][0x450], 0x2 ;  /* 0x0001140002047a11 */ /* 0x000fc800078010ff */
[----:B------:R-:W-:Y:S01]  /*18230*/  LEA.HI.X R5, R2, c[0x0][0x454], R0, 0x2, P0 ;  /* 0x0001150002057a11 */ /* 0x000fe200000f1400 */
[----:B------:R-:W-:-:S05]  /*18240*/  IMAD.MOV.U32 R0, RZ, RZ, -0x800000 ;  /* 0xff800000ff007424 */ /* 0x000fca00078e00ff */
[----:B------:R1:W-:Y:S03]  /*18250*/  STG.E [R4.64], R0 ;  /* 0x0000000004007986 */ /* 0x0003e6000c10190c */
.L_x_207:
[----:B------:R-:W-:Y:S05]  /*18260*/  BSYNC B0 ;  /* 0x0000000000007941 */ /* 0x000fea0003800000 */
.L_x_206:
[----:B------:R-:W2:Y:S01]  /*18270*/  S2R R6, SR_CTAID.Y ;  /* 0x0000000000067919 */ /* 0x000ea20000002600 */
[----:B-1----:R-:W-:Y:S01]  /*18280*/  SHF.R.S32.HI R0, RZ, 0x1f, R8 ;  /* 0x0000001fff007819 */ /* 0x002fe20000011408 */
[----:B------:R-:W-:Y:S02]  /*18290*/  IMAD.MOV.U32 R20, RZ, RZ, c[0x0][0x4e8] ;  /* 0x00013a00ff147624 */ /* 0x000fe400078e00ff */
[----:B------:R-:W1:Y:S01]  /*182a0*/  S2R R12, SR_CTAID.X ;  /* 0x00000000000c7919 */ /* 0x000e620000002500 */
[----:B------:R-:W-:Y:S02]  /*182b0*/  LEA.HI R0, R0, R8, RZ, 0x3 ;  /* 0x0000000800007211 */ /* 0x000fe400078f18ff */
[C---:B------:R-:W-:Y:S01]  /*182c0*/  ISETP.NE.AND P0, PT, R20.reuse, 0x1, PT ;  /* 0x000000011400780c */ /* 0x040fe20003f05270 */
[----:B------:R-:W-:Y:S01]  /*182d0*/  IMAD R20, R20, c[0x0][0x388], RZ ;  /* 0x0000e20014147a24 */ /* 0x000fe200078e02ff */
[----:B------:R-:W-:Y:S02]  /*182e0*/  LOP3.LUT R2, R0, 0xfffffff8, RZ, 0xc0, !PT ;  /* 0xfffffff800027812 */ /* 0x000fe400078ec0ff */
[----:B------:R-:W-:-:S03]  /*182f0*/  SHF.R.S32.HI R9, RZ, 0x3, R0 ;  /* 0x00000003ff097819 */ /* 0x000fc60000011400 */
[----:B------:R-:W-:-:S04]  /*18300*/  IMAD.IADD R8, R8, 0x1, -R2 ;  /* 0x0000000108087824 */ /* 0x000fc800078e0a02 */
[----:B------:R-:W-:Y:S01]  /*18310*/  IMAD R0, R8, 0x10, R9 ;  /* 0x0000001008007824 */ /* 0x000fe200078e0209 */
[----:B--2---:R-:W-:-:S03]  /*18320*/  SHF.R.S32.HI R3, RZ, 0x1f, R6 ;  /* 0x0000001fff037819 */ /* 0x004fc60000011406 */
[----:B-1----:R-:W-:Y:S02]  /*18330*/  IMAD R5, R12, 0x80, R0 ;  /* 0x000000800c057824 */ /* 0x002fe400078e0200 */
[----:B------:R-:W-:Y:S02]  /*18340*/  IMAD R2, R3, c[0x0][0x3e8], RZ ;  /* 0x0000fa0003027a24 */ /* 0x000fe400078e02ff */
[----:B------:R-:W-:-:S04]  /*18350*/  @P0 IMAD.HI.U32 R4, R5, c[0x0][0x4ec], RZ ;  /* 0x00013b0005040a27 */ /* 0x000fc800078e00ff */
[C---:B------:R-:W-:Y:S02]  /*18360*/  IMAD R2, R6.reuse, c[0x0][0x3ec], R2 ;  /* 0x0000fb0006027a24 */ /* 0x040fe400078e0202 */
[----:B------:R-:W-:-:S04]  /*18370*/  IMAD.WIDE.U32 R6, R6, c[0x0][0x3e8], RZ ;  /* 0x0000fa0006067a25 */ /* 0x000fc800078e00ff */
[----:B------:R-:W-:Y:S01]  /*18380*/  IMAD.MOV.U32 R0, RZ, RZ, R5 ;  /* 0x000000ffff007224 */ /* 0x000fe200078e0005 */
[----:B------:R-:W-:Y:S01]  /*18390*/  @P0 SHF.R.U32.HI R0, RZ, c[0x0][0x4f0], R4 ;  /* 0x00013c00ff000a19 */ /* 0x000fe20000011604 */
[----:B------:R-:W-:Y:S02]  /*183a0*/  IMAD.IADD R3, R7, 0x1, R2 ;  /* 0x0000000107037824 */ /* 0x000fe400078e0202 */
[----:B------:R-:W-:Y:S02]  /*183b0*/  IMAD R7, R11, c[0x0][0x3f0], RZ ;  /* 0x0000fc000b077a24 */ /* 0x000fe400078e02ff */
[----:B------:R-:W-:Y:S01]  /*183c0*/  IMAD.MOV.U32 R2, RZ, RZ, R6 ;  /* 0x000000ffff027224 */ /* 0x000fe200078e0006 */
[----:B------:R-:W-:Y:S01]  /*183d0*/  SHF.R.S32.HI R6, RZ, 0x1f, R0 ;  /* 0x0000001fff067819 */ /* 0x000fe20000011400 */
[C---:B------:R-:W-:Y:S02]  /*183e0*/  IMAD R7, R10.reuse, c[0x0][0x3f4], R7 ;  /* 0x0000fd000a077a24 */ /* 0x040fe400078e0207 */
[----:B------:R-:W-:-:S04]  /*183f0*/  IMAD.WIDE.U32 R2, R10, c[0x0][0x3f0], R2 ;  /* 0x0000fc000a027a25 */ /* 0x000fc800078e0002 */
        /* <DEDUP_REMOVED lines=31> */
[----:B------:R-:W-:Y:S01]  /*185f0*/  ISETP.GE.OR P3, PT, R10, R20, P0 ;  /* 0x000000140a00720c */ /* 0x000fe20000766670 */
        /* <DEDUP_REMOVED lines=45> */
.L_x_208:
        /* <DEDUP_REMOVED lines=11> */
.L_x_738:


//--------------------- .text._ZN7cutlass13device_kernelIN5flash19enable_sm80_to_sm89INS1_16FlashAttnFwdSm80INS1_25CollectiveMainloopFwdSm80ILi4ELi1ELb0EN4cute5tupleIJNS5_1CILi128EEENS7_ILi96EEENS7_ILi64EEEEEELi64ENS_6half_tEfNS_4arch4Sm80ELb0ELb1ELb0ELb1ELb0ELb0ELb1ELb0EEENS1_21CollectiveEpilogueFwdINS6_IJS8_SA_S9_EEENS6_IJNS7_ILi1EEESI_SI_EEESC_SE_Li128ELb1ELb1ELb0ELb0EEENS1_19SingleTileSchedulerILb1ELb0ELb1ELi128EEEEEEEEEvNT_6ParamsE --------------------------
	.section	.text._ZN7cutlass13device_kernelIN5flash19enable_sm80_to_sm89INS1_16FlashAttnFwdSm80INS1_25CollectiveMainloopFwdSm80ILi4ELi1ELb0EN4cute5tupleIJNS5_1CILi128EEENS7_ILi96EEENS7_ILi64EEEEEELi64ENS_6half_tEfNS_4arch4Sm80ELb0ELb1ELb0ELb1ELb0ELb0ELb1ELb0EEENS1_21CollectiveEpilogueFwdINS6_IJS8_SA_S9_EEENS6_IJNS7_ILi1EEESI_SI_EEESC_SE_Li128ELb1ELb1ELb0ELb0EEENS1_19SingleTileSchedulerILb1ELb0ELb1ELi128EEEEEEEEEvNT_6ParamsE,"ax",@progbits
	.sectioninfo	@"SHI_REGISTERS=255"
	.align	128
.text._ZN7cutlass13device_kernelIN5flash19enable_sm80_to_sm89INS1_16FlashAttnFwdSm80INS1_25CollectiveMainloopFwdSm80ILi4ELi1ELb0EN4cute5tupleIJNS5_1CILi128EEENS7_ILi96EEENS7_ILi64EEEEEELi64ENS_6half_tEfNS_4arch4Sm80ELb0ELb1ELb0ELb1ELb0ELb0ELb1ELb0EEENS1_21CollectiveEpilogueFwdINS6_IJS8_SA_S9_EEENS6_IJNS7_ILi1EEESI_SI_EEESC_SE_Li128ELb1ELb1ELb0ELb0EEENS1_19SingleTileSchedulerILb1ELb0ELb1ELi128EEEEEEEEEvNT_6ParamsE:
        .type           _ZN7cutlass13device_kernelIN5flash19enable_sm80_to_sm89INS1_16FlashAttnFwdSm80INS1_25CollectiveMainloopFwdSm80ILi4ELi1ELb0EN4cute5tupleIJNS5_1CILi128EEENS7_ILi96EEENS7_ILi64EEEEEELi64ENS_6half_tEfNS_4arch4Sm80ELb0ELb1ELb0ELb1ELb0ELb0ELb1ELb0EEENS1_21CollectiveEpilogueFwdINS6_IJS8_SA_S9_EEENS6_IJNS7_ILi1EEESI_SI_EEESC_SE_Li128ELb1ELb1ELb0ELb0EEENS1_19SingleTileSchedulerILb1ELb0ELb1ELi128EEEEEEEEEvNT_6ParamsE,@function
        .size           _ZN7cutlass13device_kernelIN5flash19enable_sm80_to_sm89INS1_16FlashAttnFwdSm80INS1_25CollectiveMainloopFwdSm80ILi4ELi1ELb0EN4cute5tupleIJNS5_1CILi128EEENS7_ILi96EEENS7_ILi64EEEEEELi64ENS_6half_tEfNS_4arch4Sm80ELb0ELb1ELb0ELb1ELb0ELb0ELb1ELb0EEENS1_21CollectiveEpilogueFwdINS6_IJS8_SA_S9_EEENS6_IJNS7_ILi1EEESI_SI_EEESC_SE_Li128ELb1ELb1ELb0ELb0EEENS1_19SingleTileSchedulerILb1ELb0ELb1ELi128EEEEEEEEEvNT_6ParamsE,(.L_x_739 - _ZN7cutlass13device_kernelIN5flash19enable_sm80_to_sm89INS1_16FlashAttnFwdSm80INS1_25CollectiveMainloopFwdSm80ILi4ELi1ELb0EN4cute5tupleIJNS5_1CILi128EEENS7_ILi96EEENS7_ILi64EEEEEELi64ENS_6half_tEfNS_4arch4Sm80ELb0ELb1ELb0ELb1ELb0ELb0ELb1ELb0EEENS1_21CollectiveEpilogueFwdINS6_IJS8_SA_S9_EEENS6_IJNS7_ILi1EEESI_SI_EEESC_SE_Li128ELb1ELb1ELb0ELb0EEENS1_19SingleTileSchedulerILb1ELb0ELb1ELi128EEEEEEEEEvNT_6ParamsE)
        .other          _ZN7cutlass13device_kernelIN5flash19enable_sm80_to_sm89INS1_16FlashAttnFwdSm80INS1_25CollectiveMainloopFwdSm80ILi4ELi1ELb0EN4cute5tupleIJNS5_1CILi128EEENS7_ILi96EEENS7_ILi64EEEEEELi64ENS_6half_tEfNS_4arch4Sm80ELb0ELb1ELb0ELb1ELb0ELb0ELb1ELb0EEENS1_21CollectiveEpilogueFwdINS6_IJS8_SA_S9_EEENS6_IJNS7_ILi1EEESI_SI_EEESC_SE_Li128ELb1ELb1ELb0ELb0EEENS1_19SingleTileSchedulerILb1ELb0ELb1ELi128EEEEEEEEEvNT_6ParamsE,@"STO_CUDA_ENTRY STV_DEFAULT"
_ZN7cutlass13device_kernelIN5flash19enable_sm80_to_sm89INS1_16FlashAttnFwdSm80INS1_25CollectiveMainloopFwdSm80ILi4ELi1ELb0EN4cute5tupleIJNS5_1CILi128EEENS7_ILi96EEENS7_ILi64EEEEEELi64ENS_6half_tEfNS_4arch4Sm80ELb0ELb1ELb0ELb1ELb0ELb0ELb1ELb0EEENS1_21CollectiveEpilogueFwdINS6_IJS8_SA_S9_EEENS6_IJNS7_ILi1EEESI_SI_EEESC_SE_Li128ELb1ELb1ELb0ELb0EEENS1_19SingleTileSchedulerILb1ELb0ELb1ELi128EEEEEEEEEvNT_6ParamsE:
[----:B------:R-:W-:Y:S02]  /*0000*/  MOV R1, c[0x0][0x28] ;  /* 0x00000a0000017a02 */ /* 0x000fe40000000f00 */
[----:B------:R-:W1:Y:S01]  /*0010*/  S2R R209, SR_TID.X ;  /* 0x0000000000d17919 */ /* 0x000e620000002100 */
[----:B------:R-:W-:Y:S01]  /*0020*/  IMAD.MOV.U32 R10, RZ, RZ, 0x4 ;  /* 0x00000004ff0a7424 */ /* 0x000fe200078e00ff */
[----:B------:R-:W2:Y:S01]  /*0030*/  S2UR UR4, SR_CTAID.X ;  /* 0x00000000000479c3 */ /* 0x000ea20000002500 */
[----:B------:R-:W-:Y:S01]  /*0040*/  ULDC.64 UR44, c[0x0][0x118] ;  /* 0x00004600002c7ab9 */ /* 0x000fe20000000a00 */
[----:B------:R-:W3:Y:S01]  /*0050*/  S2R R5, SR_CTAID.Z ;  /* 0x0000000000057919 */ /* 0x000ee20000002700 */
[----:B------:R-:W-:Y:S02]  /*0060*/  IADD3 R1, R1, -0x48, RZ ;  /* 0xffffffb801017810 */ /* 0x000fe40007ffe0ff */
[----:B-1----:R-:W-:Y:S01]  /*0070*/  SHF.R.U32.HI R0, RZ, 0x5, R209 ;  /* 0x00000005ff007819 */ /* 0x002fe200000116d1 */
[----:B---3--:R-:W-:-:S05]  /*0080*/  IMAD.WIDE R2, R5, R10, c[0x0][0x568] ;  /* 0x00015a0005027625 */ /* 0x008fca00078e020a */
[----:B------:R-:W1:Y:S02]  /*0090*/  SHFL.IDX PT, R0, R0, RZ, 0x1f ;  /* 0x00001fff00007589 */ /* 0x000e6400000e0000 */
[----:B-1----:R-:W-:-:S13]  /*00a0*/  ISETP.NE.AND P0, PT, R0, RZ, PT ;  /* 0x000000ff0000720c */ /* 0x002fda0003f05270 */
[----:B--2---:R-:W-:Y:S05]  /*00b0*/  @!P0 BRA `(.L_x_209) ;  /* 0x0000015000008947 */ /* 0x004fea0003800000 */
[----:B------:R-:W-:-:S04]  /*00c0*/  ISETP.NE.U32.AND P0, PT, RZ, c[0x0][0x568], PT ;  /* 0x00015a00ff007a0c */ /* 0x000fc80003f05070 */
[----:B------:R-:W-:-:S13]  /*00d0*/  ISETP.NE.AND.EX P0, PT, RZ, c[0x0][0x56c], PT, P0 ;  /* 0x00015b00ff007a0c */ /* 0x000fda0003f05300 */
[----:B------:R-:W-:Y:S05]  /*00e0*/  @!P0 BRA `(.L_x_210) ;  /* 0x0000002000008947 */ /* 0x000fea0003800000 */
[----:B------:R1:W5:Y:S01]  /*00f0*/  LDG.E R0, [R2.64] ;  /* 0x0000002c02007981 */ /* 0x000362000c1e1900 */
[----:B------:R-:W-:Y:S05]  /*0100*/  BRA `(.L_x_211) ;  /* 0x0000009000007947 */ /* 0x000fea0003800000 */
.L_x_210:
        /* <DEDUP_REMOVED lines=8> */
.L_x_212:
[----:B------:R-:W-:-:S04]  /*0190*/  MOV R0, c[0x0][0x54c] ;  /* 0x0001530000007a02 */ /* 0x000fc80000000f00 */
.L_x_211:
[----:B------:R-:W-:Y:S01]  /*01a0*/  USHF.L.U32 UR4, UR4, 0x7, URZ ;  /* 0x0000000704047899 */ /* 0x000fe2000800063f */
[----:B-----5:R-:W-:-:S05]  /*01b0*/  IMAD R0, R0, c[0x0][0x548], RZ ;  /* 0x0001520000007a24 */ /* 0x020fca00078e02ff */
[----:B------:R-:W-:-:S04]  /*01c0*/  MOV R6, UR4 ;  /* 0x0000000400067c02 */ /* 0x000fc80008000f00 */
[----:B------:R-:W-:-:S04]  /*01d0*/  ISETP.GE.AND P0, PT, R6, R0, PT ;  /* 0x000000000600720c */ /* 0x000fc80003f06270 */
[----:B------:R-:W-:-:S05]  /*01e0*/  SEL R0, R5, 0xffffffff, !P0 ;  /* 0xffffffff05007807 */ /* 0x000fca0004000000 */
[----:B------:R2:W-:Y:S01]  /*01f0*/  STL [R1+0x2c], R0 ;  /* 0x00002c0001007387 */ /* 0x0005e20000100800 */
[----:B------:R-:W-:Y:S05]  /*0200*/  BRA `(.L_x_213) ;  /* 0x0000014000007947 */ /* 0x000fea0003800000 */
.L_x_209:
[----:B------:R-:W-:-:S04]  /*0210*/  ISETP.NE.U32.AND P0, PT, RZ, c[0x0][0x568], PT ;  /* 0x00015a00ff007a0c */ /* 0x000fc80003f05070 */
[----:B------:R-:W-:-:S13]  /*0220*/  ISETP.NE.AND.EX P0, PT, RZ, c[0x0][0x56c], PT, P0 ;  /* 0x00015b00ff007a0c */ /* 0x000fda0003f05300 */
[----:B------:R-:W-:Y:S05]  /*0230*/  @!P0 BRA `(.L_x_214) ;  /* 0x0000002000008947 */ /* 0x000fea0003800000 */
[----:B------:R1:W5:Y:S01]  /*0240*/  LDG.E R0, [R2.64] ;  /* 0x0000002c02007981 */ /* 0x000362000c1e1900 */
[----:B------:R-:W-:Y:S05]  /*0250*/  BRA `(.L_x_215) ;  /* 0x0000009000007947 */ /* 0x000fea0003800000 */
.L_x_214:
        /* <DEDUP_REMOVED lines=8> */
.L_x_216:
[----:B------:R-:W-:-:S04]  /*02e0*/  MOV R0, c[0x0][0x54c] ;  /* 0x0001530000007a02 */ /* 0x000fc80000000f00 */
.L_x_215:
[----:B------:R-:W-:Y:S01]  /*02f0*/  USHF.L.U32 UR4, UR4, 0x7, URZ ;  /* 0x0000000704047899 */ /* 0x000fe2000800063f */
[----:B-----5:R-:W-:-:S05]  /*0300*/  IMAD R0, R0, c[0x0][0x548], RZ ;  /* 0x0001520000007a24 */ /* 0x020fca00078e02ff */
[----:B------:R-:W-:-:S04]  /*0310*/  MOV R6, UR4 ;  /* 0x0000000400067c02 */ /* 0x000fc80008000f00 */
[----:B------:R-:W-:-:S04]  /*0320*/  ISETP.GE.AND P0, PT, R6, R0, PT ;  /* 0x000000000600720c */ /* 0x000fc80003f06270 */
[----:B------:R-:W-:-:S05]  /*0330*/  SEL R0, R5, 0xffffffff, !P0 ;  /* 0xffffffff05007807 */ /* 0x000fca0004000000 */
[----:B------:R2:W-:Y:S04]  /*0340*/  STL [R1+0x2c], R0 ;  /* 0x00002c0001007387 */ /* 0x0005e80000100800 */
.L_x_213:
[----:B------:R-:W3:Y:S02]  /*0350*/  LDL R35, [R1+0x2c] ;  /* 0x00002c0001237983 */ /* 0x000ee40000100800 */
[----:B---3--:R-:W-:-:S13]  /*0360*/  ISETP.GE.AND P0, PT, R35, RZ, PT ;  /* 0x000000ff2300720c */ /* 0x008fda0003f06270 */
[----:B------:R-:W-:Y:S05]  /*0370*/  @!P0 EXIT ;  /* 0x000000000000894d */ /* 0x000fea0003800000 */
[----:B------:R-:W-:Y:S02]  /*0380*/  ISETP.NE.U32.AND P3, PT, RZ, c[0x0][0x370], PT ;  /* 0x0000dc00ff007a0c */ /* 0x000fe40003f65070 */
[----:B------:R-:W-:Y:S02]  /*0390*/  ISETP.NE.U32.AND P2, PT, RZ, c[0x0][0x360], PT ;  /* 0x0000d800ff007a0c */ /* 0x000fe40003f45070 */
[----:B------:R-:W-:Y:S02]  /*03a0*/  ISETP.NE.AND.EX P3, PT, RZ, c[0x0][0x374], PT, P3 ;  /* 0x0000dd00ff007a0c */ /* 0x000fe40003f65330 */
[----:B------:R-:W-:Y:S02]  /*03b0*/  ISETP.NE.AND.EX P2, PT, RZ, c[0x0][0x364], PT, P2 ;  /* 0x0000d900ff007a0c */ /* 0x000fe40003f45320 */
[----:B------:R-:W-:Y:S02]  /*03c0*/  ISETP.NE.U32.AND P1, PT, RZ, c[0x0][0x348], PT ;  /* 0x0000d200ff007a0c */ /* 0x000fe40003f25070 */
[----:B------:R-:W-:-:S02]  /*03d0*/  ISETP.NE.U32.AND P0, PT, RZ, c[0x0][0x350], PT ;  /* 0x0000d400ff007a0c */ /* 0x000fc40003f05070 */
[----:B------:R-:W-:Y:S02]  /*03e0*/  ISETP.NE.AND.EX P1, PT, RZ, c[0x0][0x34c], PT, P1 ;  /* 0x0000d300ff007a0c */ /* 0x000fe40003f25310 */
[----:B------:R-:W-:-:S03]  /*03f0*/  ISETP.NE.AND.EX P0, PT, RZ, c[0x0][0x354], PT, P0 ;  /* 0x0000d500ff007a0c */ /* 0x000fc60003f05300 */
[----:B------:R-:W-:-:S04]  /*0400*/  @P3 IMAD.WIDE R4, R35, R10, c[0x0][0x370] ;  /* 0x0000dc0023043625 */ /* 0x000fc800078e020a */
[CC--:B-1----:R-:W-:Y:S01]  /*0410*/  @P2 IMAD.WIDE R2, R35.reuse, R10.reuse, c[0x0][0x360] ;  /* 0x0000d80023022625 */ /* 0x0c2fe200078e020a */
[----:B------:R1:W3:Y:S03]  /*0420*/  @P3 LDG.E R8, [R4.64] ;  /* 0x0000002c04083981 */ /* 0x0002e6000c1e1900 */
[----:B------:R-:W-:Y:S01]  /*0430*/  IMAD.MOV.U32 R7, RZ, RZ, RZ ;  /* 0x000000ffff077224 */ /* 0x000fe200078e00ff */
[----:B--2---:R2:W4:Y:S01]  /*0440*/  @P2 LDG.E R0, [R2.64] ;  /* 0x0000002c02002981 */ /* 0x004522000c1e1900 */
[----:B------:R-:W-:Y:S02]  /*0450*/  IMAD.MOV.U32 R9, RZ, RZ, RZ ;  /* 0x000000ffff097224 */ /* 0x000fe400078e00ff */
[----:B-1----:R-:W-:-:S04]  /*0460*/  IMAD.WIDE R4, R35, R10, c[0x0][0x348] ;  /* 0x0000d20023047625 */ /* 0x002fc800078e020a */
[----:B--2---:R-:W-:Y:S01]  /*0470*/  IMAD.WIDE R2, R35, R10, c[0x0][0x350] ;  /* 0x0000d40023027625 */ /* 0x004fe200078e020a */
[----:B------:R1:W5:Y:S04]  /*0480*/  @P1 LDG.E R7, [R4.64] ;  /* 0x0000002c04071981 */ /* 0x000368000c1e1900 */
[----:B------:R1:W5:Y:S01]  /*0490*/  @P0 LDG.E R9, [R2.64] ;  /* 0x0000002c02090981 */ /* 0x000362000c1e1900 */
[----:B------:R-:W-:Y:S02]  /*04a0*/  UMOV UR6, URZ ;  /* 0x0000003f00067c82 */ /* 0x000fe40008000000 */
[----:B------:R-:W-:Y:S02]  /*04b0*/  ULDC UR12, c[0x0][0x168] ;  /* 0x00005a00000c7ab9 */ /* 0x000fe40000000800 */
[----:B------:R-:W-:Y:S01]  /*04c0*/  ULDC UR7, c[0x0][0x1d0] ;  /* 0x0000740000077ab9 */ /* 0x000fe20000000800 */
[----:B---3--:R1:W2:Y:S08]  /*04d0*/  @P3 R2UR UR6, R8 ;  /* 0x00000000080633c2 */ /* 0x0082b000000e0000 */
[----:B----4-:R1:W3:Y:S02]  /*04e0*/  @P2 R2UR UR12, R0 ;  /* 0x00000000000c23c2 */ /* 0x0102e400000e0000 */
[----:B-12---:R-:W-:Y:S05]  /*04f0*/  @P2 BRA `(.L_x_217) ;  /* 0x0000006000002947 */ /* 0x006fea0003800000 */
[----:B------:R-:W-:Y:S05]  /*0500*/  @!P1 BRA `(.L_x_217) ;  /* 0x0000005000009947 */ /* 0x000fea0003800000 */
[----:B------:R1:W2:Y:S04]  /*0510*/  LDG.E R0, [R4.64] ;  /* 0x0000002c04007981 */ /* 0x0002a8000c1e1900 */
[----:B-1----:R-:W4:Y:S01]  /*0520*/  LDG.E R4, [R4.64+0x4] ;  /* 0x0000042c04047981 */ /* 0x002f22000c1e1900 */
[----:B--23--:R-:W1:Y:S08]  /*0530*/  R2UR UR12, R0 ;  /* 0x00000000000c73c2 */ /* 0x00ce7000000e0000 */
[----:B----4-:R-:W1:Y:S02]  /*0540*/  R2UR UR4, R4 ;  /* 0x00000000040473c2 */ /* 0x010e6400000e0000 */
[----:B-1----:R-:W-:-:S06]  /*0550*/  UIADD3 UR12, -UR12, UR4, URZ ;  /* 0x000000040c0c7290 */ /* 0x002fcc000fffe13f */
.L_x_217:
[----:B------:R-:W-:-:S04]  /*0560*/  ISETP.NE.U32.AND P2, PT, RZ, c[0x0][0x368], PT ;  /* 0x0000da00ff007a0c */ /* 0x000fc80003f45070 */
[----:B------:R-:W-:-:S13]  /*0570*/  ISETP.NE.AND.EX P2, PT, RZ, c[0x0][0x36c], PT, P2 ;  /* 0x0000db00ff007a0c */ /* 0x000fda0003f45320 */
[----:B------:R-:W-:Y:S05]  /*0580*/  @!P2 BRA `(.L_x_218) ;  /* 0x000000400000a947 */ /* 0x000fea0003800000 */
[----:B------:R-:W-:-:S05]  /*0590*/  IMAD.WIDE R2, R35, R10, c[0x0][0x368] ;  /* 0x0000da0023027625 */ /* 0x000fca00078e020a */
[----:B------:R-:W2:Y:S02]  /*05a0*/  LDG.E R0, [R2.64] ;  /* 0x0000002c02007981 */ /* 0x000ea4000c1e1900 */
[----:B--2---:R1:W2:Y:S02]  /*05b0*/  R2UR UR7, R0 ;  /* 0x00000000000773c2 */ /* 0x0042a400000e0000 */
[----:B-12---:R-:W-:Y:S05]  /*05c0*/  BRA `(.L_x_219) ;  /* 0x0000006000007947 */ /* 0x006fea0003800000 */
.L_x_218:
[----:B------:R-:W-:Y:S05]  /*05d0*/  @!P0 BRA `(.L_x_219) ;  /* 0x0000005000008947 */ /* 0x000fea0003800000 */
[----:B------:R1:W2:Y:S04]  /*05e0*/  LDG.E R0, [R2.64] ;  /* 0x0000002c02007981 */ /* 0x0002a8000c1e1900 */
[----:B-1----:R-:W4:Y:S01]  /*05f0*/  LDG.E R2, [R2.64+0x4] ;  /* 0x0000042c02027981 */ /* 0x002f22000c1e1900 */
[----:B--2---:R-:W1:Y:S08]  /*0600*/  R2UR UR7, R0 ;  /* 0x00000000000773c2 */ /* 0x004e7000000e0000 */
[----:B----4-:R-:W1:Y:S02]  /*0610*/  R2UR UR4, R2 ;  /* 0x00000000020473c2 */ /* 0x010e6400000e0000 */
[----:B-1----:R-:W-:-:S06]  /*0620*/  UIADD3 UR7, -UR7, UR4, URZ ;  /* 0x0000000407077290 */ /* 0x002fcc000fffe13f */
.L_x_219:
[----:B------:R-:W1:Y:S01]  /*0630*/  R2UR UR11, R6 ;  /* 0x00000000060b73c2 */ /* 0x000e6200000e0000 */
[----:B------:R-:W-:Y:S01]  /*0640*/  ULDC UR4, c[0x0][0x2c4] ;  /* 0x0000b10000047ab9 */ /* 0x000fe20000000800 */
[----:B------:R-:W-:Y:S01]  /*0650*/  IADD3 R0, R6, 0x7f, RZ ;  /* 0x0000007f06007810 */ /* 0x000fe20007ffe0ff */
[----:B------:R-:W-:Y:S01]  /*0660*/  UISETP.NE.AND UP1, UPT, UR4, 0x1, UPT ;  /* 0x000000010400788c */ /* 0x000fe2000bf25270 */
[----:B-----5:R-:W-:Y:S01]  /*0670*/  IADD3 R9, R9, UR6, RZ ;  /* 0x0000000609097c10 */ /* 0x020fe2000fffe0ff */
[----:B------:R-:W-:-:S02]  /*0680*/  ULDC.64 UR8, c[0x0][0x328] ;  /* 0x0000ca0000087ab9 */ /* 0x000fc40000000a00 */
[----:B------:R-:W-:Y:S01]  /*0690*/  ULDC.64 UR4, c[0x0][0x2c8] ;  /* 0x0000b20000047ab9 */ /* 0x000fe20000000a00 */
[----:B------:R2:W4:Y:S01]  /*06a0*/  R2UR UR10, R0 ;  /* 0x00000000000a73c2 */ /* 0x00052200000e0000 */
[----:B------:R-:W-:Y:S02]  /*06b0*/  UISETP.GE.AND UP0, UPT, UR9, 0x1, UPT ;  /* 0x000000010900788c */ /* 0x000fe4000bf06270 */
[----:B------:R-:W-:-:S04]  /*06c0*/  UIADD3 UR7, -UR6, UR7, URZ ;  /* 0x0000000706077290 */ /* 0x000fc8000fffe13f */
[----:B------:R-:W-:Y:S01]  /*06d0*/  PLOP3.LUT P2, PT, PT, PT, UP0, 0x40, 0x0 ;  /* 0x000000000000781c */ /* 0x000fe20003f4e808 */
[----:B-1----:R-:W-:-:S04]  /*06e0*/  @UP1 UIADD3 UR14, UR11, 0x7f, URZ ;  /* 0x0000007f0b0e1890 */ /* 0x002fc8000fffe03f */
[----:B------:R-:W-:Y:S02]  /*06f0*/  UIMAD.WIDE.U32 UR14, UR14, UR4, URZ ;  /* 0x000000040e0e72a5 */ /* 0x000fe4000f8e003f */
[----:B---3--:R-:W-:-:S05]  /*0700*/  UIADD3 UR4, UR7, 0x1, -UR12 ;  /* 0x0000000107047890 */ /* 0x008fca000fffe80c */
[----:B------:R-:W-:Y:S02]  /*0710*/  @UP1 UMOV UR13, UR15 ;  /* 0x0000000f000d1c82 */ /* 0x000fe40008000000 */
[----:B----4-:R-:W-:-:S04]  /*0720*/  @UP1 USHF.R.U32.HI UR10, URZ, UR5, UR13 ;  /* 0x000000053f0a1299 */ /* 0x010fc8000801160d */
[----:B------:R-:W-:-:S04]  /*0730*/  UIADD3 UR4, UR4, UR10, URZ ;  /* 0x0000000a04047290 */ /* 0x000fc8000fffe03f */
[----:B------:R-:W-:Y:S01]  /*0740*/  UIADD3 UR8, UR4, UR8, URZ ;  /* 0x0000000804087290 */ /* 0x000fe2000fffe03f */
[----:B--2---:R-:W-:Y:S05]  /*0750*/  @P2 BRA `(.L_x_220) ;  /* 0x0000014000002947 */ /* 0x004fea0003800000 */
[----:B------:R-:W-:Y:S01]  /*0760*/  ISETP.LT.AND P2, PT, RZ, UR4, PT ;  /* 0x00000004ff007c0c */ /* 0x000fe2000bf41270 */
[----:B------:R-:W-:-:S12]  /*0770*/  UIADD3 UR6, UR4, -0x1, URZ ;  /* 0xffffffff04067890 */ /* 0x000fd8000fffe03f */
        /* <DEDUP_REMOVED lines=9> */
.L_x_221:
[----:B------:R-:W-:Y:S02]  /*0810*/  UISETP.NE.AND UP2, UPT, UR9, 0x1, UPT ;  /* 0x000000010900788c */ /* 0x000fe4000bf45270 */
[----:B------:R-:W-:Y:S02]  /*0820*/  ULDC.64 UR4, c[0x0][0x330] ;  /* 0x0000cc0000047ab9 */ /* 0x000fe40000000a00 */
[----:B------:R-:W-:-:S07]  /*0830*/  UIMAD.WIDE.U32 UR14, UR6, UR4, URZ ;  /* 0x00000004060e72a5 */ /* 0x000fce000f8e003f */
[----:B------:R-:W-:Y:S02]  /*0840*/  @UP2 UMOV UR13, UR15 ;  /* 0x0000000f000d2c82 */ /* 0x000fe40008000000 */
[----:B------:R-:W-:Y:S02]  /*0850*/  @UP2 USHF.R.U32.HI UR6, URZ, UR5, UR13 ;  /* 0x000000053f062299 */ /* 0x000fe4000801160d */
.L_x_222:
[----:B------:R-:W-:Y:S02]  /*0860*/  ULDC UR4, c[0x0][0x32c] ;  /* 0x0000cb0000047ab9 */ /* 0x000fe40000000800 */
[----:B------:R-:W-:-:S04]  /*0870*/  UIMAD UR4, UR6, UR9, UR4 ;  /* 0x00000009060472a4 */ /* 0x000fc8000f8e0204 */
[----:B------:R-:W-:-:S04]  /*0880*/  UISETP.LT.AND UP2, UPT, UR8, UR4, UPT ;  /* 0x000000040800728c */ /* 0x000fc8000bf41270 */
[----:B------:R-:W-:-:S03]  /*0890*/  USEL UR8, UR8, UR4, UP2 ;  /* 0x0000000408087287 */ /* 0x000fc60009000000 */
.L_x_220:
[----:B------:R-:W-:Y:S01]  /*08a0*/  ULDC.64 UR4, c[0x0][0x2c8] ;  /* 0x0000b20000047ab9 */ /* 0x000fe20000000a00 */
[----:B------:R-:W-:Y:S01]  /*08b0*/  PLOP3.LUT P2, PT, PT, PT, UP0, 0x40, 0x0 ;  /* 0x000000000000781c */ /* 0x000fe20003f4e808 */
[----:B------:R-:W-:Y:S02]  /*08c0*/  UIADD3 UR16, UR8, 0x5f, URZ ;  /* 0x0000005f08107890 */ /* 0x000fe4000fffe03f */
[----:B------:R-:W-:Y:S02]  /*08d0*/  UIMAD.WIDE.U32 UR18, UR11, UR4, URZ ;  /* 0x000000040b1272a5 */ /* 0x000fe4000f8e003f */
[----:B------:R-:W-:Y:S02]  /*08e0*/  UIMAD.WIDE UR16, UR16, 0x2aaaaaab, URZ ;  /* 0x2aaaaaab101078a5 */ /* 0x000fe4000f8e023f */
[----:B------:R-:W-:Y:S02]  /*08f0*/  UIADD3 UR14, UR7, 0x5f, URZ ;  /* 0x0000005f070e7890 */ /* 0x000fe4000fffe03f */
[----:B------:R-:W-:-:S02]  /*0900*/  UMOV UR8, UR11 ;  /* 0x0000000b00087c82 */ /* 0x000fc40008000000 */
[----:B------:R-:W-:Y:S02]  /*0910*/  @UP1 UMOV UR13, UR19 ;  /* 0x00000013000d1c82 */ /* 0x000fe40008000000 */
[----:B------:R-:W-:Y:S02]  /*0920*/  UIMAD.WIDE UR14, UR14, 0x2aaaaaab, URZ ;  /* 0x2aaaaaab0e0e78a5 */ /* 0x000fe4000f8e023f */
[----:B------:R-:W-:Y:S02]  /*0930*/  @UP1 USHF.R.U32.HI UR8, URZ, UR5, UR13 ;  /* 0x000000053f081299 */ /* 0x000fe4000801160d */
[----:B------:R-:W-:Y:S02]  /*0940*/  USHF.R.U32.HI UR10, URZ, 0x1f, UR15 ;  /* 0x0000001f3f0a7899 */ /* 0x000fe4000801160f */
[----:B------:R-:W-:Y:S02]  /*0950*/  UMOV UR13, UR17 ;  /* 0x00000011000d7c82 */ /* 0x000fe40008000000 */
[----:B------:R-:W-:-:S02]  /*0960*/  USHF.R.U32.HI UR6, URZ, 0x1f, UR13 ;  /* 0x0000001f3f067899 */ /* 0x000fc4000801160d */
[----:B------:R-:W-:Y:S02]  /*0970*/  UIADD3 UR5, UR7, -UR12, URZ ;  /* 0x8000000c07057290 */ /* 0x000fe4000fffe03f */
[----:B------:R-:W-:Y:S02]  /*0980*/  ULEA.HI.SX32 UR10, UR15, UR10, 0x1c ;  /* 0x0000000a0f0a7291 */ /* 0x000fe4000f8fe23f */
[----:B------:R-:W-:Y:S02]  /*0990*/  ULEA.HI.SX32 UR6, UR13, UR6, 0x1c ;  /* 0x000000060d067291 */ /* 0x000fe4000f8fe23f */
[----:B------:R-:W-:Y:S02]  /*09a0*/  UIADD3 UR8, UR5, UR8, URZ ;  /* 0x0000000805087290 */ /* 0x000fe4000fffe03f */
[----:B------:R-:W-:Y:S02]  /*09b0*/  UISETP.LT.AND UP2, UPT, UR10, UR6, UPT ;  /* 0x000000060a00728c */ /* 0x000fe4000bf41270 */
[----:B------:R-:W-:-:S02]  /*09c0*/  ULDC UR4, c[0x0][0x324] ;  /* 0x0000c90000047ab9 */ /* 0x000fc40000000800 */
[----:B------:R-:W-:Y:S02]  /*09d0*/  UIADD3 UR4, UR8, -UR4, URZ ;  /* 0x8000000408047290 */ /* 0x000fe4000fffe03f */
[----:B------:R-:W-:Y:S01]  /*09e0*/  USEL UR6, UR10, UR6, UP2 ;  /* 0x000000060a067287 */ /* 0x000fe20009000000 */
[----:B------:R-:W-:Y:S05]  /*09f0*/  @P2 BRA `(.L_x_223) ;  /* 0x0000015000002947 */ /* 0x000fea0003800000 */
[----:B------:R-:W-:Y:S02]  /*0a00*/  UMOV UR10, UR8 ;  /* 0x00000008000a7c82 */ /* 0x000fe40008000000 */
[----:B------:R-:W-:-:S06]  /*0a10*/  UISETP.GT.AND UP2, UPT, UR10, -0x1, UPT ;  /* 0xffffffff0a00788c */ /* 0x000fcc000bf44270 */
[----:B------:R-:W-:-:S13]  /*0a20*/  PLOP3.LUT P2, PT, PT, PT, UP2, 0x80, 0x0 ;  /* 0x000000000000781c */ /* 0x000fda0003f4f028 */
[----:B------:R-:W-:Y:S05]  /*0a30*/  @P2 BRA `(.L_x_224) ;  /* 0x0000008000002947 */ /* 0x000fea0003800000 */
[----:B------:R-:W-:Y:S02]  /*0a40*/  UISETP.NE.AND UP2, UPT, UR9, 0x1, UPT ;  /* 0x000000010900788c */ /* 0x000fe4000bf45270 */
[----:B------:R-:W-:Y:S02]  /*0a50*/  ULOP3.LUT UR10, URZ, UR10, URZ, 0x33, !UPT ;  /* 0x0000000a3f0a7292 */ /* 0x000fe4000f8e333f */
[----:B------:R-:W-:Y:S02]  /*0a60*/  ULDC.64 UR8, c[0x0][0x330] ;  /* 0x0000cc0000087ab9 */ /* 0x000fe40000000a00 */
[----:B------:R-:W-:-:S07]  /*0a70*/  UIMAD.WIDE.U32 UR14, UR10, UR8, URZ ;  /* 0x000000080a0e72a5 */ /* 0x000fce000f8e003f */
[----:B------:R-:W-:Y:S02]  /*0a80*/  @UP2 UMOV UR13, UR15 ;  /* 0x0000000f000d2c82 */ /* 0x000fe40008000000 */
[----:B------:R-:W-:-:S04]  /*0a90*/  @UP2 USHF.R.U32.HI UR10, URZ, UR9, UR13 ;  /* 0x000000093f0a2299 */ /* 0x000fc8000801160d */
[----:B------:R-:W-:Y:S01]  /*0aa0*/  ULOP3.LUT UR10, URZ, UR10, URZ, 0x33, !UPT ;  /* 0x0000000a3f0a7292 */ /* 0x000fe2000f8e333f */
[----:B------:R-:W-:Y:S05]  /*0ab0*/  BRA `(.L_x_225) ;  /* 0x0000005000007947 */ /* 0x000fea0003800000 */
.L_x_224:
[----:B------:R-:W-:-:S03]  /*0ac0*/  UISETP.NE.AND UP2, UPT, UR9, 0x1, UPT ;  /* 0x000000010900788c */ /* 0x000fc6000bf45270 */
[----:B------:R-:W-:Y:S02]  /*0ad0*/  ULDC.64 UR8, c[0x0][0x330] ;  /* 0x0000cc0000087ab9 */ /* 0x000fe40000000a00 */
[----:B------:R-:W-:-:S07]  /*0ae0*/  UIMAD.WIDE.U32 UR14, UR10, UR8, URZ ;  /* 0x000000080a0e72a5 */ /* 0x000fce000f8e003f */
[----:B------:R-:W-:Y:S02]  /*0af0*/  @UP2 UMOV UR13, UR15 ;  /* 0x0000000f000d2c82 */ /* 0x000fe40008000000 */
[----:B------:R-:W-:Y:S02]  /*0b00*/  @UP2 USHF.R.U32.HI UR10, URZ, UR9, UR13 ;  /* 0x000000093f0a2299 */ /* 0x000fe4000801160d */
.L_x_225:
[----:B------:R-:W-:Y:S02]  /*0b10*/  ULDC UR8, c[0x0][0x32c] ;  /* 0x0000cb0000087ab9 */ /* 0x000fe40000000800 */
[----:B------:R-:W-:-:S04]  /*0b20*/  UIMAD UR8, UR10, UR8, URZ ;  /* 0x000000080a0872a4 */ /* 0x000fc8000f8e023f */
[----:B------:R-:W-:-:S04]  /*0b30*/  UISETP.LT.AND UP2, UPT, UR4, UR8, UPT ;  /* 0x000000080400728c */ /* 0x000fc8000bf41270 */
[----:B------:R-:W-:-:S04]  /*0b40*/  USEL UR4, UR4, UR8, !UP2 ;  /* 0x0000000804047287 */ /* 0x000fc8000d000000 */
.L_x_223:
[----:B------:R-:W-:Y:S01]  /*0b50*/  UIMAD.WIDE UR8, UR4, 0x2aaaaaab, URZ ;  /* 0x2aaaaaab040878a5 */ /* 0x000fe2000f8e023f */
[----:B------:R-:W-:Y:S01]  /*0b60*/  PLOP3.LUT P4, PT, PT, PT, PT, 0x80, 0x0 ;  /* 0x000000000000781c */ /* 0x000fe20003f8f070 */
[----:B------:R-:W-:Y:S01]  /*0b70*/  CS2R R126, SRZ ;  /* 0x00000000007e7805 */ /* 0x000fe2000001ff00 */
[----:B------:R-:W-:Y:S01]  /*0b80*/  CS2R R124, SRZ ;  /* 0x00000000007c7805 */ /* 0x000fe2000001ff00 */
[----:B------:R-:W-:Y:S01]  /*0b90*/  USHF.R.U32.HI UR4, URZ, 0x1f, UR9 ;  /* 0x0000001f3f047899 */ /* 0x000fe20008011609 */
[----:B------:R-:W-:Y:S01]  /*0ba0*/  CS2R R170, SRZ ;  /* 0x0000000000aa7805 */ /* 0x000fe2000001ff00 */
[----:B------:R-:W-:Y:S01]  /*0bb0*/  CS2R R12, SRZ ;  /* 0x00000000000c7805 */ /* 0x000fe2000001ff00 */
[----:B------:R-:W-:Y:S01]  /*0bc0*/  IMAD.MOV.U32 R168, RZ, RZ, RZ ;  /* 0x000000ffffa87224 */ /* 0x000fe200078e00ff */
[----:B------:R-:W-:Y:S01]  /*0bd0*/  ULEA.HI.SX32 UR4, UR9, UR4, 0x1c ;  /* 0x0000000409047291 */ /* 0x000fe2000f8fe23f */
[----:B------:R-:W-:Y:S01]  /*0be0*/  CS2R R14, SRZ ;  /* 0x00000000000e7805 */ /* 0x000fe2000001ff00 */
[----:B------:R-:W-:Y:S01]  /*0bf0*/  IMAD.MOV.U32 R122, RZ, RZ, RZ ;  /* 0x000000ffff7a7224 */ /* 0x000fe200078e00ff */
[----:B------:R-:W-:Y:S01]  /*0c00*/  MOV R120, RZ ;  /* 0x000000ff00787202 */ /* 0x000fe20000000f00 */
[----:B------:R-:W-:Y:S01]  /*0c10*/  UISETP.LT.AND UP2, UPT, URZ, UR4, UPT ;  /* 0x000000043f00728c */ /* 0x000fe2000bf41270 */
[----:B------:R-:W-:Y:S01]  /*0c20*/  CS2R R16, SRZ ;  /* 0x0000000000107805 */ /* 0x000fe2000001ff00 */
[----:B------:R-:W-:Y:S01]  /*0c30*/  IMAD.MOV.U32 R118, RZ, RZ, RZ ;  /* 0x000000ffff767224 */ /* 0x000fe200078e00ff */
[----:B------:R-:W-:Y:S01]  /*0c40*/  MOV R19, RZ ;  /* 0x000000ff00137202 */ /* 0x000fe20000000f00 */
[----:B------:R-:W-:Y:S01]  /*0c50*/  USEL UR4, URZ, UR4, !UP2 ;  /* 0x000000043f047287 */ /* 0x000fe2000d000000 */
[----:B------:R-:W-:Y:S01]  /*0c60*/  IMAD.MOV.U32 R116, RZ, RZ, RZ ;  /* 0x000000ffff747224 */ /* 0x000fe200078e00ff */
[----:B------:R-:W-:Y:S01]  /*0c70*/  CS2R R26, SRZ ;  /* 0x00000000001a7805 */ /* 0x000fe2000001ff00 */
[----:B------:R-:W-:Y:S01]  /*0c80*/  MOV R110, RZ ;  /* 0x000000ff006e7202 */ /* 0x000fe20000000f00 */
[----:B------:R-:W-:Y:S01]  /*0c90*/  UISETP.GT.AND UP2, UPT, UR6, UR4, UPT ;  /* 0x000000040600728c */ /* 0x000fe2000bf44270 */
[----:B------:R-:W-:Y:S01]  /*0ca0*/  CS2R R20, SRZ ;  /* 0x0000000000147805 */ /* 0x000fe2000001ff00 */
[----:B------:R-:W-:Y:S01]  /*0cb0*/  IMAD.MOV.U32 R108, RZ, RZ, RZ ;  /* 0x000000ffff6c7224 */ /* 0x000fe200078e00ff */
[----:B------:R-:W-:Y:S01]  /*0cc0*/  MOV R114, RZ ;  /* 0x000000ff00727202 */ /* 0x000fe20000000f00 */
[----:B------:R-:W-:Y:S01]  /*0cd0*/  IMAD.MOV.U32 R112, RZ, RZ, RZ ;  /* 0x000000ffff707224 */ /* 0x000fe200078e00ff */
[----:B------:R-:W-:Y:S01]  /*0ce0*/  CS2R R22, SRZ ;  /* 0x0000000000167805 */ /* 0x000fe2000001ff00 */
[----:B------:R-:W-:Y:S01]  /*0cf0*/  PLOP3.LUT P2, PT, PT, PT, UP2, 0x80, 0x0 ;  /* 0x000000000000781c */ /* 0x000fe20003f4f028 */
[----:B------:R-:W-:Y:S01]  /*0d00*/  IMAD.MOV.U32 R104, RZ, RZ, RZ ;  /* 0x000000ffff687224 */ /* 0x000fe200078e00ff */
[----:B------:R-:W-:Y:S01]  /*0d10*/  MOV R106, RZ ;  /* 0x000000ff006a7202 */ /* 0x000fe20000000f00 */
[----:B------:R-:W-:Y:S01]  /*0d20*/  CS2R R24, SRZ ;  /* 0x0000000000187805 */ /* 0x000fe2000001ff00 */
[----:B------:R-:W-:Y:S01]  /*0d30*/  MOV R166, RZ ;  /* 0x000000ff00a67202 */ /* 0x000fe20000000f00 */
[----:B------:R-:W-:Y:S01]  /*0d40*/  IMAD.MOV.U32 R164, RZ, RZ, RZ ;  /* 0x000000ffffa47224 */ /* 0x000fe200078e00ff */
[----:B------:R-:W-:Y:S01]  /*0d50*/  CS2R R162, SRZ ;  /* 0x0000000000a27805 */ /* 0x000fe2000001ff00 */
[----:B------:R-:W-:Y:S01]  /*0d60*/  CS2R R30, SRZ ;  /* 0x00000000001e7805 */ /* 0x000fe2000001ff00 */
[----:B------:R-:W-:Y:S01]  /*0d70*/  MOV R160, RZ ;  /* 0x000000ff00a07202 */ /* 0x000fe20000000f00 */
[----:B------:R-:W-:Y:S01]  /*0d80*/  IMAD.MOV.U32 R102, RZ, RZ, RZ ;  /* 0x000000ffff667224 */ /* 0x000fe200078e00ff */
[----:B------:R-:W-:Y:S01]  /*0d90*/  MOV R100, RZ ;  /* 0x000000ff00647202 */ /* 0x000fe20000000f00 */
[----:B------:R-:W-:Y:S01]  /*0da0*/  CS2R R158, SRZ ;  /* 0x00000000009e7805 */ /* 0x000fe2000001ff00 */
[----:B------:R-:W-:Y:S01]  /*0db0*/  CS2R R32, SRZ ;  /* 0x0000000000207805 */ /* 0x000fe2000001ff00 */
[----:B------:R-:W-:Y:S01]  /*0dc0*/  IMAD.MOV.U32 R156, RZ, RZ, RZ ;  /* 0x000000ffff9c7224 */ /* 0x000fe200078e00ff */
[----:B------:R-:W-:Y:S01]  /*0dd0*/  CS2R R28, SRZ ;  /* 0x00000000001c7805 */ /* 0x000fe2000001ff00 */
[----:B------:R-:W-:Y:S01]  /*0de0*/  MOV R154, RZ ;  /* 0x000000ff009a7202 */ /* 0x000fe20000000f00 */
[----:B------:R-:W-:Y:S01]  /*0df0*/  IMAD.MOV.U32 R152, RZ, RZ, RZ ;  /* 0x000000ffff987224 */ /* 0x000fe200078e00ff */
        /* <DEDUP_REMOVED lines=12> */
[----:B------:R-:W-:Y:S05]  /*0ec0*/  @!P2 BRA `(.L_x_226) ;  /* 0x000171000000a947 */ /* 0x000fea0003800000 */
[----:B------:R-:W-:-:S04]  /*0ed0*/  ISETP.NE.U32.AND P4, PT, RZ, c[0x0][0x340], PT ;  /* 0x0000d000ff007a0c */ /* 0x000fc80003f85070 */
[----:B------:R-:W-:-:S13]  /*0ee0*/  ISETP.NE.AND.EX P4, PT, RZ, c[0x0][0x344], PT, P4 ;  /* 0x0000d100ff007a0c */ /* 0x000fda0003f85340 */
[----:B------:R-:W-:-:S05]  /*0ef0*/  @P4 IMAD.WIDE R2, R35, R10, c[0x0][0x340] ;  /* 0x0000d00023024625 */ /* 0x000fca00078e020a */
[----:B------:R1:W2:Y:S01]  /*0f00*/  @P4 LDG.E R17, [R2.64] ;  /* 0x0000002c02114981 */ /* 0x0002a2000c1e1900 */
[----:B------:R-:W-:Y:S01]  /*0f10*/  SHF.R.S32.HI R208, RZ, 0x1f, R209 ;  /* 0x0000001fffd07819 */ /* 0x000fe200000114d1 */
[----:B------:R-:W-:Y:S01]  /*0f20*/  ULDC UR8, c[0x0][0x2c4] ;  /* 0x0000b10000087ab9 */ /* 0x000fe20000000800 */
[----:B------:R-:W-:Y:S01]  /*0f30*/  SHF.R.S32.HI R0, RZ, 0x1f, R7 ;  /* 0x0000001fff007819 */ /* 0x000fe20000011407 */
[----:B------:R-:W3:Y:S01]  /*0f40*/  S2R R18, SR_CTAID.Y ;  /* 0x0000000000127919 */ /* 0x000ee20000002600 */
[-C--:B------:R-:W-:Y:S01]  /*0f50*/  LEA.HI R4, R208, R209.reuse, RZ, 0x3 ;  /* 0x000000d1d0047211 */ /* 0x080fe200078f18ff */
[----:B------:R-:W-:Y:S01]  /*0f60*/  UIMAD UR8, UR12, UR8, URZ ;  /* 0x000000080c0872a4 */ /* 0x000fe2000f8e023f */
[----:B------:R-:W-:Y:S01]  /*0f70*/  PLOP3.LUT P3, PT, PT, PT, UP1, 0x80, 0x0 ;  /* 0x000000000000781c */ /* 0x000fe20003f6f018 */
[----:B------:R-:W-:Y:S01]  /*0f80*/  IMAD R0, R0, c[0x0][0x178], RZ ;  /* 0x00005e0000007a24 */ /* 0x000fe200078e02ff */
[----:B------:R-:W-:Y:S01]  /*0f90*/  SHF.R.S32.HI R16, RZ, 0x3, R4 ;  /* 0x00000003ff107819 */ /* 0x000fe20000011404 */
[----:B------:R-:W-:Y:S01]  /*0fa0*/  BSSY B0, `(.L_x_227) ;  /* 0x000006c000007945 */ /* 0x000fe20003800000 */
[----:B------:R-:W-:Y:S01]  /*0fb0*/  LOP3.LUT R4, R4, 0xfffffff8, RZ, 0xc0, !PT ;  /* 0xfffffff804047812 */ /* 0x000fe200078ec0ff */
[----:B------:R-:W-:Y:S01]  /*0fc0*/  IMAD R0, R7, c[0x0][0x17c], R0 ;  /* 0x00005f0007007a24 */ /* 0x000fe200078e0200 */
[----:B------:R-:W-:Y:S01]  /*0fd0*/  SHF.R.S32.HI R15, RZ, 0x1f, R35 ;  /* 0x0000001fff0f7819 */ /* 0x000fe20000011423 */
[----:B------:R-:W-:Y:S01]  /*0fe0*/  IMAD.SHL.U32 R5, R16, 0x40, RZ ;  /* 0x0000004010057824 */ /* 0x000fe200078e00ff */
[----:B------:R-:W-:Y:S01]  /*0ff0*/  LEA.HI R25, R208, R209, RZ, 0x4 ;  /* 0x000000d1d0197211 */ /* 0x000fe200078f20ff */
[----:B------:R-:W-:Y:S01]  /*1000*/  IMAD.IADD R23, R209, 0x1, -R4 ;  /* 0x00000001d1177824 */ /* 0x000fe200078e0a04 */
[----:B------:R-:W-:-:S02]  /*1010*/  SHF.R.S32.HI R4, RZ, 0x1f, R9 ;  /* 0x0000001fff047819 */ /* 0x000fc40000011409 */
[----:B------:R-:W-:Y:S01]  /*1020*/  SEL R10, R15, RZ, !P1 ;  /* 0x000000ff0f0a7207 */ /* 0x000fe20004800000 */
[----:B------:R-:W-:-:S04]  /*1030*/  IMAD.SHL.U32 R20, R23, 0x8, RZ ;  /* 0x0000000817147824 */ /* 0x000fc800078e00ff */
[----:B------:R-:W-:Y:S01]  /*1040*/  IMAD R10, R10, c[0x0][0x1c0], RZ ;  /* 0x000070000a0a7a24 */ /* 0x000fe200078e02ff */
[----:B------:R-:W-:Y:S01]  /*1050*/  SHF.R.S32.HI R21, RZ, 0x1f, R20 ;  /* 0x0000001fff157819 */ /* 0x000fe20000011414 */
[----:B-1----:R-:W-:Y:S01]  /*1060*/  IMAD.WIDE.U32 R2, R7, c[0x0][0x178], RZ ;  /* 0x00005e0007027a25 */ /* 0x002fe200078e00ff */
[----:B---3--:R-:W-:-:S04]  /*1070*/  SHF.R.S32.HI R14, RZ, 0x1f, R18 ;  /* 0x0000001fff0e7819 */ /* 0x008fc80000011412 */
[----:B------:R-:W-:Y:S02]  /*1080*/  IADD3 R3, R3, R0, RZ ;  /* 0x0000000003037210 */ /* 0x000fe40007ffe0ff */
[----:B------:R-:W-:Y:S01]  /*1090*/  LOP3.LUT R0, R5, 0x1c0, RZ, 0xc0, !PT ;  /* 0x000001c005007812 */ /* 0x000fe200078ec0ff */
[----:B------:R-:W-:Y:S02]  /*10a0*/  IMAD R8, R14, c[0x0][0x1b8], RZ ;  /* 0x00006e000e087a24 */ /* 0x000fe400078e02ff */
[----:B------:R-:W-:Y:S01]  /*10b0*/  IMAD.WIDE.U32 R2, R18, c[0x0][0x1b8], R2 ;  /* 0x00006e0012027a25 */ /* 0x000fe200078e0002 */
[----:B------:R-:W-:Y:S02]  /*10c0*/  LOP3.LUT R6, R0, 0x38, R20, 0xf8, !PT ;  /* 0x0000003800067812 */ /* 0x000fe400078ef814 */
[----:B------:R-:W-:Y:S01]  /*10d0*/  SHF.R.U32.HI R5, RZ, 0x3, R0 ;  /* 0x00000003ff057819 */ /* 0x000fe20000011600 */
[----:B------:R-:W-:Y:S01]  /*10e0*/  IMAD R8, R18, c[0x0][0x1bc], R8 ;  /* 0x00006f0012087a24 */ /* 0x000fe200078e0208 */
[----:B------:R-:W-:-:S02]  /*10f0*/  IADD3 R0, P2, R9, R16, RZ ;  /* 0x0000001009007210 */ /* 0x000fc40007f5e0ff */
[----:B------:R-:W-:Y:S01]  /*1100*/  LOP3.LUT R19, R6, R5, RZ, 0x3c, !PT ;  /* 0x0000000506137212 */ /* 0x000fe200078e3cff */
[----:B------:R-:W-:Y:S01]  /*1110*/  IMAD R5, R23, 0x10, R16 ;  /* 0x0000001017057824 */ /* 0x000fe200078e0210 */
[----:B------:R-:W-:Y:S02]  /*1120*/  LEA.HI.X.SX32 R4, R16, R4, 0x1, P2 ;  /* 0x0000000410047211 */ /* 0x000fe400010f0eff */
[----:B------:R-:W-:Y:S02]  /*1130*/  PLOP3.LUT P2, PT, PT, PT, UP1, 0x80, 0x0 ;  /* 0x000000000000781c */ /* 0x000fe40003f4f018 */
[----:B------:R-:W-:Y:S01]  /*1140*/  IADD3 R9, R5, UR11, RZ ;  /* 0x0000000b05097c10 */ /* 0x000fe2000fffe0ff */
[C---:B------:R-:W-:Y:S01]  /*1150*/  IMAD R6, R4.reuse, c[0x0][0x1e0], RZ ;  /* 0x0000780004067a24 */ /* 0x040fe200078e02ff */
[----:B------:R-:W-:Y:S01]  /*1160*/  IADD3 R3, R3, R8, RZ ;  /* 0x0000000803037210 */ /* 0x000fe20007ffe0ff */
[----:B------:R-:W-:Y:S01]  /*1170*/  IMAD R4, R4, c[0x0][0x208], RZ ;  /* 0x0000820004047a24 */ /* 0x000fe200078e02ff */
[----:B------:R-:W-:Y:S01]  /*1180*/  SEL R8, R35, RZ, !P1 ;  /* 0x000000ff23087207 */ /* 0x000fe20004800000 */
[----:B------:R-:W-:-:S04]  /*1190*/  @P3 IMAD.HI.U32 R11, R9, c[0x0][0x2c8], RZ ;  /* 0x0000b200090b3a27 */ /* 0x000fc800078e00ff */
[C---:B------:R-:W-:Y:S02]  /*11a0*/  IMAD R12, R0.reuse, c[0x0][0x1e4], R6 ;  /* 0x00007900000c7a24 */ /* 0x040fe400078e0206 */
[C---:B------:R-:W-:Y:S02]  /*11b0*/  IMAD R13, R0.reuse, c[0x0][0x20c], R4 ;  /* 0x00008300000d7a24 */ /* 0x040fe400078e0204 */
[----:B------:R-:W-:-:S04]  /*11c0*/  IMAD.WIDE.U32 R6, R0, c[0x0][0x1e0], R20 ;  /* 0x0000780000067a25 */ /* 0x000fc800078e0014 */
[----:B------:R-:W-:-:S04]  /*11d0*/  IMAD.WIDE.U32 R4, R0, c[0x0][0x208], R20 ;  /* 0x0000820000047a25 */ /* 0x000fc800078e0014 */
[----:B------:R-:W-:Y:S01]  /*11e0*/  IMAD.MOV.U32 R0, RZ, RZ, R9 ;  /* 0x000000ffff007224 */ /* 0x000fe200078e0009 */
[----:B------:R-:W-:Y:S01]  /*11f0*/  @P2 SHF.R.U32.HI R0, RZ, c[0x0][0x2cc], R11 ;  /* 0x0000b300ff002a19 */ /* 0x000fe2000001160b */
[C---:B------:R-:W-:Y:S01]  /*1200*/  IMAD R11, R8.reuse, c[0x0][0x1c4], R10 ;  /* 0x00007100080b7a24 */ /* 0x040fe200078e020a */
[----:B------:R-:W-:Y:S01]  /*1210*/  IADD3 R5, R5, R13, RZ ;  /* 0x0000000d05057210 */ /* 0x000fe20007ffe0ff */
[----:B------:R-:W-:Y:S01]  /*1220*/  IMAD.WIDE.U32 R2, R8, c[0x0][0x1c0], R2 ;  /* 0x0000700008027a25 */ /* 0x000fe200078e0002 */
[----:B------:R-:W-:-:S03]  /*1230*/  SHF.R.S32.HI R8, RZ, 0x1f, R0 ;  /* 0x0000001fff087819 */ /* 0x000fc60000011400 */
[----:B------:R-:W-:Y:S02]  /*1240*/  IMAD.MOV R10, RZ, RZ, -R0 ;  /* 0x000000ffff0a7224 */ /* 0x000fe400078e0a00 */
[----:B------:R-:W-:Y:S02]  /*1250*/  IMAD.IADD R3, R3, 0x1, R11 ;  /* 0x0000000103037824 */ /* 0x000fe400078e020b */
[----:B------:R-:W-:Y:S01]  /*1260*/  IMAD R10, R10, c[0x0][0x2c4], R9 ;  /* 0x0000b1000a0a7a24 */ /* 0x000fe200078e0209 */
[----:B------:R-:W-:Y:S01]  /*1270*/  LOP3.LUT R9, R25, 0xfffffff0, RZ, 0xc0, !PT ;  /* 0xfffffff019097812 */ /* 0x000fe200078ec0ff */
[----:B------:R-:W-:Y:S02]  /*1280*/  IMAD R8, R8, c[0x0][0x1b0], RZ ;  /* 0x00006c0008087a24 */ /* 0x000fe400078e02ff */
[----:B------:R-:W-:Y:S01]  /*1290*/  IMAD.WIDE.U32 R2, R0, c[0x0][0x1b0], R2 ;  /* 0x00006c0000027a25 */ /* 0x000fe200078e0002 */
[----:B------:R-:W-:-:S03]  /*12a0*/  SHF.R.S32.HI R11, RZ, 0x1f, R10 ;  /* 0x0000001fff0b7819 */ /* 0x000fc6000001140a */
[----:B------:R-:W-:Y:S01]  /*12b0*/  IMAD R8, R0, c[0x0][0x1b4], R8 ;  /* 0x00006d0000087a24 */ /* 0x000fe200078e0208 */
[----:B------:R-:W-:Y:S01]  /*12c0*/  IADD3 R0, -R9, R209, RZ ;  /* 0x000000d109007210 */ /* 0x000fe20007ffe1ff */
[----:B------:R-:W-:Y:S02]  /*12d0*/  IMAD.IADD R7, R7, 0x1, R12 ;  /* 0x0000000107077824 */ /* 0x000fe400078e020c */
[C---:B------:R-:W-:Y:S02]  /*12e0*/  IMAD R12, R14.reuse, c[0x0][0x1e8], RZ ;  /* 0x00007a000e0c7a24 */ /* 0x040fe400078e02ff */
[----:B------:R-:W-:Y:S01]  /*12f0*/  IMAD R13, R14, c[0x0][0x210], RZ ;  /* 0x000084000e0d7a24 */ /* 0x000fe200078e02ff */
[----:B------:R-:W-:Y:S01]  /*1300*/  SHF.R.S32.HI R14, RZ, 0x1f, R0 ;  /* 0x0000001fff0e7819 */ /* 0x000fe20000011400 */
[----:B------:R-:W-:Y:S02]  /*1310*/  IMAD.IADD R3, R3, 0x1, R8 ;  /* 0x0000000103037824 */ /* 0x000fe400078e0208 */
[----:B------:R-:W-:Y:S01]  /*1320*/  IMAD.WIDE.U32 R8, R18, c[0x0][0x1e8], R6 ;  /* 0x00007a0012087a25 */ /* 0x000fe200078e0006 */
[----:B------:R-:W-:-:S03]  /*1330*/  LEA.HI R24, R14, R0, RZ, 0x3 ;  /* 0x000000000e187211 */ /* 0x000fc600078f18ff */
[----:B------:R-:W-:-:S04]  /*1340*/  IMAD.WIDE.U32 R6, R18, c[0x0][0x210], R4 ;  /* 0x0000840012067a25 */ /* 0x000fc800078e0004 */
[----:B------:R-:W-:Y:S01]  /*1350*/  IMAD.WIDE.U32 R4, R10, c[0x0][0x1a8], R2 ;  /* 0x00006a000a047a25 */ /* 0x000fe200078e0002 */
[----:B------:R-:W-:-:S03]  /*1360*/  LOP3.LUT R2, R24, 0xfffffff8, RZ, 0xc0, !PT ;  /* 0xfffffff818027812 */ /* 0x000fc600078ec0ff */
[C---:B------:R-:W-:Y:S02]  /*1370*/  IMAD R12, R18.reuse, c[0x0][0x1ec], R12 ;  /* 0x00007b00120c7a24 */ /* 0x040fe400078e020c */
[----:B------:R-:W-:Y:S01]  /*1380*/  IMAD R13, R18, c[0x0][0x214], R13 ;  /* 0x00008500120d7a24 */ /* 0x000fe200078e020d */
[----:B------:R-:W-:Y:S01]  /*1390*/  IADD3 R18, R0, -R2, RZ ;  /* 0x8000000200127210 */ /* 0x000fe20007ffe0ff */
[----:B------:R-:W-:Y:S01]  /*13a0*/  IMAD.IADD R9, R9, 0x1, R12 ;  /* 0x0000000109097824 */ /* 0x000fe200078e020c */
[----:B------:R-:W-:Y:S01]  /*13b0*/  LEA R12, P1, R4, c[0x0][0x160], 0x1 ;  /* 0x00005800040c7a11 */ /* 0x000fe200078208ff */
[----:B------:R-:W-:Y:S01]  /*13c0*/  IMAD R11, R11, c[0x0][0x1a8], RZ ;  /* 0x00006a000b0b7a24 */ /* 0x000fe200078e02ff */
[----:B------:R-:W-:-:S03]  /*13d0*/  IADD3 R7, R7, R13, RZ ;  /* 0x0000000d07077210 */ /* 0x000fc60007ffe0ff */
[----:B------:R-:W-:Y:S01]  /*13e0*/  IMAD R11, R10, c[0x0][0x1ac], R11 ;  /* 0x00006b000a0b7a24 */ /* 0x000fe200078e020b */
[----:B------:R-:W-:Y:S01]  /*13f0*/  IADD3 R10, R16, UR11, RZ ;  /* 0x0000000b100a7c10 */ /* 0x000fe2000fffe0ff */
[----:B------:R1:W3:Y:S02]  /*1400*/  SHFL.IDX PT, R14, R12, RZ, 0x181f ;  /* 0x00181fff0c0e7589 */ /* 0x0002e400000e0000 */
[----:B------:R-:W-:Y:S01]  /*1410*/  IMAD.IADD R11, R5, 0x1, R11 ;  /* 0x00000001050b7824 */ /* 0x000fe200078e020b */
[----:B------:R-:W-:Y:S02]  /*1420*/  ISETP.GE.AND P3, PT, R10, UR8, PT ;  /* 0x000000080a007c0c */ /* 0x000fe4000bf66270 */
[----:B------:R-:W-:Y:S02]  /*1430*/  LEA.HI R5, R208, R209, RZ, 0x6 ;  /* 0x000000d1d0057211 */ /* 0x000fe400078f30ff */
[----:B------:R-:W-:Y:S02]  /*1440*/  LEA.HI.X R11, R4, c[0x0][0x164], R11, 0x1, P1 ;  /* 0x00005900040b7a11 */ /* 0x000fe400008f0c0b */
[----:B------:R-:W-:-:S02]  /*1450*/  MOV R4, 0x10 ;  /* 0x0000001000047802 */ /* 0x000fc40000000f00 */
[----:B------:R-:W-:-:S04]  /*1460*/  SHF.L.U32 R5, R5, 0x3, RZ ;  /* 0x0000000305057819 */ /* 0x000fc800000006ff */
[----:B------:R-:W-:Y:S02]  /*1470*/  LOP3.LUT R5, R19, 0xfffffe00, R5, 0xf8, !PT ;  /* 0xfffffe0013057812 */ /* 0x000fe400078ef805 */
[--C-:B--2---:R-:W-:Y:S01]  /*1480*/  @P4 SHF.R.S32.HI R3, RZ, 0x1f, R17.reuse ;  /* 0x0000001fff034819 */ /* 0x104fe20000011411 */
[----:B------:R-:W-:Y:S01]  /*1490*/  @P4 IMAD.MOV.U32 R2, RZ, RZ, R17 ;  /* 0x000000ffff024224 */ /* 0x000fe200078e0011 */
[----:B------:R-:W-:Y:S01]  /*14a0*/  @!P4 MOV R2, R35 ;  /* 0x000000230002c202 */ /* 0x000fe20000000f00 */
[----:B------:R-:W-:Y:S02]  /*14b0*/  @!P4 IMAD.MOV.U32 R3, RZ, RZ, R15 ;  /* 0x000000ffff03c224 */ /* 0x000fe400078e000f */
[----:B------:R-:W-:Y:S01]  /*14c0*/  IMAD.MOV.U32 R17, RZ, RZ, 0x20 ;  /* 0x00000020ff117424 */ /* 0x000fe200078e00ff */
[----:B------:R-:W-:Y:S01]  /*14d0*/  SEL R0, R2, RZ, !P0 ;  /* 0x000000ff02007207 */ /* 0x000fe20004000000 */
[----:B------:R1:W2:Y:S01]  /*14e0*/  SHFL.IDX PT, R15, R11, RZ, 0x181f ;  /* 0x00181fff0b0f7589 */ /* 0x0002a200000e0000 */
[----:B------:R-:W-:-:S02]  /*14f0*/  SEL R2, R3, RZ, !P0 ;  /* 0x000000ff03027207 */ /* 0x000fc40004000000 */
[----:B------:R-:W-:Y:S01]  /*1500*/  ISETP.GE.AND P0, PT, R20, c[0x0][0x198], PT ;  /* 0x0000660014007a0c */ /* 0x000fe20003f06270 */
[----:B------:R-:W-:-:S03]  /*1510*/  IMAD.WIDE.U32 R62, R0, c[0x0][0x218], R6 ;  /* 0x00008600003e7a25 */ /* 0x000fc600078e0006 */
[----:B------:R-:W-:Y:S01]  /*1520*/  R2P PR, R18, 0x6 ;  /* 0x0000000612007804 */ /* 0x000fe20000000000 */
[C---:B------:R-:W-:Y:S02]  /*1530*/  IMAD R3, R2.reuse, c[0x0][0x1f0], RZ ;  /* 0x00007c0002037a24 */ /* 0x040fe400078e02ff */
[----:B------:R-:W-:Y:S02]  /*1540*/  IMAD R2, R2, c[0x0][0x218], RZ ;  /* 0x0000860002027a24 */ /* 0x000fe400078e02ff */
[C---:B------:R-:W-:Y:S02]  /*1550*/  IMAD R13, R0.reuse, c[0x0][0x1f4], R3 ;  /* 0x00007d00000d7a24 */ /* 0x040fe400078e0203 */
[----:B------:R-:W-:Y:S01]  /*1560*/  IMAD R3, R0, c[0x0][0x21c], R2 ;  /* 0x0000870000037a24 */ /* 0x000fe200078e0202 */
[----:B------:R-:W-:Y:S01]  /*1570*/  SEL R2, R4, 0xfffffff0, !P1 ;  /* 0xfffffff004027807 */ /* 0x000fe20004800000 */
[----:B------:R-:W-:Y:S01]  /*1580*/  IMAD.WIDE.U32 R28, R0, c[0x0][0x1f0], R8 ;  /* 0x00007c00001c7a25 */ /* 0x000fe200078e0008 */
[----:B------:R-:W-:-:S02]  /*1590*/  SEL R4, R17, 0xffffffe0, !P2 ;  /* 0xffffffe011047807 */ /* 0x000fc40005000000 */
[----:B------:R-:W-:Y:S01]  /*15a0*/  IADD3 R27, R63, R3, RZ ;  /* 0x000000033f1b7210 */ /* 0x000fe20007ffe0ff */
[----:B------:R-:W-:Y:S01]  /*15b0*/  IMAD.IADD R31, R29, 0x1, R13 ;  /* 0x000000011d1f7824 */ /* 0x000fe200078e020d */
[----:B------:R1:W-:Y:S04]  /*15c0*/  STL.64 [R1+0x30], R28 ;  /* 0x0000301c01007387 */ /* 0x0003e80000100a00 */
[----:B------:R1:W-:Y:S04]  /*15d0*/  STL.64 [R1+0x40], R62 ;  /* 0x0000403e01007387 */ /* 0x0003e80000100a00 */
[----:B------:R1:W-:Y:S04]  /*15e0*/  STL [R1+0x3c], R27 ;  /* 0x00003c1b01007387 */ /* 0x0003e80000100800 */
[----:B------:R1:W-:Y:S01]  /*15f0*/  STL [R1+0x24], R31 ;  /* 0x0000241f01007387 */ /* 0x0003e20000100800 */
[----:B------:R-:W-:Y:S05]  /*1600*/  @P3 BRA `(.L_x_228) ;  /* 0x0000005000003947 */ /* 0x000fea0003800000 */
[----:B--23--:R-:W-:Y:S01]  /*1610*/  LEA R6, P1, R20, R14, 0x1 ;  /* 0x0000000e14067211 */ /* 0x00cfe200078208ff */
[----:B------:R-:W-:-:S03]  /*1620*/  IMAD.SHL.U32 R0, R5, 0x2, RZ ;  /* 0x0000000205007824 */ /* 0x000fc600078e00ff */
[----:B------:R-:W-:-:S05]  /*1630*/  LEA.HI.X R7, R20, R15, R21, 0x1, P1 ;  /* 0x0000000f14077211 */ /* 0x000fca00008f0c15 */
[----:B------:R-:W-:Y:S01]  /*1640*/  @!PT LDS RZ, [RZ] ;  /* 0x00000000fffff984 */ /* 0x000fe20000000800 */
[----:B------:R2:W-:Y:S04]  /*1650*/  LDGSTS.E.BYPASS.LTC128B.128 [R0+0x6100], [R6.64], !P0 ;  /* 0x0610000006007fae */ /* 0x0005e8000c101d6c */
.L_x_228:
[----:B--23--:R-:W-:Y:S05]  /*1660*/  BSYNC B0 ;  /* 0x0000000000007941 */ /* 0x00cfea0003800000 */
.L_x_227:
[----:B------:R-:W-:Y:S01]  /*1670*/  IADD3 R0, R10, 0x10, RZ ;  /* 0x000000100a007810 */ /* 0x000fe20007ffe0ff */
[----:B------:R2:W3:Y:S01]  /*1680*/  SHFL.IDX PT, R3, R11, 0x1, 0x181f ;  /* 0x00381f000b037f89 */ /* 0x0004e200000e0000 */
[----:B------:R-:W-:Y:S02]  /*1690*/  BSSY B0, `(.L_x_229) ;  /* 0x0000009000007945 */ /* 0x000fe40003800000 */
[----:B------:R-:W-:Y:S01]  /*16a0*/  ISETP.GE.AND P1, PT, R0, UR8, PT ;  /* 0x0000000800007c0c */ /* 0x000fe2000bf26270 */
[----:B------:R2:W4:-:S12]  /*16b0*/  SHFL.IDX PT, R6, R12, 0x1, 0x181f ;  /* 0x00381f000c067f89 */ /* 0x00051800000e0000 */
[----:B------:R-:W-:Y:S05]  /*16c0*/  @P1 BRA `(.L_x_230) ;  /* 0x0000005000001947 */ /* 0x000fea0003800000 */
[----:B----4-:R-:W-:Y:S01]  /*16d0*/  LEA R6, P1, R20, R6, 0x1 ;  /* 0x0000000614067211 */ /* 0x010fe200078208ff */
[----:B------:R-:W-:-:S03]  /*16e0*/  IMAD.SHL.U32 R0, R5, 0x2, RZ ;  /* 0x0000000205007824 */ /* 0x000fc600078e00ff */
[----:B---3--:R-:W-:-:S05]  /*16f0*/  LEA.HI.X R7, R20, R3, R21, 0x1, P1 ;  /* 0x0000000314077211 */ /* 0x008fca00008f0c15 */
[----:B------:R-:W-:Y:S01]  /*1700*/  @!PT LDS RZ, [RZ] ;  /* 0x00000000fffff984 */ /* 0x000fe20000000800 */
[----:B------:R3:W-:Y:S04]  /*1710*/  LDGSTS.E.BYPASS.LTC128B.128 [R0+0x6900], [R6.64], !P0 ;  /* 0x0690000006007fae */ /* 0x0007e8000c101d6c */
.L_x_230:
[----:B------:R-:W-:Y:S05]  /*1720*/  BSYNC B0 ;  /* 0x0000000000007941 */ /* 0x000fea0003800000 */
.L_x_229:
[----:B---3--:R-:W-:Y:S01]  /*1730*/  IADD3 R0, R10, 0x20, RZ ;  /* 0x000000200a007810 */ /* 0x008fe20007ffe0ff */
[----:B------:R3:W1:Y:S01]  /*1740*/  SHFL.IDX PT, R3, R11, 0x2, 0x181f ;  /* 0x00581f000b037f89 */ /* 0x00066200000e0000 */
[----:B------:R-:W-:Y:S02]  /*1750*/  BSSY B0, `(.L_x_231) ;  /* 0x0000009000007945 */ /* 0x000fe40003800000 */
[----:B------:R-:W-:Y:S01]  /*1760*/  ISETP.GE.AND P1, PT, R0, UR8, PT ;  /* 0x0000000800007c0c */ /* 0x000fe2000bf26270 */
[----:B----4-:R3:W4:-:S12]  /*1770*/  SHFL.IDX PT, R6, R12, 0x2, 0x181f ;  /* 0x00581f000c067f89 */ /* 0x01071800000e0000 */
[----:B------:R-:W-:Y:S05]  /*1780*/  @P1 BRA `(.L_x_232) ;  /* 0x0000005000001947 */ /* 0x000fea0003800000 */
[----:B----4-:R-:W-:Y:S01]  /*1790*/  LEA R6, P1, R20, R6, 0x1 ;  /* 0x0000000614067211 */ /* 0x010fe200078208ff */
[----:B------:R-:W-:-:S03]  /*17a0*/  IMAD.SHL.U32 R0, R5, 0x2, RZ ;  /* 0x0000000205007824 */ /* 0x000fc600078e00ff */
[----:B-1----:R-:W-:-:S05]  /*17b0*/  LEA.HI.X R7, R20, R3, R21, 0x1, P1 ;  /* 0x0000000314077211 */ /* 0x002fca00008f0c15 */
[----:B------:R-:W-:Y:S01]  /*17c0*/  @!PT LDS RZ, [RZ] ;  /* 0x00000000fffff984 */ /* 0x000fe20000000800 */
[----:B------:R1:W-:Y:S04]  /*17d0*/  LDGSTS.E.BYPASS.LTC128B.128 [R0+0x7100], [R6.64], !P0 ;  /* 0x0710000006007fae */ /* 0x0003e8000c101d6c */
.L_x_232:
[----:B------:R-:W-:Y:S05]  /*17e0*/  BSYNC B0 ;  /* 0x0000000000007941 */ /* 0x000fea0003800000 */
.L_x_231:
[----:B-1----:R-:W-:Y:S01]  /*17f0*/  IADD3 R0, R10, 0x30, RZ ;  /* 0x000000300a007810 */ /* 0x002fe20007ffe0ff */
[----:B------:R1:W2:Y:S01]  /*1800*/  SHFL.IDX PT, R3, R11, 0x3, 0x181f ;  /* 0x00781f000b037f89 */ /* 0x0002a200000e0000 */
[----:B------:R-:W-:Y:S02]  /*1810*/  BSSY B0, `(.L_x_233) ;  /* 0x0000009000007945 */ /* 0x000fe40003800000 */
[----:B------:R-:W-:Y:S01]  /*1820*/  ISETP.GE.AND P1, PT, R0, UR8, PT ;  /* 0x0000000800007c0c */ /* 0x000fe2000bf26270 */
[----:B----4-:R1:W4:-:S12]  /*1830*/  SHFL.IDX PT, R6, R12, 0x3, 0x181f ;  /* 0x00781f000c067f89 */ /* 0x01031800000e0000 */
[----:B------:R-:W-:Y:S05]  /*1840*/  @P1 BRA `(.L_x_234) ;  /* 0x0000005000001947 */ /* 0x000fea0003800000 */
[----:B----4-:R-:W-:Y:S01]  /*1850*/  LEA R6, P1, R20, R6, 0x1 ;  /* 0x0000000614067211 */ /* 0x010fe200078208ff */
[----:B------:R-:W-:-:S03]  /*1860*/  IMAD.SHL.U32 R0, R5, 0x2, RZ ;  /* 0x0000000205007824 */ /* 0x000fc600078e00ff */
[----:B--2---:R-:W-:-:S05]  /*1870*/  LEA.HI.X R7, R20, R3, R21, 0x1, P1 ;  /* 0x0000000314077211 */ /* 0x004fca00008f0c15 */
[----:B------:R-:W-:Y:S01]  /*1880*/  @!PT LDS RZ, [RZ] ;  /* 0x00000000fffff984 */ /* 0x000fe20000000800 */
[----:B------:R2:W-:Y:S04]  /*1890*/  LDGSTS.E.BYPASS.LTC128B.128 [R0+0x7900], [R6.64], !P0 ;  /* 0x0790000006007fae */ /* 0x0005e8000c101d6c */
.L_x_234:
[----:B------:R-:W-:Y:S05]  /*18a0*/  BSYNC B0 ;  /* 0x0000000000007941 */ /* 0x000fea0003800000 */
.L_x_233:
[----:B--2---:R-:W-:Y:S01]  /*18b0*/  IADD3 R0, R10, 0x40, RZ ;  /* 0x000000400a007810 */ /* 0x004fe20007ffe0ff */
        /* <DEDUP_REMOVED lines=10> */
.L_x_236:
[----:B------:R-:W-:Y:S05]  /*1960*/  BSYNC B0 ;  /* 0x0000000000007941 */ /* 0x000fea0003800000 */
.L_x_235:
        /* <DEDUP_REMOVED lines=11> */
.L_x_238:
[----:B------:R-:W-:Y:S05]  /*1a20*/  BSYNC B0 ;  /* 0x0000000000007941 */ /* 0x000fea0003800000 */
.L_x_237:
        /* <DEDUP_REMOVED lines=11> */
.L_x_240:
[----:B------:R-:W-:Y:S05]  /*1ae0*/  BSYNC B0 ;  /* 0x0000000000007941 */ /* 0x000fea0003800000 */
.L_x_239:
[----:B------:R5:W2:Y:S01]  /*1af0*/  SHFL.IDX PT, R8, R12, 0x7, 0x181f ;  /* 0x00f81f000c087f89 */ /* 0x000aa200000e0000 */
[----:B-1----:R-:W-:Y:S01]  /*1b00*/  IADD3 R0, R10, 0x70, RZ ;  /* 0x000000700a007810 */ /* 0x002fe20007ffe0ff */
[----:B------:R-:W-:Y:S01]  /*1b10*/  UMOV UR10, 0x60 ;  /* 0x00000060000a7882 */ /* 0x000fe20000000000 */
[----:B------:R-:W-:Y:S01]  /*1b20*/  IMAD.SHL.U32 R231, R5, 0x2, RZ ;  /* 0x0000000205e77824 */ /* 0x000fe200078e00ff */
[----:B------:R-:W1:Y:S01]  /*1b30*/  SHFL.IDX PT, R3, R11, 0x7, 0x181f ;  /* 0x00f81f000b037f89 */ /* 0x000e6200000e0000 */
[----:B------:R-:W-:Y:S01]  /*1b40*/  ISETP.GE.AND P3, PT, R0, UR8, PT ;  /* 0x0000000800007c0c */ /* 0x000fe2000bf66270 */
[----:B------:R-:W-:Y:S01]  /*1b50*/  UIMAD UR32, UR6, -0x60, UR10 ;  /* 0xffffffa0062078a4 */ /* 0x000fe2000f8e020a */
[----:B------:R-:W-:Y:S01]  /*1b60*/  IMAD.MOV.U32 R214, RZ, RZ, R30 ;  /* 0x000000ffffd67224 */ /* 0x000fe200078e001e */
[----:B------:R-:W-:Y:S01]  /*1b70*/  ULDC.64 UR8, c[0x0][0x1e0] ;  /* 0x0000780000087ab9 */ /* 0x000fe20000000a00 */
[----:B------:R-:W-:Y:S01]  /*1b80*/  IMAD.MOV.U32 R215, RZ, RZ, R31 ;  /* 0x000000ffffd77224 */ /* 0x000fe200078e001f */
[----:B------:R-:W-:Y:S01]  /*1b90*/  UIMAD.WIDE.U32 UR18, UR10, UR8, URZ ;  /* 0x000000080a1272a5 */ /* 0x000fe2000f8e003f */
[----:B------:R-:W-:Y:S01]  /*1ba0*/  IMAD.MOV.U32 R210, RZ, RZ, c[0x0][0x1e0] ;  /* 0x00007800ffd27624 */ /* 0x000fe200078e00ff */
[----:B------:R-:W-:Y:S01]  /*1bb0*/  UIMAD UR9, UR10, UR9, URZ ;  /* 0x000000090a0972a4 */ /* 0x000fe2000f8e023f */
[----:B------:R-:W-:Y:S01]  /*1bc0*/  IMAD.U32 R0, RZ, RZ, UR32 ;  /* 0x00000020ff007e24 */ /* 0x000fe2000f8e00ff */
[----:B------:R-:W-:Y:S01]  /*1bd0*/  UIADD3 UR10, UR6, -0x1, URZ ;  /* 0xffffffff060a7890 */ /* 0x000fe2000fffe03f */
[----:B------:R-:W-:Y:S01]  /*1be0*/  IMAD.MOV.U32 R214, RZ, RZ, R28 ;  /* 0x000000ffffd67224 */ /* 0x000fe200078e001c */
[----:B------:R-:W-:Y:S01]  /*1bf0*/  UIADD3 UR16, UR19, UR9, URZ ;  /* 0x0000000913107290 */ /* 0x000fe2000fffe03f */
[----:B------:R-:W-:Y:S01]  /*1c00*/  IMAD.MOV.U32 R211, RZ, RZ, c[0x0][0x1e4] ;  /* 0x00007900ffd37624 */ /* 0x000fe200078e00ff */
[----:B------:R-:W-:Y:S01]  /*1c10*/  IADD3 R22, R0, UR7, -R16 ;  /* 0x0000000700167c10 */ /* 0x000fe2000fffe810 */
[----:B------:R-:W-:Y:S01]  /*1c20*/  USHF.R.S32.HI UR8, URZ, 0x1f, UR10 ;  /* 0x0000001f3f087899 */ /* 0x000fe2000801140a */
[----:B----4-:R-:W-:Y:S01]  /*1c30*/  IMAD.U32 R6, RZ, RZ, UR10 ;  /* 0x0000000aff067e24 */ /* 0x010fe2000f8e00ff */
[----:B------:R-:W-:Y:S01]  /*1c40*/  UIMAD UR9, UR16, UR10, URZ ;  /* 0x0000000a100972a4 */ /* 0x000fe2000f8e023f */
[----:B------:R-:W-:Y:S01]  /*1c50*/  ISETP.GE.AND P6, PT, R22, 0x21, PT ;  /* 0x000000211600780c */ /* 0x000fe20003fc6270 */
[----:B--23-5:R-:W-:Y:S01]  /*1c60*/  IMAD.WIDE.U32 R12, R210, 0x20, RZ ;  /* 0x00000020d20c7825 */ /* 0x02cfe200078e00ff */
[----:B------:R-:W-:Y:S01]  /*1c70*/  @!P3 LEA R8, P1, R20, R8, 0x1 ;  /* 0x000000081408b211 */ /* 0x000fe200078208ff */
[----:B------:R-:W-:Y:S01]  /*1c80*/  UIMAD UR9, UR8, UR18, UR9 ;  /* 0x00000012080972a4 */ /* 0x000fe2000f8e0209 */
[----:B------:R-:W-:Y:S01]  /*1c90*/  ISETP.GE.AND P2, PT, R22, 0x1, PT ;  /* 0x000000011600780c */ /* 0x000fe20003f46270 */
[----:B------:R-:W-:Y:S01]  /*1ca0*/  IMAD.WIDE.U32 R6, R6, UR18, R214 ;  /* 0x0000001206067c25 */ /* 0x000fe2000f8e00d6 */
[----:B-1----:R-:W-:Y:S01]  /*1cb0*/  @!P3 LEA.HI.X R9, R20, R3, R21, 0x1, P1 ;  /* 0x000000031409b211 */ /* 0x002fe200008f0c15 */
[----:B------:R-:W-:Y:S01]  /*1cc0*/  ULDC.64 UR14, c[0x0][0x208] ;  /* 0x00008200000e7ab9 */ /* 0x000fe20000000a00 */
[----:B------:R-:W-:Y:S01]  /*1cd0*/  ISETP.GE.AND P1, PT, R22, 0x11, PT ;  /* 0x000000111600780c */ /* 0x000fe20003f26270 */
[----:B------:R-:W-:Y:S01]  /*1ce0*/  IMAD.MOV.U32 R60, RZ, RZ, R26 ;  /* 0x000000ffff3c7224 */ /* 0x000fe200078e001a */
[----:B------:R-:W-:Y:S01]  /*1cf0*/  IADD3 R7, R7, UR9, RZ ;  /* 0x0000000907077c10 */ /* 0x000fe2000fffe0ff */
[----:B------:R-:W-:Y:S01]  /*1d00*/  @!PT LDS RZ, [RZ] ;  /* 0x00000000fffff984 */ /* 0x000fe20000000800 */
[----:B------:R1:W-:Y:S01]  /*1d10*/  @!P3 LDGSTS.E.BYPASS.LTC128B.128 [R231+0x9900], [R8.64], !P0 ;  /* 0x0990000008e7bfae */ /* 0x0003e2000c101d6c */
[----:B------:R-:W-:Y:S01]  /*1d20*/  ISETP.GE.AND P3, PT, R20, c[0x0][0x1d4], PT ;  /* 0x0000750014007a0c */ /* 0x000fe20003f66270 */
[----:B------:R-:W-:Y:S01]  /*1d30*/  IMAD.MOV.U32 R61, RZ, RZ, R27 ;  /* 0x000000ffff3d7224 */ /* 0x000fe200078e001b */
[----:B------:R-:W-:Y:S01]  /*1d40*/  @P6 IADD3 R3, P4, R6, R12, RZ ;  /* 0x0000000c06036210 */ /* 0x000fe20007f9e0ff */
[----:B------:R-:W0:Y:S01]  /*1d50*/  LDGDEPBAR ;  /* 0x00000000000079af */ /* 0x000e220000000000 */
[----:B------:R-:W-:Y:S01]  /*1d60*/  SHF.R.S32.HI R17, RZ, 0x4, R25 ;  /* 0x00000004ff117819 */ /* 0x000fe20000011419 */
[----:B------:R-:W-:Y:S01]  /*1d70*/  UIMAD UR13, UR8, UR14, URZ ;  /* 0x0000000e080d72a4 */ /* 0x000fe2000f8e023f */
[----:B------:R-:W-:Y:S01]  /*1d80*/  LEA.HI R207, R208, R209, RZ, 0x5 ;  /* 0x000000d1d0cf7211 */ /* 0x000fe200078f28ff */
[----:B------:R-:W-:Y:S01]  /*1d90*/  UIMAD.WIDE.U32 UR8, UR10, UR14, URZ ;  /* 0x0000000e0a0872a5 */ /* 0x000fe2000f8e003f */
[----:B------:R-:W-:Y:S01]  /*1da0*/  IMAD.MOV.U32 R60, RZ, RZ, R62 ;  /* 0x000000ffff3c7224 */ /* 0x000fe200078e003e */
[----:B------:R-:W-:Y:S01]  /*1db0*/  BAR.SYNC.DEFER_BLOCKING 0x0 ;  /* 0x0000000000007b1d */ /* 0x000fe20000010000 */
[C---:B------:R-:W-:Y:S01]  /*1dc0*/  @P1 LEA R0, P0, R210.reuse, R6, 0x4 ;  /* 0x00000006d2001211 */ /* 0x040fe200078020ff */
[----:B------:R-:W-:Y:S01]  /*1dd0*/  UIMAD UR13, UR10, UR15, UR13 ;  /* 0x0000000f0a0d72a4 */ /* 0x000fe2000f8e020d */
[----:B------:R-:W-:Y:S01]  /*1de0*/  SHF.R.S32.HI R206, RZ, 0x5, R207 ;  /* 0x00000005ffce7819 */ /* 0x000fe200000114cf */
[----:B------:R-:W-:Y:S01]  /*1df0*/  UISETP.GT.AND UP2, UPT, UR10, UR4, UPT ;  /* 0x000000040a00728c */ /* 0x000fe2000bf44270 */
[----:B------:R-:W-:Y:S01]  /*1e00*/  @P1 LEA.HI.X R5, R210, R7, R211, 0x4, P0 ;  /* 0x00000007d2051211 */ /* 0x000fe200000f24d3 */
[----:B------:R-:W-:Y:S01]  /*1e10*/  UIADD3 UR13, UR9, UR13, URZ ;  /* 0x0000000d090d7290 */ /* 0x000fe2000fffe03f */
[C---:B------:R-:W-:Y:S01]  /*1e20*/  @P1 LEA R10, P0, R0.reuse, c[0x0][0x1c8], 0x1 ;  /* 0x00007200000a1a11 */ /* 0x040fe200078008ff */
[----:B------:R-:W-:Y:S02]  /*1e30*/  STL.64 [R1+0x20], R214 ;  /* 0x000020d601007387 */ /* 0x000fe40000100a00 */
[----:B------:R-:W-:Y:S01]  /*1e40*/  UIMAD UR13, UR13, 0x60, URZ ;  /* 0x000000600d0d78a4 */ /* 0x000fe2000f8e023f */
[----:B------:R-:W-:Y:S01]  /*1e50*/  @P1 LEA.HI.X R11, R0, c[0x0][0x1cc], R5, 0x1, P0 ;  /* 0x00007300000b1a11 */ /* 0x000fe200000f0c05 */
[----:B------:R-:W-:Y:S01]  /*1e60*/  STL.64 [R1+0x38], R60 ;  /* 0x0000383c01007387 */ /* 0x000fe20000100a00 */
[----:B------:R-:W-:-:S02]  /*1e70*/  @P6 LEA R14, P0, R3, c[0x0][0x1c8], 0x1 ;  /* 0x00007200030e6a11 */ /* 0x000fc400078008ff */
[----:B------:R-:W-:Y:S01]  /*1e80*/  LEA.HI R5, R25, R17, RZ, 0x1 ;  /* 0x0000001119057211 */ /* 0x000fe200078f08ff */
[----:B-1----:R-:W-:Y:S01]  /*1e90*/  IMAD.SHL.U32 R9, R211, 0x20, RZ ;  /* 0x00000020d3097824 */ /* 0x002fe200078e00ff */
[C---:B------:R-:W-:Y:S02]  /*1ea0*/  @P2 LEA R8, P5, R6.reuse, c[0x0][0x1c8], 0x1 ;  /* 0x0000720006082a11 */ /* 0x040fe400078a08ff */
[----:B------:R-:W-:Y:S02]  /*1eb0*/  LOP3.LUT R5, R5, 0xfffffffe, RZ, 0xc0, !PT ;  /* 0xfffffffe05057812 */ /* 0x000fe400078ec0ff */
[----:B------:R-:W-:Y:S02]  /*1ec0*/  @P6 IADD3.X R12, R7, R13, R9, P4, !PT ;  /* 0x0000000d070c6210 */ /* 0x000fe400027fe409 */
[----:B------:R-:W-:Y:S02]  /*1ed0*/  @P2 LEA.HI.X R9, R6, c[0x0][0x1cc], R7, 0x1, P5 ;  /* 0x0000730006092a11 */ /* 0x000fe400028f0c07 */
[----:B------:R-:W-:-:S02]  /*1ee0*/  ISETP.GE.AND P5, PT, R22, 0x31, PT ;  /* 0x000000311600780c */ /* 0x000fc40003fa6270 */
[C---:B------:R-:W-:Y:S01]  /*1ef0*/  ISETP.GE.AND P4, PT, R22.reuse, 0x41, PT ;  /* 0x000000411600780c */ /* 0x040fe20003f86270 */
[----:B------:R-:W-:Y:S01]  /*1f00*/  @!PT LDS RZ, [RZ] ;  /* 0x00000000fffff984 */ /* 0x000fe20000000800 */
[----:B------:R-:W-:Y:S01]  /*1f10*/  @!PT LDS RZ, [RZ] ;  /* 0x00000000fffff984 */ /* 0x000fe20000000800 */
[----:B------:R-:W-:Y:S01]  /*1f20*/  @!PT LDS RZ, [RZ] ;  /* 0x00000000fffff984 */ /* 0x000fe20000000800 */
[----:B------:R1:W-:Y:S01]  /*1f30*/  @P2 LDGSTS.E.BYPASS.LTC128B.128 [R231+0x3100], [R8.64], !P3 ;  /* 0x0310000008e72fae */ /* 0x0003e2000d901d6c */
[----:B------:R-:W-:Y:S02]  /*1f40*/  ISETP.GE.AND P2, PT, R22, 0x51, PT ;  /* 0x000000511600780c */ /* 0x000fe40003f46270 */
[----:B------:R-:W-:Y:S01]  /*1f50*/  @P6 LEA.HI.X R15, R3, c[0x0][0x1cc], R12, 0x1, P0 ;  /* 0x00007300030f6a11 */ /* 0x000fe200000f0c0c */
[----:B------:R2:W-:Y:S04]  /*1f60*/  @P1 LDGSTS.E.BYPASS.LTC128B.128 [R231+0x3900], [R10.64], !P3 ;  /* 0x039000000ae71fae */ /* 0x0005e8000d901d6c */
[----:B------:R3:W-:Y:S02]  /*1f70*/  @P6 LDGSTS.E.BYPASS.LTC128B.128 [R231+0x4100], [R14.64], !P3 ;  /* 0x041000000ee76fae */ /* 0x0007e4000d901d6c */
[----:B------:R-:W-:-:S02]  /*1f80*/  @P5 IMAD R0, R211, 0x30, RZ ;  /* 0x00000030d3005824 */ /* 0x000fc400078e02ff */
[C---:B------:R-:W-:Y:S01]  /*1f90*/  @P4 LEA R3, P0, R210.reuse, R6, 0x6 ;  /* 0x00000006d2034211 */ /* 0x040fe200078030ff */
[----:B-1----:R-:W-:-:S04]  /*1fa0*/  @P5 IMAD.WIDE.U32 R8, R210, 0x30, R6 ;  /* 0x00000030d2085825 */ /* 0x002fc800078e0006 */
[----:B--2---:R-:W-:Y:S01]  /*1fb0*/  @P2 IMAD.MOV.U32 R10, RZ, RZ, R6 ;  /* 0x000000ffff0a2224 */ /* 0x004fe200078e0006 */
[----:B------:R-:W-:Y:S01]  /*1fc0*/  @P5 LEA R12, P1, R8, c[0x0][0x1c8], 0x1 ;  /* 0x00007200080c5a11 */ /* 0x000fe200078208ff */
[----:B------:R-:W-:Y:S01]  /*1fd0*/  @P2 IMAD.MOV.U32 R11, RZ, RZ, R7 ;  /* 0x000000ffff0b2224 */ /* 0x000fe200078e0007 */
[C---:B------:R-:W-:Y:S01]  /*1fe0*/  @P4 LEA.HI.X R7, R210.reuse, R7, R211, 0x6, P0 ;  /* 0x00000007d2074211 */ /* 0x040fe200000f34d3 */
[----:B------:R-:W-:Y:S02]  /*1ff0*/  @P5 IMAD.IADD R0, R9, 0x1, R0 ;  /* 0x0000000109005824 */ /* 0x000fe400078e0200 */
[----:B------:R-:W-:Y:S02]  /*2000*/  @P2 IMAD R9, R211, 0x50, RZ ;  /* 0x00000050d3092824 */ /* 0x000fe400078e02ff */
[----:B------:R-:W-:Y:S01]  /*2010*/  @P2 IMAD.WIDE.U32 R10, R210, 0x50, R10 ;  /* 0x00000050d20a2825 */ /* 0x000fe200078e000a */
[----:B------:R-:W-:Y:S02]  /*2020*/  @P5 LEA.HI.X R13, R8, c[0x0][0x1cc], R0, 0x1, P1 ;  /* 0x00007300080d5a11 */ /* 0x000fe400008f0c00 */
[----:B------:R-:W-:Y:S01]  /*2030*/  @P4 LEA R8, P1, R3, c[0x0][0x1c8], 0x1 ;  /* 0x0000720003084a11 */ /* 0x000fe200078208ff */
[----:B------:R-:W-:Y:S01]  /*2040*/  @P2 IMAD.IADD R0, R11, 0x1, R9 ;  /* 0x000000010b002824 */ /* 0x000fe200078e0209 */
[C---:B------:R-:W-:Y:S01]  /*2050*/  @P2 LEA R6, P0, R10.reuse, c[0x0][0x1c8], 0x1 ;  /* 0x000072000a062a11 */ /* 0x040fe200078008ff */
[----:B------:R3:W-:Y:S01]  /*2060*/  @P5 LDGSTS.E.BYPASS.LTC128B.128 [R231+0x4900], [R12.64], !P3 ;  /* 0x049000000ce75fae */ /* 0x0007e2000d901d6c */
[----:B------:R-:W-:Y:S01]  /*2070*/  @P4 LEA.HI.X R9, R3, c[0x0][0x1cc], R7, 0x1, P1 ;  /* 0x0000730003094a11 */ /* 0x000fe200008f0c07 */
[----:B------:R-:W-:Y:S01]  /*2080*/  IMAD.IADD R11, R17, 0x1, -R5 ;  /* 0x00000001110b7824 */ /* 0x000fe200078e0a05 */
[----:B------:R-:W-:Y:S01]  /*2090*/  @P2 LEA.HI.X R7, R10, c[0x0][0x1cc], R0, 0x1, P0 ;  /* 0x000073000a072a11 */ /* 0x000fe200000f0c00 */
[----:B------:R-:W-:Y:S01]  /*20a0*/  IMAD.SHL.U32 R3, R18, 0x40, RZ ;  /* 0x0000004012037824 */ /* 0x000fe200078e00ff */
[C---:B------:R-:W-:Y:S01]  /*20b0*/  LOP3.LUT P0, RZ, R23.reuse, 0x2, RZ, 0xc0, !PT ;  /* 0x0000000217ff7812 */ /* 0x040fe2000780c0ff */
[----:B------:R1:W-:Y:S01]  /*20c0*/  @P4 LDGSTS.E.BYPASS.LTC128B.128 [R231+0x5100], [R8.64], !P3 ;  /* 0x0510000008e74fae */ /* 0x0003e2000d901d6c */
[C---:B------:R-:W-:Y:S01]  /*20d0*/  IMAD.SHL.U32 R0, R23.reuse, 0x40, RZ ;  /* 0x0000004017007824 */ /* 0x040fe200078e00ff */
[----:B------:R-:W-:Y:S01]  /*20e0*/  LOP3.LUT P1, RZ, R23, 0x4, RZ, 0xc0, !PT ;  /* 0x0000000417ff7812 */ /* 0x000fe2000782c0ff */
[----:B------:R-:W-:Y:S01]  /*20f0*/  IMAD.SHL.U32 R5, R24, 0x40, RZ ;  /* 0x0000004018057824 */ /* 0x000fe200078e00ff */
[----:B------:R2:W-:Y:S01]  /*2100*/  @P2 LDGSTS.E.BYPASS.LTC128B.128 [R231+0x5900], [R6.64], !P3 ;  /* 0x0590000006e72fae */ /* 0x0005e2000d901d6c */
[----:B------:R-:W-:-:S02]  /*2110*/  LOP3.LUT R3, R3, 0x1c0, RZ, 0xc0, !PT ;  /* 0x000001c003037812 */ /* 0x000fc400078ec0ff */
[----:B------:R-:W-:Y:S01]  /*2120*/  LOP3.LUT R0, R0, 0x1c0, RZ, 0xc0, !PT ;  /* 0x000001c000007812 */ /* 0x000fe200078ec0ff */
[----:B------:R-:W0:Y:S01]  /*2130*/  LDGDEPBAR ;  /* 0x00000000000079af */ /* 0x000e220000000000 */
[----:B------:R-:W-:Y:S02]  /*2140*/  LOP3.LUT R205, R5, 0xfffffe00, RZ, 0xc0, !PT ;  /* 0xfffffe0005cd7812 */ /* 0x000fe400078ec0ff */
[----:B------:R-:W-:-:S04]  /*2150*/  ISETP.GE.AND P2, PT, R20, c[0x0][0x1d4], PT ;  /* 0x0000750014007a0c */ /* 0x000fc80003f46270 */
[----:B------:R-:W-:Y:S01]  /*2160*/  ISETP.LT.OR P5, PT, R22, 0x1, P2 ;  /* 0x000000011600780c */ /* 0x000fe200017a1670 */
[----:B--2---:R-:W-:Y:S01]  /*2170*/  IMAD.SHL.U32 R7, R16, 0x8, RZ ;  /* 0x0000000810077824 */ /* 0x004fe200078e00ff */
[----:B------:R-:W-:-:S04]  /*2180*/  DEPBAR.LE SB0, 0x1 ;  /* 0x000080400000791a */ /* 0x000fc80000000000 */
[----:B------:R-:W-:-:S04]  /*2190*/  DEPBAR.LE SB0, 0x0 ;  /* 0x000080000000791a */ /* 0x000fc80000000000 */
[----:B------:R-:W-:Y:S01]  /*21a0*/  IMAD.SHL.U32 R6, R11, 0x8, RZ ;  /* 0x000000080b067824 */ /* 0x000fe200078e00ff */
[----:B------:R-:W-:Y:S02]  /*21b0*/  LOP3.LUT R7, R0, 0x8, R7, 0xf8, !PT ;  /* 0x0000000800077812 */ /* 0x000fe400078ef807 */
[----:B------:R-:W-:Y:S02]  /*21c0*/  SHF.R.U32.HI R0, RZ, 0x3, R0 ;  /* 0x00000003ff007819 */ /* 0x000fe40000011600 */
[----:B------:R-:W-:Y:S01]  /*21d0*/  LOP3.LUT R5, R3, 0x8, R6, 0xf8, !PT ;  /* 0x0000000803057812 */ /* 0x000fe200078ef806 */
[----:B------:R-:W-:Y:S01]  /*21e0*/  IMAD.U32 R6, RZ, RZ, UR8 ;  /* 0x00000008ff067e24 */ /* 0x000fe2000f8e00ff */
[----:B------:R-:W-:Y:S01]  /*21f0*/  SHF.R.U32.HI R3, RZ, 0x3, R3 ;  /* 0x00000003ff037819 */ /* 0x000fe20000011603 */
[----:B------:R-:W-:Y:S01]  /*2200*/  UMOV UR8, 0x5 ;  /* 0x0000000500087882 */ /* 0x000fe20000000000 */
[----:B------:R-:W-:Y:S01]  /*2210*/  LOP3.LUT R0, R7, R0, RZ, 0x3c, !PT ;  /* 0x0000000007007212 */ /* 0x000fe200078e3cff */
[----:B------:R-:W-:Y:S01]  /*2220*/  IMAD.U32 R7, RZ, RZ, UR9 ;  /* 0x00000009ff077e24 */ /* 0x000fe2000f8e00ff */
[----:B------:R-:W-:Y:S01]  /*2230*/  LOP3.LUT R204, R5, R3, RZ, 0x3c, !PT ;  /* 0x0000000305cc7212 */ /* 0x000fe200078e3cff */
[----:B------:R-:W-:Y:S01]  /*2240*/  IMAD R3, R206, 0x400, R205 ;  /* 0x00000400ce037824 */ /* 0x000fe200078e02cd */
[----:B------:R-:W-:Y:S01]  /*2250*/  USHF.L.U32 UR9, UR14, 0x5, URZ ;  /* 0x000000050e097899 */ /* 0x000fe2000800063f */
[----:B------:R-:W-:Y:S01]  /*2260*/  IMAD R0, R11, 0x200, R0 ;  /* 0x000002000b007824 */ /* 0x000fe200078e0200 */
[----:B------:R-:W-:Y:S01]  /*2270*/  USHF.L.U64.HI UR8, UR14, UR8, UR15 ;  /* 0x000000080e087299 */ /* 0x000fe2000801020f */
[----:B------:R-:W-:-:S02]  /*2280*/  IMAD.IADD R3, R204, 0x1, R3 ;  /* 0x00000001cc037824 */ /* 0x000fc400078e0203 */
[----:B------:R-:W-:Y:S01]  /*2290*/  IMAD.SHL.U32 R212, R0, 0x2, RZ ;  /* 0x0000000200d47824 */ /* 0x000fe200078e00ff */
[----:B------:R-:W-:Y:S01]  /*22a0*/  BAR.SYNC.DEFER_BLOCKING 0x0 ;  /* 0x0000000000007b1d */ /* 0x000fe20000010000 */
[----:B------:R-:W-:-:S03]  /*22b0*/  IMAD.SHL.U32 R219, R3, 0x2, RZ ;  /* 0x0000000203db7824 */ /* 0x000fc600078e00ff */
[----:B------:R-:W-:Y:S01]  /*22c0*/  IADD3 R0, R212, 0x3100, RZ ;  /* 0x00003100d4007810 */ /* 0x000fe20007ffe0ff */
[--C-:B------:R-:W-:Y:S01]  /*22d0*/  IMAD R222, R2, 0x2, R219.reuse ;  /* 0x0000000202de7824 */ /* 0x100fe200078e02db */
[----:B------:R-:W-:Y:S01]  /*22e0*/  IADD3 R223, R212, 0x3120, RZ ;  /* 0x00003120d4df7810 */ /* 0x000fe20007ffe0ff */
[----:B------:R-:W-:Y:S01]  /*22f0*/  IMAD R220, R4, 0x2, R219 ;  /* 0x0000000204dc7824 */ /* 0x000fe200078e02db */
[----:B------:R-:W-:-:S03]  /*2300*/  @P0 IADD3 R223, R0, -0x20, RZ ;  /* 0xffffffe000df0810 */ /* 0x000fc60007ffe0ff */
[----:B------:R-:W-:Y:S01]  /*2310*/  IMAD R221, R2, 0x2, R220 ;  /* 0x0000000202dd7824 */ /* 0x000fe200078e02dc */
[C---:B------:R-:W-:Y:S02]  /*2320*/  IADD3 R228, R223.reuse, 0x800, RZ ;  /* 0x00000800dfe47810 */ /* 0x040fe40007ffe0ff */
[C---:B------:R-:W-:Y:S02]  /*2330*/  IADD3 R227, R223.reuse, 0x1000, RZ ;  /* 0x00001000dfe37810 */ /* 0x040fe40007ffe0ff */
[C---:B------:R-:W-:Y:S02]  /*2340*/  IADD3 R226, R223.reuse, 0x1800, RZ ;  /* 0x00001800dfe27810 */ /* 0x040fe40007ffe0ff */
[C---:B------:R-:W-:Y:S02]  /*2350*/  IADD3 R225, R223.reuse, 0x2000, RZ ;  /* 0x00002000dfe17810 */ /* 0x040fe40007ffe0ff */
[----:B------:R-:W-:Y:S01]  /*2360*/  IADD3 R224, R223, 0x2800, RZ ;  /* 0x00002800dfe07810 */ /* 0x000fe20007ffe0ff */
[----:B------:R-:W-:Y:S04]  /*2370*/  LDSM.16.M88.4 R24, [R212+0x3100] ;  /* 0x00310000d418783b */ /* 0x000fe80000000200 */
[----:B---3--:R-:W2:Y:S04]  /*2380*/  LDSM.16.M88.4 R12, [R219+0x6100] ;  /* 0x00610000db0c783b */ /* 0x008ea80000000200 */
[----:B-1----:R-:W1:Y:S04]  /*2390*/  LDSM.16.M88.4 R8, [R219+0x8100] ;  /* 0x00810000db08783b */ /* 0x002e680000000200 */
[----:B------:R-:W3:Y:S04]  /*23a0*/  LDSM.16.M88.4 R16, [R212+0x3900] ;  /* 0x00390000d410783b */ /* 0x000ee80000000200 */
[----:B------:R-:W4:Y:S04]  /*23b0*/  LDSM.16.M88.4 R32, [R212+0x4100] ;  /* 0x00410000d420783b */ /* 0x000f280000000200 */
[----:B------:R-:W5:Y:S04]  /*23c0*/  LDSM.16.M88.4 R28, [R212+0x4900] ;  /* 0x00490000d41c783b */ /* 0x000f680000000200 */
[----:B------:R-:W3:Y:S04]  /*23d0*/  LDSM.16.M88.4 R36, [R212+0x5100] ;  /* 0x00510000d424783b */ /* 0x000ee80000000200 */
[----:B------:R-:W-:Y:S04]  /*23e0*/  LDSM.16.M88.4 R40, [R223+0x800] ;  /* 0x00080000df28783b */ /* 0x000fe80000000200 */
[----:B------:R-:W-:Y:S01]  /*23f0*/  LDSM.16.M88.4 R44, [R223] ;  /* 0x00000000df2c783b */ /* 0x000fe20000000200 */
[-C--:B--2---:R-:W-:Y:S08]  /*2400*/  HMMA.16816.F32 R160, R12, R24.reuse, RZ ;  /* 0x000000180ca0723c */ /* 0x084ff000000018ff */
[C---:B-1----:R-:W-:Y:S08]  /*2410*/  HMMA.16816.F32 R48, R8.reuse, R24, RZ ;  /* 0x000000180830723c */ /* 0x042ff000000018ff */
[-C--:B------:R-:W-:Y:S08]  /*2420*/  HMMA.16816.F32 R88, R8, R26.reuse, RZ ;  /* 0x0000001a0858723c */ /* 0x080ff000000018ff */
[----:B------:R-:W-:Y:S01]  /*2430*/  HMMA.16816.F32 R156, R12, R26, RZ ;  /* 0x0000001a0c9c723c */ /* 0x000fe200000018ff */
[----:B------:R-:W1:Y:S07]  /*2440*/  LDSM.16.M88.4 R24, [R212+0x5900] ;  /* 0x00590000d418783b */ /* 0x000e6e0000000200 */
[C---:B---3--:R-:W-:Y:S08]  /*2450*/  HMMA.16816.F32 R52, R8.reuse, R16, RZ ;  /* 0x000000100834723c */ /* 0x048ff000000018ff */
[C---:B------:R-:W-:Y:S08]  /*2460*/  HMMA.16816.F32 R96, R8.reuse, R18, RZ ;  /* 0x000000120860723c */ /* 0x040ff000000018ff */
[C---:B----4-:R-:W-:Y:S08]  /*2470*/  HMMA.16816.F32 R68, R8.reuse, R32, RZ ;  /* 0x000000200844723c */ /* 0x050ff000000018ff */
[C---:B------:R-:W-:Y:S08]  /*2480*/  HMMA.16816.F32 R92, R8.reuse, R34, RZ ;  /* 0x00000022085c723c */ /* 0x040ff000000018ff */
[C---:B-----5:R-:W-:Y:S08]  /*2490*/  HMMA.16816.F32 R64, R8.reuse, R28, RZ ;  /* 0x0000001c0840723c */ /* 0x060ff000000018ff */
[C---:B------:R-:W-:Y:S08]  /*24a0*/  HMMA.16816.F32 R124, R8.reuse, R30, RZ ;  /* 0x0000001e087c723c */ /* 0x040ff000000018ff */
[C---:B------:R-:W-:Y:S08]  /*24b0*/  HMMA.16816.F32 R56, R8.reuse, R36, RZ ;  /* 0x000000240838723c */ /* 0x040ff000000018ff */
[C---:B------:R-:W-:Y:S08]  /*24c0*/  HMMA.16816.F32 R116, R8.reuse, R38, RZ ;  /* 0x000000260874723c */ /* 0x040ff000000018ff */
[C---:B-1----:R-:W-:Y:S08]  /*24d0*/  HMMA.16816.F32 R72, R8.reuse, R24, RZ ;  /* 0x000000180848723c */ /* 0x042ff000000018ff */
[----:B------:R-:W-:Y:S07]  /*24e0*/  HMMA.16816.F32 R108, R8, R26, RZ ;  /* 0x0000001a086c723c */ /* 0x000fee00000018ff */
[----:B------:R-:W-:Y:S01]  /*24f0*/  IMAD.WIDE.U32 R8, R6, 0x60, R60 ;  /* 0x0000006006087825 */ /* 0x000fe200078e003c */
[----:B------:R-:W-:Y:S04]  /*2500*/  HMMA.16816.F32 R148, R12, R16, RZ ;  /* 0x000000100c94723c */ /* 0x000fe800000018ff */
[----:B------:R-:W-:-:S04]  /*2510*/  IADD3 R0, R9, UR13, RZ ;  /* 0x0000000d09007c10 */ /* 0x000fc8000fffe0ff */
[C---:B------:R-:W-:Y:S01]  /*2520*/  HMMA.16816.F32 R144, R12.reuse, R18, RZ ;  /* 0x000000120c90723c */ /* 0x040fe200000018ff */
[----:B------:R-:W1:Y:S07]  /*2530*/  LDSM.16.M88.4 R16, [R222+0x8100] ;  /* 0x00810000de10783b */ /* 0x000e6e0000000200 */
[C---:B------:R-:W-:Y:S08]  /*2540*/  HMMA.16816.F32 R132, R12.reuse, R32, RZ ;  /* 0x000000200c84723c */ /* 0x040ff000000018ff */
[C---:B------:R-:W-:Y:S01]  /*2550*/  HMMA.16816.F32 R140, R12.reuse, R34, RZ ;  /* 0x000000220c8c723c */ /* 0x040fe200000018ff */
[----:B------:R-:W2:Y:S07]  /*2560*/  LDSM.16.M88.4 R32, [R223+0x1800] ;  /* 0x00180000df20783b */ /* 0x000eae0000000200 */
[C---:B------:R-:W-:Y:S08]  /*2570*/  HMMA.16816.F32 R128, R12.reuse, R28, RZ ;  /* 0x0000001c0c80723c */ /* 0x040ff000000018ff */
[C---:B------:R-:W-:Y:S01]  /*2580*/  HMMA.16816.F32 R152, R12.reuse, R30, RZ ;  /* 0x0000001e0c98723c */ /* 0x040fe200000018ff */
[----:B------:R-:W-:Y:S07]  /*2590*/  LDSM.16.M88.4 R28, [R223+0x2000] ;  /* 0x00200000df1c783b */ /* 0x000fee0000000200 */
[C---:B------:R-:W-:Y:S08]  /*25a0*/  HMMA.16816.F32 R120, R12.reuse, R36, RZ ;  /* 0x000000240c78723c */ /* 0x040ff000000018ff */
[C---:B------:R-:W-:Y:S01]  /*25b0*/  HMMA.16816.F32 R136, R12.reuse, R38, RZ ;  /* 0x000000260c88723c */ /* 0x040fe200000018ff */
[----:B------:R-:W3:Y:S07]  /*25c0*/  LDSM.16.M88.4 R36, [R223+0x1000] ;  /* 0x00100000df24783b */ /* 0x000eee0000000200 */
[C---:B------:R-:W-:Y:S08]  /*25d0*/  HMMA.16816.F32 R112, R12.reuse, R24, RZ ;  /* 0x000000180c70723c */ /* 0x040ff000000018ff */
[----:B------:R-:W-:Y:S01]  /*25e0*/  HMMA.16816.F32 R104, R12, R26, RZ ;  /* 0x0000001a0c68723c */ /* 0x000fe200000018ff */
[----:B------:R-:W4:Y:S06]  /*25f0*/  LDSM.16.M88.4 R24, [R223+0x2800] ;  /* 0x00280000df18783b */ /* 0x000f2c0000000200 */
[C---:B------:R-:W-:Y:S01]  /*2600*/  LEA R12, P0, R8.reuse, c[0x0][0x1f8], 0x1 ;  /* 0x00007e00080c7a11 */ /* 0x040fe200078008ff */
[C---:B-1----:R-:W-:Y:S03]  /*2610*/  HMMA.16816.F32 R80, R16.reuse, R40, R52 ;  /* 0x000000281050723c */ /* 0x042fe60000001834 */
[----:B------:R-:W-:Y:S01]  /*2620*/  LEA.HI.X R13, R8, c[0x0][0x1fc], R0, 0x1, P0 ;  /* 0x00007f00080d7a11 */ /* 0x000fe200000f0c00 */
[----:B------:R-:W-:Y:S01]  /*2630*/  IMAD.MOV.U32 R0, RZ, RZ, 0x40 ;  /* 0x00000040ff007424 */ /* 0x000fe200078e00ff */
[----:B------:R-:W-:Y:S01]  /*2640*/  IADD3 R6, P6, R12, UR9, RZ ;  /* 0x000000090c067c10 */ /* 0x000fe2000ffde0ff */
[----:B------:R-:W1:Y:S01]  /*2650*/  LDSM.16.M88.4 R8, [R222+0x6100] ;  /* 0x00610000de08783b */ /* 0x000e620000000200 */
[----:B------:R-:W-:Y:S01]  /*2660*/  ISETP.LT.OR P0, PT, R22, 0x11, P2 ;  /* 0x000000111600780c */ /* 0x000fe20001701670 */
[----:B------:R-:W-:Y:S01]  /*2670*/  HMMA.16816.F32 R100, R16, R44, R48 ;  /* 0x0000002c1064723c */ /* 0x000fe20000001830 */
[----:B------:R-:W-:Y:S01]  /*2680*/  IADD3 R20, P4, R6, UR9, RZ ;  /* 0x0000000906147c10 */ /* 0x000fe2000ff9e0ff */
[----:B------:R-:W-:Y:S01]  /*2690*/  @!PT LDS RZ, [RZ] ;  /* 0x00000000fffff984 */ /* 0x000fe20000000800 */
[----:B------:R-:W-:Y:S01]  /*26a0*/  @!PT LDS RZ, [RZ] ;  /* 0x00000000fffff984 */ /* 0x000fe20000000800 */
[----:B------:R-:W-:Y:S01]  /*26b0*/  @!PT LDS RZ, [RZ] ;  /* 0x00000000fffff984 */ /* 0x000fe20000000800 */
[----:B------:R5:W-:Y:S01]  /*26c0*/  LDGSTS.E.BYPASS.LTC128B.128 [R231+0x100], [R12.64], !P5 ;  /* 0x001000000ce77fae */ /* 0x000be2000e901d6c */
[----:B------:R-:W-:-:S02]  /*26d0*/  IADD3.X R7, R13, UR8, RZ, P6, !PT ;  /* 0x000000080d077c10 */ /* 0x000fc4000b7fe4ff */
[----:B------:R-:W-:Y:S02]  /*26e0*/  ISETP.LT.OR P6, PT, R22, 0x21, P2 ;  /* 0x000000211600780c */ /* 0x000fe400017c1670 */
[----:B------:R-:W-:Y:S01]  /*26f0*/  IADD3.X R21, R7, UR8, RZ, P4, !PT ;  /* 0x0000000807157c10 */ /* 0x000fe2000a7fe4ff */
[C---:B--2---:R-:W-:Y:S01]  /*2700*/  HMMA.16816.F32 R64, R16.reuse, R32, R64 ;  /* 0x000000201040723c */ /* 0x044fe20000001840 */
[----:B------:R-:W-:Y:S02]  /*2710*/  IADD3 R14, P4, R20, UR9, RZ ;  /* 0x00000009140e7c10 */ /* 0x000fe4000ff9e0ff */
[C---:B------:R-:W-:Y:S01]  /*2720*/  ISETP.LT.OR P5, PT, R22.reuse, 0x31, P2 ;  /* 0x000000311600780c */ /* 0x040fe200017a1670 */
[----:B------:R2:W-:Y:S01]  /*2730*/  LDGSTS.E.BYPASS.LTC128B.128 [R231+0x900], [R6.64], !P0 ;  /* 0x0090000006e77fae */ /* 0x0005e2000c101d6c */
[----:B------:R-:W-:Y:S02]  /*2740*/  IADD3.X R15, R21, UR8, RZ, P4, !PT ;  /* 0x00000008150f7c10 */ /* 0x000fe4000a7fe4ff */
[C---:B------:R-:W-:Y:S01]  /*2750*/  ISETP.LT.OR P4, PT, R22.reuse, 0x41, P2 ;  /* 0x000000411600780c */ /* 0x040fe20001781670 */
[----:B---3--:R-:W-:Y:S01]  /*2760*/  HMMA.16816.F32 R68, R16, R36, R68 ;  /* 0x000000241044723c */ /* 0x008fe20000001844 */
[----:B------:R-:W-:Y:S01]  /*2770*/  ISETP.LT.OR P2, PT, R22, 0x51, P2 ;  /* 0x000000511600780c */ /* 0x000fe20001741670 */
[----:B------:R3:W-:Y:S01]  /*2780*/  LDGSTS.E.BYPASS.LTC128B.128 [R231+0x1100], [R20.64], !P6 ;  /* 0x0110000014e77fae */ /* 0x0007e2000f101d6c */
[----:B------:R-:W-:-:S05]  /*2790*/  SEL R0, R0, 0xffffffc0, !P1 ;  /* 0xffffffc000007807 */ /* 0x000fca0004800000 */
[----:B------:R-:W-:Y:S01]  /*27a0*/  IMAD.IADD R218, R212, 0x1, R0 ;  /* 0x00000001d4da7824 */ /* 0x000fe200078e0200 */
[----:B------:R1:W-:Y:S01]  /*27b0*/  LDGSTS.E.BYPASS.LTC128B.128 [R231+0x1900], [R14.64], !P5 ;  /* 0x019000000ee77fae */ /* 0x0003e2000e901d6c */
[----:B----4-:R-:W-:Y:S01]  /*27c0*/  HMMA.16816.F32 R72, R16, R24, R72 ;  /* 0x000000181048723c */ /* 0x010fe20000001848 */
[----:B------:R-:W-:-:S07]  /*27d0*/  IMAD.IADD R217, R0, 0x1, R223 ;  /* 0x0000000100d97824 */ /* 0x000fce00078e02df */
[----:B------:R-:W-:Y:S01]  /*27e0*/  HMMA.16816.F32 R88, R16, R46, R88 ;  /* 0x0000002e1058723c */ /* 0x000fe20000001858 */
[----:B--2---:R-:W-:-:S07]  /*27f0*/  IADD3 R6, P0, R14, UR9, RZ ;  /* 0x000000090e067c10 */ /* 0x004fce000ff1e0ff */
[----:B------:R-:W-:Y:S01]  /*2800*/  HMMA.16816.F32 R96, R16, R42, R96 ;  /* 0x0000002a1060723c */ /* 0x000fe20000001860 */
[----:B------:R-:W-:Y:S02]  /*2810*/  IADD3.X R7, R15, UR8, RZ, P0, !PT ;  /* 0x000000080f077c10 */ /* 0x000fe400087fe4ff */
[----:B-----5:R-:W-:-:S03]  /*2820*/  IADD3 R12, P0, R6, UR9, RZ ;  /* 0x00000009060c7c10 */ /* 0x020fc6000ff1e0ff */
[----:B------:R2:W-:Y:S01]  /*2830*/  LDGSTS.E.BYPASS.LTC128B.128 [R231+0x2100], [R6.64], !P4 ;  /* 0x0210000006e77fae */ /* 0x0005e2000e101d6c */
[----:B------:R-:W-:Y:S01]  /*2840*/  IADD3.X R13, R7, UR8, RZ, P0, !PT ;  /* 0x00000008070d7c10 */ /* 0x000fe200087fe4ff */
[----:B------:R-:W-:Y:S01]  /*2850*/  HMMA.16816.F32 R92, R16, R38, R92 ;  /* 0x00000026105c723c */ /* 0x000fe2000000185c */
[----:B------:R-:W-:-:S03]  /*2860*/  PLOP3.LUT P0, PT, PT, PT, UP2, 0x80, 0x0 ;  /* 0x000000000000781c */ /* 0x000fc60003f0f028 */
[----:B------:R1:W-:Y:S04]  /*2870*/  LDGSTS.E.BYPASS.LTC128B.128 [R231+0x2900], [R12.64], !P2 ;  /* 0x029000000ce77fae */ /* 0x0003e8000d101d6c */
[----:B---3--:R-:W-:Y:S01]  /*2880*/  LDSM.16.M88.4 R20, [R220+0x8100] ;  /* 0x00810000dc14783b */ /* 0x008fe20000000200 */
[C---:B------:R-:W-:Y:S03]  /*2890*/  HMMA.16816.F32 R176, R16.reuse, R34, R124 ;  /* 0x0000002210b0723c */ /* 0x040fe6000000187c */
[----:B------:R-:W3:Y:S04]  /*28a0*/  LDSM.16.M88.4 R76, [R218+0x5100] ;  /* 0x00510000da4c783b */ /* 0x000ee80000000200 */
[----:B------:R-:W-:Y:S01]  /*28b0*/  LDSM.16.M88.4 R60, [R218+0x3100] ;  /* 0x00310000da3c783b */ /* 0x000fe20000000200 */
[C---:B------:R-:W-:Y:S03]  /*28c0*/  HMMA.16816.F32 R188, R16.reuse, R30, R116 ;  /* 0x0000001e10bc723c */ /* 0x040fe60000001874 */
[----:B------:R-:W-:Y:S04]  /*28d0*/  LDSM.16.M88.4 R52, [R218+0x4100] ;  /* 0x00410000da34783b */ /* 0x000fe80000000200 */
[----:B------:R-:W-:Y:S01]  /*28e0*/  LDSM.16.M88.4 R84, [R218+0x5900] ;  /* 0x00590000da54783b */ /* 0x000fe20000000200 */
[C---:B------:R-:W-:Y:S03]  /*28f0*/  HMMA.16816.F32 R172, R16.reuse, R26, R108 ;  /* 0x0000001a10ac723c */ /* 0x040fe6000000186c */
[----:B------:R-:W-:Y:S04]  /*2900*/  LDSM.16.M88.4 R48, [R218+0x4900] ;  /* 0x00490000da30783b */ /* 0x000fe80000000200 */
[----:B------:R-:W0:Y:S01]  /*2910*/  LDGDEPBAR ;  /* 0x00000000000079af */ /* 0x000e220000000000 */
[----:B-1----:R-:W-:Y:S03]  /*2920*/  HMMA.16816.F32 R12, R16, R28, R56 ;  /* 0x0000001c100c723c */ /* 0x002fe60000001838 */
[----:B------:R-:W1:Y:S04]  /*2930*/  LDSM.16.M88.4 R56, [R218+0x3900] ;  /* 0x00390000da38783b */ /* 0x000e680000000200 */
[----:B------:R-:W4:Y:S01]  /*2940*/  LDSM.16.M88.4 R16, [R220+0x6100] ;  /* 0x00610000dc10783b */ /* 0x000f220000000200 */
        /* <DEDUP_REMOVED lines=13> */
[C---:B------:R-:W-:Y:S08]  /*2a20*/  HMMA.16816.F32 R200, R8.reuse, R24, R112 ;  /* 0x0000001808c8723c */ /* 0x040ff00000001870 */
[C---:B------:R-:W-:Y:S01]  /*2a30*/  HMMA.16816.F32 R164, R8.reuse, R30, R136 ;  /* 0x0000001e08a4723c */ /* 0x040fe20000001888 */
[----:B------:R-:W-:Y:S07]  /*2a40*/  LDSM.16.M88.4 R28, [R217+0x2000] ;  /* 0x00200000d91c783b */ /* 0x000fee0000000200 */
[----:B------:R-:W-:Y:S01]  /*2a50*/  HMMA.16816.F32 R160, R8, R26, R104 ;  /* 0x0000001a08a0723c */ /* 0x000fe20000001868 */
[----:B------:R-:W5:Y:S04]  /*2a60*/  LDSM.16.M88.4 R8, [R221+0x8100] ;  /* 0x00810000dd08783b */ /* 0x000f680000000200 */
[----:B------:R-:W-:Y:S03]  /*2a70*/  LDSM.16.M88.4 R24, [R217+0x2800] ;  /* 0x00280000d918783b */ /* 0x000fe60000000200 */
[----:B---3--:R-:W-:Y:S01]  /*2a80*/  HMMA.16816.F32 R128, R20, R76, R12 ;  /* 0x0000004c1480723c */ /* 0x008fe2000000180c */
[----:B------:R-:W3:Y:S01]  /*2a90*/  LDSM.16.M88.4 R12, [R221+0x6100] ;  /* 0x00610000dd0c783b */ /* 0x000ee20000000200 */
[----:B------:R-:W-:-:S06]  /*2aa0*/  DEPBAR.LE SB0, 0x0 ;  /* 0x000080000000791a */ /* 0x000fcc0000000000 */
[C---:B-1----:R-:W-:Y:S08]  /*2ab0*/  HMMA.16816.F32 R148, R20.reuse, R56, R80 ;  /* 0x000000381494723c */ /* 0x042ff00000001850 */
[C---:B------:R-:W-:Y:S08]  /*2ac0*/  HMMA.16816.F32 R124, R20.reuse, R84, R72 ;  /* 0x00000054147c723c */ /* 0x040ff00000001848 */
[C---:B------:R-:W-:Y:S08]  /*2ad0*/  HMMA.16816.F32 R116, R20.reuse, R62, R88 ;  /* 0x0000003e1474723c */ /* 0x040ff00000001858 */
[C---:B------:R-:W-:Y:S08]  /*2ae0*/  HMMA.16816.F32 R108, R20.reuse, R54, R92 ;  /* 0x00000036146c723c */ /* 0x040ff0000000185c */
[C---:B------:R-:W-:Y:S08]  /*2af0*/  HMMA.16816.F32 R156, R20.reuse, R60, R100 ;  /* 0x0000003c149c723c */ /* 0x040ff00000001864 */
[C---:B------:R-:W-:Y:S08]  /*2b00*/  HMMA.16816.F32 R144, R20.reuse, R52, R68 ;  /* 0x000000341490723c */ /* 0x040ff00000001844 */
[C---:B------:R-:W-:Y:S08]  /*2b10*/  HMMA.16816.F32 R136, R20.reuse, R48, R64 ;  /* 0x000000301488723c */ /* 0x040ff00000001840 */
[----:B------:R-:W-:Y:S08]  /*2b20*/  HMMA.16816.F32 R112, R20, R58, R96 ;  /* 0x0000003a1470723c */ /* 0x000ff00000001860 */
[C---:B----4-:R-:W-:Y:S08]  /*2b30*/  HMMA.16816.F32 R92, R16.reuse, R60, R168 ;  /* 0x0000003c105c723c */ /* 0x050ff000000018a8 */
[C---:B------:R-:W-:Y:S08]  /*2b40*/  HMMA.16816.F32 R88, R16.reuse, R62, R120 ;  /* 0x0000003e1058723c */ /* 0x040ff00000001878 */
[C---:B------:R-:W-:Y:S08]  /*2b50*/  HMMA.16816.F32 R80, R16.reuse, R56, R180 ;  /* 0x000000381050723c */ /* 0x040ff000000018b4 */
[----:B------:R-:W-:Y:S08]  /*2b60*/  HMMA.16816.F32 R72, R16, R58, R132 ;  /* 0x0000003a1048723c */ /* 0x000ff00000001884 */
        /* <DEDUP_REMOVED lines=11> */
[C---:B-----5:R-:W-:Y:S08]  /*2c20*/  HMMA.16816.F32 R140, R8.reuse, R34, R104 ;  /* 0x00000022088c723c */ /* 0x060ff00000001868 */
[C---:B------:R-:W-:Y:S08]  /*2c30*/  HMMA.16816.F32 R136, R8.reuse, R32, R136 ;  /* 0x000000200888723c */ /* 0x040ff00000001888 */
[C---:B------:R-:W-:Y:S08]  /*2c40*/  HMMA.16816.F32 R104, R8.reuse, R28, R128 ;  /* 0x0000001c0868723c */ /* 0x040ff00000001880 */
[----:B------:R-:W-:Y:S08]  /*2c50*/  HMMA.16816.F32 R176, R8, R30, R100 ;  /* 0x0000001e08b0723c */ /* 0x000ff00000001864 */
[C---:B---3--:R-:W-:Y:S08]  /*2c60*/  HMMA.16816.F32 R60, R12.reuse, R32, R60 ;  /* 0x000000200c3c723c */ /* 0x048ff0000000183c */
        /* <DEDUP_REMOVED lines=21> */
[----:B--2---:R-:W-:Y:S01]  /*2dc0*/  UIADD3 UR13, UR6, -0x2, URZ ;  /* 0xfffffffe060d7890 */ /* 0x004fe2000fffe03f */
[C---:B------:R-:W-:Y:S01]  /*2dd0*/  IMAD.SHL.U32 R5, R210.reuse, 0x20, RZ ;  /* 0x00000020d2057824 */ /* 0x040fe200078e00ff */
[----:B------:R-:W-:-:S02]  /*2de0*/  SHF.L.U64.HI R3, R210, 0x5, R211 ;  /* 0x00000005d2037819 */ /* 0x000fc400000102d3 */
[----:B------:R-:W-:Y:S02]  /*2df0*/  USHF.R.S32.HI UR10, URZ, 0x1f, UR13 ;  /* 0x0000001f3f0a7899 */ /* 0x000fe4000801140d */
[----:B------:R-:W-:Y:S01]  /*2e00*/  IMAD.U32 R0, RZ, RZ, UR13 ;  /* 0x0000000dff007e24 */ /* 0x000fe2000f8e00ff */
[----:B------:R-:W-:-:S03]  /*2e10*/  UIMAD UR13, UR16, UR13, URZ ;  /* 0x0000000d100d72a4 */ /* 0x000fc6000f8e023f */
[----:B------:R-:W-:Y:S01]  /*2e20*/  IMAD.WIDE.U32 R6, R0, UR18, R214 ;  /* 0x0000001200067c25 */ /* 0x000fe2000f8e00d6 */
[----:B------:R-:W-:-:S04]  /*2e30*/  UIMAD UR10, UR10, UR18, UR13 ;  /* 0x000000120a0a72a4 */ /* 0x000fc8000f8e020d */
[C---:B------:R-:W-:Y:S02]  /*2e40*/  LEA R14, P1, R6.reuse, c[0x0][0x1c8], 0x1 ;  /* 0x00007200060e7a11 */ /* 0x040fe400078208ff */
[----:B------:R-:W-:Y:S02]  /*2e50*/  IADD3 R0, R7, UR10, RZ ;  /* 0x0000000a07007c10 */ /* 0x000fe4000fffe0ff */
[----:B------:R-:W-:Y:S02]  /*2e60*/  IADD3 R12, P0, R5, R14, RZ ;  /* 0x0000000e050c7210 */ /* 0x000fe40007f1e0ff */
        /* <DEDUP_REMOVED lines=19> */
.L_x_241:
[----:B--2---:R-:W-:Y:S01]  /*2fa0*/  LOP3.LUT R0, R207, 0xffffffe0, RZ, 0xc0, !PT ;  /* 0xffffffe0cf007812 */ /* 0x004fe200078ec0ff */
[----:B------:R-:W-:Y:S01]  /*2fb0*/  UIADD3 UR10, UR7, 0x1, UR32 ;  /* 0x00000001070a7890 */ /* 0x000fe2000fffe020 */
[----:B------:R-:W-:Y:S01]  /*2fc0*/  LEA.HI R3, R208, R209, RZ, 0x2 ;  /* 0x000000d1d0037211 */ /* 0x000fe200078f10ff */
[----:B------:R-:W0:Y:S01]  /*2fd0*/  LDGDEPBAR ;  /* 0x00000000000079af */ /* 0x000e220000000000 */
[----:B------:R-:W-:Y:S01]  /*2fe0*/  SHF.R.S32.HI R6, RZ, 0x1f, R206 ;  /* 0x0000001fff067819 */ /* 0x000fe200000114ce */
[----:B------:R-:W-:Y:S01]  /*2ff0*/  IMAD.IADD R0, R209, 0x1, -R0 ;  /* 0x00000001d1007824 */ /* 0x000fe200078e0a00 */
[----:B------:R-:W-:Y:S02]  /*3000*/  LOP3.LUT R3, R3, 0xfffffffc, RZ, 0xc0, !PT ;  /* 0xfffffffc03037812 */ /* 0x000fe400078ec0ff */
        /* <DEDUP_REMOVED lines=24> */
[----:B------:R-:W-:-:S02]  /*3190*/  IMAD.IADD R3, R0, 0x1, -R3 ;  /* 0x0000000100037824 */ /* 0x000fc400078e0a03 */
[----:B------:R-:W-:Y:S01]  /*31a0*/  IMAD.U32 R0, RZ, RZ, UR10 ;  /* 0x0000000aff007e24 */ /* 0x000fe2000f8e00ff */
[----:B------:R-:W-:Y:S01]  /*31b0*/  ULDC UR10, c[0x0][0x324] ;  /* 0x0000c900000a7ab9 */ /* 0x000fe20000000800 */
[----:B------:R-:W-:Y:S01]  /*31c0*/  IMAD.SHL.U32 R8, R3, 0x2, RZ ;  /* 0x0000000203087824 */ /* 0x000fe200078e00ff */
[----:B------:R-:W-:Y:S01]  /*31d0*/  ULOP3.LUT UR10, URZ, UR10, URZ, 0x33, !UPT ;  /* 0x0000000a3f0a7292 */ /* 0x000fe2000f8e333f */
[----:B------:R-:W-:-:S03]  /*31e0*/  IMAD.U32 R3, RZ, RZ, UR32 ;  /* 0x00000020ff037e24 */ /* 0x000fc6000f8e00ff */
[----:B------:R3:W-:Y:S01]  /*31f0*/  STL [R1+0x18], R8 ;  /* 0x0000180801007387 */ /* 0x0007e20000100800 */
[----:B------:R-:W-:Y:S02]  /*3200*/  IADD3 R0, R0, -UR12, -R8 ;  /* 0x8000000c00007c10 */ /* 0x000fe4000fffe808 */
[----:B------:R-:W-:Y:S02]  /*3210*/  IADD3 R11, -R8, UR7, R3 ;  /* 0x00000007080b7c10 */ /* 0x000fe4000fffe103 */
[C---:B-1----:R-:W-:Y:S02]  /*3220*/  IADD3 R10, R0.reuse, c[0x0][0x328], RZ ;  /* 0x0000ca00000a7a10 */ /* 0x042fe40007ffe0ff */
[----:B------:R-:W-:Y:S01]  /*3230*/  IADD3 R12, R0, UR10, RZ ;  /* 0x0000000a000c7c10 */ /* 0x000fe2000fffe0ff */
[----:B------:R-:W-:Y:S01]  /*3240*/  IMAD.IADD R0, R205, 0x1, R204 ;  /* 0x00000001cd007824 */ /* 0x000fe200078e02cc */
[----:B------:R-:W-:Y:S01]  /*3250*/  IADD3 R13, -R8, UR32, RZ ;  /* 0x00000020080d7c10 */ /* 0x000fe2000fffe1ff */
[----:B--2---:R-:W-:-:S02]  /*3260*/  IMAD.IADD R5, R10, 0x1, R6 ;  /* 0x000000010a057824 */ /* 0x004fc400078e0206 */
[----:B------:R-:W-:-:S03]  /*3270*/  IMAD.IADD R3, R12, 0x1, R6 ;  /* 0x000000010c037824 */ /* 0x000fc600078e0206 */
[----:B------:R-:W-:Y:S01]  /*3280*/  IMNMX R5, R5, R11, PT ;  /* 0x0000000b05057217 */ /* 0x000fe20003800200 */
[----:B------:R-:W-:Y:S05]  /*3290*/  @P0 BRA `(.L_x_242) ;  /* 0x0000015000000947 */ /* 0x000fea0003800000 */
[----:B------:R-:W-:Y:S01]  /*32a0*/  IMAD.U32 R7, RZ, RZ, UR12 ;  /* 0x0000000cff077e24 */ /* 0x000fe2000f8e00ff */
[----:B------:R-:W-:Y:S04]  /*32b0*/  BSSY B0, `(.L_x_243) ;  /* 0x000000f000007945 */ /* 0x000fe80003800000 */
[----:B------:R-:W-:-:S04]  /*32c0*/  IADD3 R6, -R7, UR7, R6 ;  /* 0x0000000707067c10 */ /* 0x000fc8000fffe106 */
        /* <DEDUP_REMOVED lines=9> */
.L_x_244:
[----:B------:R-:W-:-:S04]  /*3360*/  MOV R7, c[0x0][0x32c] ;  /* 0x0000cb0000077a02 */ /* 0x000fc80000000f00 */
[----:B------:R-:W-:-:S13]  /*3370*/  ISETP.NE.AND P0, PT, R7, 0x1, PT ;  /* 0x000000010700780c */ /* 0x000fda0003f05270 */
[----:B------:R-:W-:-:S05]  /*3380*/  @P0 IMAD.HI.U32 R7, R6, c[0x0][0x330], RZ ;  /* 0x0000cc0006070a27 */ /* 0x000fca00078e00ff */
[----:B------:R-:W-:Y:S02]  /*3390*/  @P0 SHF.R.U32.HI R6, RZ, c[0x0][0x334], R7 ;  /* 0x0000cd00ff060a19 */ /* 0x000fe40000011607 */
.L_x_245:
[----:B------:R-:W-:Y:S05]  /*33a0*/  BSYNC B0 ;  /* 0x0000000000007941 */ /* 0x000fea0003800000 */
.L_x_243:
[----:B------:R-:W-:-:S05]  /*33b0*/  IMAD R6, R6, c[0x0][0x32c], R13 ;  /* 0x0000cb0006067a24 */ /* 0x000fca00078e020d */
[----:B------:R-:W-:Y:S02]  /*33c0*/  IADD3 R7, R6, c[0x0][0x32c], RZ ;  /* 0x0000cb0006077a10 */ /* 0x000fe40007ffe0ff */
[----:B------:R-:W-:Y:S02]  /*33d0*/  IMNMX R3, R3, R6, !PT ;  /* 0x0000000603037217 */ /* 0x000fe40007800200 */
[----:B------:R-:W-:Y:S02]  /*33e0*/  IMNMX R5, R5, R7, PT ;  /* 0x0000000705057217 */ /* 0x000fe40003800200 */
.L_x_242:
[----:B---3--:R-:W1:Y:S01]  /*33f0*/  SHFL.IDX PT, R8, R9, 0x1, 0x1c1f ;  /* 0x003c1f0009087f89 */ /* 0x008e6200000e0000 */
[----:B------:R-:W-:Y:S01]  /*3400*/  PLOP3.LUT P0, PT, PT, PT, UP0, 0x40, 0x0 ;  /* 0x000000000000781c */ /* 0x000fe20003f0e808 */
[--C-:B-1----:R-:W-:Y:S02]  /*3410*/  IMAD.IADD R7, R10, 0x1, R8.reuse ;  /* 0x000000010a077824 */ /* 0x102fe400078e0208 */
[----:B------:R-:W-:-:S03]  /*3420*/  IMAD.IADD R6, R12, 0x1, R8 ;  /* 0x000000010c067824 */ /* 0x000fc600078e0208 */
[----:B------:R-:W-:-:S07]  /*3430*/  IMNMX R7, R7, R11, PT ;  /* 0x0000000b07077217 */ /* 0x000fce0003800200 */
        /* <DEDUP_REMOVED lines=13> */
.L_x_248:
[----:B------:R-:W-:-:S04]  /*3510*/  MOV R14, c[0x0][0x32c] ;  /* 0x0000cb00000e7a02 */ /* 0x000fc80000000f00 */
[----:B------:R-:W-:-:S13]  /*3520*/  ISETP.NE.AND P0, PT, R14, 0x1, PT ;  /* 0x000000010e00780c */ /* 0x000fda0003f05270 */
[----:B------:R-:W-:-:S05]  /*3530*/  @P0 IMAD.HI.U32 R14, R8, c[0x0][0x330], RZ ;  /* 0x0000cc00080e0a27 */ /* 0x000fca00078e00ff */
[----:B------:R-:W-:Y:S02]  /*3540*/  @P0 SHF.R.U32.HI R8, RZ, c[0x0][0x334], R14 ;  /* 0x0000cd00ff080a19 */ /* 0x000fe4000001160e */
.L_x_249:
[----:B------:R-:W-:Y:S05]  /*3550*/  BSYNC B0 ;  /* 0x0000000000007941 */ /* 0x000fea0003800000 */
.L_x_247:
[----:B------:R-:W-:-:S05]  /*3560*/  IMAD R8, R8, c[0x0][0x32c], R13 ;  /* 0x0000cb0008087a24 */ /* 0x000fca00078e020d */
[----:B------:R-:W-:Y:S02]  /*3570*/  IADD3 R14, R8, c[0x0][0x32c], RZ ;  /* 0x0000cb00080e7a10 */ /* 0x000fe40007ffe0ff */
[----:B------:R-:W-:Y:S02]  /*3580*/  IMNMX R6, R6, R8, !PT ;  /* 0x0000000806067217 */ /* 0x000fe40007800200 */
[----:B------:R-:W-:Y:S02]  /*3590*/  IMNMX R7, R7, R14, PT ;  /* 0x0000000e07077217 */ /* 0x000fe40003800200 */
.L_x_246:
[----:B------:R-:W-:Y:S01]  /*35a0*/  UISETP.GE.AND UP2, UPT, UR32, 0x11, UPT ;  /* 0x000000112000788c */ /* 0x000fe2000bf46270 */
[----:B------:R-:W1:Y:S01]  /*35b0*/  SHFL.IDX PT, R8, R9, 0x2, 0x1c1f ;  /* 0x005c1f0009087f89 */ /* 0x000e6200000e0000 */
[----:B------:R-:W-:Y:S02]  /*35c0*/  UISETP.GE.AND UP6, UPT, UR32, 0x1, UPT ;  /* 0x000000012000788c */ /* 0x000fe4000bfc6270 */
[----:B------:R-:W-:Y:S02]  /*35d0*/  UP2UR UR27, UPR, URZ, 0x4 ;  /* 0x000000043f1b7883 */ /* 0x000fe40008000000 */
[----:B------:R-:W-:Y:S01]  /*35e0*/  PLOP3.LUT P2, PT, PT, PT, UP2, 0x40, 0x0 ;  /* 0x000000000000781c */ /* 0x000fe20003f4e828 */
[----:B------:R-:W-:Y:S01]  /*35f0*/  UISETP.GE.AND UP2, UPT, UR32, 0x12, UPT ;  /* 0x000000122000788c */ /* 0x000fe2000bf46270 */
[----:B------:R-:W-:Y:S01]  /*3600*/  PLOP3.LUT P0, PT, PT, PT, UP6, 0x40, 0x0 ;  /* 0x000000000000781c */ /* 0x000fe20003f0e868 */
[----:B------:R-:W-:Y:S01]  /*3610*/  UISETP.GE.AND UP5, UPT, UR32, 0x2, UPT ;  /* 0x000000022000788c */ /* 0x000fe2000bfa6270 */
[C---:B------:R-:W-:Y:S01]  /*3620*/  ISETP.GT.AND P2, PT, R3.reuse, 0x10, P2 ;  /* 0x000000100300780c */ /* 0x040fe20001744270 */
[----:B------:R-:W-:Y:S01]  /*3630*/  UP2UR UR26, UPR, URZ, 0x4 ;  /* 0x000000043f1a7883 */ /* 0x000fe20008000000 */
[----:B------:R-:W-:Y:S01]  /*3640*/  ISETP.GT.AND P0, PT, R3, RZ, P0 ;  /* 0x000000ff0300720c */ /* 0x000fe20000704270 */
[----:B------:R-:W-:Y:S01]  /*3650*/  UISETP.GE.AND UP4, UPT, UR32, 0x9, UPT ;  /* 0x000000092000788c */ /* 0x000fe2000bf86270 */
[----:B------:R-:W-:Y:S01]  /*3660*/  PLOP3.LUT P1, PT, PT, PT, UP2, 0x40, 0x0 ;  /* 0x000000000000781c */ /* 0x000fe20003f2e828 */
[----:B------:R-:W-:Y:S01]  /*3670*/  UISETP.GE.AND UP2, UPT, UR32, 0x19, UPT ;  /* 0x000000192000788c */ /* 0x000fe2000bf46270 */
[----:B------:R-:W-:Y:S01]  /*3680*/  PLOP3.LUT P6, PT, PT, PT, UP5, 0x40, 0x0 ;  /* 0x000000000000781c */ /* 0x000fe20003fce858 */
[----:B------:R-:W-:Y:S01]  /*3690*/  UISETP.GE.AND UP3, UPT, UR32, 0xa, UPT ;  /* 0x0000000a2000788c */ /* 0x000fe2000bf66270 */
[----:B------:R-:W-:Y:S01]  /*36a0*/  ISETP.LT.OR P0, PT, R5, 0x1, P0 ;  /* 0x000000010500780c */ /* 0x000fe20000701670 */
[----:B------:R-:W-:Y:S01]  /*36b0*/  UP2UR UR25, UPR, URZ, 0x4 ;  /* 0x000000043f197883 */ /* 0x000fe20008000000 */
[----:B------:R-:W-:Y:S01]  /*36c0*/  ISETP.GT.AND P6, PT, R3, 0x1, P6 ;  /* 0x000000010300780c */ /* 0x000fe200037c4270 */
[----:B------:R-:W-:Y:S01]  /*36d0*/  UP2UR UR31, UPR, URZ, 0x40 ;  /* 0x000000403f1f7883 */ /* 0x000fe20008000000 */
[----:B------:R-:W-:Y:S01]  /*36e0*/  FSEL R17, R92, -INF , !P0 ;  /* 0xff8000005c117808 */ /* 0x000fe20004000000 */
[----:B------:R-:W-:Y:S01]  /*36f0*/  UP2UR UR30, UPR, URZ, 0x20 ;  /* 0x000000203f1e7883 */ /* 0x000fe20008000000 */
[----:B------:R-:W-:Y:S01]  /*3700*/  PLOP3.LUT P0, PT, PT, PT, UP2, 0x40, 0x0 ;  /* 0x000000000000781c */ /* 0x000fe20003f0e828 */
[----:B------:R-:W-:Y:S01]  /*3710*/  UISETP.GE.AND UP2, UPT, UR32, 0x1a, UPT ;  /* 0x0000001a2000788c */ /* 0x000fe2000bf46270 */
[----:B------:R-:W-:Y:S01]  /*3720*/  PLOP3.LUT P5, PT, PT, PT, UP4, 0x40, 0x0 ;  /* 0x000000000000781c */ /* 0x000fe20003fae848 */
[----:B------:R-:W-:Y:S01]  /*3730*/  UP2UR UR29, UPR, URZ, 0x10 ;  /* 0x000000103f1d7883 */ /* 0x000fe20008000000 */
[----:B------:R-:W-:Y:S01]  /*3740*/  ISETP.LT.OR P6, PT, R5, 0x2, P6 ;  /* 0x000000020500780c */ /* 0x000fe200037c1670 */
[----:B------:R-:W-:Y:S01]  /*3750*/  UP2UR UR24, UPR, URZ, 0x4 ;  /* 0x000000043f187883 */ /* 0x000fe20008000000 */
[----:B------:R-:W-:Y:S01]  /*3760*/  ISETP.GT.AND P5, PT, R3, 0x8, P5 ;  /* 0x000000080300780c */ /* 0x000fe20002fa4270 */
[----:B------:R-:W-:Y:S01]  /*3770*/  UP2UR UR28, UPR, URZ, 0x8 ;  /* 0x000000083f1c7883 */ /* 0x000fe20008000000 */
[----:B------:R-:W-:Y:S01]  /*3780*/  FSEL R18, R93, -INF , !P6 ;  /* 0xff8000005d127808 */ /* 0x000fe20007000000 */
        /* <DEDUP_REMOVED lines=8> */
[----:B------:R-:W-:Y:S01]  /*3810*/  UISETP.GE.AND UP4, UPT, UR32, 0x52, UPT ;  /* 0x000000522000788c */ /* 0x000fe2000bf86270 */
[----:B------:R-:W-:Y:S01]  /*3820*/  FSEL R20, R88, -INF , !P5 ;  /* 0xff80000058147808 */ /* 0x000fe20006800000 */
[----:B------:R-:W-:Y:S01]  /*3830*/  UISETP.GE.AND UP3, UPT, UR32, 0x59, UPT ;  /* 0x000000592000788c */ /* 0x000fe2000bf66270 */
[----:B------:R-:W-:Y:S01]  /*3840*/  PLOP3.LUT P5, PT, PT, PT, UP2, 0x40, 0x0 ;  /* 0x000000000000781c */ /* 0x000fe20003fae828 */
[----:B------:R-:W-:Y:S01]  /*3850*/  UISETP.GE.AND UP2, UPT, UR32, 0x22, UPT ;  /* 0x000000222000788c */ /* 0x000fe2000bf46270 */
[----:B------:R-:W-:-:S02]  /*3860*/  ISETP.LT.OR P4, PT, R5, 0xa, P4 ;  /* 0x0000000a0500780c */ /* 0x000fc40002781670 */
[----:B------:R-:W-:Y:S01]  /*3870*/  ISETP.LT.OR P2, PT, R5, 0x11, P2 ;  /* 0x000000110500780c */ /* 0x000fe20001741670 */
[----:B------:R-:W-:Y:S01]  /*3880*/  UP2UR UR22, UPR, URZ, 0x4 ;  /* 0x000000043f167883 */ /* 0x000fe20008000000 */
[----:B------:R-:W-:Y:S02]  /*3890*/  FSEL R21, R89, -INF , !P4 ;  /* 0xff80000059157808 */ /* 0x000fe40006000000 */
[----:B------:R-:W-:Y:S01]  /*38a0*/  PLOP3.LUT P4, PT, PT, PT, UP2, 0x40, 0x0 ;  /* 0x000000000000781c */ /* 0x000fe20003f8e828 */
[----:B------:R-:W-:Y:S01]  /*38b0*/  UISETP.GE.AND UP2, UPT, UR32, 0x29, UPT ;  /* 0x000000292000788c */ /* 0x000fe2000bf46270 */
[----:B------:R-:W-:Y:S02]  /*38c0*/  ISETP.GT.AND P1, PT, R3, 0x11, P1 ;  /* 0x000000110300780c */ /* 0x000fe40000f24270 */
[----:B------:R-:W-:Y:S01]  /*38d0*/  FSEL R22, R80, -INF , !P2 ;  /* 0xff80000050167808 */ /* 0x000fe20005000000 */
[----:B------:R-:W-:Y:S01]  /*38e0*/  UP2UR UR21, UPR, URZ, 0x4 ;  /* 0x000000043f157883 */ /* 0x000fe20008000000 */
[----:B------:R-:W-:-:S02]  /*38f0*/  ISETP.LT.OR P1, PT, R5, 0x12, P1 ;  /* 0x000000120500780c */ /* 0x000fc40000f21670 */
[----:B------:R-:W-:Y:S01]  /*3900*/  PLOP3.LUT P2, PT, PT, PT, UP2, 0x40, 0x0 ;  /* 0x000000000000781c */ /* 0x000fe20003f4e828 */
[----:B------:R-:W-:Y:S01]  /*3910*/  UISETP.GE.AND UP2, UPT, UR32, 0x2a, UPT ;  /* 0x0000002a2000788c */ /* 0x000fe2000bf46270 */
[----:B------:R-:W-:Y:S02]  /*3920*/  ISETP.GT.AND P0, PT, R3, 0x18, P0 ;  /* 0x000000180300780c */ /* 0x000fe40000704270 */
[----:B------:R-:W-:Y:S01]  /*3930*/  FSEL R23, R81, -INF , !P1 ;  /* 0xff80000051177808 */ /* 0x000fe20004800000 */
[----:B------:R-:W-:Y:S01]  /*3940*/  UP2UR UR20, UPR, URZ, 0x4 ;  /* 0x000000043f147883 */ /* 0x000fe20008000000 */
[----:B------:R-:W-:Y:S02]  /*3950*/  ISETP.LT.OR P0, PT, R5, 0x19, P0 ;  /* 0x000000190500780c */ /* 0x000fe40000701670 */
[----:B------:R-:W-:Y:S01]  /*3960*/  PLOP3.LUT P1, PT, PT, PT, UP2, 0x40, 0x0 ;  /* 0x000000000000781c */ /* 0x000fe20003f2e828 */
[----:B------:R-:W-:Y:S01]  /*3970*/  UISETP.GE.AND UP2, UPT, UR32, 0x31, UPT ;  /* 0x000000312000788c */ /* 0x000fe2000bf46270 */
[----:B------:R-:W-:-:S02]  /*3980*/  ISETP.GT.AND P6, PT, R3, 0x19, P6 ;  /* 0x000000190300780c */ /* 0x000fc400037c4270 */
[----:B------:R-:W-:Y:S01]  /*3990*/  FSEL R24, R72, -INF , !P0 ;  /* 0xff80000048187808 */ /* 0x000fe20004000000 */
[----:B------:R-:W-:Y:S01]  /*39a0*/  UP2UR UR19, UPR, URZ, 0x4 ;  /* 0x000000043f137883 */ /* 0x000fe20008000000 */
[----:B------:R-:W-:Y:S02]  /*39b0*/  ISETP.LT.OR P6, PT, R5, 0x1a, P6 ;  /* 0x0000001a0500780c */ /* 0x000fe400037c1670 */
        /* <DEDUP_REMOVED lines=32> */
[----:B------:R-:W-:-:S02]  /*3bc0*/  FSEL R43, R60, -INF , !P0 ;  /* 0xff8000003c2b7808 */ /* 0x000fc40004000000 */
[C---:B------:R-:W-:Y:S01]  /*3bd0*/  ISETP.GT.AND P6, PT, R3.reuse, 0x31, P6 ;  /* 0x000000310300780c */ /* 0x040fe200037c4270 */
[----:B------:R-:W-:Y:S01]  /*3be0*/  UP2UR UR13, UPR, URZ, 0x4 ;  /* 0x000000043f0d7883 */ /* 0x000fe20008000000 */
[C---:B------:R-:W-:Y:S02]  /*3bf0*/  ISETP.GT.AND P5, PT, R3.reuse, 0x38, P5 ;  /* 0x000000380300780c */ /* 0x040fe40002fa4270 */
[----:B------:R-:W-:Y:S01]  /*3c00*/  PLOP3.LUT P0, PT, PT, PT, UP2, 0x40, 0x0 ;  /* 0x000000000000781c */ /* 0x000fe20003f0e828 */
[----:B------:R-:W-:Y:S01]  /*3c10*/  UISETP.GE.AND UP2, UPT, UR32, 0x5a, UPT ;  /* 0x0000005a2000788c */ /* 0x000fe2000bf46270 */
[C---:B------:R-:W-:Y:S02]  /*3c20*/  ISETP.GT.AND P4, PT, R3.reuse, 0x39, P4 ;  /* 0x000000390300780c */ /* 0x040fe40002784270 */
[C---:B------:R-:W-:Y:S02]  /*3c30*/  ISETP.GT.AND P0, PT, R3.reuse, 0x48, P0 ;  /* 0x000000480300780c */ /* 0x040fe40000704270 */
[----:B------:R-:W-:-:S02]  /*3c40*/  ISETP.GT.AND P2, PT, R3, 0x40, P2 ;  /* 0x000000400300780c */ /* 0x000fc40001744270 */
[----:B------:R-:W-:Y:S02]  /*3c50*/  ISETP.GT.AND P1, PT, R3, 0x41, P1 ;  /* 0x000000410300780c */ /* 0x000fe40000f24270 */
[C---:B------:R-:W-:Y:S02]  /*3c60*/  ISETP.LT.OR P0, PT, R5.reuse, 0x49, P0 ;  /* 0x000000490500780c */ /* 0x040fe40000701670 */
[C---:B------:R-:W-:Y:S02]  /*3c70*/  ISETP.LT.OR P6, PT, R5.reuse, 0x32, P6 ;  /* 0x000000320500780c */ /* 0x040fe400037c1670 */
[C---:B------:R-:W-:Y:S02]  /*3c80*/  ISETP.LT.OR P5, PT, R5.reuse, 0x39, P5 ;  /* 0x000000390500780c */ /* 0x040fe40002fa1670 */
[C---:B------:R-:W-:Y:S02]  /*3c90*/  ISETP.LT.OR P4, PT, R5.reuse, 0x3a, P4 ;  /* 0x0000003a0500780c */ /* 0x040fe40002781670 */
[----:B------:R-:W-:-:S02]  /*3ca0*/  ISETP.LT.OR P2, PT, R5, 0x41, P2 ;  /* 0x000000410500780c */ /* 0x000fc40001741670 */
[----:B------:R-:W-:Y:S02]  /*3cb0*/  ISETP.LT.OR P1, PT, R5, 0x42, P1 ;  /* 0x000000420500780c */ /* 0x000fe40000f21670 */
[----:B------:R-:W-:Y:S02]  /*3cc0*/  FSEL R190, R48, -INF , !P0 ;  /* 0xff80000030be7808 */ /* 0x000fe40004000000 */
[----:B------:R-:W-:Y:S02]  /*3cd0*/  FSEL R110, R61, -INF , !P6 ;  /* 0xff8000003d6e7808 */ /* 0x000fe40007000000 */
[----:B------:R-:W-:Y:S02]  /*3ce0*/  FSEL R113, R56, -INF , !P5 ;  /* 0xff80000038717808 */ /* 0x000fe40006800000 */
[----:B------:R-:W-:Y:S02]  /*3cf0*/  FSEL R119, R57, -INF , !P4 ;  /* 0xff80000039777808 */ /* 0x000fe40006000000 */
[----:B------:R-:W-:-:S02]  /*3d00*/  FSEL R162, R52, -INF , !P2 ;  /* 0xff80000034a27808 */ /* 0x000fc40005000000 */
[----:B------:R-:W-:Y:S02]  /*3d10*/  FSEL R192, R53, -INF , !P1 ;  /* 0xff80000035c07808 */ /* 0x000fe40004800000 */
[----:B------:R-:W-:Y:S02]  /*3d20*/  PLOP3.LUT P0, PT, PT, PT, UP0, 0x40, 0x0 ;  /* 0x000000000000781c */ /* 0x000fe40003f0e808 */
[----:B------:R-:W-:Y:S02]  /*3d30*/  PLOP3.LUT P6, PT, PT, PT, UP6, 0x40, 0x0 ;  /* 0x000000000000781c */ /* 0x000fe40003fce868 */
[----:B------:R-:W-:Y:S02]  /*3d40*/  PLOP3.LUT P5, PT, PT, PT, UP5, 0x40, 0x0 ;  /* 0x000000000000781c */ /* 0x000fe40003fae858 */
[----:B------:R-:W-:Y:S02]  /*3d50*/  PLOP3.LUT P4, PT, PT, PT, UP4, 0x40, 0x0 ;  /* 0x000000000000781c */ /* 0x000fe40003f8e848 */
[----:B------:R-:W-:-:S02]  /*3d60*/  PLOP3.LUT P2, PT, PT, PT, UP3, 0x40, 0x0 ;  /* 0x000000000000781c */ /* 0x000fc40003f4e838 */
[----:B------:R-:W-:Y:S02]  /*3d70*/  PLOP3.LUT P1, PT, PT, PT, UP2, 0x40, 0x0 ;  /* 0x000000000000781c */ /* 0x000fe40003f2e828 */
[C---:B------:R-:W-:Y:S02]  /*3d80*/  ISETP.GT.AND P6, PT, R3.reuse, 0x49, P6 ;  /* 0x000000490300780c */ /* 0x040fe400037c4270 */
[C---:B------:R-:W-:Y:S02]  /*3d90*/  ISETP.GT.AND P5, PT, R3.reuse, 0x50, P5 ;  /* 0x000000500300780c */ /* 0x040fe40002fa4270 */
[C---:B------:R-:W-:Y:S02]  /*3da0*/  ISETP.GT.AND P4, PT, R3.reuse, 0x51, P4 ;  /* 0x000000510300780c */ /* 0x040fe40002784270 */
[C---:B------:R-:W-:Y:S02]  /*3db0*/  ISETP.GT.AND P2, PT, R3.reuse, 0x58, P2 ;  /* 0x000000580300780c */ /* 0x040fe40001744270 */
[----:B------:R-:W-:Y:S01]  /*3dc0*/  ISETP.GT.AND P1, PT, R3, 0x59, P1 ;  /* 0x000000590300780c */ /* 0x000fe20000f24270 */
[----:B-1----:R-:W-:Y:S01]  /*3dd0*/  IMAD.IADD R3, R12, 0x1, R8 ;  /* 0x000000010c037824 */ /* 0x002fe200078e0208 */
[----:B------:R-:W-:-:S02]  /*3de0*/  ISETP.LT.OR P6, PT, R5, 0x4a, P6 ;  /* 0x0000004a0500780c */ /* 0x000fc400037c1670 */
[C---:B------:R-:W-:Y:S02]  /*3df0*/  ISETP.LT.OR P5, PT, R5.reuse, 0x51, P5 ;  /* 0x000000510500780c */ /* 0x040fe40002fa1670 */
[C---:B------:R-:W-:Y:S02]  /*3e00*/  ISETP.LT.OR P4, PT, R5.reuse, 0x52, P4 ;  /* 0x000000520500780c */ /* 0x040fe40002781670 */
[C---:B------:R-:W-:Y:S02]  /*3e10*/  ISETP.LT.OR P2, PT, R5.reuse, 0x59, P2 ;  /* 0x000000590500780c */ /* 0x040fe40001741670 */
[----:B------:R-:W-:Y:S01]  /*3e20*/  ISETP.LT.OR P1, PT, R5, 0x5a, P1 ;  /* 0x0000005a0500780c */ /* 0x000fe20000f21670 */
[----:B------:R-:W-:Y:S01]  /*3e30*/  IMAD.IADD R5, R10, 0x1, R8 ;  /* 0x000000010a057824 */ /* 0x000fe200078e0208 */
[----:B------:R-:W-:Y:S02]  /*3e40*/  FSEL R194, R49, -INF , !P6 ;  /* 0xff80000031c27808 */ /* 0x000fe40007000000 */
[----:B------:R-:W-:-:S02]  /*3e50*/  FSEL R195, R32, -INF , !P5 ;  /* 0xff80000020c37808 */ /* 0x000fc40006800000 */
[----:B------:R-:W-:Y:S02]  /*3e60*/  IMNMX R5, R5, R11, PT ;  /* 0x0000000b05057217 */ /* 0x000fe40003800200 */
[----:B------:R-:W-:Y:S02]  /*3e70*/  FSEL R196, R33, -INF , !P4 ;  /* 0xff80000021c47808 */ /* 0x000fe40006000000 */
[----:B------:R-:W-:Y:S02]  /*3e80*/  FSEL R204, R28, -INF , !P2 ;  /* 0xff8000001ccc7808 */ /* 0x000fe40005000000 */
[----:B------:R-:W-:Y:S01]  /*3e90*/  FSEL R207, R29, -INF , !P1 ;  /* 0xff8000001dcf7808 */ /* 0x000fe20004800000 */
        /* <DEDUP_REMOVED lines=13> */
.L_x_252:
[----:B------:R-:W-:-:S04]  /*3f70*/  MOV R14, c[0x0][0x32c] ;  /* 0x0000cb00000e7a02 */ /* 0x000fc80000000f00 */
[----:B------:R-:W-:-:S13]  /*3f80*/  ISETP.NE.AND P0, PT, R14, 0x1, PT ;  /* 0x000000010e00780c */ /* 0x000fda0003f05270 */
[----:B------:R-:W-:-:S05]  /*3f90*/  @P0 IMAD.HI.U32 R14, R8, c[0x0][0x330], RZ ;  /* 0x0000cc00080e0a27 */ /* 0x000fca00078e00ff */
[----:B------:R-:W-:Y:S02]  /*3fa0*/  @P0 SHF.R.U32.HI R8, RZ, c[0x0][0x334], R14 ;  /* 0x0000cd00ff080a19 */ /* 0x000fe4000001160e */
.L_x_253:
[----:B------:R-:W-:Y:S05]  /*3fb0*/  BSYNC B0 ;  /* 0x0000000000007941 */ /* 0x000fea0003800000 */
.L_x_251:
[----:B------:R-:W-:-:S05]  /*3fc0*/  IMAD R8, R8, c[0x0][0x32c], R13 ;  /* 0x0000cb0008087a24 */ /* 0x000fca00078e020d */
[----:B------:R-:W-:Y:S02]  /*3fd0*/  IADD3 R14, R8, c[0x0][0x32c], RZ ;  /* 0x0000cb00080e7a10 */ /* 0x000fe40007ffe0ff */
[----:B------:R-:W-:Y:S02]  /*3fe0*/  IMNMX R3, R3, R8, !PT ;  /* 0x0000000803037217 */ /* 0x000fe40007800200 */
[----:B------:R-:W-:Y:S02]  /*3ff0*/  IMNMX R5, R5, R14, PT ;  /* 0x0000000e05057217 */ /* 0x000fe40003800200 */
.L_x_250:
[----:B------:R-:W-:Y:S02]  /*4000*/  UP2UR UR38, UPR, URZ, 0x40 ;  /* 0x000000403f267883 */ /* 0x000fe40008000000 */
[----:B------:R-:W-:Y:S02]  /*4010*/  UISETP.NE.AND UP6, UPT, UR26, URZ, UPT ;  /* 0x0000003f1a00728c */ /* 0x000fe4000bfc5270 */
[----:B------:R-:W-:Y:S02]  /*4020*/  UP2UR UR34, UPR, URZ, 0x4 ;  /* 0x000000043f227883 */ /* 0x000fe40008000000 */
[----:B------:R-:W-:-:S02]  /*4030*/  UP2UR UR39, UPR, URZ, 0x40 ;  /* 0x000000403f277883 */ /* 0x000fc40008000000 */
[----:B------:R-:W-:Y:S02]  /*4040*/  UISETP.NE.AND UP2, UPT, UR30, URZ, UPT ;  /* 0x0000003f1e00728c */ /* 0x000fe4000bf45270 */
[----:B------:R-:W-:Y:S02]  /*4050*/  UISETP.NE.AND UP6, UPT, UR31, URZ, UPT ;  /* 0x0000003f1f00728c */ /* 0x000fe4000bfc5270 */
[----:B------:R-:W-:Y:S02]  /*4060*/  UP2UR UR36, UPR, URZ, 0x10 ;  /* 0x000000103f247883 */ /* 0x000fe40008000000 */
[----:B------:R-:W-:Y:S01]  /*4070*/  PLOP3.LUT P0, PT, PT, PT, UP2, 0x40, 0x0 ;  /* 0x000000000000781c */ /* 0x000fe20003f0e828 */
[----:B------:R-:W-:Y:S01]  /*4080*/  UISETP.NE.AND UP4, UPT, UR28, URZ, UPT ;  /* 0x0000003f1c00728c */ /* 0x000fe2000bf85270 */
[----:B------:R-:W-:Y:S01]  /*4090*/  PLOP3.LUT P1, PT, PT, PT, UP6, 0x40, 0x0 ;  /* 0x000000000000781c */ /* 0x000fe20003f2e868 */
[----:B------:R-:W-:Y:S01]  /*40a0*/  UP2UR UR35, UPR, URZ, 0x8 ;  /* 0x000000083f237883 */ /* 0x000fe20008000000 */
[C---:B------:R-:W-:Y:S01]  /*40b0*/  ISETP.GT.AND P0, PT, R6.reuse, 0x1, P0 ;  /* 0x000000010600780c */ /* 0x040fe20000704270 */
[----:B------:R-:W-:Y:S01]  /*40c0*/  UISETP.NE.AND UP3, UPT, UR29, URZ, UPT ;  /* 0x0000003f1d00728c */ /* 0x000fe2000bf65270 */
[C---:B------:R-:W-:Y:S01]  /*40d0*/  ISETP.GT.AND P1, PT, R6.reuse, RZ, P1 ;  /* 0x000000ff0600720c */ /* 0x040fe20000f24270 */
[----:B------:R-:W-:Y:S01]  /*40e0*/  UP2UR UR37, UPR, URZ, 0x20 ;  /* 0x000000203f257883 */ /* 0x000fe20008000000 */
[C---:B------:R-:W-:Y:S01]  /*40f0*/  ISETP.LT.OR P0, PT, R7.reuse, 0x2, P0 ;  /* 0x000000020700780c */ /* 0x040fe20000701670 */
[----:B------:R-:W-:Y:S01]  /*4100*/  UISETP.NE.AND UP6, UPT, UR39, URZ, UPT ;  /* 0x0000003f2700728c */ /* 0x000fe2000bfc5270 */
[----:B------:R-:W-:Y:S01]  /*4110*/  PLOP3.LUT P2, PT, PT, PT, UP4, 0x40, 0x0 ;  /* 0x000000000000781c */ /* 0x000fe20003f4e848 */
[----:B------:R-:W-:Y:S01]  /*4120*/  UISETP.NE.AND UP5, UPT, UR27, URZ, UPT ;  /* 0x0000003f1b00728c */ /* 0x000fe2000bfa5270 */
[----:B------:R-:W-:Y:S01]  /*4130*/  ISETP.LT.OR P1, PT, R7, 0x1, P1 ;  /* 0x000000010700780c */ /* 0x000fe20000f21670 */
[----:B------:R-:W-:Y:S01]  /*4140*/  UISETP.NE.AND UP4, UPT, UR22, URZ, UPT ;  /* 0x0000003f1600728c */ /* 0x000fe2000bf85270 */
[----:B------:R-:W-:Y:S01]  /*4150*/  PLOP3.LUT P4, PT, PT, PT, UP3, 0x40, 0x0 ;  /* 0x000000000000781c */ /* 0x000fe20003f8e838 */
[----:B------:R-:W-:Y:S01]  /*4160*/  UISETP.NE.AND UP3, UPT, UR24, URZ, UPT ;  /* 0x0000003f1800728c */ /* 0x000fe2000bf65270 */
[----:B------:R-:W-:Y:S01]  /*4170*/  FSEL R15, R95, -INF , !P0 ;  /* 0xff8000005f0f7808 */ /* 0x000fe20004000000 */
[----:B------:R-:W-:Y:S01]  /*4180*/  UISETP.NE.AND UP2, UPT, UR23, URZ, UPT ;  /* 0x0000003f1700728c */ /* 0x000fe2000bf45270 */
[----:B------:R-:W-:Y:S01]  /*4190*/  ISETP.GT.AND P2, PT, R6, 0x9, P2 ;  /* 0x000000090600780c */ /* 0x000fe20001744270 */
[----:B------:R-:W-:Y:S01]  /*41a0*/  UP2UR UR33, UPR, URZ, 0x1 ;  /* 0x000000013f217883 */ /* 0x000fe20008000000 */
[----:B------:R-:W-:Y:S01]  /*41b0*/  FSEL R14, R94, -INF , !P1 ;  /* 0xff8000005e0e7808 */ /* 0x000fe20004800000 */
[----:B------:R-:W-:Y:S01]  /*41c0*/  UISETP.NE.AND UP0, UPT, UR14, URZ, UPT ;  /* 0x0000003f0e00728c */ /* 0x000fe2000bf05270 */
[----:B------:R-:W-:Y:S01]  /*41d0*/  PLOP3.LUT P0, PT, PT, PT, UP6, 0x40, 0x0 ;  /* 0x000000000000781c */ /* 0x000fe20003f0e868 */
[----:B------:R-:W-:Y:S01]  /*41e0*/  UISETP.NE.AND UP6, UPT, UR19, URZ, UPT ;  /* 0x0000003f1300728c */ /* 0x000fe2000bfc5270 */
[----:B------:R-:W-:Y:S01]  /*41f0*/  PLOP3.LUT P1, PT, PT, PT, UP5, 0x40, 0x0 ;  /* 0x000000000000781c */ /* 0x000fe20003f2e858 */
[----:B------:R-:W-:Y:S01]  /*4200*/  UISETP.NE.AND UP5, UPT, UR25, URZ, UPT ;  /* 0x0000003f1900728c */ /* 0x000fe2000bfa5270 */
[C---:B------:R-:W-:Y:S01]  /*4210*/  ISETP.GT.AND P4, PT, R6.reuse, 0x8, P4 ;  /* 0x000000080600780c */ /* 0x040fe20002784270 */
[----:B------:R-:W-:Y:S01]  /*4220*/  UP2UR UR32, UPR, URZ, 0x2 ;  /* 0x000000023f207883 */ /* 0x000fe20008000000 */
[----:B------:R-:W-:Y:S01]  /*4230*/  ISETP.LT.OR P2, PT, R7, 0xa, P2 ;  /* 0x0000000a0700780c */ /* 0x000fe20001741670 */
[----:B------:R-:W-:Y:S01]  /*4240*/  UISETP.NE.AND UP1, UPT, UR13, URZ, UPT ;  /* 0x0000003f0d00728c */ /* 0x000fe2000bf25270 */
[----:B------:R-:W-:-:S02]  /*4250*/  ISETP.GT.AND P0, PT, R6, 0x11, P0 ;  /* 0x000000110600780c */ /* 0x000fc40000704270 */
[----:B------:R-:W-:Y:S02]  /*4260*/  ISETP.GT.AND P1, PT, R6, 0x10, P1 ;  /* 0x000000100600780c */ /* 0x000fe40000f24270 */
[----:B------:R-:W-:Y:S02]  /*4270*/  ISETP.LT.OR P4, PT, R7, 0x9, P4 ;  /* 0x000000090700780c */ /* 0x000fe40002781670 */
[----:B------:R-:W-:Y:S02]  /*4280*/  FSEL R19, R91, -INF , !P2 ;  /* 0xff8000005b137808 */ /* 0x000fe40005000000 */
[C---:B------:R-:W-:Y:S02]  /*4290*/  ISETP.LT.OR P0, PT, R7.reuse, 0x12, P0 ;  /* 0x000000120700780c */ /* 0x040fe40000701670 */
[----:B------:R-:W-:Y:S01]  /*42a0*/  PLOP3.LUT P2, PT, PT, PT, UP3, 0x40, 0x0 ;  /* 0x000000000000781c */ /* 0x000fe20003f4e838 */
[----:B------:R-:W-:Y:S01]  /*42b0*/  UISETP.NE.AND UP3, UPT, UR21, URZ, UPT ;  /* 0x0000003f1500728c */ /* 0x000fe2000bf65270 */
[----:B------:R-:W-:-:S02]  /*42c0*/  ISETP.LT.OR P1, PT, R7, 0x11, P1 ;  /* 0x000000110700780c */ /* 0x000fc40000f21670 */
[----:B------:R-:W-:Y:S02]  /*42d0*/  FSEL R16, R90, -INF , !P4 ;  /* 0xff8000005a107808 */ /* 0x000fe40006000000 */
[----:B------:R-:W-:Y:S01]  /*42e0*/  PLOP3.LUT P4, PT, PT, PT, UP5, 0x40, 0x0 ;  /* 0x000000000000781c */ /* 0x000fe20003f8e858 */
[----:B------:R-:W-:Y:S01]  /*42f0*/  UISETP.NE.AND UP5, UPT, UR18, URZ, UPT ;  /* 0x0000003f1200728c */ /* 0x000fe2000bfa5270 */
[----:B------:R-:W-:Y:S02]  /*4300*/  FSEL R27, R83, -INF , !P0 ;  /* 0xff800000531b7808 */ /* 0x000fe40004000000 */
[----:B------:R-:W-:Y:S02]  /*4310*/  ISETP.GT.AND P2, PT, R6, 0x19, P2 ;  /* 0x000000190600780c */ /* 0x000fe40001744270 */
[----:B------:R-:W-:Y:S02]  /*4320*/  FSEL R25, R82, -INF , !P1 ;  /* 0xff80000052197808 */ /* 0x000fe40004800000 */
[----:B------:R-:W-:Y:S01]  /*4330*/  PLOP3.LUT P0, PT, PT, PT, UP4, 0x40, 0x0 ;  /* 0x000000000000781c */ /* 0x000fe20003f0e848 */
[----:B------:R-:W-:Y:S01]  /*4340*/  UISETP.NE.AND UP4, UPT, UR17, URZ, UPT ;  /* 0x0000003f1100728c */ /* 0x000fe2000bf85270 */
[----:B------:R-:W-:Y:S01]  /*4350*/  PLOP3.LUT P1, PT, PT, PT, UP2, 0x40, 0x0 ;  /* 0x000000000000781c */ /* 0x000fe20003f2e828 */
[----:B------:R-:W-:Y:S01]  /*4360*/  UISETP.NE.AND UP2, UPT, UR20, URZ, UPT ;  /* 0x0000003f1400728c */ /* 0x000fe2000bf45270 */
[----:B------:R-:W-:-:S02]  /*4370*/  ISETP.GT.AND P4, PT, R6, 0x18, P4 ;  /* 0x000000180600780c */ /* 0x000fc40002784270 */
[C---:B------:R-:W-:Y:S02]  /*4380*/  ISETP.LT.OR P2, PT, R7.reuse, 0x1a, P2 ;  /* 0x0000001a0700780c */ /* 0x040fe40001741670 */
[C---:B------:R-:W-:Y:S02]  /*4390*/  ISETP.GT.AND P0, PT, R6.reuse, 0x21, P0 ;  /* 0x000000210600780c */ /* 0x040fe40000704270 */
[----:B------:R-:W-:Y:S02]  /*43a0*/  ISETP.GT.AND P1, PT, R6, 0x20, P1 ;  /* 0x000000200600780c */ /* 0x000fe40000f24270 */
[----:B------:R-:W-:Y:S02]  /*43b0*/  ISETP.LT.OR P4, PT, R7, 0x19, P4 ;  /* 0x000000190700780c */ /* 0x000fe40002781670 */
[----:B------:R-:W-:Y:S02]  /*43c0*/  FSEL R32, R75, -INF , !P2 ;  /* 0xff8000004b207808 */ /* 0x000fe40005000000 */
[----:B------:R-:W-:-:S02]  /*43d0*/  ISETP.LT.OR P0, PT, R7, 0x22, P0 ;  /* 0x000000220700780c */ /* 0x000fc40000701670 */
[----:B------:R-:W-:Y:S01]  /*43e0*/  PLOP3.LUT P2, PT, PT, PT, UP2, 0x40, 0x0 ;  /* 0x000000000000781c */ /* 0x000fe20003f4e828 */
[----:B------:R-:W-:Y:S01]  /*43f0*/  UISETP.NE.AND UP2, UPT, UR15, URZ, UPT ;  /* 0x0000003f0f00728c */ /* 0x000fe2000bf45270 */
[----:B------:R-:W-:Y:S02]  /*4400*/  ISETP.LT.OR P1, PT, R7, 0x21, P1 ;  /* 0x000000210700780c */ /* 0x000fe40000f21670 */
[----:B------:R-:W-:Y:S02]  /*4410*/  FSEL R28, R74, -INF , !P4 ;  /* 0xff8000004a1c7808 */ /* 0x000fe40006000000 */
[----:B------:R-:W-:Y:S01]  /*4420*/  PLOP3.LUT P4, PT, PT, PT, UP3, 0x40, 0x0 ;  /* 0x000000000000781c */ /* 0x000fe20003f8e838 */
[----:B------:R-:W-:Y:S01]  /*4430*/  UISETP.NE.AND UP3, UPT, UR16, URZ, UPT ;  /* 0x0000003f1000728c */ /* 0x000fe2000bf65270 */
[----:B------:R-:W-:Y:S02]  /*4440*/  FSEL R57, R71, -INF , !P0 ;  /* 0xff80000047397808 */ /* 0x000fe40004000000 */
[----:B------:R-:W-:-:S02]  /*4450*/  ISETP.GT.AND P2, PT, R6, 0x29, P2 ;  /* 0x000000290600780c */ /* 0x000fc40001744270 */
[----:B------:R-:W-:Y:S01]  /*4460*/  PLOP3.LUT P0, PT, PT, PT, UP5, 0x40, 0x0 ;  /* 0x000000000000781c */ /* 0x000fe20003f0e858 */
[----:B------:R-:W-:Y:S01]  /*4470*/  UISETP.NE.AND UP5, UPT, UR37, URZ, UPT ;  /* 0x0000003f2500728c */ /* 0x000fe2000bfa5270 */
[----:B------:R-:W-:Y:S02]  /*4480*/  FSEL R56, R70, -INF , !P1 ;  /* 0xff80000046387808 */ /* 0x000fe40004800000 */
[----:B------:R-:W-:Y:S01]  /*4490*/  PLOP3.LUT P1, PT, PT, PT, UP6, 0x40, 0x0 ;  /* 0x000000000000781c */ /* 0x000fe20003f2e868 */
[----:B------:R-:W-:Y:S01]  /*44a0*/  UISETP.NE.AND UP6, UPT, UR38, URZ, UPT ;  /* 0x0000003f2600728c */ /* 0x000fe2000bfc5270 */
[C---:B------:R-:W-:Y:S01]  /*44b0*/  ISETP.GT.AND P4, PT, R6.reuse, 0x28, P4 ;  /* 0x000000280600780c */ /* 0x040fe20002784270 */
[----:B------:R-:W-:Y:S01]  /*44c0*/  UP2UR UR37, UPR, URZ, 0x20 ;  /* 0x000000203f257883 */ /* 0x000fe20008000000 */
[----:B------:R-:W-:Y:S02]  /*44d0*/  ISETP.LT.OR P2, PT, R7, 0x2a, P2 ;  /* 0x0000002a0700780c */ /* 0x000fe40001741670 */
[----:B------:R-:W-:-:S02]  /*44e0*/  ISETP.GT.AND P0, PT, R6, 0x31, P0 ;  /* 0x000000310600780c */ /* 0x000fc40000704270 */
[----:B------:R-:W-:Y:S02]  /*44f0*/  ISETP.GT.AND P1, PT, R6, 0x30, P1 ;  /* 0x000000300600780c */ /* 0x000fe40000f24270 */
[----:B------:R-:W-:Y:S02]  /*4500*/  ISETP.LT.OR P4, PT, R7, 0x29, P4 ;  /* 0x000000290700780c */ /* 0x000fe40002781670 */
[----:B------:R-:W-:Y:S02]  /*4510*/  FSEL R72, R67, -INF , !P2 ;  /* 0xff80000043487808 */ /* 0x000fe40005000000 */
[C---:B------:R-:W-:Y:S02]  /*4520*/  ISETP.LT.OR P0, PT, R7.reuse, 0x32, P0 ;  /* 0x000000320700780c */ /* 0x040fe40000701670 */
[----:B------:R-:W-:Y:S01]  /*4530*/  PLOP3.LUT P2, PT, PT, PT, UP3, 0x40, 0x0 ;  /* 0x000000000000781c */ /* 0x000fe20003f4e838 */
[----:B------:R-:W-:Y:S01]  /*4540*/  UISETP.NE.AND UP3, UPT, UR35, URZ, UPT ;  /* 0x0000003f2300728c */ /* 0x000fe2000bf65270 */
[----:B------:R-:W-:Y:S01]  /*4550*/  ISETP.LT.OR P1, PT, R7, 0x31, P1 ;  /* 0x000000310700780c */ /* 0x000fe20000f21670 */
[----:B------:R-:W-:Y:S01]  /*4560*/  UP2UR UR35, UPR, URZ, 0x2 ;  /* 0x000000023f237883 */ /* 0x000fe20008000000 */
[----:B------:R-:W-:Y:S01]  /*4570*/  FSEL R64, R66, -INF , !P4 ;  /* 0xff80000042407808 */ /* 0x000fe20006000000 */
[----:B------:R-:W-:Y:S01]  /*4580*/  UP2UR UR39, UPR, URZ, 0x8 ;  /* 0x000000083f277883 */ /* 0x000fe20008000000 */
[----:B------:R-:W-:Y:S01]  /*4590*/  PLOP3.LUT P4, PT, PT, PT, UP4, 0x40, 0x0 ;  /* 0x000000000000781c */ /* 0x000fe20003f8e848 */
[----:B------:R-:W-:Y:S01]  /*45a0*/  UISETP.NE.AND UP4, UPT, UR36, URZ, UPT ;  /* 0x0000003f2400728c */ /* 0x000fe2000bf85270 */
[----:B------:R-:W-:Y:S01]  /*45b0*/  FSEL R75, R63, -INF , !P0 ;  /* 0xff8000003f4b7808 */ /* 0x000fe20004000000 */
[----:B------:R-:W-:Y:S01]  /*45c0*/  UP2UR UR36, UPR, URZ, 0x40 ;  /* 0x000000403f247883 */ /* 0x000fe20008000000 */
[----:B------:R-:W-:Y:S01]  /*45d0*/  ISETP.GT.AND P2, PT, R6, 0x39, P2 ;  /* 0x000000390600780c */ /* 0x000fe20001744270 */
[----:B------:R-:W-:Y:S01]  /*45e0*/  UP2UR UR38, UPR, URZ, 0x10 ;  /* 0x000000103f267883 */ /* 0x000fe20008000000 */
[----:B------:R-:W-:-:S02]  /*45f0*/  PLOP3.LUT P0, PT, PT, PT, UP0, 0x40, 0x0 ;  /* 0x000000000000781c */ /* 0x000fc40003f0e808 */
[----:B------:R-:W-:Y:S02]  /*4600*/  FSEL R73, R62, -INF , !P1 ;  /* 0xff8000003e497808 */ /* 0x000fe40004800000 */
[----:B------:R-:W-:Y:S01]  /*4610*/  PLOP3.LUT P1, PT, PT, PT, UP2, 0x40, 0x0 ;  /* 0x000000000000781c */ /* 0x000fe20003f2e828 */
[----:B------:R-:W-:Y:S01]  /*4620*/  UISETP.NE.AND UP2, UPT, UR34, URZ, UPT ;  /* 0x0000003f2200728c */ /* 0x000fe2000bf45270 */
[C---:B------:R-:W-:Y:S01]  /*4630*/  ISETP.GT.AND P4, PT, R6.reuse, 0x38, P4 ;  /* 0x000000380600780c */ /* 0x040fe20002784270 */
[----:B------:R-:W-:Y:S01]  /*4640*/  UP2UR UR34, UPR, URZ, 0x1 ;  /* 0x000000013f227883 */ /* 0x000fe20008000000 */
[C---:B------:R-:W-:Y:S01]  /*4650*/  ISETP.LT.OR P2, PT, R7.reuse, 0x3a, P2 ;  /* 0x0000003a0700780c */ /* 0x040fe20001741670 */
[----:B------:R-:W-:Y:S01]  /*4660*/  UISETP.NE.AND UP0, UPT, UR23, URZ, UPT ;  /* 0x0000003f1700728c */ /* 0x000fe2000bf05270 */
[C---:B------:R-:W-:Y:S01]  /*4670*/  ISETP.GT.AND P0, PT, R6.reuse, 0x41, P0 ;  /* 0x000000410600780c */ /* 0x040fe20000704270 */
[----:B------:R-:W-:Y:S01]  /*4680*/  UP2UR UR40, UPR, URZ, 0x4 ;  /* 0x000000043f287883 */ /* 0x000fe20008000000 */
[----:B------:R-:W-:Y:S01]  /*4690*/  ISETP.LT.OR P4, PT, R7, 0x39, P4 ;  /* 0x000000390700780c */ /* 0x000fe20002781670 */
[----:B------:R-:W-:Y:S01]  /*46a0*/  UP2UR UR41, UPR, URZ, 0x1 ;  /* 0x000000013f297883 */ /* 0x000fe20008000000 */
[----:B------:R-:W-:Y:S01]  /*46b0*/  FSEL R111, R59, -INF , !P2 ;  /* 0xff8000003b6f7808 */ /* 0x000fe20005000000 */
[----:B------:R-:W-:Y:S01]  /*46c0*/  UISETP.NE.AND UP0, UPT, UR30, URZ, UPT ;  /* 0x0000003f1e00728c */ /* 0x000fe2000bf05270 */
[----:B------:R-:W-:-:S02]  /*46d0*/  ISETP.GT.AND P1, PT, R6, 0x40, P1 ;  /* 0x000000400600780c */ /* 0x000fc40000f24270 */
[C---:B------:R-:W-:Y:S01]  /*46e0*/  ISETP.LT.OR P0, PT, R7.reuse, 0x42, P0 ;  /* 0x000000420700780c */ /* 0x040fe20000701670 */
[----:B------:R-:W-:Y:S01]  /*46f0*/  UP2UR UR42, UPR, URZ, 0x1 ;  /* 0x000000013f2a7883 */ /* 0x000fe20008000000 */
[----:B------:R-:W-:Y:S01]  /*4700*/  PLOP3.LUT P2, PT, PT, PT, UP4, 0x40, 0x0 ;  /* 0x000000000000781c */ /* 0x000fe20003f4e848 */
[----:B------:R-:W-:Y:S01]  /*4710*/  UISETP.NE.AND UP0, UPT, UR31, URZ, UPT ;  /* 0x0000003f1f00728c */ /* 0x000fe2000bf05270 */
[----:B------:R-:W-:Y:S01]  /*4720*/  FSEL R108, R58, -INF , !P4 ;  /* 0xff8000003a6c7808 */ /* 0x000fe20006000000 */
[----:B------:R-:W-:Y:S01]  /*4730*/  UISETP.NE.AND UP4, UPT, UR27, URZ, UPT ;  /* 0x0000003f1b00728c */ /* 0x000fe2000bf85270 */
[----:B------:R-:W-:Y:S01]  /*4740*/  PLOP3.LUT P4, PT, PT, PT, UP5, 0x40, 0x0 ;  /* 0x000000000000781c */ /* 0x000fe20003f8e858 */
[----:B------:R-:W-:Y:S01]  /*4750*/  UISETP.NE.AND UP5, UPT, UR26, URZ, UPT ;  /* 0x0000003f1a00728c */ /* 0x000fe2000bfa5270 */
[----:B------:R-:W-:Y:S02]  /*4760*/  ISETP.LT.OR P1, PT, R7, 0x41, P1 ;  /* 0x000000410700780c */ /* 0x000fe40000f21670 */
[----:B------:R-:W-:-:S02]  /*4770*/  FSEL R191, R55, -INF , !P0 ;  /* 0xff80000037bf7808 */ /* 0x000fc40004000000 */
[----:B------:R-:W-:Y:S01]  /*4780*/  PLOP3.LUT P5, PT, PT, PT, UP6, 0x40, 0x0 ;  /* 0x000000000000781c */ /* 0x000fe20003fae868 */
[----:B------:R-:W-:Y:S01]  /*4790*/  UISETP.NE.AND UP6, UPT, UR25, URZ, UPT ;  /* 0x0000003f1900728c */ /* 0x000fe2000bfc5270 */
[C---:B------:R-:W-:Y:S02]  /*47a0*/  ISETP.GT.AND P2, PT, R6.reuse, 0x51, P2 ;  /* 0x000000510600780c */ /* 0x040fe40001744270 */
[----:B------:R-:W-:Y:S01]  /*47b0*/  PLOP3.LUT P0, PT, PT, PT, UP2, 0x40, 0x0 ;  /* 0x000000000000781c */ /* 0x000fe20003f0e828 */
[----:B------:R-:W-:Y:S01]  /*47c0*/  UISETP.NE.AND UP2, UPT, UR29, URZ, UPT ;  /* 0x0000003f1d00728c */ /* 0x000fe2000bf45270 */
[----:B------:R-:W-:Y:S01]  /*47d0*/  PLOP3.LUT P6, PT, PT, PT, UP1, 0x40, 0x0 ;  /* 0x000000000000781c */ /* 0x000fe20003fce818 */
[----:B------:R-:W-:Y:S01]  /*47e0*/  UISETP.NE.AND UP1, UPT, UR24, URZ, UPT ;  /* 0x0000003f1800728c */ /* 0x000fe2000bf25270 */
[----:B------:R-:W-:Y:S02]  /*47f0*/  ISETP.GT.AND P4, PT, R6, 0x50, P4 ;  /* 0x000000500600780c */ /* 0x000fe40002784270 */
[----:B------:R-:W-:-:S02]  /*4800*/  FSEL R163, R54, -INF , !P1 ;  /* 0xff80000036a37808 */ /* 0x000fc40004800000 */
[C---:B------:R-:W-:Y:S02]  /*4810*/  ISETP.GT.AND P5, PT, R6.reuse, 0x49, P5 ;  /* 0x000000490600780c */ /* 0x040fe40002fa4270 */
[C---:B------:R-:W-:Y:S02]  /*4820*/  ISETP.LT.OR P2, PT, R7.reuse, 0x52, P2 ;  /* 0x000000520700780c */ /* 0x040fe40001741670 */
[----:B------:R-:W-:Y:S01]  /*4830*/  PLOP3.LUT P1, PT, PT, PT, UP3, 0x40, 0x0 ;  /* 0x000000000000781c */ /* 0x000fe20003f2e838 */
[----:B------:R-:W-:Y:S01]  /*4840*/  UISETP.NE.AND UP3, UPT, UR28, URZ, UPT ;  /* 0x0000003f1c00728c */ /* 0x000fe2000bf65270 */
[C---:B------:R-:W-:Y:S02]  /*4850*/  ISETP.GT.AND P0, PT, R6.reuse, 0x59, P0 ;  /* 0x000000590600780c */ /* 0x040fe40000704270 */
[----:B------:R-:W-:Y:S02]  /*4860*/  ISETP.GT.AND P6, PT, R6, 0x48, P6 ;  /* 0x000000480600780c */ /* 0x000fe400037c4270 */
[----:B------:R-:W-:-:S02]  /*4870*/  ISETP.LT.OR P4, PT, R7, 0x51, P4 ;  /* 0x000000510700780c */ /* 0x000fc40002781670 */
[----:B------:R-:W-:Y:S02]  /*4880*/  ISETP.LT.OR P5, PT, R7, 0x4a, P5 ;  /* 0x0000004a0700780c */ /* 0x000fe40002fa1670 */
[----:B------:R-:W-:Y:S02]  /*4890*/  FSEL R199, R35, -INF , !P2 ;  /* 0xff80000023c77808 */ /* 0x000fe40005000000 */
[C---:B------:R-:W-:Y:S02]  /*48a0*/  ISETP.LT.OR P0, PT, R7.reuse, 0x5a, P0 ;  /* 0x0000005a0700780c */ /* 0x040fe40000701670 */
[----:B------:R-:W-:Y:S01]  /*48b0*/  PLOP3.LUT P2, PT, PT, PT, UP0, 0x40, 0x0 ;  /* 0x000000000000781c */ /* 0x000fe20003f4e808 */
[----:B------:R-:W-:Y:S01]  /*48c0*/  UISETP.NE.AND UP0, UPT, UR42, URZ, UPT ;  /* 0x0000003f2a00728c */ /* 0x000fe2000bf05270 */
[----:B------:R-:W-:Y:S02]  /*48d0*/  ISETP.LT.OR P6, PT, R7, 0x49, P6 ;  /* 0x000000490700780c */ /* 0x000fe400037c1670 */
[----:B------:R-:W-:-:S02]  /*48e0*/  FSEL R197, R34, -INF , !P4 ;  /* 0xff80000022c57808 */ /* 0x000fc40006000000 */
[----:B------:R-:W-:Y:S02]  /*48f0*/  FSEL R193, R51, -INF , !P5 ;  /* 0xff80000033c17808 */ /* 0x000fe40006800000 */
[----:B------:R-:W-:Y:S01]  /*4900*/  PLOP3.LUT P4, PT, PT, PT, UP3, 0x40, 0x0 ;  /* 0x000000000000781c */ /* 0x000fe20003f8e838 */
[----:B------:R-:W-:Y:S01]  /*4910*/  UISETP.NE.AND UP3, UPT, UR20, URZ, UPT ;  /* 0x0000003f1400728c */ /* 0x000fe2000bf65270 */
[----:B------:R-:W-:Y:S02]  /*4920*/  FSEL R206, R31, -INF , !P0 ;  /* 0xff8000001fce7808 */ /* 0x000fe40004000000 */
[----:B------:R-:W-:Y:S01]  /*4930*/  PLOP3.LUT P5, PT, PT, PT, UP2, 0x40, 0x0 ;  /* 0x000000000000781c */ /* 0x000fe20003fae828 */
[----:B------:R-:W-:Y:S01]  /*4940*/  UISETP.NE.AND UP2, UPT, UR21, URZ, UPT ;  /* 0x0000003f1500728c */ /* 0x000fe2000bf45270 */
[----:B------:R-:W-:Y:S02]  /*4950*/  ISETP.GT.AND P0, PT, R3, RZ, P2 ;  /* 0x000000ff0300720c */ /* 0x000fe40001704270 */
[----:B------:R-:W-:-:S02]  /*4960*/  FSEL R189, R50, -INF , !P6 ;  /* 0xff80000032bd7808 */ /* 0x000fc40007000000 */
[----:B------:R-:W-:Y:S01]  /*4970*/  PLOP3.LUT P6, PT, PT, PT, UP0, 0x40, 0x0 ;  /* 0x000000000000781c */ /* 0x000fe20003fce808 */
[----:B------:R-:W-:Y:S01]  /*4980*/  UISETP.NE.AND UP0, UPT, UR41, URZ, UPT ;  /* 0x0000003f2900728c */ /* 0x000fe2000bf05270 */
[----:B------:R-:W-:Y:S01]  /*4990*/  ISETP.GT.AND P4, PT, R3, 0x9, P4 ;  /* 0x000000090300780c */ /* 0x000fe20002784270 */
[----:B------:R-:W-:Y:S01]  /*49a0*/  UP2UR UR41, UPR, URZ, 0x4 ;  /* 0x000000043f297883 */ /* 0x000fe20008000000 */
[----:B------:R-:W-:Y:S01]  /*49b0*/  ISETP.GT.AND P1, PT, R6, 0x58, P1 ;  /* 0x000000580600780c */ /* 0x000fe20000f24270 */
[----:B------:R-:W-:Y:S01]  /*49c0*/  UISETP.NE.AND UP2, UPT, UR22, URZ, UPT ;  /* 0x0000003f1600728c */ /* 0x000fe2000bf45270 */
[C---:B------:R-:W-:Y:S01]  /*49d0*/  ISETP.LT.OR P0, PT, R5.reuse, 0x1, P0 ;  /* 0x000000010500780c */ /* 0x040fe20000701670 */
[----:B------:R-:W1:Y:S01]  /*49e0*/  SHFL.IDX PT, R6, R9, 0x3, 0x1c1f ;  /* 0x007c1f0009067f89 */ /* 0x000e6200000e0000 */
[----:B------:R-:W-:Y:S01]  /*49f0*/  PLOP3.LUT P2, PT, PT, PT, UP4, 0x40, 0x0 ;  /* 0x000000000000781c */ /* 0x000fe20003f4e848 */
[----:B------:R-:W-:Y:S01]  /*4a00*/  UISETP.NE.AND UP4, UPT, UR19, URZ, UPT ;  /* 0x0000003f1300728c */ /* 0x000fe2000bf85270 */
[----:B------:R-:W-:-:S02]  /*4a10*/  ISETP.LT.OR P4, PT, R5, 0xa, P4 ;  /* 0x0000000a0500780c */ /* 0x000fc40002781670 */
[----:B------:R-:W-:Y:S02]  /*4a20*/  ISETP.LT.OR P1, PT, R7, 0x59, P1 ;  /* 0x000000590700780c */ /* 0x000fe40000f21670 */
[----:B------:R-:W-:Y:S02]  /*4a30*/  FSEL R74, R156, -INF , !P0 ;  /* 0xff8000009c4a7808 */ /* 0x000fe40004000000 */
[----:B------:R-:W-:Y:S01]  /*4a40*/  PLOP3.LUT P0, PT, PT, PT, UP6, 0x40, 0x0 ;  /* 0x000000000000781c */ /* 0x000fe20003f0e868 */
[----:B------:R-:W-:Y:S01]  /*4a50*/  UISETP.NE.AND UP6, UPT, UR17, URZ, UPT ;  /* 0x0000003f1100728c */ /* 0x000fe2000bfc5270 */
[----:B------:R-:W-:Y:S02]  /*4a60*/  ISETP.GT.AND P2, PT, R3, 0x10, P2 ;  /* 0x000000100300780c */ /* 0x000fe40001744270 */
[----:B------:R-:W-:Y:S02]  /*4a70*/  FSEL R116, R133, -INF , !P4 ;  /* 0xff80000085747808 */ /* 0x000fe40006000000 */
[----:B------:R-:W-:-:S02]  /*4a80*/  FSEL R203, R30, -INF , !P1 ;  /* 0xff8000001ecb7808 */ /* 0x000fc40004800000 */
[----:B------:R-:W-:Y:S01]  /*4a90*/  PLOP3.LUT P4, PT, PT, PT, UP2, 0x40, 0x0 ;  /* 0x000000000000781c */ /* 0x000fe20003f8e828 */
[----:B------:R-:W-:Y:S01]  /*4aa0*/  UISETP.NE.AND UP2, UPT, UR41, URZ, UPT ;  /* 0x0000003f2900728c */ /* 0x000fe2000bf45270 */
[----:B------:R-:W-:Y:S02]  /*4ab0*/  ISETP.GT.AND P6, PT, R3, 0x1, P6 ;  /* 0x000000010300780c */ /* 0x000fe400037c4270 */
[----:B------:R-:W-:Y:S01]  /*4ac0*/  PLOP3.LUT P1, PT, PT, PT, UP5, 0x40, 0x0 ;  /* 0x000000000000781c */ /* 0x000fe20003f2e858 */
[----:B------:R-:W-:Y:S01]  /*4ad0*/  UISETP.NE.AND UP5, UPT, UR18, URZ, UPT ;  /* 0x0000003f1200728c */ /* 0x000fe2000bfa5270 */
[----:B------:R-:W-:Y:S02]  /*4ae0*/  ISETP.LT.OR P2, PT, R5, 0x11, P2 ;  /* 0x000000110500780c */ /* 0x000fe40001741670 */
[C---:B------:R-:W-:Y:S02]  /*4af0*/  ISETP.GT.AND P0, PT, R3.reuse, 0x18, P0 ;  /* 0x000000180300780c */ /* 0x040fe40000704270 */
[----:B------:R-:W-:-:S02]  /*4b00*/  ISETP.GT.AND P5, PT, R3, 0x8, P5 ;  /* 0x000000080300780c */ /* 0x000fc40002fa4270 */
[----:B------:R-:W-:Y:S02]  /*4b10*/  ISETP.LT.OR P6, PT, R5, 0x2, P6 ;  /* 0x000000020500780c */ /* 0x000fe400037c1670 */
[----:B------:R-:W-:Y:S02]  /*4b20*/  ISETP.GT.AND P1, PT, R3, 0x11, P1 ;  /* 0x000000110300780c */ /* 0x000fe40000f24270 */
[----:B------:R-:W-:Y:S02]  /*4b30*/  FSEL R121, R148, -INF , !P2 ;  /* 0xff80000094797808 */ /* 0x000fe40005000000 */
[C---:B------:R-:W-:Y:S02]  /*4b40*/  ISETP.LT.OR P0, PT, R5.reuse, 0x19, P0 ;  /* 0x000000190500780c */ /* 0x040fe40000701670 */
[----:B------:R-:W-:Y:S01]  /*4b50*/  PLOP3.LUT P2, PT, PT, PT, UP2, 0x40, 0x0 ;  /* 0x000000000000781c */ /* 0x000fe20003f4e828 */
[----:B------:R-:W-:Y:S01]  /*4b60*/  UISETP.NE.AND UP2, UPT, UR40, URZ, UPT ;  /* 0x0000003f2800728c */ /* 0x000fe2000bf45270 */
[----:B------:R-:W-:-:S02]  /*4b70*/  ISETP.LT.OR P5, PT, R5, 0x9, P5 ;  /* 0x000000090500780c */ /* 0x000fc40002fa1670 */
[----:B------:R-:W-:Y:S02]  /*4b80*/  ISETP.GT.AND P4, PT, R3, 0x21, P4 ;  /* 0x000000210300780c */ /* 0x000fe40002784270 */
[----:B------:R-:W-:Y:S02]  /*4b90*/  FSEL R109, R157, -INF , !P6 ;  /* 0xff8000009d6d7808 */ /* 0x000fe40007000000 */
[----:B------:R-:W-:Y:S02]  /*4ba0*/  ISETP.LT.OR P1, PT, R5, 0x12, P1 ;  /* 0x000000120500780c */ /* 0x000fe40000f21670 */
[----:B------:R-:W-:Y:S01]  /*4bb0*/  PLOP3.LUT P6, PT, PT, PT, UP1, 0x40, 0x0 ;  /* 0x000000000000781c */ /* 0x000fe20003fce818 */
[----:B------:R-:W-:Y:S01]  /*4bc0*/  UISETP.NE.AND UP1, UPT, UR16, URZ, UPT ;  /* 0x0000003f1000728c */ /* 0x000fe2000bf25270 */
[----:B------:R-:W-:Y:S02]  /*4bd0*/  FSEL R124, R84, -INF , !P0 ;  /* 0xff800000547c7808 */ /* 0x000fe40004000000 */
[----:B------:R-:W-:Y:S01]  /*4be0*/  PLOP3.LUT P0, PT, PT, PT, UP4, 0x40, 0x0 ;  /* 0x000000000000781c */ /* 0x000fe20003f0e848 */
[----:B------:R-:W-:Y:S01]  /*4bf0*/  UISETP.NE.AND UP4, UPT, UR38, URZ, UPT ;  /* 0x0000003f2600728c */ /* 0x000fe2000bf85270 */
[----:B------:R-:W-:-:S02]  /*4c00*/  ISETP.GT.AND P2, PT, R3, 0x28, P2 ;  /* 0x000000280300780c */ /* 0x000fc40001744270 */
[----:B------:R-:W-:Y:S02]  /*4c10*/  FSEL R112, R132, -INF , !P5 ;  /* 0xff80000084707808 */ /* 0x000fe40006800000 */
[----:B------:R-:W-:Y:S02]  /*4c20*/  ISETP.LT.OR P4, PT, R5, 0x22, P4 ;  /* 0x000000220500780c */ /* 0x000fe40002781670 */
[----:B------:R-:W-:Y:S01]  /*4c30*/  PLOP3.LUT P5, PT, PT, PT, UP0, 0x40, 0x0 ;  /* 0x000000000000781c */ /* 0x000fe20003fae808 */
[----:B------:R-:W-:Y:S01]  /*4c40*/  UISETP.NE.AND UP0, UPT, UR15, URZ, UPT ;  /* 0x0000003f0f00728c */ /* 0x000fe2000bf05270 */
[----:B------:R-:W-:Y:S02]  /*4c50*/  FSEL R122, R149, -INF , !P1 ;  /* 0xff800000957a7808 */ /* 0x000fe40004800000 */
[----:B------:R-:W-:Y:S01]  /*4c60*/  PLOP3.LUT P1, PT, PT, PT, UP3, 0x40, 0x0 ;  /* 0x000000000000781c */ /* 0x000fe20003f2e838 */
[----:B------:R-:W-:Y:S01]  /*4c70*/  UISETP.NE.AND UP3, UPT, UR39, URZ, UPT ;  /* 0x0000003f2700728c */ /* 0x000fe2000bf65270 */
[----:B------:R-:W-:-:S02]  /*4c80*/  ISETP.LT.OR P2, PT, R5, 0x29, P2 ;  /* 0x000000290500780c */ /* 0x000fc40001741670 */
[----:B------:R-:W-:Y:S02]  /*4c90*/  ISETP.GT.AND P0, PT, R3, 0x30, P0 ;  /* 0x000000300300780c */ /* 0x000fe40000704270 */
[----:B------:R-:W-:Y:S02]  /*4ca0*/  FSEL R160, R145, -INF , !P4 ;  /* 0xff80000091a07808 */ /* 0x000fe40006000000 */
[C---:B------:R-:W-:Y:S02]  /*4cb0*/  ISETP.GT.AND P5, PT, R3.reuse, 0x20, P5 ;  /* 0x000000200300780c */ /* 0x040fe40002fa4270 */
[----:B------:R-:W-:Y:S01]  /*4cc0*/  PLOP3.LUT P4, PT, PT, PT, UP1, 0x40, 0x0 ;  /* 0x000000000000781c */ /* 0x000fe20003f8e818 */
[----:B------:R-:W-:Y:S01]  /*4cd0*/  UISETP.NE.AND UP1, UPT, UR35, URZ, UPT ;  /* 0x0000003f2300728c */ /* 0x000fe2000bf25270 */
[C---:B------:R-:W-:Y:S02]  /*4ce0*/  ISETP.GT.AND P6, PT, R3.reuse, 0x19, P6 ;  /* 0x000000190300780c */ /* 0x040fe400037c4270 */
[----:B------:R-:W-:-:S02]  /*4cf0*/  ISETP.GT.AND P1, PT, R3, 0x29, P1 ;  /* 0x000000290300780c */ /* 0x000fc40000f24270 */
[----:B------:R-:W-:Y:S02]  /*4d00*/  FSEL R145, R76, -INF , !P2 ;  /* 0xff8000004c917808 */ /* 0x000fe40005000000 */
[C---:B------:R-:W-:Y:S02]  /*4d10*/  ISETP.LT.OR P0, PT, R5.reuse, 0x31, P0 ;  /* 0x000000310500780c */ /* 0x040fe40000701670 */
[----:B------:R-:W-:Y:S01]  /*4d20*/  PLOP3.LUT P2, PT, PT, PT, UP0, 0x40, 0x0 ;  /* 0x000000000000781c */ /* 0x000fe20003f4e808 */
[----:B------:R-:W-:Y:S01]  /*4d30*/  UISETP.NE.AND UP0, UPT, UR34, URZ, UPT ;  /* 0x0000003f2200728c */ /* 0x000fe2000bf05270 */
[C---:B------:R-:W-:Y:S02]  /*4d40*/  ISETP.LT.OR P5, PT, R5.reuse, 0x21, P5 ;  /* 0x000000210500780c */ /* 0x040fe40002fa1670 */
[C---:B------:R-:W-:Y:S02]  /*4d50*/  ISETP.LT.OR P6, PT, R5.reuse, 0x1a, P6 ;  /* 0x0000001a0500780c */ /* 0x040fe400037c1670 */
[----:B------:R-:W-:-:S02]  /*4d60*/  ISETP.LT.OR P1, PT, R5, 0x2a, P1 ;  /* 0x0000002a0500780c */ /* 0x000fc40000f21670 */
[----:B------:R-:W-:Y:S02]  /*4d70*/  FSEL R198, R136, -INF , !P0 ;  /* 0xff80000088c67808 */ /* 0x000fe40004000000 */
[----:B------:R-:W-:Y:S01]  /*4d80*/  PLOP3.LUT P0, PT, PT, PT, UP1, 0x40, 0x0 ;  /* 0x000000000000781c */ /* 0x000fe20003f0e818 */
[----:B------:R-:W-:Y:S01]  /*4d90*/  UISETP.NE.AND UP1, UPT, UR32, URZ, UPT ;  /* 0x0000003f2000728c */ /* 0x000fe2000bf25270 */
[----:B------:R-:W-:Y:S02]  /*4da0*/  FSEL R161, R144, -INF , !P5 ;  /* 0xff80000090a17808 */ /* 0x000fe40006800000 */
[----:B------:R-:W-:Y:S02]  /*4db0*/  FSEL R126, R85, -INF , !P6 ;  /* 0xff800000557e7808 */ /* 0x000fe40007000000 */
[----:B------:R-:W-:Y:S02]  /*4dc0*/  FSEL R144, R77, -INF , !P1 ;  /* 0xff8000004d907808 */ /* 0x000fe40004800000 */
[----:B------:R-:W-:Y:S01]  /*4dd0*/  PLOP3.LUT P6, PT, PT, PT, UP5, 0x40, 0x0 ;  /* 0x000000000000781c */ /* 0x000fe20003fce858 */
[----:B------:R-:W-:Y:S01]  /*4de0*/  UISETP.NE.AND UP5, UPT, UR37, URZ, UPT ;  /* 0x0000003f2500728c */ /* 0x000fe2000bfa5270 */
[----:B------:R-:W-:Y:S01]  /*4df0*/  PLOP3.LUT P5, PT, PT, PT, UP6, 0x40, 0x0 ;  /* 0x000000000000781c */ /* 0x000fe20003fae868 */
[----:B------:R-:W-:Y:S01]  /*4e00*/  UISETP.NE.AND UP6, UPT, UR36, URZ, UPT ;  /* 0x0000003f2400728c */ /* 0x000fe2000bfc5270 */
[----:B------:R-:W-:Y:S01]  /*4e10*/  PLOP3.LUT P1, PT, PT, PT, UP0, 0x40, 0x0 ;  /* 0x000000000000781c */ /* 0x000fe20003f2e808 */
[----:B------:R-:W-:Y:S01]  /*4e20*/  UISETP.NE.AND UP0, UPT, UR33, URZ, UPT ;  /* 0x0000003f2100728c */ /* 0x000fe2000bf05270 */
[----:B------:R-:W-:-:S02]  /*4e30*/  ISETP.GT.AND P0, PT, R3, 0x48, P0 ;  /* 0x000000480300780c */ /* 0x000fc40000704270 */
[C---:B------:R-:W-:Y:S02]  /*4e40*/  ISETP.GT.AND P6, PT, R3.reuse, 0x31, P6 ;  /* 0x000000310300780c */ /* 0x040fe400037c4270 */
[C---:B------:R-:W-:Y:S02]  /*4e50*/  ISETP.GT.AND P5, PT, R3.reuse, 0x38, P5 ;  /* 0x000000380300780c */ /* 0x040fe40002fa4270 */
[C---:B------:R-:W-:Y:S02]  /*4e60*/  ISETP.GT.AND P4, PT, R3.reuse, 0x39, P4 ;  /* 0x000000390300780c */ /* 0x040fe40002784270 */
[C---:B------:R-:W-:Y:S02]  /*4e70*/  ISETP.GT.AND P2, PT, R3.reuse, 0x40, P2 ;  /* 0x000000400300780c */ /* 0x040fe40001744270 */
[----:B------:R-:W-:Y:S02]  /*4e80*/  ISETP.GT.AND P1, PT, R3, 0x41, P1 ;  /* 0x000000410300780c */ /* 0x000fe40000f24270 */
[----:B------:R-:W-:-:S02]  /*4e90*/  ISETP.LT.OR P0, PT, R5, 0x49, P0 ;  /* 0x000000490500780c */ /* 0x000fc40000701670 */
[C---:B------:R-:W-:Y:S02]  /*4ea0*/  ISETP.LT.OR P6, PT, R5.reuse, 0x32, P6 ;  /* 0x000000320500780c */ /* 0x040fe400037c1670 */
[C---:B------:R-:W-:Y:S02]  /*4eb0*/  ISETP.LT.OR P5, PT, R5.reuse, 0x39, P5 ;  /* 0x000000390500780c */ /* 0x040fe40002fa1670 */
[C---:B------:R-:W-:Y:S02]  /*4ec0*/  ISETP.LT.OR P4, PT, R5.reuse, 0x3a, P4 ;  /* 0x0000003a0500780c */ /* 0x040fe40002781670 */
[C---:B------:R-:W-:Y:S02]  /*4ed0*/  ISETP.LT.OR P2, PT, R5.reuse, 0x41, P2 ;  /* 0x000000410500780c */ /* 0x040fe40001741670 */
[----:B------:R-:W-:Y:S02]  /*4ee0*/  ISETP.LT.OR P1, PT, R5, 0x42, P1 ;  /* 0x000000420500780c */ /* 0x000fe40000f21670 */
[----:B------:R-:W-:-:S02]  /*4ef0*/  FSEL R210, R176, -INF , !P0 ;  /* 0xff800000b0d27808 */ /* 0x000fc40004000000 */
[----:B------:R-:W-:Y:S02]  /*4f00*/  PLOP3.LUT P0, PT, PT, PT, UP0, 0x40, 0x0 ;  /* 0x000000000000781c */ /* 0x000fe40003f0e808 */
[----:B------:R-:W-:Y:S02]  /*4f10*/  FSEL R202, R137, -INF , !P6 ;  /* 0xff80000089ca7808 */ /* 0x000fe40007000000 */
[----:B------:R-:W-:Y:S02]  /*4f20*/  FSEL R205, R140, -INF , !P5 ;  /* 0xff8000008ccd7808 */ /* 0x000fe40006800000 */
[----:B------:R-:W-:Y:S02]  /*4f30*/  FSEL R208, R141, -INF , !P4 ;  /* 0xff8000008dd07808 */ /* 0x000fe40006000000 */
[----:B------:R-:W-:Y:S02]  /*4f40*/  FSEL R230, R104, -INF , !P2 ;  /* 0xff80000068e67808 */ /* 0x000fe40005000000 */
[----:B------:R-:W-:-:S02]  /*4f50*/  FSEL R232, R105, -INF , !P1 ;  /* 0xff80000069e87808 */ /* 0x000fc40004800000 */
[----:B------:R-:W-:Y:S02]  /*4f60*/  PLOP3.LUT P6, PT, PT, PT, UP6, 0x40, 0x0 ;  /* 0x000000000000781c */ /* 0x000fe40003fce868 */
[----:B------:R-:W-:Y:S02]  /*4f70*/  PLOP3.LUT P5, PT, PT, PT, UP5, 0x40, 0x0 ;  /* 0x000000000000781c */ /* 0x000fe40003fae858 */
[----:B------:R-:W-:Y:S02]  /*4f80*/  PLOP3.LUT P4, PT, PT, PT, UP4, 0x40, 0x0 ;  /* 0x000000000000781c */ /* 0x000fe40003f8e848 */
[----:B------:R-:W-:Y:S02]  /*4f90*/  PLOP3.LUT P2, PT, PT, PT, UP3, 0x40, 0x0 ;  /* 0x000000000000781c */ /* 0x000fe40003f4e838 */
[----:B------:R-:W-:Y:S02]  /*4fa0*/  PLOP3.LUT P1, PT, PT, PT, UP2, 0x40, 0x0 ;  /* 0x000000000000781c */ /* 0x000fe40003f2e828 */
[----:B------:R-:W-:-:S02]  /*4fb0*/  ISETP.GT.AND P6, PT, R3, 0x49, P6 ;  /* 0x000000490300780c */ /* 0x000fc400037c4270 */
[C---:B------:R-:W-:Y:S02]  /*4fc0*/  ISETP.GT.AND P5, PT, R3.reuse, 0x50, P5 ;  /* 0x000000500300780c */ /* 0x040fe40002fa4270 */
[C---:B------:R-:W-:Y:S02]  /*4fd0*/  ISETP.GT.AND P4, PT, R3.reuse, 0x51, P4 ;  /* 0x000000510300780c */ /* 0x040fe40002784270 */
[C---:B------:R-:W-:Y:S02]  /*4fe0*/  ISETP.GT.AND P2, PT, R3.reuse, 0x58, P2 ;  /* 0x000000580300780c */ /* 0x040fe40001744270 */
[----:B------:R-:W-:Y:S01]  /*4ff0*/  ISETP.GT.AND P1, PT, R3, 0x59, P1 ;  /* 0x000000590300780c */ /* 0x000fe20000f24270 */
[----:B-1----:R-:W-:Y:S01]  /*5000*/  IMAD.IADD R3, R10, 0x1, R6 ;  /* 0x000000010a037824 */ /* 0x002fe200078e0206 */
[C---:B------:R-:W-:Y:S02]  /*5010*/  ISETP.LT.OR P6, PT, R5.reuse, 0x4a, P6 ;  /* 0x0000004a0500780c */ /* 0x040fe400037c1670 */
[----:B------:R-:W-:-:S02]  /*5020*/  ISETP.LT.OR P5, PT, R5, 0x51, P5 ;  /* 0x000000510500780c */ /* 0x000fc40002fa1670 */
[C---:B------:R-:W-:Y:S02]  /*5030*/  ISETP.LT.OR P4, PT, R5.reuse, 0x52, P4 ;  /* 0x000000520500780c */ /* 0x040fe40002781670 */
[C---:B------:R-:W-:Y:S02]  /*5040*/  ISETP.LT.OR P2, PT, R5.reuse, 0x59, P2 ;  /* 0x000000590500780c */ /* 0x040fe40001741670 */
[----:B------:R-:W-:Y:S02]  /*5050*/  ISETP.LT.OR P1, PT, R5, 0x5a, P1 ;  /* 0x0000005a0500780c */ /* 0x000fe40000f21670 */
[----:B------:R-:W-:Y:S01]  /*5060*/  IMNMX R5, R3, R11, PT ;  /* 0x0000000b03057217 */ /* 0x000fe20003800200 */
[----:B------:R-:W-:Y:S01]  /*5070*/  IMAD.IADD R3, R12, 0x1, R6 ;  /* 0x000000010c037824 */ /* 0x000fe200078e0206 */
[----:B------:R-:W-:Y:S02]  /*5080*/  FSEL R209, R177, -INF , !P6 ;  /* 0xff800000b1d17808 */ /* 0x000fe40007000000 */
[----:B------:R-:W-:-:S02]  /*5090*/  FSEL R211, R164, -INF , !P5 ;  /* 0xff800000a4d37808 */ /* 0x000fc40006800000 */
        /* <DEDUP_REMOVED lines=16> */
.L_x_256:
[----:B------:R-:W-:-:S04]  /*51a0*/  MOV R7, c[0x0][0x32c] ;  /* 0x0000cb0000077a02 */ /* 0x000fc80000000f00 */
[----:B------:R-:W-:-:S13]  /*51b0*/  ISETP.NE.AND P0, PT, R7, 0x1, PT ;  /* 0x000000010700780c */ /* 0x000fda0003f05270 */
[----:B------:R-:W-:-:S05]  /*51c0*/  @P0 IMAD.HI.U32 R7, R6, c[0x0][0x330], RZ ;  /* 0x0000cc0006070a27 */ /* 0x000fca00078e00ff */
[----:B------:R-:W-:Y:S02]  /*51d0*/  @P0 SHF.R.U32.HI R6, RZ, c[0x0][0x334], R7 ;  /* 0x0000cd00ff060a19 */ /* 0x000fe40000011607 */
.L_x_257:
[----:B------:R-:W-:Y:S05]  /*51e0*/  BSYNC B0 ;  /* 0x0000000000007941 */ /* 0x000fea0003800000 */
.L_x_255:
[----:B------:R-:W-:-:S05]  /*51f0*/  IMAD R6, R6, c[0x0][0x32c], R13 ;  /* 0x0000cb0006067a24 */ /* 0x000fca00078e020d */
[----:B------:R-:W-:Y:S02]  /*5200*/  IADD3 R7, R6, c[0x0][0x32c], RZ ;  /* 0x0000cb0006077a10 */ /* 0x000fe40007ffe0ff */
[----:B------:R-:W-:Y:S02]  /*5210*/  IMNMX R3, R3, R6, !PT ;  /* 0x0000000603037217 */ /* 0x000fe40007800200 */
[----:B------:R-:W-:Y:S02]  /*5220*/  IMNMX R5, R5, R7, PT ;  /* 0x0000000705057217 */ /* 0x000fe40003800200 */
.L_x_254:
[----:B------:R-:W-:Y:S01]  /*5230*/  FMNMX.FTZ R7, R17, R18, !PT ;  /* 0x0000001211077209 */ /* 0x000fe20007810000 */
[----:B------:R-:W-:Y:S01]  /*5240*/  UP2UR UR32, UPR, URZ, 0x40 ;  /* 0x000000403f207883 */ /* 0x000fe20008000000 */
[----:B------:R-:W-:Y:S01]  /*5250*/  FMNMX.FTZ R6, R14, R15, !PT ;  /* 0x0000000f0e067209 */ /* 0x000fe20007810000 */
[----:B------:R-:W-:Y:S01]  /*5260*/  UISETP.NE.AND UP6, UPT, UR30, URZ, UPT ;  /* 0x0000003f1e00728c */ /* 0x000fe2000bfc5270 */
[----:B------:R-:W-:Y:S01]  /*5270*/  FMNMX.FTZ R7, R20, R7, !PT ;  /* 0x0000000714077209 */ /* 0x000fe20007810000 */
[----:B------:R-:W-:Y:S01]  /*5280*/  IMAD.SHL.U32 R213, R0, 0x2, RZ ;  /* 0x0000000200d57824 */ /* 0x000fe200078e00ff */
[----:B------:R-:W-:Y:S01]  /*5290*/  FMNMX.FTZ R6, R16, R6, !PT ;  /* 0x0000000610067209 */ /* 0x000fe20007810000 */
[----:B------:R-:W-:Y:S01]  /*52a0*/  UP2UR UR30, UPR, URZ, 0x40 ;  /* 0x000000403f1e7883 */ /* 0x000fe20008000000 */
[----:B------:R-:W-:Y:S01]  /*52b0*/  FMNMX.FTZ R130, R21, R7, !PT ;  /* 0x0000000715827209 */ /* 0x000fe20007810000 */
[----:B------:R-:W-:Y:S01]  /*52c0*/  UISETP.NE.AND UP6, UPT, UR31, URZ, UPT ;  /* 0x0000003f1f00728c */ /* 0x000fe2000bfc5270 */
        /* <DEDUP_REMOVED lines=25> */
[--C-:B------:R-:W-:Y:S01]  /*5460*/  IMAD R214, R4, 0x2, R213.reuse ;  /* 0x0000000204d67824 */ /* 0x100fe200078e02d5 */
[----:B------:R-:W-:Y:S01]  /*5470*/  FMNMX.FTZ R130, R41, R130, !PT ;  /* 0x0000008229827209 */ /* 0x000fe20007810000 */
[----:B------:R-:W-:Y:S01]  /*5480*/  IMAD R216, R2, 0x2, R213 ;  /* 0x0000000202d87824 */ /* 0x000fe200078e02d5 */
[----:B------:R-:W-:Y:S01]  /*5490*/  FMNMX.FTZ R6, R64, R6, !PT ;  /* 0x0000000640067209 */ /* 0x000fe20007810000 */
[----:B------:R-:W-:Y:S01]  /*54a0*/  IMAD R215, R2, 0x2, R214 ;  /* 0x0000000202d77824 */ /* 0x000fe200078e02d6 */
[----:B------:R-:W-:Y:S01]  /*54b0*/  FMNMX.FTZ R130, R42, R130, !PT ;  /* 0x000000822a827209 */ /* 0x000fe20007810000 */
[----:B------:R-:W-:Y:S01]  /*54c0*/  LDSM.16.MT88.4 R88, [R214+0x100] ;  /* 0x00010000d658783b */ /* 0x000fe20000004200 */
[----:B------:R-:W-:-:S02]  /*54d0*/  FMNMX.FTZ R6, R72, R6, !PT ;  /* 0x0000000648067209 */ /* 0x000fc40007810000 */
[----:B------:R-:W-:Y:S01]  /*54e0*/  FMNMX.FTZ R130, R43, R130, !PT ;  /* 0x000000822b827209 */ /* 0x000fe20007810000 */
[----:B------:R-:W-:Y:S01]  /*54f0*/  LDSM.16.MT88.4 R80, [R216+0x100] ;  /* 0x00010000d850783b */ /* 0x000fe20000004200 */
[----:B------:R-:W-:Y:S02]  /*5500*/  FMNMX.FTZ R6, R73, R6, !PT ;  /* 0x0000000649067209 */ /* 0x000fe40007810000 */
[----:B------:R-:W-:Y:S01]  /*5510*/  FMNMX.FTZ R130, R110, R130, !PT ;  /* 0x000000826e827209 */ /* 0x000fe20007810000 */
[----:B------:R-:W-:Y:S01]  /*5520*/  LDSM.16.MT88.4 R96, [R215+0x100] ;  /* 0x00010000d760783b */ /* 0x000fe20000004200 */
[----:B------:R-:W-:Y:S02]  /*5530*/  FMNMX.FTZ R6, R75, R6, !PT ;  /* 0x000000064b067209 */ /* 0x000fe40007810000 */
        /* <DEDUP_REMOVED lines=24> */
[----:B------:R-:W-:Y:S01]  /*56c0*/  PLOP3.LUT P6, PT, PT, PT, UP6, 0x40, 0x0 ;  /* 0x000000000000781c */ /* 0x000fe20003fce868 */
[----:B------:R-:W1:Y:S01]  /*56d0*/  SHFL.BFLY PT, R6, R130, 0x2, 0x1f ;  /* 0x0c401f0082067f89 */ /* 0x000e6200000e0000 */
[----:B------:R-:W-:Y:S01]  /*56e0*/  PLOP3.LUT P4, PT, PT, PT, UP5, 0x40, 0x0 ;  /* 0x000000000000781c */ /* 0x000fe20003f8e858 */
[----:B------:R-:W-:Y:S01]  /*56f0*/  UISETP.NE.AND UP6, UPT, UR30, URZ, UPT ;  /* 0x0000003f1e00728c */ /* 0x000fe2000bfc5270 */
[C---:B------:R-:W-:Y:S01]  /*5700*/  ISETP.GT.AND P6, PT, R3.reuse, RZ, P6 ;  /* 0x000000ff0300720c */ /* 0x040fe200037c4270 */
[----:B------:R-:W2:Y:S01]  /*5710*/  SHFL.BFLY PT, R7, R129, 0x2, 0x1f ;  /* 0x0c401f0081077f89 */ /* 0x000ea200000e0000 */
[----:B------:R-:W-:Y:S01]  /*5720*/  ISETP.GT.AND P4, PT, R3, 0x8, P4 ;  /* 0x000000080300780c */ /* 0x000fe20002784270 */
[----:B------:R-:W-:Y:S01]  /*5730*/  UISETP.NE.AND UP5, UPT, UR31, URZ, UPT ;  /* 0x0000003f1f00728c */ /* 0x000fe2000bfa5270 */
[----:B------:R-:W-:Y:S02]  /*5740*/  ISETP.LT.OR P6, PT, R5, 0x1, P6 ;  /* 0x000000010500780c */ /* 0x000fe400037c1670 */
[----:B------:R-:W-:Y:S01]  /*5750*/  PLOP3.LUT P2, PT, PT, PT, UP0, 0x40, 0x0 ;  /* 0x000000000000781c */ /* 0x000fe20003f4e808 */
[----:B------:R-:W-:Y:S01]  /*5760*/  UISETP.NE.AND UP0, UPT, UR23, URZ, UPT ;  /* 0x0000003f1700728c */ /* 0x000fe2000bf05270 */
[----:B------:R-:W-:-:S02]  /*5770*/  FSEL R114, R158, -INF , !P6 ;  /* 0xff8000009e727808 */ /* 0x000fc40007000000 */
[----:B------:R-:W-:Y:S01]  /*5780*/  PLOP3.LUT P6, PT, PT, PT, UP2, 0x40, 0x0 ;  /* 0x000000000000781c */ /* 0x000fe20003fce828 */
[----:B------:R-:W-:Y:S01]  /*5790*/  UISETP.NE.AND UP2, UPT, UR21, URZ, UPT ;  /* 0x0000003f1500728c */ /* 0x000fe2000bf45270 */
[----:B------:R-:W-:Y:S02]  /*57a0*/  ISETP.LT.OR P4, PT, R5, 0x9, P4 ;  /* 0x000000090500780c */ /* 0x000fe40002781670 */
[----:B------:R-:W-:Y:S02]  /*57b0*/  ISETP.GT.AND P6, PT, R3, 0x18, P6 ;  /* 0x000000180300780c */ /* 0x000fe400037c4270 */
[----:B------:R-:W-:Y:S02]  /*57c0*/  FSEL R117, R134, -INF , !P4 ;  /* 0xff80000086757808 */ /* 0x000fe40006000000 */
[----:B------:R-:W-:Y:S01]  /*57d0*/  PLOP3.LUT P4, PT, PT, PT, UP0, 0x40, 0x0 ;  /* 0x000000000000781c */ /* 0x000fe20003f8e808 */
[----:B------:R-:W-:Y:S01]  /*57e0*/  UISETP.NE.AND UP0, UPT, UR19, URZ, UPT ;  /* 0x0000003f1300728c */ /* 0x000fe2000bf05270 */
[----:B------:R-:W-:-:S02]  /*57f0*/  ISETP.LT.OR P6, PT, R5, 0x19, P6 ;  /* 0x000000190500780c */ /* 0x000fc400037c1670 */
[----:B-1----:R-:W-:Y:S02]  /*5800*/  FMNMX.FTZ R130, R130, R6, !PT ;  /* 0x0000000682827209 */ /* 0x002fe40007810000 */
[----:B------:R-:W-:Y:S02]  /*5810*/  FSEL R125, R86, -INF , !P6 ;  /* 0xff800000567d7808 */ /* 0x000fe40007000000 */
[----:B--2---:R-:W-:Y:S01]  /*5820*/  FMNMX.FTZ R129, R129, R7, !PT ;  /* 0x0000000781817209 */ /* 0x004fe20007810000 */
[----:B------:R-:W1:Y:S01]  /*5830*/  SHFL.BFLY PT, R6, R130, 0x1, 0x1f ;  /* 0x0c201f0082067f89 */ /* 0x000e6200000e0000 */
[----:B------:R-:W-:Y:S01]  /*5840*/  PLOP3.LUT P6, PT, PT, PT, UP0, 0x40, 0x0 ;  /* 0x000000000000781c */ /* 0x000fe20003fce808 */
[----:B------:R-:W-:Y:S01]  /*5850*/  UISETP.NE.AND UP0, UPT, UR14, URZ, UPT ;  /* 0x0000003f0e00728c */ /* 0x000fe2000bf05270 */
[C---:B------:R-:W-:Y:S01]  /*5860*/  ISETP.GT.AND P2, PT, R3.reuse, 0x9, P2 ;  /* 0x000000090300780c */ /* 0x040fe20001744270 */
[----:B------:R-:W2:Y:S01]  /*5870*/  SHFL.BFLY PT, R7, R129, 0x1, 0x1f ;  /* 0x0c201f0081077f89 */ /* 0x000ea200000e0000 */
[----:B------:R-:W-:-:S02]  /*5880*/  ISETP.GT.AND P6, PT, R3, 0x30, P6 ;  /* 0x000000300300780c */ /* 0x000fc400037c4270 */
[----:B------:R-:W-:Y:S01]  /*5890*/  PLOP3.LUT P0, PT, PT, PT, UP3, 0x40, 0x0 ;  /* 0x000000000000781c */ /* 0x000fe20003f0e838 */
[----:B------:R-:W-:Y:S01]  /*58a0*/  UISETP.NE.AND UP3, UPT, UR22, URZ, UPT ;  /* 0x0000003f1600728c */ /* 0x000fe2000bf65270 */
[C---:B------:R-:W-:Y:S02]  /*58b0*/  ISETP.LT.OR P6, PT, R5.reuse, 0x31, P6 ;  /* 0x000000310500780c */ /* 0x040fe400037c1670 */
[----:B------:R-:W-:Y:S02]  /*58c0*/  ISETP.LT.OR P2, PT, R5, 0xa, P2 ;  /* 0x0000000a0500780c */ /* 0x000fe40001741670 */
[----:B------:R-:W-:Y:S02]  /*58d0*/  FSEL R185, R138, -INF , !P6 ;  /* 0xff8000008ab97808 */ /* 0x000fe40007000000 */
[----:B------:R-:W-:Y:S02]  /*58e0*/  ISETP.GT.AND P4, PT, R3, 0x20, P4 ;  /* 0x000000200300780c */ /* 0x000fe40002784270 */
[----:B------:R-:W-:-:S02]  /*58f0*/  FSEL R118, R135, -INF , !P2 ;  /* 0xff80000087767808 */ /* 0x000fc40005000000 */
[----:B------:R-:W-:Y:S01]  /*5900*/  PLOP3.LUT P2, PT, PT, PT, UP3, 0x40, 0x0 ;  /* 0x000000000000781c */ /* 0x000fe20003f4e838 */
[----:B------:R-:W-:Y:S01]  /*5910*/  UISETP.NE.AND UP3, UPT, UR17, URZ, UPT ;  /* 0x0000003f1100728c */ /* 0x000fe2000bf65270 */
[----:B------:R-:W-:Y:S01]  /*5920*/  ISETP.LT.OR P4, PT, R5, 0x21, P4 ;  /* 0x000000210500780c */ /* 0x000fe20002781670 */
[----:B------:R-:W-:Y:S01]  /*5930*/  LDSM.16.MT88.4 R132, [R216+0x1900] ;  /* 0x00190000d884783b */ /* 0x000fe20000004200 */
[----:B------:R-:W-:Y:S01]  /*5940*/  PLOP3.LUT P5, PT, PT, PT, UP6, 0x40, 0x0 ;  /* 0x000000000000781c */ /* 0x000fe20003fae868 */
[----:B------:R-:W-:Y:S01]  /*5950*/  UISETP.NE.AND UP6, UPT, UR32, URZ, UPT ;  /* 0x0000003f2000728c */ /* 0x000fe2000bfc5270 */
[----:B-1----:R-:W-:Y:S02]  /*5960*/  FMNMX.FTZ R130, R130, R6, !PT ;  /* 0x0000000682827209 */ /* 0x002fe40007810000 */
[----:B------:R-:W-:Y:S02]  /*5970*/  FSEL R146, R146, -INF , !P4 ;  /* 0xff80000092927808 */ /* 0x000fe40006000000 */
[----:B--2---:R-:W-:Y:S01]  /*5980*/  FMNMX.FTZ R129, R129, R7, !PT ;  /* 0x0000000781817209 */ /* 0x004fe20007810000 */
[C---:B------:R-:W-:Y:S01]  /*5990*/  FMUL.FTZ R7, R130.reuse, c[0x0][0x2d0] ;  /* 0x0000b40082077a20 */ /* 0x040fe20000410000 */
[----:B------:R-:W-:-:S02]  /*59a0*/  FSETP.NEU.FTZ.AND P6, PT, R130, -INF , PT ;  /* 0xff8000008200780b */ /* 0x000fc40003fdd000 */
[----:B------:R-:W-:Y:S01]  /*59b0*/  PLOP3.LUT P4, PT, PT, PT, UP3, 0x40, 0x0 ;  /* 0x000000000000781c */ /* 0x000fe20003f8e838 */
[----:B------:R-:W-:Y:S01]  /*59c0*/  FMUL.FTZ R6, R129, c[0x0][0x2d0] ;  /* 0x0000b40081067a20 */ /* 0x000fe20000410000 */
[----:B------:R-:W-:Y:S01]  /*59d0*/  FSEL R7, R7, RZ, P6 ;  /* 0x000000ff07077208 */ /* 0x000fe20003000000 */
[----:B------:R-:W-:Y:S01]  /*59e0*/  UISETP.NE.AND UP3, UPT, UR24, URZ, UPT ;  /* 0x0000003f1800728c */ /* 0x000fe2000bf65270 */
[----:B------:R-:W-:Y:S02]  /*59f0*/  FSETP.NEU.FTZ.AND P6, PT, R129, -INF , PT ;  /* 0xff8000008100780b */ /* 0x000fe40003fdd000 */
[----:B------:R-:W-:Y:S01]  /*5a00*/  PLOP3.LUT P1, PT, PT, PT, UP1, 0x40, 0x0 ;  /* 0x000000000000781c */ /* 0x000fe20003f2e818 */
[----:B------:R-:W-:Y:S01]  /*5a10*/  UISETP.NE.AND UP1, UPT, UR20, URZ, UPT ;  /* 0x0000003f1400728c */ /* 0x000fe2000bf25270 */
[----:B------:R-:W-:Y:S01]  /*5a20*/  FSEL R6, R6, RZ, P6 ;  /* 0x000000ff06067208 */ /* 0x000fe20003000000 */
[----:B------:R-:W-:Y:S01]  /*5a30*/  FFMA.FTZ R8, R17, c[0x0][0x2d0], -R7 ;  /* 0x0000b40011087a23 */ /* 0x000fe20000010807 */
[----:B------:R-:W-:-:S02]  /*5a40*/  ISETP.GT.AND P4, PT, R3, 0x38, P4 ;  /* 0x000000380300780c */ /* 0x000fc40002784270 */
[C---:B------:R-:W-:Y:S01]  /*5a50*/  ISETP.GT.AND P5, PT, R3.reuse, 0x1, P5 ;  /* 0x000000010300780c */ /* 0x040fe20002fa4270 */
[----:B------:R-:W-:Y:S01]  /*5a60*/  FFMA.FTZ R0, R16, c[0x0][0x2d0], -R6 ;  /* 0x0000b40010007a23 */ /* 0x000fe20000010806 */
[C---:B------:R-:W-:Y:S01]  /*5a70*/  ISETP.GT.AND P1, PT, R3.reuse, 0x10, P1 ;  /* 0x000000100300780c */ /* 0x040fe20000f24270 */
[----:B------:R1:W-:Y:S01]  /*5a80*/  MUFU.EX2 R152, R8 ;  /* 0x0000000800987308 */ /* 0x0003e20000000800 */
[----:B------:R-:W-:Y:S02]  /*5a90*/  ISETP.GT.AND P0, PT, R3, 0x11, P0 ;  /* 0x000000110300780c */ /* 0x000fe40000704270 */
[C---:B------:R-:W-:Y:S02]  /*5aa0*/  ISETP.LT.OR P4, PT, R5.reuse, 0x39, P4 ;  /* 0x000000390500780c */ /* 0x040fe40002781670 */
[C---:B------:R-:W-:Y:S02]  /*5ab0*/  ISETP.LT.OR P5, PT, R5.reuse, 0x2, P5 ;  /* 0x000000020500780c */ /* 0x040fe40002fa1670 */
[C---:B------:R-:W-:Y:S01]  /*5ac0*/  ISETP.LT.OR P1, PT, R5.reuse, 0x11, P1 ;  /* 0x000000110500780c */ /* 0x040fe20000f21670 */
[----:B------:R2:W-:Y:S01]  /*5ad0*/  MUFU.EX2 R172, R0 ;  /* 0x0000000000ac7308 */ /* 0x0005e20000000800 */
[----:B------:R-:W-:-:S02]  /*5ae0*/  ISETP.LT.OR P0, PT, R5, 0x12, P0 ;  /* 0x000000120500780c */ /* 0x000fc40000701670 */
[----:B------:R-:W-:Y:S02]  /*5af0*/  FSEL R186, R142, -INF , !P4 ;  /* 0xff8000008eba7808 */ /* 0x000fe40006000000 */
[----:B------:R-:W-:Y:S02]  /*5b00*/  FSEL R115, R159, -INF , !P5 ;  /* 0xff8000009f737808 */ /* 0x000fe40006800000 */
[----:B------:R-:W-:Y:S01]  /*5b10*/  FSEL R120, R150, -INF , !P1 ;  /* 0xff80000096787808 */ /* 0x000fe20004800000 */
[----:B-1----:R-:W-:Y:S01]  /*5b20*/  FFMA.FTZ R8, R18, c[0x0][0x2d0], -R7 ;  /* 0x0000b40012087a23 */ /* 0x002fe20000010807 */
[----:B------:R-:W-:Y:S01]  /*5b30*/  FSEL R123, R151, -INF , !P0 ;  /* 0xff800000977b7808 */ /* 0x000fe20004000000 */
[----:B------:R-:W-:Y:S01]  /*5b40*/  LDSM.16.MT88.4 R156, [R213+0x1900] ;  /* 0x00190000d59c783b */ /* 0x000fe20000004200 */
[----:B------:R-:W-:Y:S01]  /*5b50*/  PLOP3.LUT P5, PT, PT, PT, UP4, 0x40, 0x0 ;  /* 0x000000000000781c */ /* 0x000fe20003fae848 */
[----:B------:R-:W-:Y:S01]  /*5b60*/  UISETP.NE.AND UP4, UPT, UR18, URZ, UPT ;  /* 0x0000003f1200728c */ /* 0x000fe2000bf85270 */
[----:B------:R-:W-:Y:S01]  /*5b70*/  PLOP3.LUT P1, PT, PT, PT, UP2, 0x40, 0x0 ;  /* 0x000000000000781c */ /* 0x000fe20003f2e828 */
[----:B------:R-:W-:Y:S01]  /*5b80*/  UISETP.NE.AND UP2, UPT, UR16, URZ, UPT ;  /* 0x0000003f1000728c */ /* 0x000fe2000bf45270 */
[----:B------:R-:W-:Y:S01]  /*5b90*/  PLOP3.LUT P0, PT, PT, PT, UP1, 0x40, 0x0 ;  /* 0x000000000000781c */ /* 0x000fe20003f0e818 */
[----:B--2---:R-:W-:Y:S01]  /*5ba0*/  FFMA.FTZ R0, R19, c[0x0][0x2d0], -R6 ;  /* 0x0000b40013007a23 */ /* 0x004fe20000010806 */
[----:B------:R-:W-:Y:S01]  /*5bb0*/  FMNMX.FTZ R2, R74, R109, !PT ;  /* 0x0000006d4a027209 */ /* 0x000fe20007810000 */
[----:B------:R-:W-:Y:S01]  /*5bc0*/  UISETP.NE.AND UP1, UPT, UR15, URZ, UPT ;  /* 0x0000003f0f00728c */ /* 0x000fe2000bf25270 */
[C---:B------:R-:W-:Y:S01]  /*5bd0*/  ISETP.GT.AND P5, PT, R3.reuse, 0x19, P5 ;  /* 0x000000190300780c */ /* 0x040fe20002fa4270 */
[----:B------:R1:W-:Y:S01]  /*5be0*/  MUFU.EX2 R149, R0 ;  /* 0x0000000000957308 */ /* 0x0003e20000000800 */
[C---:B------:R-:W-:Y:S01]  /*5bf0*/  ISETP.GT.AND P2, PT, R3.reuse, 0x21, P2 ;  /* 0x000000210300780c */ /* 0x040fe20001744270 */
[----:B------:R-:W-:Y:S01]  /*5c00*/  ULDC.64 UR14, c[0x0][0x2c8] ;  /* 0x0000b200000e7ab9 */ /* 0x000fe20000000a00 */
[C---:B------:R-:W-:Y:S01]  /*5c10*/  ISETP.GT.AND P1, PT, R3.reuse, 0x28, P1 ;  /* 0x000000280300780c */ /* 0x040fe20000f24270 */
[----:B------:R-:W-:Y:S01]  /*5c20*/  UIMAD.WIDE.U32 UR16, UR11, UR14, URZ ;  /* 0x0000000e0b1072a5 */ /* 0x000fe2000f8e003f */
[----:B------:R-:W-:-:S02]  /*5c30*/  ISETP.GT.AND P0, PT, R3, 0x29, P0 ;  /* 0x000000290300780c */ /* 0x000fc40000704270 */
[----:B------:R-:W-:Y:S01]  /*5c40*/  FMNMX.FTZ R2, R112, R2, !PT ;  /* 0x0000000270027209 */ /* 0x000fe20007810000 */
[----:B------:R2:W3:Y:S01]  /*5c50*/  MUFU.EX2 R169, R8 ;  /* 0x0000000800a97308 */ /* 0x0004e20000000800 */
[C---:B------:R-:W-:Y:S02]  /*5c60*/  ISETP.LT.OR P5, PT, R5.reuse, 0x1a, P5 ;  /* 0x0000001a0500780c */ /* 0x040fe40002fa1670 */
[C---:B------:R-:W-:Y:S02]  /*5c70*/  ISETP.LT.OR P2, PT, R5.reuse, 0x22, P2 ;  /* 0x000000220500780c */ /* 0x040fe40001741670 */
[C---:B------:R-:W-:Y:S02]  /*5c80*/  ISETP.LT.OR P1, PT, R5.reuse, 0x29, P1 ;  /* 0x000000290500780c */ /* 0x040fe40000f21670 */
[----:B------:R-:W-:Y:S01]  /*5c90*/  ISETP.LT.OR P0, PT, R5, 0x2a, P0 ;  /* 0x0000002a0500780c */ /* 0x000fe20000701670 */
[----:B-1----:R-:W-:Y:S01]  /*5ca0*/  FFMA.FTZ R0, R22, c[0x0][0x2d0], -R7 ;  /* 0x0000b40016007a23 */ /* 0x002fe20000010807 */
[----:B------:R-:W-:-:S02]  /*5cb0*/  FSEL R127, R87, -INF , !P5 ;  /* 0xff800000577f7808 */ /* 0x000fc40006800000 */
[----:B------:R-:W-:Y:S01]  /*5cc0*/  FSEL R147, R147, -INF , !P2 ;  /* 0xff80000093937808 */ /* 0x000fe20005000000 */
[----:B------:R1:W-:Y:S01]  /*5cd0*/  MUFU.EX2 R142, R0 ;  /* 0x00000000008e7308 */ /* 0x0003e20000000800 */
[----:B------:R-:W-:Y:S01]  /*5ce0*/  FSEL R131, R78, -INF , !P1 ;  /* 0xff8000004e837808 */ /* 0x000fe20004800000 */
[----:B------:R-:W-:Y:S01]  /*5cf0*/  LDSM.16.MT88.4 R84, [R214+0x900] ;  /* 0x00090000d654783b */ /* 0x000fe20000004200 */
[----:B------:R-:W-:Y:S01]  /*5d00*/  FSEL R140, R79, -INF , !P0 ;  /* 0xff8000004f8c7808 */ /* 0x000fe20004000000 */
[--C-:B--2---:R-:W-:Y:S01]  /*5d10*/  FFMA.FTZ R8, R20, c[0x0][0x2d0], -R7.reuse ;  /* 0x0000b40014087a23 */ /* 0x104fe20000010807 */
[----:B------:R-:W-:Y:S01]  /*5d20*/  PLOP3.LUT P5, PT, PT, PT, UP4, 0x40, 0x0 ;  /* 0x000000000000781c */ /* 0x000fe20003fae848 */
[----:B------:R-:W-:Y:S01]  /*5d30*/  UISETP.NE.AND UP4, UPT, UR29, URZ, UPT ;  /* 0x0000003f1d00728c */ /* 0x000fe2000bf85270 */
[----:B------:R-:W-:Y:S01]  /*5d40*/  PLOP3.LUT P2, PT, PT, PT, UP2, 0x40, 0x0 ;  /* 0x000000000000781c */ /* 0x000fe20003f4e828 */
[----:B------:R-:W-:Y:S01]  /*5d50*/  UISETP.NE.AND UP2, UPT, UR26, URZ, UPT ;  /* 0x0000003f1a00728c */ /* 0x000fe2000bf45270 */
[----:B------:R-:W-:Y:S01]  /*5d60*/  PLOP3.LUT P1, PT, PT, PT, UP1, 0x40, 0x0 ;  /* 0x000000000000781c */ /* 0x000fe20003f2e818 */
[----:B------:R-:W2:Y:S01]  /*5d70*/  LDSM.16.MT88.4 R76, [R213+0x100] ;  /* 0x00010000d54c783b */ /* 0x000ea20000004200 */
[----:B------:R-:W-:Y:S01]  /*5d80*/  PLOP3.LUT P0, PT, PT, PT, UP0, 0x40, 0x0 ;  /* 0x000000000000781c */ /* 0x000fe20003f0e808 */
[----:B------:R-:W-:Y:S01]  /*5d90*/  UISETP.NE.AND UP0, UPT, UR13, URZ, UPT ;  /* 0x0000003f0d00728c */ /* 0x000fe2000bf05270 */
[C---:B------:R-:W-:Y:S01]  /*5da0*/  ISETP.GT.AND P5, PT, R3.reuse, 0x31, P5 ;  /* 0x000000310300780c */ /* 0x040fe20002fa4270 */
[----:B------:R4:W-:Y:S01]  /*5db0*/  MUFU.EX2 R177, R8 ;  /* 0x0000000800b17308 */ /* 0x0009e20000000800 */
[----:B------:R-:W-:Y:S01]  /*5dc0*/  ISETP.GT.AND P2, PT, R3, 0x39, P2 ;  /* 0x000000390300780c */ /* 0x000fe20001744270 */
[----:B-1----:R-:W-:Y:S01]  /*5dd0*/  FFMA.FTZ R0, R23, c[0x0][0x2d0], -R7 ;  /* 0x0000b40017007a23 */ /* 0x002fe20000010807 */
[C---:B------:R-:W-:Y:S01]  /*5de0*/  ISETP.GT.AND P1, PT, R3.reuse, 0x40, P1 ;  /* 0x000000400300780c */ /* 0x040fe20000f24270 */
[----:B------:R-:W-:Y:S01]  /*5df0*/  UISETP.NE.AND UP1, UPT, UR25, URZ, UPT ;  /* 0x0000003f1900728c */ /* 0x000fe2000bf25270 */
[----:B------:R-:W-:-:S02]  /*5e00*/  ISETP.GT.AND P0, PT, R3, 0x41, P0 ;  /* 0x000000410300780c */ /* 0x000fc40000704270 */
[C---:B------:R-:W-:Y:S01]  /*5e10*/  ISETP.LT.OR P5, PT, R5.reuse, 0x32, P5 ;  /* 0x000000320500780c */ /* 0x040fe20002fa1670 */
[----:B------:R1:W-:Y:S01]  /*5e20*/  MUFU.EX2 R237, R0 ;  /* 0x0000000000ed7308 */ /* 0x0003e20000000800 */
[C---:B------:R-:W-:Y:S02]  /*5e30*/  ISETP.LT.OR P2, PT, R5.reuse, 0x3a, P2 ;  /* 0x0000003a0500780c */ /* 0x040fe40001741670 */
[C---:B------:R-:W-:Y:S02]  /*5e40*/  ISETP.LT.OR P1, PT, R5.reuse, 0x41, P1 ;  /* 0x000000410500780c */ /* 0x040fe40000f21670 */
[----:B------:R-:W-:Y:S02]  /*5e50*/  ISETP.LT.OR P0, PT, R5, 0x42, P0 ;  /* 0x000000420500780c */ /* 0x000fe40000701670 */
[----:B------:R-:W-:Y:S01]  /*5e60*/  FSEL R187, R139, -INF , !P5 ;  /* 0xff8000008bbb7808 */ /* 0x000fe20006800000 */
[--C-:B----4-:R-:W-:Y:S01]  /*5e70*/  FFMA.FTZ R8, R21, c[0x0][0x2d0], -R7.reuse ;  /* 0x0000b40015087a23 */ /* 0x110fe20000010807 */
[----:B------:R-:W-:Y:S01]  /*5e80*/  FSEL R188, R143, -INF , !P2 ;  /* 0xff8000008fbc7808 */ /* 0x000fe20005000000 */
[----:B------:R-:W-:Y:S01]  /*5e90*/  @UP1 UMOV UR13, UR17 ;  /* 0x00000011000d1c82 */ /* 0x000fe20008000000 */
[----:B------:R-:W-:Y:S01]  /*5ea0*/  FSEL R201, R106, -INF , !P1 ;  /* 0xff8000006ac97808 */ /* 0x000fe20004800000 */
[----:B------:R4:W5:Y:S01]  /*5eb0*/  MUFU.EX2 R136, R8 ;  /* 0x0000000800887308 */ /* 0x0009620000000800 */
[----:B------:R-:W-:Y:S01]  /*5ec0*/  FSEL R200, R107, -INF , !P0 ;  /* 0xff8000006bc87808 */ /* 0x000fe20004000000 */
[----:B------:R-:W-:Y:S01]  /*5ed0*/  @UP1 USHF.R.U32.HI UR11, URZ, UR15, UR13 ;  /* 0x0000000f3f0b1299 */ /* 0x000fe2000801160d */
[----:B------:R-:W-:Y:S01]  /*5ee0*/  PLOP3.LUT P6, PT, PT, PT, UP0, 0x40, 0x0 ;  /* 0x000000000000781c */ /* 0x000fe20003fce808 */
[----:B-1----:R-:W-:Y:S01]  /*5ef0*/  FFMA.FTZ R0, R24, c[0x0][0x2d0], -R7 ;  /* 0x0000b40018007a23 */ /* 0x002fe20000010807 */
[----:B------:R-:W-:Y:S01]  /*5f00*/  PLOP3.LUT P5, PT, PT, PT, UP6, 0x40, 0x0 ;  /* 0x000000000000781c */ /* 0x000fe20003fae868 */
[----:B------:R-:W1:Y:S01]  /*5f10*/  LDSM.16.MT88.4 R104, [R213+0x900] ;  /* 0x00090000d568783b */ /* 0x000e620000004200 */
[----:B------:R-:W-:Y:S01]  /*5f20*/  PLOP3.LUT P4, PT, PT, PT, UP5, 0x40, 0x0 ;  /* 0x000000000000781c */ /* 0x000fe20003f8e858 */
[----:B------:R2:W-:Y:S01]  /*5f30*/  MUFU.EX2 R165, R0 ;  /* 0x0000000000a57308 */ /* 0x0005e20000000800 */
[----:B------:R-:W-:Y:S01]  /*5f40*/  PLOP3.LUT P2, PT, PT, PT, UP4, 0x40, 0x0 ;  /* 0x000000000000781c */ /* 0x000fe20003f4e848 */
[----:B------:R-:W-:Y:S01]  /*5f50*/  UISETP.NE.AND UP0, UPT, UR27, URZ, UPT ;  /* 0x0000003f1b00728c */ /* 0x000fe2000bf05270 */
[----:B------:R-:W-:Y:S01]  /*5f60*/  PLOP3.LUT P1, PT, PT, PT, UP3, 0x40, 0x0 ;  /* 0x000000000000781c */ /* 0x000fe20003f2e838 */
[----:B------:R-:W-:Y:S01]  /*5f70*/  UIADD3 UR13, UR6, -0x2, URZ ;  /* 0xfffffffe060d7890 */ /* 0x000fe2000fffe03f */
[----:B------:R-:W-:Y:S01]  /*5f80*/  PLOP3.LUT P0, PT, PT, PT, UP2, 0x40, 0x0 ;  /* 0x000000000000781c */ /* 0x000fe20003f0e828 */
[----:B------:R-:W-:Y:S01]  /*5f90*/  UIADD3 UR14, UR5, UR11, URZ ;  /* 0x0000000b050e7290 */ /* 0x000fe2000fffe03f */
[C---:B------:R-:W-:Y:S01]  /*5fa0*/  ISETP.GT.AND P6, PT, R3.reuse, 0x48, P6 ;  /* 0x000000480300780c */ /* 0x040fe200037c4270 */
[----:B----4-:R-:W-:Y:S01]  /*5fb0*/  FFMA.FTZ R8, R14, c[0x0][0x2d0], -R6 ;  /* 0x0000b4000e087a23 */ /* 0x010fe20000010806 */
[C---:B------:R-:W-:Y:S01]  /*5fc0*/  ISETP.GT.AND P5, PT, R3.reuse, 0x49, P5 ;  /* 0x000000490300780c */ /* 0x040fe20002fa4270 */
[----:B------:R-:W-:Y:S01]  /*5fd0*/  ULDC UR6, c[0x0][0x328] ;  /* 0x0000ca0000067ab9 */ /* 0x000fe20000000800 */
[C---:B------:R-:W-:Y:S01]  /*5fe0*/  ISETP.GT.AND P4, PT, R3.reuse, 0x50, P4 ;  /* 0x000000500300780c */ /* 0x040fe20002784270 */
[----:B------:R4:W-:Y:S01]  /*5ff0*/  MUFU.EX2 R238, R8 ;  /* 0x0000000800ee7308 */ /* 0x0009e20000000800 */
[C---:B------:R-:W-:Y:S01]  /*6000*/  ISETP.GT.AND P2, PT, R3.reuse, 0x51, P2 ;  /* 0x000000510300780c */ /* 0x040fe20001744270 */
[----:B------:R-:W-:Y:S01]  /*6010*/  UIADD3 UR6, UR14, UR6, URZ ;  /* 0x000000060e067290 */ /* 0x000fe2000fffe03f */
[----:B------:R-:W-:-:S02]  /*6020*/  ISETP.GT.AND P1, PT, R3, 0x58, P1 ;  /* 0x000000580300780c */ /* 0x000fc40000f24270 */
[----:B--2---:R-:W-:Y:S01]  /*6030*/  FMNMX.FTZ R0, R116, R2, !PT ;  /* 0x0000000274007209 */ /* 0x004fe20007810000 */
[----:B------:R-:W-:Y:S01]  /*6040*/  FFMA.FTZ R2, R26, c[0x0][0x2d0], -R7 ;  /* 0x0000b4001a027a23 */ /* 0x000fe20000010807 */
[----:B------:R-:W-:Y:S02]  /*6050*/  ISETP.GT.AND P0, PT, R3, 0x59, P0 ;  /* 0x000000590300780c */ /* 0x000fe40000704270 */
[----:B------:R-:W-:Y:S01]  /*6060*/  FMNMX.FTZ R0, R121, R0, !PT ;  /* 0x0000000079007209 */ /* 0x000fe20007810000 */
[----:B------:R2:W-:Y:S01]  /*6070*/  MUFU.EX2 R176, R2 ;  /* 0x0000000200b07308 */ /* 0x0005e20000000800 */
[----:B------:R-:W-:Y:S02]  /*6080*/  FMNMX.FTZ R3, R114, R115, !PT ;  /* 0x0000007372037209 */ /* 0x000fe40007810000 */
[----:B------:R-:W-:Y:S02]  /*6090*/  FMNMX.FTZ R0, R122, R0, !PT ;  /* 0x000000007a007209 */ /* 0x000fe40007810000 */
[----:B------:R-:W-:Y:S01]  /*60a0*/  FMNMX.FTZ R3, R117, R3, !PT ;  /* 0x0000000375037209 */ /* 0x000fe20007810000 */
[----:B----4-:R-:W-:Y:S01]  /*60b0*/  FFMA.FTZ R8, R15, c[0x0][0x2d0], -R6 ;  /* 0x0000b4000f087a23 */ /* 0x010fe20000010806 */
[----:B------:R-:W-:-:S02]  /*60c0*/  FMNMX.FTZ R0, R124, R0, !PT ;  /* 0x000000007c007209 */ /* 0x000fc40007810000 */
[----:B------:R-:W-:Y:S01]  /*60d0*/  FMNMX.FTZ R3, R118, R3, !PT ;  /* 0x0000000376037209 */ /* 0x000fe20007810000 */
[----:B------:R-:W4:Y:S01]  /*60e0*/  MUFU.EX2 R153, R8 ;  /* 0x0000000800997308 */ /* 0x000f220000000800 */
[----:B------:R-:W-:Y:S02]  /*60f0*/  FMNMX.FTZ R0, R126, R0, !PT ;  /* 0x000000007e007209 */ /* 0x000fe40007810000 */
[----:B------:R-:W-:Y:S02]  /*6100*/  FMNMX.FTZ R3, R120, R3, !PT ;  /* 0x0000000378037209 */ /* 0x000fe40007810000 */
[----:B------:R-:W-:Y:S01]  /*6110*/  FMNMX.FTZ R0, R161, R0, !PT ;  /* 0x00000000a1007209 */ /* 0x000fe20007810000 */
[----:B--2---:R-:W-:Y:S01]  /*6120*/  FFMA.FTZ R2, R25, c[0x0][0x2d0], -R6 ;  /* 0x0000b40019027a23 */ /* 0x004fe20000010806 */
[----:B------:R-:W-:Y:S02]  /*6130*/  FMNMX.FTZ R3, R123, R3, !PT ;  /* 0x000000037b037209 */ /* 0x000fe40007810000 */
[----:B------:R-:W-:Y:S01]  /*6140*/  FMNMX.FTZ R0, R160, R0, !PT ;  /* 0x00000000a0007209 */ /* 0x000fe20007810000 */
[----:B------:R2:W-:Y:S01]  /*6150*/  MUFU.EX2 R170, R2 ;  /* 0x0000000200aa7308 */ /* 0x0005e20000000800 */
[----:B------:R-:W-:-:S02]  /*6160*/  ISETP.LT.OR P6, PT, R5, 0x49, P6 ;  /* 0x000000490500780c */ /* 0x000fc400037c1670 */
[----:B------:R-:W-:Y:S02]  /*6170*/  FMNMX.FTZ R0, R145, R0, !PT ;  /* 0x0000000091007209 */ /* 0x000fe40007810000 */
[C---:B------:R-:W-:Y:S02]  /*6180*/  ISETP.LT.OR P5, PT, R5.reuse, 0x4a, P5 ;  /* 0x0000004a0500780c */ /* 0x040fe40002fa1670 */
[----:B------:R-:W-:Y:S02]  /*6190*/  FMNMX.FTZ R0, R144, R0, !PT ;  /* 0x0000000090007209 */ /* 0x000fe40007810000 */
[----:B------:R-:W-:Y:S02]  /*61a0*/  FSEL R180, R178, -INF , !P6 ;  /* 0xff800000b2b47808 */ /* 0x000fe40007000000 */
[----:B------:R-:W-:Y:S02]  /*61b0*/  FMNMX.FTZ R0, R198, R0, !PT ;  /* 0x00000000c6007209 */ /* 0x000fe40007810000 */
[----:B------:R-:W-:-:S02]  /*61c0*/  ISETP.LT.OR P4, PT, R5, 0x51, P4 ;  /* 0x000000510500780c */ /* 0x000fc40002781670 */
[----:B------:R-:W-:Y:S01]  /*61d0*/  FMNMX.FTZ R0, R202, R0, !PT ;  /* 0x00000000ca007209 */ /* 0x000fe20007810000 */
[----:B--2---:R-:W-:Y:S01]  /*61e0*/  FFMA.FTZ R2, R27, c[0x0][0x2d0], -R6 ;  /* 0x0000b4001b027a23 */ /* 0x004fe20000010806 */
[----:B------:R-:W-:Y:S02]  /*61f0*/  FSEL R179, R179, -INF , !P5 ;  /* 0xff800000b3b37808 */ /* 0x000fe40006800000 */
[----:B------:R-:W-:Y:S01]  /*6200*/  FMNMX.FTZ R0, R205, R0, !PT ;  /* 0x00000000cd007209 */ /* 0x000fe20007810000 */
[----:B------:R2:W1:Y:S01]  /*6210*/  MUFU.EX2 R141, R2 ;  /* 0x00000002008d7308 */ /* 0x0004620000000800 */
[----:B------:R-:W-:Y:S02]  /*6220*/  ISETP.LT.OR P2, PT, R5, 0x52, P2 ;  /* 0x000000520500780c */ /* 0x000fe40001741670 */
[----:B------:R-:W-:Y:S02]  /*6230*/  FMNMX.FTZ R0, R208, R0, !PT ;  /* 0x00000000d0007209 */ /* 0x000fe40007810000 */
[----:B------:R-:W-:-:S02]  /*6240*/  FSEL R181, R166, -INF , !P4 ;  /* 0xff800000a6b57808 */ /* 0x000fc40006000000 */
[----:B------:R-:W-:Y:S02]  /*6250*/  FMNMX.FTZ R0, R230, R0, !PT ;  /* 0x00000000e6007209 */ /* 0x000fe40007810000 */
[----:B------:R-:W-:Y:S02]  /*6260*/  ISETP.LT.OR P1, PT, R5, 0x59, P1 ;  /* 0x000000590500780c */ /* 0x000fe40000f21670 */
[----:B------:R-:W-:Y:S02]  /*6270*/  FSEL R184, R167, -INF , !P2 ;  /* 0xff800000a7b87808 */ /* 0x000fe40005000000 */
[----:B---3--:R-:W-:Y:S02]  /*6280*/  F2FP.PACK_AB R12, R169, R152 ;  /* 0x00000098a90c723e */ /* 0x008fe400000000ff */
[----:B-----5:R-:W-:Y:S01]  /*6290*/  F2FP.PACK_AB R14, R136, R177 ;  /* 0x000000b1880e723e */ /* 0x020fe200000000ff */
[----:B--2---:R-:W-:Y:S01]  /*62a0*/  FFMA.FTZ R2, R28, c[0x0][0x2d0], -R6 ;  /* 0x0000b4001c027a23 */ /* 0x004fe20000010806 */
[----:B----4-:R-:W-:-:S02]  /*62b0*/  F2FP.PACK_AB R13, R153, R238 ;  /* 0x000000ee990d723e */ /* 0x010fc400000000ff */
[----:B------:R-:W-:Y:S01]  /*62c0*/  F2FP.PACK_AB R15, R149, R172 ;  /* 0x000000ac950f723e */ /* 0x000fe200000000ff */
[----:B------:R2:W-:Y:S01]  /*62d0*/  MUFU.EX2 R164, R2 ;  /* 0x0000000200a47308 */ /* 0x0005e20000000800 */
[----:B------:R-:W-:Y:S02]  /*62e0*/  ISETP.LT.OR P0, PT, R5, 0x5a, P0 ;  /* 0x0000005a0500780c */ /* 0x000fe40000701670 */
[----:B------:R-:W-:Y:S02]  /*62f0*/  FSEL R183, R154, -INF , !P1 ;  /* 0xff8000009ab77808 */ /* 0x000fe40004800000 */
[----:B------:R-:W-:Y:S01]  /*6300*/  FSEL R182, R155, -INF , !P0 ;  /* 0xff8000009bb67808 */ /* 0x000fe20004000000 */
[----:B------:R-:W-:Y:S01]  /*6310*/  HMMA.16816.F32 R16, R12, R76, RZ ;  /* 0x0000004c0c10723c */ /* 0x000fe200000018ff */
[----:B------:R-:W-:Y:S02]  /*6320*/  F2FP.PACK_AB R8, R237, R142 ;  /* 0x0000008eed08723e */ /* 0x000fe400000000ff */
[----:B-1----:R-:W-:-:S02]  /*6330*/  F2FP.PACK_AB R9, R141, R170 ;  /* 0x000000aa8d09723e */ /* 0x002fc400000000ff */
[----:B------:R-:W-:-:S03]  /*6340*/  F2FP.PACK_AB R10, R176, R165 ;  /* 0x000000a5b00a723e */ /* 0x000fc600000000ff */
[----:B------:R-:W-:Y:S01]  /*6350*/  HMMA.16816.F32 R20, R12, R80, RZ ;  /* 0x000000500c14723c */ /* 0x000fe200000018ff */
[----:B--2---:R-:W-:-:S04]  /*6360*/  FFMA.FTZ R2, R32, c[0x0][0x2d0], -R6 ;  /* 0x0000b40020027a23 */ /* 0x004fc80000010806 */
[----:B------:R1:W2:Y:S03]  /*6370*/  MUFU.EX2 R171, R2 ;  /* 0x0000000200ab7308 */ /* 0x0002a60000000800 */
[C---:B------:R-:W-:Y:S08]  /*6380*/  HMMA.16816.F32 R32, R12.reuse, R78, RZ ;  /* 0x0000004e0c20723c */ /* 0x040ff000000018ff */
[----:B------:R-:W-:Y:S01]  /*6390*/  HMMA.16816.F32 R24, R12, R88, RZ ;  /* 0x000000580c18723c */ /* 0x000fe200000018ff */
[----:B-1----:R-:W-:Y:S01]  /*63a0*/  FMNMX.FTZ R2, R125, R3, !PT ;  /* 0x000000037d027209 */ /* 0x002fe20007810000 */
[----:B------:R-:W-:-:S06]  /*63b0*/  FFMA.FTZ R3, R36, c[0x0][0x2d0], -R7 ;  /* 0x0000b40024037a23 */ /* 0x000fcc0000010807 */
[C---:B------:R-:W-:Y:S01]  /*63c0*/  HMMA.16816.F32 R28, R12.reuse, R96, RZ ;  /* 0x000000600c1c723c */ /* 0x040fe200000018ff */
[----:B--2---:R-:W-:Y:S02]  /*63d0*/  F2FP.PACK_AB R11, R171, R164 ;  /* 0x000000a4ab0b723e */ /* 0x004fe400000000ff */
[----:B------:R-:W-:Y:S01]  /*63e0*/  FMNMX.FTZ R2, R127, R2, !PT ;  /* 0x000000027f027209 */ /* 0x000fe20007810000 */
[----:B------:R1:W-:Y:S04]  /*63f0*/  MUFU.EX2 R137, R3 ;  /* 0x0000000300897308 */ /* 0x0003e80000000800 */
[C---:B------:R-:W-:Y:S08]  /*6400*/  HMMA.16816.F32 R36, R12.reuse, R82, RZ ;  /* 0x000000520c24723c */ /* 0x040ff000000018ff */
[----:B------:R-:W-:Y:S01]  /*6410*/  HMMA.16816.F32 R48, R12, R90, RZ ;  /* 0x0000005a0c30723c */ /* 0x000fe200000018ff */
[----:B-1----:R-:W-:Y:S01]  /*6420*/  FMNMX.FTZ R3, R146, R2, !PT ;  /* 0x0000000292037209 */ /* 0x002fe20007810000 */
[----:B------:R-:W-:-:S03]  /*6430*/  FFMA.FTZ R2, R40, c[0x0][0x2d0], -R7 ;  /* 0x0000b40028027a23 */ /* 0x000fc60000010807 */
[----:B------:R-:W-:Y:S01]  /*6440*/  FMNMX.FTZ R3, R147, R3, !PT ;  /* 0x0000000393037209 */ /* 0x000fe20007810000 */
[----:B------:R1:W2:Y:S02]  /*6450*/  MUFU.EX2 R239, R2 ;  /* 0x0000000200ef7308 */ /* 0x0002a40000000800 */
[----:B------:R-:W-:Y:S08]  /*6460*/  HMMA.16816.F32 R44, R12, R98, RZ ;  /* 0x000000620c2c723c */ /* 0x000ff000000018ff */
        /* <DEDUP_REMOVED lines=18> */
[----:B------:R-:W-:-:S04]  /*6590*/  FMNMX.FTZ R0, R233, R0, !PT ;  /* 0x00000000e9007209 */ /* 0x000fc80007810000 */
[----:B------:R-:W-:Y:S01]  /*65a0*/  FMNMX.FTZ R0, R234, R0, !PT ;  /* 0x00000000ea007209 */ /* 0x000fe20007810000 */
[----:B-1----:R-:W-:-:S04]  /*65b0*/  FFMA.FTZ R3, R43, c[0x0][0x2d0], -R7 ;  /* 0x0000b4002b037a23 */ /* 0x002fc80000010807 */
[----:B------:R-:W1:Y:S01]  /*65c0*/  SHFL.BFLY PT, R4, R0, 0x2, 0x1f ;  /* 0x0c401f0000047f89 */ /* 0x000e6200000e0000 */
[C---:B------:R-:W-:Y:S01]  /*65d0*/  HMMA.16816.F32 R40, R8.reuse, R92, R20 ;  /* 0x0000005c0828723c */ /* 0x040fe20000001814 */
[----:B------:R4:W-:Y:S07]  /*65e0*/  MUFU.EX2 R235, R3 ;  /* 0x0000000300eb7308 */ /* 0x0009ee0000000800 */
[C---:B------:R-:W-:Y:S08]  /*65f0*/  HMMA.16816.F32 R20, R8.reuse, R84, R24 ;  /* 0x000000540814723c */ /* 0x040ff00000001818 */
[----:B------:R-:W-:Y:S01]  /*6600*/  HMMA.16816.F32 R24, R8, R86, R48 ;  /* 0x000000560818723c */ /* 0x000fe20000001830 */
[----:B----4-:R-:W-:Y:S01]  /*6610*/  FMNMX.FTZ R3, R186, R2, !PT ;  /* 0x00000002ba037209 */ /* 0x010fe20007810000 */
[----:B------:R-:W-:-:S04]  /*6620*/  FFMA.FTZ R2, R56, c[0x0][0x2d0], -R6 ;  /* 0x0000b40038027a23 */ /* 0x000fc80000010806 */
[----:B------:R4:W-:Y:S01]  /*6630*/  MUFU.EX2 R148, R2 ;  /* 0x0000000200947308 */ /* 0x0009e20000000800 */
[----:B-1----:R-:W-:Y:S02]  /*6640*/  FMNMX.FTZ R0, R0, R4, !PT ;  /* 0x0000000400007209 */ /* 0x002fe40007810000 */
[----:B--2---:R-:W-:Y:S02]  /*6650*/  F2FP.PACK_AB R8, R239, R137 ;  /* 0x00000089ef08723e */ /* 0x004fe400000000ff */
[----:B---3--:R-:W-:Y:S01]  /*6660*/  F2FP.PACK_AB R10, R173, R236 ;  /* 0x000000ecad0a723e */ /* 0x008fe200000000ff */
[----:B------:R-:W1:Y:S01]  /*6670*/  SHFL.BFLY PT, R5, R0, 0x1, 0x1f ;  /* 0x0c201f0000057f89 */ /* 0x000e6200000e0000 */
[----:B----4-:R-:W-:Y:S01]  /*6680*/  FMNMX.FTZ R2, R188, R3, !PT ;  /* 0x00000003bc027209 */ /* 0x010fe20007810000 */
[----:B------:R-:W-:Y:S02]  /*6690*/  FFMA.FTZ R3, R57, c[0x0][0x2d0], -R6 ;  /* 0x0000b40039037a23 */ /* 0x000fe40000010806 */
[----:B------:R-:W-:Y:S01]  /*66a0*/  LDSM.16.MT88.4 R56, [R215+0x1100] ;  /* 0x00110000d738783b */ /* 0x000fe20000004200 */
[----:B------:R-:W-:Y:S01]  /*66b0*/  FMNMX.FTZ R2, R201, R2, !PT ;  /* 0x00000002c9027209 */ /* 0x000fe20007810000 */
[----:B------:R2:W3:Y:S03]  /*66c0*/  MUFU.EX2 R143, R3 ;  /* 0x00000003008f7308 */ /* 0x0004e60000000800 */
[----:B------:R-:W-:-:S04]  /*66d0*/  FMNMX.FTZ R2, R200, R2, !PT ;  /* 0x00000002c8027209 */ /* 0x000fc80007810000 */
[----:B------:R-:W-:Y:S02]  /*66e0*/  FMNMX.FTZ R2, R180, R2, !PT ;  /* 0x00000002b4027209 */ /* 0x000fe40007810000 */
[----:B-1----:R-:W-:Y:S01]  /*66f0*/  FMNMX.FTZ R128, R0, R5, !PT ;  /* 0x0000000500807209 */ /* 0x002fe20007810000 */
[----:B------:R-:W-:Y:S01]  /*6700*/  FFMA.FTZ R0, R108, c[0x0][0x2d0], -R6 ;  /* 0x0000b4006c007a23 */ /* 0x000fe20000010806 */
[----:B------:R-:W-:Y:S01]  /*6710*/  FMNMX.FTZ R2, R179, R2, !PT ;  /* 0x00000002b3027209 */ /* 0x000fe20007810000 */
[----:B------:R-:W-:Y:S01]  /*6720*/  IMAD.MOV.U32 R5, RZ, RZ, R238 ;  /* 0x000000ffff057224 */ /* 0x000fe200078e00ee */
[----:B------:R-:W-:Y:S01]  /*6730*/  FSETP.NEU.FTZ.AND P0, PT, R128, -INF , PT ;  /* 0xff8000008000780b */ /* 0x000fe20003f1d000 */
[----:B------:R1:W-:Y:S01]  /*6740*/  MUFU.EX2 R246, R0 ;  /* 0x0000000000f67308 */ /* 0x0003e20000000800 */
[----:B------:R-:W-:Y:S01]  /*6750*/  FMNMX.FTZ R2, R181, R2, !PT ;  /* 0x00000002b5027209 */ /* 0x000fe20007810000 */
[----:B--2---:R-:W-:Y:S01]  /*6760*/  FFMA.FTZ R3, R64, c[0x0][0x2d0], -R6 ;  /* 0x0000b40040037a23 */ /* 0x004fe20000010806 */
[----:B---3--:R-:W-:Y:S01]  /*6770*/  F2FP.PACK_AB R9, R143, R148 ;  /* 0x000000948f09723e */ /* 0x008fe200000000ff */
[----:B------:R-:W2:Y:S01]  /*6780*/  LDSM.16.MT88.4 R64, [R214+0x1100] ;  /* 0x00110000d640783b */ /* 0x000ea20000004200 */
[----:B------:R-:W-:-:S03]  /*6790*/  MOV R108, R176 ;  /* 0x000000b0006c7202 */ /* 0x000fc60000000f00 */
[----:B------:R3:W-:Y:S01]  /*67a0*/  MUFU.EX2 R168, R3 ;  /* 0x0000000300a87308 */ /* 0x0007e20000000800 */
[----:B-1----:R-:W-:Y:S02]  /*67b0*/  FFMA.FTZ R0, R111, c[0x0][0x2d0], -R6 ;  /* 0x0000b4006f007a23 */ /* 0x002fe40000010806 */
[----:B------:R-:W-:-:S05]  /*67c0*/  IMAD.MOV.U32 R111, RZ, RZ, R177 ;  /* 0x000000ffff6f7224 */ /* 0x000fca00078e00b1 */
[----:B------:R-:W-:Y:S01]  /*67d0*/  MUFU.EX2 R245, R0 ;  /* 0x0000000000f57308 */ /* 0x000fe20000000800 */
[----:B---3--:R-:W-:-:S07]  /*67e0*/  FFMA.FTZ R3, R72, c[0x0][0x2d0], -R6 ;  /* 0x0000b40048037a23 */ /* 0x008fce0000010806 */
[----:B------:R1:W3:Y:S02]  /*67f0*/  MUFU.EX2 R252, R3 ;  /* 0x0000000300fc7308 */ /* 0x0002e40000000800 */
[----:B-1----:R-:W-:Y:S01]  /*6800*/  FMNMX.FTZ R3, R184, R2, !PT ;  /* 0x00000002b8037209 */ /* 0x002fe20007810000 */
[----:B------:R-:W-:Y:S01]  /*6810*/  FFMA.FTZ R2, R110, c[0x0][0x2d0], -R7 ;  /* 0x0000b4006e027a23 */ /* 0x000fe20000010807 */
[----:B---3--:R-:W-:Y:S01]  /*6820*/  F2FP.PACK_AB R11, R252, R168 ;  /* 0x000000a8fc0b723e */ /* 0x008fe200000000ff */
[----:B------:R-:W-:Y:S01]  /*6830*/  IMAD.MOV.U32 R110, RZ, RZ, R171 ;  /* 0x000000ffff6e7224 */ /* 0x000fe200078e00ab */
[----:B------:R-:W-:Y:S02]  /*6840*/  FMNMX.FTZ R3, R183, R3, !PT ;  /* 0x00000003b7037209 */ /* 0x000fe40007810000 */
[----:B------:R1:W3:Y:S02]  /*6850*/  MUFU.EX2 R251, R2 ;  /* 0x0000000200fb7308 */ /* 0x0002e40000000800 */
[----:B------:R-:W-:Y:S01]  /*6860*/  FMNMX.FTZ R3, R182, R3, !PT ;  /* 0x00000003b6037209 */ /* 0x000fe20007810000 */
[C---:B------:R-:W-:Y:S04]  /*6870*/  HMMA.16816.F32 R48, R8.reuse, R60, R52 ;  /* 0x0000003c0830723c */ /* 0x040fe80000001834 */
[----:B------:R-:W4:Y:S04]  /*6880*/  SHFL.BFLY PT, R4, R3, 0x2, 0x1f ;  /* 0x0c401f0003047f89 */ /* 0x000f2800000e0000 */
[----:B------:R-:W-:Y:S01]  /*6890*/  HMMA.16816.F32 R16, R8, R62, R16 ;  /* 0x0000003e0810723c */ /* 0x000fe20000001810 */
[----:B-1----:R-:W-:-:S04]  /*68a0*/  FFMA.FTZ R2, R113, c[0x0][0x2d0], -R7 ;  /* 0x0000b40071027a23 */ /* 0x002fc80000010807 */
[----:B------:R1:W-:Y:S03]  /*68b0*/  MUFU.EX2 R249, R2 ;  /* 0x0000000200f97308 */ /* 0x0003e60000000800 */
[C---:B------:R-:W-:Y:S08]  /*68c0*/  HMMA.16816.F32 R44, R8.reuse, R68, R40 ;  /* 0x00000044082c723c */ /* 0x040ff00000001828 */
[----:B--2---:R-:W-:Y:S01]  /*68d0*/  HMMA.16816.F32 R40, R8, R64, R20 ;  /* 0x000000400828723c */ /* 0x004fe20000001814 */
[----:B----4-:R-:W-:Y:S01]  /*68e0*/  FMNMX.FTZ R3, R3, R4, !PT ;  /* 0x0000000403037209 */ /* 0x010fe20007810000 */
[----:B-1----:R-:W-:-:S04]  /*68f0*/  FFMA.FTZ R2, R119, c[0x0][0x2d0], -R7 ;  /* 0x0000b40077027a23 */ /* 0x002fc80000010807 */
[----:B------:R-:W1:Y:S02]  /*6900*/  SHFL.BFLY PT, R4, R3, 0x1, 0x1f ;  /* 0x0c201f0003047f89 */ /* 0x000e6400000e0000 */
[C---:B------:R-:W-:Y:S01]  /*6910*/  HMMA.16816.F32 R28, R8.reuse, R56, R12 ;  /* 0x00000038081c723c */ /* 0x040fe2000000180c */
[----:B------:R2:W4:Y:S07]  /*6920*/  MUFU.EX2 R250, R2 ;  /* 0x0000000200fa7308 */ /* 0x00052e0000000800 */
[C---:B------:R-:W-:Y:S07]  /*6930*/  HMMA.16816.F32 R20, R8.reuse, R70, R36 ;  /* 0x000000460814723c */ /* 0x040fee0000001824 */
[----:B------:R-:W-:Y:S01]  /*6940*/  MOV R39, R173 ;  /* 0x000000ad00277202 */ /* 0x000fe20000000f00 */
[----:B------:R-:W-:Y:S01]  /*6950*/  HMMA.16816.F32 R24, R8, R66, R24 ;  /* 0x000000420818723c */ /* 0x000fe20000001818 */
[----:B------:R-:W-:-:S02]  /*6960*/  IMAD.MOV.U32 R38, RZ, RZ, R172 ;  /* 0x000000ffff267224 */ /* 0x000fc400078e00ac */
[----:B--2---:R-:W-:Y:S01]  /*6970*/  FFMA.FTZ R2, R73, c[0x0][0x2d0], -R6 ;  /* 0x0000b40049027a23 */ /* 0x004fe20000010806 */
[----:B------:R-:W2:Y:S01]  /*6980*/  LDSM.16.MT88.4 R172, [R215+0x1900] ;  /* 0x00190000d7ac783b */ /* 0x000ea20000004200 */
[----:B------:R-:W-:Y:S02]  /*6990*/  IMAD.MOV.U32 R37, RZ, RZ, R137 ;  /* 0x000000ffff257224 */ /* 0x000fe400078e0089 */
[----:B------:R5:W-:Y:S01]  /*69a0*/  MUFU.EX2 R248, R2 ;  /* 0x0000000200f87308 */ /* 0x000be20000000800 */
[----:B-1----:R-:W-:Y:S01]  /*69b0*/  FMNMX.FTZ R3, R3, R4, !PT ;  /* 0x0000000403037209 */ /* 0x002fe20007810000 */
[----:B------:R-:W-:Y:S01]  /*69c0*/  HMMA.16816.F32 R12, R8, R58, R32 ;  /* 0x0000003a080c723c */ /* 0x000fe20000001820 */
[----:B------:R-:W-:-:S06]  /*69d0*/  IMAD.MOV.U32 R36, RZ, RZ, R136 ;  /* 0x000000ffff247224 */ /* 0x000fcc00078e0088 */
[----:B---3--:R-:W-:Y:S02]  /*69e0*/  F2FP.PACK_AB R8, R251, R235 ;  /* 0x000000ebfb08723e */ /* 0x008fe400000000ff */
[----:B----4-:R-:W-:Y:S02]  /*69f0*/  F2FP.PACK_AB R10, R250, R249 ;  /* 0x000000f9fa0a723e */ /* 0x010fe400000000ff */
[----:B------:R-:W-:Y:S01]  /*6a00*/  F2FP.PACK_AB R11, R245, R246 ;  /* 0x000000f6f50b723e */ /* 0x000fe200000000ff */
[----:B-----5:R-:W-:-:S04]  /*6a10*/  FFMA.FTZ R2, R75, c[0x0][0x2d0], -R6 ;  /* 0x0000b4004b027a23 */ /* 0x020fc80000010806 */
[----:B------:R1:W3:Y:S02]  /*6a20*/  MUFU.EX2 R247, R2 ;  /* 0x0000000200f77308 */ /* 0x0002e40000000800 */
[----:B-1----:R-:W-:Y:S01]  /*6a30*/  FMUL.FTZ R2, R128, c[0x0][0x2d0] ;  /* 0x0000b40080027a20 */ /* 0x002fe20000410000 */
[----:B---3--:R-:W-:-:S04]  /*6a40*/  F2FP.PACK_AB R9, R247, R248 ;  /* 0x000000f8f709723e */ /* 0x008fc800000000ff */
[----:B------:R-:W-:Y:S02]  /*6a50*/  FSEL R2, R2, RZ, P0 ;  /* 0x000000ff02027208 */ /* 0x000fe40000000000 */
[----:B------:R-:W-:Y:S01]  /*6a60*/  FSETP.NEU.FTZ.AND P0, PT, R3, -INF , PT ;  /* 0xff8000000300780b */ /* 0x000fe20003f1d000 */
[C---:B------:R-:W-:Y:S02]  /*6a70*/  HMMA.16816.F32 R136, R8.reuse, R156, R48 ;  /* 0x0000009c0888723c */ /* 0x040fe40000001830 */
[--C-:B------:R-:W-:Y:S02]  /*6a80*/  FFMA.FTZ R0, R74, c[0x0][0x2d0], -R2.reuse ;  /* 0x0000b4004a007a23 */ /* 0x100fe40000010802 */
[----:B------:R-:W1:Y:S01]  /*6a90*/  LDSM.16.MT88.4 R72, [R214+0x1900] ;  /* 0x00190000d648783b */ /* 0x000e620000004200 */
[----:B------:R-:W-:Y:S01]  /*6aa0*/  FFMA.FTZ R4, R122, c[0x0][0x2d0], -R2 ;  /* 0x0000b4007a047a23 */ /* 0x000fe20000010802 */
[----:B------:R3:W-:Y:S01]  /*6ab0*/  MUFU.EX2 R244, R0 ;  /* 0x0000000000f47308 */ /* 0x0007e20000000800 */
[----:B------:R-:W-:Y:S01]  /*6ac0*/  IMAD.MOV.U32 R49, RZ, RZ, R149 ;  /* 0x000000ffff317224 */ /* 0x000fe200078e0095 */
[----:B------:R-:W-:Y:S01]  /*6ad0*/  MOV R48, R148 ;  /* 0x0000009400307202 */ /* 0x000fe20000000f00 */
[----:B------:R-:W-:Y:S01]  /*6ae0*/  IMAD.MOV.U32 R50, RZ, RZ, R168 ;  /* 0x000000ffff327224 */ /* 0x000fe200078e00a8 */
[----:B------:R-:W-:Y:S01]  /*6af0*/  HMMA.16816.F32 R148, R8, R158, R16 ;  /* 0x0000009e0894723c */ /* 0x000fe20000001810 */
[----:B------:R-:W-:-:S06]  /*6b00*/  MOV R51, R165 ;  /* 0x000000a500337202 */ /* 0x000fcc0000000f00 */
[----:B------:R-:W-:Y:S01]  /*6b10*/  IMAD.MOV.U32 R19, RZ, RZ, R239 ;  /* 0x000000ffff137224 */ /* 0x000fe200078e00ef */
[C---:B--2---:R-:W-:Y:S01]  /*6b20*/  HMMA.16816.F32 R52, R8.reuse, R174, R12 ;  /* 0x000000ae0834723c */ /* 0x044fe2000000180c */
[----:B------:R-:W-:Y:S01]  /*6b30*/  MUFU.EX2 R239, R4 ;  /* 0x0000000400ef7308 */ /* 0x000fe20000000800 */
[----:B------:R-:W-:Y:S02]  /*6b40*/  IMAD.MOV.U32 R16, RZ, RZ, R153 ;  /* 0x000000ffff107224 */ /* 0x000fe400078e0099 */
[----:B---3--:R-:W-:Y:S02]  /*6b50*/  FFMA.FTZ R0, R109, c[0x0][0x2d0], -R2 ;  /* 0x0000b4006d007a23 */ /* 0x008fe40000010802 */
[----:B------:R-:W-:Y:S02]  /*6b60*/  IMAD.MOV.U32 R109, RZ, RZ, R237 ;  /* 0x000000ffff6d7224 */ /* 0x000fe400078e00ed */
[----:B------:R-:W-:Y:S01]  /*6b70*/  IMAD.MOV.U32 R17, RZ, RZ, R152 ;  /* 0x000000ffff117224 */ /* 0x000fe200078e0098 */
[----:B------:R2:W3:Y:S01]  /*6b80*/  MUFU.EX2 R242, R0 ;  /* 0x0000000000f27308 */ /* 0x0004e20000000800 */
[----:B------:R-:W-:Y:S01]  /*6b90*/  HMMA.16816.F32 R152, R8, R132, R44 ;  /* 0x000000840898723c */ /* 0x000fe2000000182c */
[----:B------:R-:W-:-:S06]  /*6ba0*/  IMAD.MOV.U32 R18, RZ, RZ, R170 ;  /* 0x000000ffff127224 */ /* 0x000fcc00078e00aa */
[----:B------:R-:W-:Y:S02]  /*6bb0*/  IMAD.MOV.U32 R47, RZ, RZ, R164 ;  /* 0x000000ffff2f7224 */ /* 0x000fe400078e00a4 */
[--C-:B--2---:R-:W-:Y:S01]  /*6bc0*/  FFMA.FTZ R0, R112, c[0x0][0x2d0], -R2.reuse ;  /* 0x0000b40070007a23 */ /* 0x104fe20000010802 */
[----:B-1----:R-:W-:Y:S03]  /*6bd0*/  HMMA.16816.F32 R164, R8, R72, R40 ;  /* 0x0000004808a4723c */ /* 0x002fe60000001828 */
[----:B------:R1:W-:Y:S02]  /*6be0*/  MUFU.EX2 R243, R0 ;  /* 0x0000000000f37308 */ /* 0x0003e40000000800 */
[----:B-1----:R-:W-:-:S06]  /*6bf0*/  FFMA.FTZ R0, R116, c[0x0][0x2d0], -R2 ;  /* 0x0000b40074007a23 */ /* 0x002fcc0000010802 */
[----:B------:R1:W2:Y:S02]  /*6c00*/  MUFU.EX2 R240, R0 ;  /* 0x0000000000f07308 */ /* 0x0002a40000000800 */
[----:B-1----:R-:W-:Y:S02]  /*6c10*/  FFMA.FTZ R0, R121, c[0x0][0x2d0], -R2 ;  /* 0x0000b40079007a23 */ /* 0x002fe40000010802 */
[----:B------:R-:W-:-:S04]  /*6c20*/  IMAD.MOV.U32 R121, RZ, RZ, R169 ;  /* 0x000000ffff797224 */ /* 0x000fc800078e00a9 */
[----:B------:R1:W-:Y:S01]  /*6c30*/  MUFU.EX2 R241, R0 ;  /* 0x0000000000f17308 */ /* 0x0003e20000000800 */
[----:B------:R-:W-:Y:S01]  /*6c40*/  HMMA.16816.F32 R168, R8, R134, R20 ;  /* 0x0000008608a8723c */ /* 0x000fe20000001814 */
[----:B-1----:R-:W-:-:S05]  /*6c50*/  FMUL.FTZ R0, R3, c[0x0][0x2d0] ;  /* 0x0000b40003007a20 */ /* 0x002fca0000410000 */
[----:B------:R-:W-:Y:S02]  /*6c60*/  FSEL R0, R0, RZ, P0 ;  /* 0x000000ff00007208 */ /* 0x000fe40000000000 */
[----:B------:R-:W-:-:S03]  /*6c70*/  PLOP3.LUT P0, PT, PT, PT, UP0, 0x40, 0x0 ;  /* 0x000000000000781c */ /* 0x000fc60003f0e808 */
[----:B------:R-:W-:-:S04]  /*6c80*/  FFMA.FTZ R4, R114, c[0x0][0x2d0], -R0 ;  /* 0x0000b40072047a23 */ /* 0x000fc80000010800 */
[----:B------:R1:W-:Y:S02]  /*6c90*/  MUFU.EX2 R178, R4 ;  /* 0x0000000400b27308 */ /* 0x0003e40000000800 */
[--C-:B-1----:R-:W-:Y:S02]  /*6ca0*/  FFMA.FTZ R4, R115, c[0x0][0x2d0], -R0.reuse ;  /* 0x0000b40073047a23 */ /* 0x102fe40000010800 */
[----:B------:R-:W-:Y:S04]  /*6cb0*/  HMMA.16816.F32 R112, R8, R74, R24 ;  /* 0x0000004a0870723c */ /* 0x000fe80000001818 */
[----:B------:R1:W4:Y:S02]  /*6cc0*/  MUFU.EX2 R177, R4 ;  /* 0x0000000400b17308 */ /* 0x0003240000000800 */
[----:B-1----:R-:W-:-:S06]  /*6cd0*/  FFMA.FTZ R4, R117, c[0x0][0x2d0], -R0 ;  /* 0x0000b40075047a23 */ /* 0x002fcc0000010800 */
[----:B------:R1:W-:Y:S02]  /*6ce0*/  MUFU.EX2 R122, R4 ;  /* 0x00000004007a7308 */ /* 0x0003e40000000800 */
[----:B-1----:R-:W-:Y:S02]  /*6cf0*/  FFMA.FTZ R4, R118, c[0x0][0x2d0], -R0 ;  /* 0x0000b40076047a23 */ /* 0x002fe40000010800 */
[----:B------:R-:W-:Y:S04]  /*6d00*/  HMMA.16816.F32 R116, R8, R172, R28 ;  /* 0x000000ac0874723c */ /* 0x000fe8000000181c */
[----:B------:R1:W5:Y:S03]  /*6d10*/  MUFU.EX2 R176, R4 ;  /* 0x0000000400b07308 */ /* 0x0003660000000800 */
[----:B---3--:R-:W-:-:S02]  /*6d20*/  F2FP.PACK_AB R8, R242, R244 ;  /* 0x000000f4f208723e */ /* 0x008fc400000000ff */
[----:B--2---:R-:W-:Y:S02]  /*6d30*/  F2FP.PACK_AB R10, R240, R243 ;  /* 0x000000f3f00a723e */ /* 0x004fe400000000ff */
[----:B----4-:R-:W-:Y:S01]  /*6d40*/  F2FP.PACK_AB R9, R177, R178 ;  /* 0x000000b2b109723e */ /* 0x010fe200000000ff */
[--C-:B-1----:R-:W-:Y:S01]  /*6d50*/  FFMA.FTZ R4, R124, c[0x0][0x2d0], -R2.reuse ;  /* 0x0000b4007c047a23 */ /* 0x102fe20000010802 */
[----:B-----5:R-:W-:Y:S01]  /*6d60*/  F2FP.PACK_AB R11, R176, R122 ;  /* 0x0000007ab00b723e */ /* 0x020fe200000000ff */
[----:B------:R-:W-:Y:S02]  /*6d70*/  IMAD.MOV.U32 R124, RZ, RZ, R121 ;  /* 0x000000ffff7c7224 */ /* 0x000fe400078e0079 */
[----:B------:R1:W-:Y:S04]  /*6d80*/  MUFU.EX2 R238, R4 ;  /* 0x0000000400ee7308 */ /* 0x0003e80000000800 */
[C---:B------:R-:W-:Y:S08]  /*6d90*/  HMMA.16816.F32 R24, R8.reuse, R80, RZ ;  /* 0x000000500818723c */ /* 0x040ff000000018ff */
[----:B------:R-:W-:Y:S01]  /*6da0*/  HMMA.16816.F32 R32, R8, R76, RZ ;  /* 0x0000004c0820723c */ /* 0x000fe200000018ff */
[----:B-1----:R-:W-:-:S02]  /*6db0*/  FFMA.FTZ R4, R126, c[0x0][0x2d0], -R2 ;  /* 0x0000b4007e047a23 */ /* 0x002fc40000010802 */
[----:B------:R-:W-:-:S04]  /*6dc0*/  IMAD.MOV.U32 R126, RZ, RZ, R17 ;  /* 0x000000ffff7e7224 */ /* 0x000fc800078e0011 */
[----:B------:R-:W-:Y:S01]  /*6dd0*/  MOV R76, R16 ;  /* 0x00000010004c7202 */ /* 0x000fe20000000f00 */
[----:B------:R1:W2:Y:S01]  /*6de0*/  MUFU.EX2 R237, R4 ;  /* 0x0000000400ed7308 */ /* 0x0002a20000000800 */
[----:B------:R-:W-:Y:S01]  /*6df0*/  HMMA.16816.F32 R20, R8, R82, RZ ;  /* 0x000000520814723c */ /* 0x000fe200000018ff */
[----:B------:R-:W-:-:S06]  /*6e00*/  IMAD.MOV.U32 R77, RZ, RZ, R47 ;  /* 0x000000ffff4d7224 */ /* 0x000fcc00078e002f */
[----:B------:R-:W-:Y:S01]  /*6e10*/  IMAD.MOV.U32 R83, RZ, RZ, R36 ;  /* 0x000000ffff537224 */ /* 0x000fe200078e0024 */
[----:B------:R-:W-:Y:S01]  /*6e20*/  HMMA.16816.F32 R28, R8, R78, RZ ;  /* 0x0000004e081c723c */ /* 0x000fe200000018ff */
[----:B------:R-:W-:Y:S02]  /*6e30*/  IMAD.MOV.U32 R82, RZ, RZ, R49 ;  /* 0x000000ffff527224 */ /* 0x000fe400078e0031 */
[----:B-1----:R-:W-:-:S05]  /*6e40*/  FFMA.FTZ R4, R120, c[0x0][0x2d0], -R0 ;  /* 0x0000b40078047a23 */ /* 0x002fca0000010800 */
[C---:B------:R-:W-:Y:S01]  /*6e50*/  HMMA.16816.F32 R12, R8.reuse, R96, RZ ;  /* 0x00000060080c723c */ /* 0x040fe200000018ff */
[----:B------:R-:W-:Y:S01]  /*6e60*/  IMAD.MOV.U32 R79, RZ, RZ, R18 ;  /* 0x000000ffff4f7224 */ /* 0x000fe200078e0012 */
[----:B------:R-:W-:Y:S01]  /*6e70*/  MOV R78, R48 ;  /* 0x00000030004e7202 */ /* 0x000fe20000000f00 */
[----:B------:R1:W-:Y:S05]  /*6e80*/  MUFU.EX2 R120, R4 ;  /* 0x0000000400787308 */ /* 0x0003ea0000000800 */
[----:B------:R-:W-:Y:S07]  /*6e90*/  HMMA.16816.F32 R40, R8, R98, RZ ;  /* 0x000000620828723c */ /* 0x000fee00000018ff */
[----:B------:R-:W-:-:S02]  /*6ea0*/  IMAD.MOV.U32 R98, RZ, RZ, R50 ;  /* 0x000000ffff627224 */ /* 0x000fc400078e0032 */
[----:B-1----:R-:W-:Y:S02]  /*6eb0*/  FFMA.FTZ R4, R123, c[0x0][0x2d0], -R0 ;  /* 0x0000b4007b047a23 */ /* 0x002fe40000010800 */
[----:B------:R-:W-:Y:S02]  /*6ec0*/  IMAD.MOV.U32 R123, RZ, RZ, R19 ;  /* 0x000000ffff7b7224 */ /* 0x000fe400078e0013 */
[----:B------:R1:W3:Y:S01]  /*6ed0*/  MUFU.EX2 R121, R4 ;  /* 0x0000000400797308 */ /* 0x0002e20000000800 */
[----:B------:R-:W-:Y:S07]  /*6ee0*/  HMMA.16816.F32 R16, R8, R88, RZ ;  /* 0x000000580810723c */ /* 0x000fee00000018ff */
[----:B------:R-:W-:Y:S01]  /*6ef0*/  MOV R88, R38 ;  /* 0x0000002600587202 */ /* 0x000fe20000000f00 */
[----:B------:R-:W-:-:S02]  /*6f00*/  IMAD.MOV.U32 R89, RZ, RZ, R39 ;  /* 0x000000ffff597224 */ /* 0x000fc400078e0027 */
[--C-:B-1----:R-:W-:Y:S02]  /*6f10*/  FFMA.FTZ R4, R125, c[0x0][0x2d0], -R0.reuse ;  /* 0x0000b4007d047a23 */ /* 0x102fe40000010800 */
[----:B------:R-:W-:Y:S02]  /*6f20*/  IMAD.MOV.U32 R125, RZ, RZ, R51 ;  /* 0x000000ffff7d7224 */ /* 0x000fe400078e0033 */
[----:B------:R1:W-:Y:S02]  /*6f30*/  MUFU.EX2 R80, R4 ;  /* 0x0000000400507308 */ /* 0x0003e40000000800 */
[----:B-1----:R-:W-:Y:S02]  /*6f40*/  FFMA.FTZ R4, R127, c[0x0][0x2d0], -R0 ;  /* 0x0000b4007f047a23 */ /* 0x002fe40000010800 */
[----:B------:R-:W-:-:S04]  /*6f50*/  IMAD.MOV.U32 R127, RZ, RZ, R37 ;  /* 0x000000ffff7f7224 */ /* 0x000fc800078e0025 */
[----:B------:R-:W1:Y:S01]  /*6f60*/  MUFU.EX2 R81, R4 ;  /* 0x0000000400517308 */ /* 0x000e620000000800 */
[----:B------:R-:W-:Y:S07]  /*6f70*/  HMMA.16816.F32 R36, R8, R90, RZ ;  /* 0x0000005a0824723c */ /* 0x000fee00000018ff */
[----:B------:R-:W-:Y:S01]  /*6f80*/  F2FP.PACK_AB R8, R239, R241 ;  /* 0x000000f1ef08723e */ /* 0x000fe200000000ff */
[----:B------:R-:W-:Y:S01]  /*6f90*/  IMAD.MOV.U32 R91, RZ, RZ, R83 ;  /* 0x000000ffff5b7224 */ /* 0x000fe200078e0053 */
[----:B--2---:R-:W-:Y:S01]  /*6fa0*/  F2FP.PACK_AB R10, R237, R238 ;  /* 0x000000eeed0a723e */ /* 0x004fe200000000ff */
[----:B------:R-:W-:Y:S01]  /*6fb0*/  IMAD.MOV.U32 R83, RZ, RZ, R77 ;  /* 0x000000ffff537224 */ /* 0x000fe200078e004d */
[----:B---3--:R-:W-:Y:S01]  /*6fc0*/  F2FP.PACK_AB R9, R121, R120 ;  /* 0x000000787909723e */ /* 0x008fe200000000ff */
[----:B------:R-:W-:Y:S01]  /*6fd0*/  IMAD.MOV.U32 R90, RZ, RZ, R78 ;  /* 0x000000ffff5a7224 */ /* 0x000fe200078e004e */
[----:B-1----:R-:W-:Y:S01]  /*6fe0*/  F2FP.PACK_AB R11, R81, R80 ;  /* 0x00000050510b723e */ /* 0x002fe200000000ff */
[----:B------:R-:W-:-:S06]  /*6ff0*/  FFMA.FTZ R4, R162, c[0x0][0x2d0], -R7 ;  /* 0x0000b400a2047a23 */ /* 0x000fcc0000010807 */
[C---:B------:R-:W-:Y:S07]  /*7000*/  HMMA.16816.F32 R48, R8.reuse, R104, R32 ;  /* 0x000000680830723c */ /* 0x040fee0000001820 */
[----:B------:R-:W-:Y:S01]  /*7010*/  IMAD.MOV.U32 R104, RZ, RZ, R236 ;  /* 0x000000ffff687224 */ /* 0x000fe200078e00ec */
[----:B------:R-:W-:Y:S01]  /*7020*/  HMMA.16816.F32 R20, R8, R94, R20 ;  /* 0x0000005e0814723c */ /* 0x000fe20000001814 */
[----:B------:R1:W-:Y:S01]  /*7030*/  MUFU.EX2 R236, R4 ;  /* 0x0000000400ec7308 */ /* 0x0003e20000000800 */
[----:B------:R-:W-:-:S06]  /*7040*/  MOV R105, R79 ;  /* 0x0000004f00697202 */ /* 0x000fcc0000000f00 */
[C---:B------:R-:W-:Y:S07]  /*7050*/  HMMA.16816.F32 R32, R8.reuse, R84, R16 ;  /* 0x000000540820723c */ /* 0x040fee0000001810 */
[----:B------:R-:W-:Y:S01]  /*7060*/  MOV R84, R88 ;  /* 0x0000005800547202 */ /* 0x000fe20000000f00 */
[----:B------:R-:W-:Y:S01]  /*7070*/  IMAD.MOV.U32 R88, RZ, RZ, R127 ;  /* 0x000000ffff587224 */ /* 0x000fe200078e007f */
[----:B------:R-:W-:Y:S01]  /*7080*/  HMMA.16816.F32 R44, R8, R92, R24 ;  /* 0x0000005c082c723c */ /* 0x000fe20000001818 */
[----:B-1----:R-:W-:-:S02]  /*7090*/  FFMA.FTZ R4, R161, c[0x0][0x2d0], -R2 ;  /* 0x0000b400a1047a23 */ /* 0x002fc40000010802 */
[----:B------:R-:W-:Y:S02]  /*70a0*/  IMAD.MOV.U32 R127, RZ, RZ, R76 ;  /* 0x000000ffff7f7224 */ /* 0x000fe400078e004c */
[----:B------:R1:W-:Y:S01]  /*70b0*/  MUFU.EX2 R95, R4 ;  /* 0x00000004005f7308 */ /* 0x0003e20000000800 */
[----:B------:R-:W-:Y:S01]  /*70c0*/  IMAD.MOV.U32 R85, RZ, RZ, R104 ;  /* 0x000000ffff557224 */ /* 0x000fe200078e0068 */
[----:B------:R-:W-:Y:S01]  /*70d0*/  MOV R93, R235 ;  /* 0x000000eb005d7202 */ /* 0x000fe20000000f00 */
[----:B------:R-:W-:Y:S01]  /*70e0*/  HMMA.16816.F32 R28, R8, R106, R28 ;  /* 0x0000006a081c723c */ /* 0x000fe2000000181c */
[----:B------:R-:W-:Y:S02]  /*70f0*/  IMAD.MOV.U32 R92, RZ, RZ, R105 ;  /* 0x000000ffff5c7224 */ /* 0x000fe400078e0069 */
[----:B------:R-:W-:Y:S01]  /*7100*/  IMAD.MOV.U32 R104, RZ, RZ, R91 ;  /* 0x000000ffff687224 */ /* 0x000fe200078e005b */
[----:B------:R-:W-:Y:S01]  /*7110*/  MOV R91, R82 ;  /* 0x00000052005b7202 */ /* 0x000fe20000000f00 */
[----:B------:R-:W-:-:S02]  /*7120*/  IMAD.MOV.U32 R105, RZ, RZ, R88 ;  /* 0x000000ffff697224 */ /* 0x000fc400078e0058 */
[----:B------:R-:W-:Y:S01]  /*7130*/  IMAD.MOV.U32 R88, RZ, RZ, R109 ;  /* 0x000000ffff587224 */ /* 0x000fe200078e006d */
[C---:B------:R-:W-:Y:S01]  /*7140*/  HMMA.16816.F32 R24, R8.reuse, R100, R12 ;  /* 0x000000640818723c */ /* 0x040fe2000000180c */
[----:B------:R-:W-:Y:S01]  /*7150*/  IMAD.MOV.U32 R82, RZ, RZ, R111 ;  /* 0x000000ffff527224 */ /* 0x000fe200078e006f */
[----:B------:R-:W-:Y:S01]  /*7160*/  MOV R109, R110 ;  /* 0x0000006e006d7202 */ /* 0x000fe20000000f00 */
[----:B------:R-:W-:Y:S02]  /*7170*/  IMAD.MOV.U32 R111, RZ, RZ, R143 ;  /* 0x000000ffff6f7224 */ /* 0x000fe400078e008f */
[----:B-1----:R-:W-:Y:S02]  /*7180*/  FFMA.FTZ R4, R160, c[0x0][0x2d0], -R2 ;  /* 0x0000b400a0047a23 */ /* 0x002fe40000010802 */
[----:B------:R-:W-:Y:S01]  /*7190*/  IMAD.MOV.U32 R110, RZ, RZ, R141 ;  /* 0x000000ffff6e7224 */ /* 0x000fe200078e008d */
[----:B------:R-:W-:Y:S01]  /*71a0*/  HMMA.16816.F32 R16, R8, R86, R36 ;  /* 0x000000560810723c */ /* 0x000fe20000001824 */
[----:B------:R1:W2:Y:S01]  /*71b0*/  MUFU.EX2 R96, R4 ;  /* 0x0000000400607308 */ /* 0x0002a20000000800 */
[----:B------:R-:W3:Y:S01]  /*71c0*/  LDSM.16.MT88.4 R36, [R213+0x2100] ;  /* 0x00210000d524783b */ /* 0x000ee20000004200 */
[----:B------:R-:W-:Y:S01]  /*71d0*/  IMAD.MOV.U32 R101, RZ, RZ, R109 ;  /* 0x000000ffff657224 */ /* 0x000fe200078e006d */
[----:B------:R-:W-:-:S04]  /*71e0*/  MOV R100, R111 ;  /* 0x0000006f00647202 */ /* 0x000fc80000000f00 */
[----:B------:R-:W-:Y:S07]  /*71f0*/  HMMA.16816.F32 R12, R8, R102, R40 ;  /* 0x00000066080c723c */ /* 0x000fee0000001828 */
[----:B------:R-:W-:Y:S01]  /*7200*/  IMAD.MOV.U32 R42, RZ, RZ, R104 ;  /* 0x000000ffff2a7224 */ /* 0x000fe200078e0068 */
[----:B------:R-:W-:Y:S01]  /*7210*/  MOV R40, R91 ;  /* 0x0000005b00287202 */ /* 0x000fe20000000f00 */
[----:B-1----:R-:W-:Y:S01]  /*7220*/  FFMA.FTZ R4, R145, c[0x0][0x2d0], -R2 ;  /* 0x0000b40091047a23 */ /* 0x002fe20000010802 */
[----:B--2---:R-:W-:Y:S01]  /*7230*/  F2FP.PACK_AB R8, R96, R95 ;  /* 0x0000005f6008723e */ /* 0x004fe200000000ff */
[----:B------:R-:W-:-:S02]  /*7240*/  IMAD.MOV.U32 R43, RZ, RZ, R105 ;  /* 0x000000ffff2b7224 */ /* 0x000fc400078e0069 */
[----:B------:R1:W-:Y:S01]  /*7250*/  MUFU.EX2 R97, R4 ;  /* 0x0000000400617308 */ /* 0x0003e20000000800 */
[----:B------:R-:W-:Y:S02]  /*7260*/  IMAD.MOV.U32 R102, RZ, RZ, R110 ;  /* 0x000000ffff667224 */ /* 0x000fe400078e006e */
[----:B-1----:R-:W-:-:S05]  /*7270*/  FFMA.FTZ R4, R144, c[0x0][0x2d0], -R2 ;  /* 0x0000b40090047a23 */ /* 0x002fca0000010802 */
        /* <DEDUP_REMOVED lines=14> */
[C---:B------:R-:W-:Y:S01]  /*7360*/  HMMA.16816.F32 R144, R8.reuse, R62, R28 ;  /* 0x0000003e0890723c */ /* 0x040fe2000000181c */
[----:B------:R-:W-:Y:S07]  /*7370*/  LDSM.16.MT88.4 R28, [R214+0x2100] ;  /* 0x00210000d61c783b */ /* 0x000fee0000004200 */
[----:B------:R-:W-:Y:S01]  /*7380*/  HMMA.16816.F32 R104, R8, R64, R32 ;  /* 0x000000400868723c */ /* 0x000fe20000001820 */
[----:B------:R-:W4:Y:S01]  /*7390*/  LDSM.16.MT88.4 R32, [R216+0x2100] ;  /* 0x00210000d820783b */ /* 0x000f220000004200 */
[----:B-1----:R-:W-:-:S04]  /*73a0*/  FFMA.FTZ R4, R190, c[0x0][0x2d0], -R7 ;  /* 0x0000b400be047a23 */ /* 0x002fc80000010807 */
[----:B------:R1:W-:Y:S02]  /*73b0*/  MUFU.EX2 R190, R4 ;  /* 0x0000000400be7308 */ /* 0x0003e40000000800 */
[----:B------:R-:W-:Y:S07]  /*73c0*/  HMMA.16816.F32 R44, R8, R68, R44 ;  /* 0x00000044082c723c */ /* 0x000fee000000182c */
[----:B------:R-:W-:Y:S02]  /*73d0*/  IMAD.MOV.U32 R68, RZ, RZ, R85 ;  /* 0x000000ffff447224 */ /* 0x000fe400078e0055 */
[----:B-1----:R-:W-:-:S02]  /*73e0*/  FFMA.FTZ R4, R194, c[0x0][0x2d0], -R7 ;  /* 0x0000b400c2047a23 */ /* 0x002fc40000010807 */
[----:B------:R-:W-:Y:S01]  /*73f0*/  IMAD.MOV.U32 R194, RZ, RZ, R93 ;  /* 0x000000ffffc27224 */ /* 0x000fe200078e005d */
[----:B------:R-:W-:Y:S01]  /*7400*/  MOV R93, R90 ;  /* 0x0000005a005d7202 */ /* 0x000fe20000000f00 */
[----:B------:R1:W5:Y:S01]  /*7410*/  MUFU.EX2 R192, R4 ;  /* 0x0000000400c07308 */ /* 0x0003620000000800 */
[----:B------:R-:W-:Y:S02]  /*7420*/  IMAD.MOV.U32 R90, RZ, RZ, R89 ;  /* 0x000000ffff5a7224 */ /* 0x000fe400078e0059 */
[----:B------:R-:W-:Y:S02]  /*7430*/  IMAD.MOV.U32 R89, RZ, RZ, R108 ;  /* 0x000000ffff597224 */ /* 0x000fe400078e006c */
[----:B------:R-:W-:Y:S02]  /*7440*/  IMAD.MOV.U32 R108, RZ, RZ, R142 ;  /* 0x000000ffff6c7224 */ /* 0x000fe400078e008e */
[----:B------:R-:W-:Y:S01]  /*7450*/  HMMA.16816.F32 R140, R8, R60, R48 ;  /* 0x0000003c088c723c */ /* 0x000fe20000001830 */
[----:B------:R-:W-:-:S02]  /*7460*/  IMAD.MOV.U32 R41, RZ, RZ, R90 ;  /* 0x000000ffff297224 */ /* 0x000fc400078e005a */
[----:B------:R-:W-:Y:S02]  /*7470*/  IMAD.MOV.U32 R103, RZ, RZ, R108 ;  /* 0x000000ffff677224 */ /* 0x000fe400078e006c */
[----:B------:R-:W-:Y:S02]  /*7480*/  IMAD.MOV.U32 R85, RZ, RZ, R89 ;  /* 0x000000ffff557224 */ /* 0x000fe400078e0059 */
[----:B------:R-:W-:Y:S01]  /*7490*/  MOV R48, R84 ;  /* 0x0000005400307202 */ /* 0x000fe20000000f00 */
[C---:B------:R-:W-:Y:S01]  /*74a0*/  HMMA.16816.F32 R60, R8.reuse, R56, R24 ;  /* 0x00000038083c723c */ /* 0x040fe20000001818 */
[----:B-1----:R-:W-:Y:S01]  /*74b0*/  FFMA.FTZ R4, R195, c[0x0][0x2d0], -R7 ;  /* 0x0000b400c3047a23 */ /* 0x002fe20000010807 */
[----:B------:R-:W-:Y:S01]  /*74c0*/  MOV R84, R93 ;  /* 0x0000005d00547202 */ /* 0x000fe20000000f00 */
[----:B------:R-:W-:Y:S01]  /*74d0*/  IMAD.MOV.U32 R195, RZ, RZ, R88 ;  /* 0x000000ffffc37224 */ /* 0x000fe200078e0058 */
[----:B------:R-:W-:Y:S01]  /*74e0*/  MOV R69, R103 ;  /* 0x0000006700457202 */ /* 0x000fe20000000f00 */
[----:B------:R1:W-:Y:S01]  /*74f0*/  MUFU.EX2 R131, R4 ;  /* 0x0000000400837308 */ /* 0x0003e20000000800 */
[----:B------:R-:W-:Y:S01]  /*7500*/  IMAD.MOV.U32 R49, RZ, RZ, R100 ;  /* 0x000000ffff317224 */ /* 0x000fe200078e0064 */
[----:B------:R-:W-:Y:S01]  /*7510*/  LDSM.16.MT88.4 R24, [R216+0x2900] ;  /* 0x00290000d818783b */ /* 0x000fe20000004200 */
[----:B------:R-:W-:Y:S01]  /*7520*/  HMMA.16816.F32 R108, R8, R66, R16 ;  /* 0x00000042086c723c */ /* 0x000fe20000001810 */
[----:B------:R-:W-:-:S02]  /*7530*/  IMAD.MOV.U32 R51, RZ, RZ, R101 ;  /* 0x000000ffff337224 */ /* 0x000fc400078e0065 */
[----:B------:R-:W-:Y:S01]  /*7540*/  LDSM.16.MT88.4 R16, [R213+0x2900] ;  /* 0x00290000d510783b */ /* 0x000fe20000004200 */
[----:B------:R-:W-:-:S04]  /*7550*/  IMAD.MOV.U32 R50, RZ, RZ, R85 ;  /* 0x000000ffff327224 */ /* 0x000fc800078e0055 */
[C---:B------:R-:W-:Y:S01]  /*7560*/  HMMA.16816.F32 R56, R8.reuse, R58, R12 ;  /* 0x0000003a0838723c */ /* 0x040fe2000000180c */
[----:B-1----:R-:W-:Y:S02]  /*7570*/  FFMA.FTZ R4, R196, c[0x0][0x2d0], -R7 ;  /* 0x0000b400c4047a23 */ /* 0x002fe40000010807 */
[----:B------:R-:W-:Y:S02]  /*7580*/  IMAD.MOV.U32 R196, RZ, RZ, R98 ;  /* 0x000000ffffc47224 */ /* 0x000fe400078e0062 */
[----:B------:R1:W-:Y:S02]  /*7590*/  MUFU.EX2 R98, R4 ;  /* 0x0000000400627308 */ /* 0x0003e40000000800 */
[----:B-1----:R-:W-:Y:S02]  /*75a0*/  FFMA.FTZ R4, R163, c[0x0][0x2d0], -R6 ;  /* 0x0000b400a3047a23 */ /* 0x002fe40000010806 */
[----:B------:R-:W-:Y:S01]  /*75b0*/  HMMA.16816.F32 R160, R8, R70, R20 ;  /* 0x0000004608a0723c */ /* 0x000fe20000001814 */
[----:B------:R-:W1:Y:S03]  /*75c0*/  LDSM.16.MT88.4 R20, [R215+0x2100] ;  /* 0x00210000d714783b */ /* 0x000e660000004200 */
[----:B------:R3:W-:Y:S03]  /*75d0*/  MUFU.EX2 R94, R4 ;  /* 0x00000004005e7308 */ /* 0x0007e60000000800 */
[----:B------:R-:W-:Y:S01]  /*75e0*/  IMAD.MOV.U32 R71, RZ, RZ, R92 ;  /* 0x000000ffff477224 */ /* 0x000fe200078e005c */
[----:B--2---:R-:W-:-:S02]  /*75f0*/  F2FP.PACK_AB R8, R235, R236 ;  /* 0x000000eceb08723e */ /* 0x004fc400000000ff */
[----:B-----5:R-:W-:Y:S01]  /*7600*/  F2FP.PACK_AB R10, R192, R190 ;  /* 0x000000bec00a723e */ /* 0x020fe200000000ff */
[----:B---3--:R-:W-:Y:S02]  /*7610*/  FFMA.FTZ R4, R191, c[0x0][0x2d0], -R6 ;  /* 0x0000b400bf047a23 */ /* 0x008fe40000010806 */
[----:B------:R-:W-:Y:S02]  /*7620*/  IMAD.MOV.U32 R191, RZ, RZ, R68 ;  /* 0x000000ffffbf7224 */ /* 0x000fe400078e0044 */
[----:B------:R2:W3:Y:S01]  /*7630*/  MUFU.EX2 R93, R4 ;  /* 0x00000004005d7308 */ /* 0x0004e20000000800 */
[----:B------:R-:W-:Y:S02]  /*7640*/  IMAD.MOV.U32 R68, RZ, RZ, R48 ;  /* 0x000000ffff447224 */ /* 0x000fe400078e0030 */
[----:B------:R-:W-:Y:S01]  /*7650*/  IMAD.MOV.U32 R48, RZ, RZ, R127 ;  /* 0x000000ffff307224 */ /* 0x000fe200078e007f */
[----:B------:R-:W-:Y:S01]  /*7660*/  MOV R127, R83 ;  /* 0x00000053007f7202 */ /* 0x000fe20000000f00 */
[----:B--2---:R-:W-:Y:S01]  /*7670*/  FFMA.FTZ R4, R189, c[0x0][0x2d0], -R6 ;  /* 0x0000b400bd047a23 */ /* 0x004fe20000010806 */
[----:B---3--:R-:W-:Y:S01]  /*7680*/  F2FP.PACK_AB R9, R93, R94 ;  /* 0x0000005e5d09723e */ /* 0x008fe200000000ff */
[----:B------:R-:W-:-:S02]  /*7690*/  IMAD.MOV.U32 R189, RZ, RZ, R49 ;  /* 0x000000ffffbd7224 */ /* 0x000fc400078e0031 */
[----:B------:R2:W-:Y:S02]  /*76a0*/  MUFU.EX2 R92, R4 ;  /* 0x00000004005c7308 */ /* 0x0005e40000000800 */
[----:B--2---:R-:W-:-:S06]  /*76b0*/  FFMA.FTZ R4, R193, c[0x0][0x2d0], -R6 ;  /* 0x0000b400c1047a23 */ /* 0x004fcc0000010806 */
[----:B------:R2:W3:Y:S02]  /*76c0*/  MUFU.EX2 R90, R4 ;  /* 0x00000004005a7308 */ /* 0x0004e40000000800 */
[----:B--2---:R-:W-:Y:S01]  /*76d0*/  FFMA.FTZ R4, R204, c[0x0][0x2d0], -R7 ;  /* 0x0000b400cc047a23 */ /* 0x004fe20000010807 */
[----:B---3--:R-:W-:Y:S01]  /*76e0*/  F2FP.PACK_AB R11, R90, R92 ;  /* 0x0000005c5a0b723e */ /* 0x008fe200000000ff */
[----:B------:R-:W-:-:S04]  /*76f0*/  IMAD.MOV.U32 R204, RZ, RZ, R43 ;  /* 0x000000ffffcc7224 */ /* 0x000fc800078e002b */
[----:B------:R2:W-:Y:S01]  /*7700*/  MUFU.EX2 R91, R4 ;  /* 0x00000004005b7308 */ /* 0x0005e20000000800 */
[----:B------:R-:W-:Y:S02]  /*7710*/  FFMA.FTZ R7, R207, c[0x0][0x2d0], -R7 ;  /* 0x0000b400cf077a23 */ /* 0x000fe40000010807 */
[----:B------:R-:W-:Y:S01]  /*7720*/  IMAD.MOV.U32 R207, RZ, RZ, R51 ;  /* 0x000000ffffcf7224 */ /* 0x000fe200078e0033 */
[C---:B------:R-:W-:Y:S04]  /*7730*/  HMMA.16816.F32 R136, R8.reuse, R36, R136 ;  /* 0x000000240888723c */ /* 0x040fe80000001888 */
[----:B------:R-:W-:Y:S04]  /*7740*/  MUFU.EX2 R89, R7 ;  /* 0x0000000700597308 */ /* 0x000fe80000000800 */
[----:B------:R-:W-:Y:S01]  /*7750*/  HMMA.16816.F32 R148, R8, R38, R148 ;  /* 0x000000260894723c */ /* 0x000fe20000001894 */
[----:B--2---:R-:W-:-:S02]  /*7760*/  FFMA.FTZ R4, R197, c[0x0][0x2d0], -R6 ;  /* 0x0000b400c5047a23 */ /* 0x004fc40000010806 */
[----:B------:R-:W-:Y:S02]  /*7770*/  IMAD.MOV.U32 R197, RZ, RZ, R50 ;  /* 0x000000ffffc57224 */ /* 0x000fe400078e0032 */
[----:B------:R2:W-:Y:S03]  /*7780*/  MUFU.EX2 R88, R4 ;  /* 0x0000000400587308 */ /* 0x0005e60000000800 */
[C---:B----4-:R-:W-:Y:S08]  /*7790*/  HMMA.16816.F32 R152, R8.reuse, R32, R152 ;  /* 0x000000200898723c */ /* 0x050ff00000001898 */
[----:B------:R-:W-:Y:S01]  /*77a0*/  HMMA.16816.F32 R164, R8, R28, R164 ;  /* 0x0000001c08a4723c */ /* 0x000fe200000018a4 */
[----:B--2---:R-:W-:-:S07]  /*77b0*/  FFMA.FTZ R4, R199, c[0x0][0x2d0], -R6 ;  /* 0x0000b400c7047a23 */ /* 0x004fce0000010806 */
[C---:B------:R-:W-:Y:S01]  /*77c0*/  HMMA.16816.F32 R112, R8.reuse, R30, R112 ;  /* 0x0000001e0870723c */ /* 0x040fe20000001870 */
[----:B------:R-:W-:Y:S01]  /*77d0*/  IMAD.MOV.U32 R199, RZ, RZ, R127 ;  /* 0x000000ffffc77224 */ /* 0x000fe200078e007f */
[----:B------:R2:W3:Y:S06]  /*77e0*/  MUFU.EX2 R87, R4 ;  /* 0x0000000400577308 */ /* 0x0004ec0000000800 */
[----:B-1----:R-:W-:Y:S01]  /*77f0*/  HMMA.16816.F32 R116, R8, R20, R116 ;  /* 0x000000140874723c */ /* 0x002fe20000001874 */
[--C-:B--2---:R-:W-:Y:S02]  /*7800*/  FFMA.FTZ R4, R203, c[0x0][0x2d0], -R6.reuse ;  /* 0x0000b400cb047a23 */ /* 0x104fe40000010806 */
[----:B------:R-:W-:-:S02]  /*7810*/  FFMA.FTZ R6, R206, c[0x0][0x2d0], -R6 ;  /* 0x0000b400ce067a23 */ /* 0x000fc40000010806 */
[----:B------:R1:W-:Y:S01]  /*7820*/  MUFU.EX2 R86, R4 ;  /* 0x0000000400567308 */ /* 0x0003e20000000800 */
[----:B------:R-:W-:Y:S02]  /*7830*/  IMAD.MOV.U32 R206, RZ, RZ, R102 ;  /* 0x000000ffffce7224 */ /* 0x000fe400078e0066 */
[----:B------:R-:W-:Y:S01]  /*7840*/  HMMA.16816.F32 R100, R8, R34, R168 ;  /* 0x000000220864723c */ /* 0x000fe200000018a8 */
[----:B------:R-:W-:-:S04]  /*7850*/  IMAD.MOV.U32 R203, RZ, RZ, R125 ;  /* 0x000000ffffcb7224 */ /* 0x000fc800078e007d */
[----:B------:R-:W2:Y:S02]  /*7860*/  MUFU.EX2 R85, R6 ;  /* 0x0000000600557308 */ /* 0x000ea40000000800 */
[----:B------:R-:W-:Y:S01]  /*7870*/  F2FP.PACK_AB R168, R98, R131 ;  /* 0x0000008362a8723e */ /* 0x000fe200000000ff */
[----:B------:R-:W-:Y:S01]  /*7880*/  HMMA.16816.F32 R8, R8, R22, R52 ;  /* 0x000000160808723c */ /* 0x000fe20000001834 */
[----:B------:R-:W4:Y:S01]  /*7890*/  LDSM.16.MT88.4 R52, [R215+0x2900] ;  /* 0x00290000d734783b */ /* 0x000f220000004200 */
[----:B---3--:R-:W-:Y:S02]  /*78a0*/  F2FP.PACK_AB R169, R87, R88 ;  /* 0x0000005857a9723e */ /* 0x008fe400000000ff */
[----:B------:R-:W-:Y:S01]  /*78b0*/  F2FP.PACK_AB R170, R89, R91 ;  /* 0x0000005b59aa723e */ /* 0x000fe200000000ff */
[----:B-1----:R-:W-:Y:S01]  /*78c0*/  FFMA.FTZ R4, R198, c[0x0][0x2d0], -R2 ;  /* 0x0000b400c6047a23 */ /* 0x002fe20000010802 */
[----:B------:R-:W-:Y:S01]  /*78d0*/  MOV R198, R195 ;  /* 0x000000c300c67202 */ /* 0x000fe20000000f00 */
[----:B------:R-:W-:-:S02]  /*78e0*/  IMAD.MOV.U32 R195, RZ, RZ, R41 ;  /* 0x000000ffffc37224 */ /* 0x000fc400078e0029 */
[----:B------:R-:W-:Y:S02]  /*78f0*/  IMAD.MOV.U32 R41, RZ, RZ, R42 ;  /* 0x000000ffff297224 */ /* 0x000fe400078e002a */
[----:B------:R-:W-:Y:S02]  /*7900*/  IMAD.MOV.U32 R42, RZ, RZ, R84 ;  /* 0x000000ffff2a7224 */ /* 0x000fe400078e0054 */
[----:B------:R1:W-:Y:S01]  /*7910*/  MUFU.EX2 R84, R4 ;  /* 0x0000000400547308 */ /* 0x0003e20000000800 */
[----:B--2---:R-:W-:Y:S01]  /*7920*/  F2FP.PACK_AB R171, R85, R86 ;  /* 0x0000005655ab723e */ /* 0x004fe200000000ff */
[----:B------:R-:W-:-:S06]  /*7930*/  IMAD.MOV.U32 R193, RZ, RZ, R42 ;  /* 0x000000ffffc17224 */ /* 0x000fcc00078e002a */
[----:B------:R-:W-:Y:S01]  /*7940*/  HMMA.16816.F32 R136, R168, R16, R136 ;  /* 0x00000010a888723c */ /* 0x000fe20000001888 */
[----:B-1----:R-:W-:Y:S01]  /*7950*/  FFMA.FTZ R4, R202, c[0x0][0x2d0], -R2 ;  /* 0x0000b400ca047a23 */ /* 0x002fe20000010802 */
[----:B------:R-:W-:-:S06]  /*7960*/  MOV R202, R71 ;  /* 0x0000004700ca7202 */ /* 0x000fcc0000000f00 */
[C---:B------:R-:W-:Y:S01]  /*7970*/  HMMA.16816.F32 R148, R168.reuse, R18, R148 ;  /* 0x00000012a894723c */ /* 0x040fe20000001894 */
[----:B------:R1:W-:Y:S07]  /*7980*/  MUFU.EX2 R83, R4 ;  /* 0x0000000400537308 */ /* 0x0003ee0000000800 */
[C---:B------:R-:W-:Y:S08]  /*7990*/  HMMA.16816.F32 R152, R168.reuse, R24, R152 ;  /* 0x00000018a898723c */ /* 0x040ff00000001898 */
[----:B------:R-:W-:Y:S01]  /*79a0*/  HMMA.16816.F32 R100, R168, R26, R100 ;  /* 0x0000001aa864723c */ /* 0x000fe20000001864 */
[----:B-1----:R-:W-:-:S02]  /*79b0*/  FFMA.FTZ R4, R205, c[0x0][0x2d0], -R2 ;  /* 0x0000b400cd047a23 */ /* 0x002fc40000010802 */
[----:B------:R-:W-:Y:S02]  /*79c0*/  IMAD.MOV.U32 R205, RZ, RZ, R69 ;  /* 0x000000ffffcd7224 */ /* 0x000fe400078e0045 */
[----:B------:R-:W-:Y:S02]  /*79d0*/  IMAD.MOV.U32 R69, RZ, RZ, R82 ;  /* 0x000000ffff457224 */ /* 0x000fe400078e0052 */
[----:B------:R1:W-:Y:S01]  /*79e0*/  MUFU.EX2 R82, R4 ;  /* 0x0000000400527308 */ /* 0x0003e20000000800 */
[----:B----4-:R-:W-:Y:S01]  /*79f0*/  HMMA.16816.F32 R116, R168, R52, R116 ;  /* 0x00000034a874723c */ /* 0x010fe20000001874 */
[----:B-1----:R-:W-:Y:S01]  /*7a00*/  FFMA.FTZ R4, R208, c[0x0][0x2d0], -R2 ;  /* 0x0000b400d0047a23 */ /* 0x002fe20000010802 */
[----:B------:R-:W-:-:S05]  /*7a10*/  MOV R208, R40 ;  /* 0x0000002800d07202 */ /* 0x000fca0000000f00 */
[----:B------:R1:W2:Y:S02]  /*7a20*/  MUFU.EX2 R71, R4 ;  /* 0x0000000400477308 */ /* 0x0002a40000000800 */
[--C-:B-1----:R-:W-:Y:S01]  /*7a30*/  FFMA.FTZ R4, R185, c[0x0][0x2d0], -R0.reuse ;  /* 0x0000b400b9047a23 */ /* 0x102fe20000010800 */
[----:B--2---:R-:W-:Y:S01]  /*7a40*/  F2FP.PACK_AB R6, R71, R82 ;  /* 0x000000524706723e */ /* 0x004fe200000000ff */
[----:B------:R-:W-:Y:S02]  /*7a50*/  IMAD.MOV.U32 R185, RZ, RZ, R41 ;  /* 0x000000ffffb97224 */ /* 0x000fe400078e0029 */
[----:B------:R-:W1:Y:S02]  /*7a60*/  LDSM.16.MT88.4 R40, [R214+0x2900] ;  /* 0x00290000d628783b */ /* 0x000e640000004200 */
[----:B------:R2:W-:Y:S02]  /*7a70*/  MUFU.EX2 R49, R4 ;  /* 0x0000000400317308 */ /* 0x0005e40000000800 */
[----:B--2---:R-:W-:Y:S01]  /*7a80*/  FFMA.FTZ R4, R187, c[0x0][0x2d0], -R0 ;  /* 0x0000b400bb047a23 */ /* 0x004fe20000010800 */
[----:B------:R-:W-:-:S05]  /*7a90*/  MOV R187, R68 ;  /* 0x0000004400bb7202 */ /* 0x000fca0000000f00 */
[----:B------:R2:W3:Y:S02]  /*7aa0*/  MUFU.EX2 R64, R4 ;  /* 0x0000000400407308 */ /* 0x0004e40000000800 */
[--C-:B--2---:R-:W-:Y:S02]  /*7ab0*/  FFMA.FTZ R4, R186, c[0x0][0x2d0], -R0.reuse ;  /* 0x0000b400ba047a23 */ /* 0x104fe40000010800 */
[----:B------:R-:W-:Y:S01]  /*7ac0*/  IMAD.MOV.U32 R186, RZ, RZ, R69 ;  /* 0x000000ffffba7224 */ /* 0x000fe200078e0045 */
[C---:B-1----:R-:W-:Y:S03]  /*7ad0*/  HMMA.16816.F32 R164, R168.reuse, R40, R164 ;  /* 0x00000028a8a4723c */ /* 0x042fe600000018a4 */
[----:B------:R1:W-:Y:S05]  /*7ae0*/  MUFU.EX2 R51, R4 ;  /* 0x0000000400337308 */ /* 0x0003ea0000000800 */
[C---:B------:R-:W-:Y:S08]  /*7af0*/  HMMA.16816.F32 R112, R168.reuse, R42, R112 ;  /* 0x0000002aa870723c */ /* 0x040ff00000001870 */
[----:B------:R-:W-:Y:S01]  /*7b00*/  HMMA.16816.F32 R168, R168, R54, R8 ;  /* 0x00000036a8a8723c */ /* 0x000fe20000001808 */
[----:B-1----:R-:W-:Y:S01]  /*7b10*/  FFMA.FTZ R4, R188, c[0x0][0x2d0], -R0 ;  /* 0x0000b400bc047a23 */ /* 0x002fe20000010800 */
[----:B------:R-:W-:-:S02]  /*7b20*/  MOV R188, R5 ;  /* 0x0000000500bc7202 */ /* 0x000fc40000000f00 */
[----:B---3--:R-:W-:Y:S01]  /*7b30*/  F2FP.PACK_AB R5, R64, R49 ;  /* 0x000000314005723e */ /* 0x008fe200000000ff */
[----:B------:R1:W2:Y:S02]  /*7b40*/  MUFU.EX2 R50, R4 ;  /* 0x0000000400327308 */ /* 0x0002a40000000800 */
[----:B------:R-:W-:-:S06]  /*7b50*/  FFMA.FTZ R8, R230, c[0x0][0x2d0], -R2 ;  /* 0x0000b400e6087a23 */ /* 0x000fcc0000010802 */
[----:B------:R3:W-:Y:S01]  /*7b60*/  MUFU.EX2 R65, R8 ;  /* 0x0000000800417308 */ /* 0x0007e20000000800 */
[----:B-1----:R-:W-:Y:S02]  /*7b70*/  F2FP.PACK_AB R4, R83, R84 ;  /* 0x000000545304723e */ /* 0x002fe400000000ff */
[----:B--2---:R-:W-:Y:S01]  /*7b80*/  F2FP.PACK_AB R7, R50, R51 ;  /* 0x000000333207723e */ /* 0x004fe200000000ff */
[----:B---3--:R-:W-:-:S06]  /*7b90*/  FFMA.FTZ R8, R232, c[0x0][0x2d0], -R2 ;  /* 0x0000b400e8087a23 */ /* 0x008fcc0000010802 */
[C---:B------:R-:W-:Y:S01]  /*7ba0*/  HMMA.16816.F32 R140, R4.reuse, R156, R140 ;  /* 0x0000009c048c723c */ /* 0x040fe2000000188c */
[----:B------:R1:W-:Y:S07]  /*7bb0*/  MUFU.EX2 R66, R8 ;  /* 0x0000000800427308 */ /* 0x0003ee0000000800 */
[C---:B------:R-:W-:Y:S08]  /*7bc0*/  HMMA.16816.F32 R144, R4.reuse, R158, R144 ;  /* 0x0000009e0490723c */ /* 0x040ff00000001890 */
[----:B------:R-:W-:Y:S01]  /*7bd0*/  HMMA.16816.F32 R156, R4, R132, R44 ;  /* 0x00000084049c723c */ /* 0x000fe2000000182c */
[----:B-1----:R-:W-:-:S04]  /*7be0*/  FFMA.FTZ R8, R210, c[0x0][0x2d0], -R2 ;  /* 0x0000b400d2087a23 */ /* 0x002fc80000010802 */
[----:B------:R1:W-:Y:S02]  /*7bf0*/  MUFU.EX2 R67, R8 ;  /* 0x0000000800437308 */ /* 0x0003e40000000800 */
[----:B------:R-:W-:Y:S01]  /*7c00*/  IMAD.MOV.U32 R133, RZ, RZ, R48 ;  /* 0x000000ffff857224 */ /* 0x000fe200078e0030 */
[----:B------:R-:W-:Y:S01]  /*7c10*/  HMMA.16816.F32 R12, R4, R172, R60 ;  /* 0x000000ac040c723c */ /* 0x000fe2000000183c */
[----:B------:R-:W-:-:S07]  /*7c20*/  MOV R132, R126 ;  /* 0x0000007e00847202 */ /* 0x000fce0000000f00 */
[----:B------:R-:W-:Y:S01]  /*7c30*/  HMMA.16816.F32 R160, R4, R134, R160 ;  /* 0x0000008604a0723c */ /* 0x000fe200000018a0 */
[----:B-1----:R-:W-:-:S07]  /*7c40*/  FFMA.FTZ R8, R209, c[0x0][0x2d0], -R2 ;  /* 0x0000b400d1087a23 */ /* 0x002fce0000010802 */
[C---:B------:R-:W-:Y:S01]  /*7c50*/  HMMA.16816.F32 R104, R4.reuse, R72, R104 ;  /* 0x000000480468723c */ /* 0x040fe20000001868 */
[----:B------:R-:W-:Y:S01]  /*7c60*/  IMAD.MOV.U32 R135, RZ, RZ, R124 ;  /* 0x000000ffff877224 */ /* 0x000fe200078e007c */
[----:B------:R1:W-:Y:S06]  /*7c70*/  MUFU.EX2 R68, R8 ;  /* 0x0000000800447308 */ /* 0x0003ec0000000800 */
[----:B------:R-:W-:Y:S01]  /*7c80*/  HMMA.16816.F32 R108, R4, R74, R108 ;  /* 0x0000004a046c723c */ /* 0x000fe2000000186c */
[----:B-1----:R-:W-:-:S04]  /*7c90*/  FFMA.FTZ R8, R211, c[0x0][0x2d0], -R2 ;  /* 0x0000b400d3087a23 */ /* 0x002fc80000010802 */
[----:B------:R1:W-:Y:S02]  /*7ca0*/  MUFU.EX2 R69, R8 ;  /* 0x0000000800457308 */ /* 0x0003e40000000800 */
[----:B-1----:R-:W-:Y:S02]  /*7cb0*/  FFMA.FTZ R8, R229, c[0x0][0x2d0], -R2 ;  /* 0x0000b400e5087a23 */ /* 0x002fe40000010802 */
[----:B------:R-:W-:-:S04]  /*7cc0*/  IMAD.U32 R229, RZ, RZ, UR13 ;  /* 0x0000000dffe57e24 */ /* 0x000fc8000f8e00ff */
[----:B------:R1:W2:Y:S02]  /*7cd0*/  MUFU.EX2 R70, R8 ;  /* 0x0000000800467308 */ /* 0x0002a40000000800 */
[----:B-1----:R-:W-:Y:S01]  /*7ce0*/  FFMA.FTZ R8, R201, c[0x0][0x2d0], -R0 ;  /* 0x0000b400c9087a23 */ /* 0x002fe20000010800 */
[----:B--2---:R-:W-:-:S05]  /*7cf0*/  F2FP.PACK_AB R124, R70, R69 ;  /* 0x00000045467c723e */ /* 0x004fca00000000ff */
[----:B------:R1:W-:Y:S02]  /*7d00*/  MUFU.EX2 R44, R8 ;  /* 0x00000008002c7308 */ /* 0x0003e40000000800 */
[----:B-1----:R-:W-:-:S06]  /*7d10*/  FFMA.FTZ R8, R200, c[0x0][0x2d0], -R0 ;  /* 0x0000b400c8087a23 */ /* 0x002fcc0000010800 */
[----:B------:R1:W2:Y:S02]  /*7d20*/  MUFU.EX2 R45, R8 ;  /* 0x00000008002d7308 */ /* 0x0002a40000000800 */
[----:B-1----:R-:W-:-:S06]  /*7d30*/  FFMA.FTZ R8, R180, c[0x0][0x2d0], -R0 ;  /* 0x0000b400b4087a23 */ /* 0x002fcc0000010800 */
[----:B------:R1:W-:Y:S02]  /*7d40*/  MUFU.EX2 R47, R8 ;  /* 0x00000008002f7308 */ /* 0x0003e40000000800 */
[----:B-1----:R-:W-:-:S06]  /*7d50*/  FFMA.FTZ R8, R179, c[0x0][0x2d0], -R0 ;  /* 0x0000b400b3087a23 */ /* 0x002fcc0000010800 */
[----:B------:R1:W3:Y:S02]  /*7d60*/  MUFU.EX2 R48, R8 ;  /* 0x0000000800307308 */ /* 0x0002e40000000800 */
[--C-:B-1----:R-:W-:Y:S02]  /*7d70*/  FFMA.FTZ R8, R233, c[0x0][0x2d0], -R2.reuse ;  /* 0x0000b400e9087a23 */ /* 0x102fe40000010802 */
[----:B------:R-:W-:-:S04]  /*7d80*/  FFMA.FTZ R2, R234, c[0x0][0x2d0], -R2 ;  /* 0x0000b400ea027a23 */ /* 0x000fc80000010802 */
[----:B------:R1:W-:Y:S02]  /*7d90*/  MUFU.EX2 R60, R8 ;  /* 0x00000008003c7308 */ /* 0x0003e40000000800 */
[----:B-1----:R-:W-:Y:S06]  /*7da0*/  HMMA.16816.F32 R8, R4, R174, R56 ;  /* 0x000000ae0408723c */ /* 0x002fec0000001838 */
[----:B------:R1:W4:Y:S01]  /*7db0*/  MUFU.EX2 R56, R2 ;  /* 0x0000000200387308 */ /* 0x0003220000000800 */
[----:B------:R-:W-:Y:S02]  /*7dc0*/  F2FP.PACK_AB R4, R66, R65 ;  /* 0x000000414204723e */ /* 0x000fe400000000ff */
[----:B------:R-:W-:-:S02]  /*7dd0*/  F2FP.PACK_AB R6, R68, R67 ;  /* 0x000000434406723e */ /* 0x000fc400000000ff */
[----:B--2---:R-:W-:Y:S02]  /*7de0*/  F2FP.PACK_AB R5, R45, R44 ;  /* 0x0000002c2d05723e */ /* 0x004fe400000000ff */
[----:B---3--:R-:W-:Y:S01]  /*7df0*/  F2FP.PACK_AB R7, R48, R47 ;  /* 0x0000002f3007723e */ /* 0x008fe200000000ff */
[----:B-1----:R-:W-:Y:S01]  /*7e00*/  FFMA.FTZ R2, R181, c[0x0][0x2d0], -R0 ;  /* 0x0000b400b5027a23 */ /* 0x002fe20000010800 */
[----:B----4-:R-:W-:-:S05]  /*7e10*/  F2FP.PACK_AB R126, R56, R60 ;  /* 0x0000003c387e723e */ /* 0x010fca00000000ff */
[C---:B------:R-:W-:Y:S01]  /*7e20*/  HMMA.16816.F32 R140, R4.reuse, R36, R140 ;  /* 0x00000024048c723c */ /* 0x040fe2000000188c */
[----:B------:R1:W-:Y:S07]  /*7e30*/  MUFU.EX2 R46, R2 ;  /* 0x00000002002e7308 */ /* 0x0003ee0000000800 */
[C---:B------:R-:W-:Y:S08]  /*7e40*/  HMMA.16816.F32 R156, R4.reuse, R32, R156 ;  /* 0x00000020049c723c */ /* 0x040ff0000000189c */
[----:B------:R-:W-:Y:S01]  /*7e50*/  HMMA.16816.F32 R144, R4, R38, R144 ;  /* 0x000000260490723c */ /* 0x000fe20000001890 */
[----:B-1----:R-:W-:-:S04]  /*7e60*/  FFMA.FTZ R2, R184, c[0x0][0x2d0], -R0 ;  /* 0x0000b400b8027a23 */ /* 0x002fc80000010800 */
[----:B------:R1:W2:Y:S03]  /*7e70*/  MUFU.EX2 R37, R2 ;  /* 0x0000000200257308 */ /* 0x0002a60000000800 */
[C---:B------:R-:W-:Y:S08]  /*7e80*/  HMMA.16816.F32 R160, R4.reuse, R34, R160 ;  /* 0x0000002204a0723c */ /* 0x040ff000000018a0 */
[----:B------:R-:W-:Y:S01]  /*7e90*/  HMMA.16816.F32 R104, R4, R28, R104 ;  /* 0x0000001c0468723c */ /* 0x000fe20000001868 */
[--C-:B-1----:R-:W-:Y:S01]  /*7ea0*/  FFMA.FTZ R2, R183, c[0x0][0x2d0], -R0.reuse ;  /* 0x0000b400b7027a23 */ /* 0x102fe20000010800 */
[----:B--2---:R-:W-:Y:S01]  /*7eb0*/  F2FP.PACK_AB R125, R37, R46 ;  /* 0x0000002e257d723e */ /* 0x004fe200000000ff */
[----:B------:R-:W-:-:S05]  /*7ec0*/  FFMA.FTZ R0, R182, c[0x0][0x2d0], -R0 ;  /* 0x0000b400b6007a23 */ /* 0x000fca0000010800 */
[C---:B------:R-:W-:Y:S01]  /*7ed0*/  HMMA.16816.F32 R108, R4.reuse, R30, R108 ;  /* 0x0000001e046c723c */ /* 0x040fe2000000186c */
[----:B------:R1:W-:Y:S07]  /*7ee0*/  MUFU.EX2 R36, R2 ;  /* 0x0000000200247308 */ /* 0x0003ee0000000800 */
[C---:B------:R-:W-:Y:S01]  /*7ef0*/  HMMA.16816.F32 R12, R4.reuse, R20, R12 ;  /* 0x00000014040c723c */ /* 0x040fe2000000180c */
[----:B------:R2:W3:Y:S07]  /*7f00*/  MUFU.EX2 R32, R0 ;  /* 0x0000000000207308 */ /* 0x0004ee0000000800 */
[----:B------:R-:W-:Y:S01]  /*7f10*/  HMMA.16816.F32 R8, R4, R22, R8 ;  /* 0x000000160408723c */ /* 0x000fe20000001808 */
[----:B-1----:R-:W-:-:S04]  /*7f20*/  FADD.FTZ R2, R188, R133 ;  /* 0x00000085bc027221 */ /* 0x002fc80000010000 */
[----:B------:R-:W-:Y:S02]  /*7f30*/  FADD.FTZ R2, R187, R2 ;  /* 0x00000002bb027221 */ /* 0x000fe40000010000 */
[----:B------:R-:W-:Y:S02]  /*7f40*/  FADD.FTZ R6, R244, R242 ;  /* 0x000000f2f4067221 */ /* 0x000fe40000010000 */
[----:B--2---:R-:W-:Y:S01]  /*7f50*/  FADD.FTZ R0, R132, R135 ;  /* 0x0000008784007221 */ /* 0x004fe20000010000 */
[----:B---3--:R-:W-:Y:S01]  /*7f60*/  F2FP.PACK_AB R127, R32, R36 ;  /* 0x00000024207f723e */ /* 0x008fe200000000ff */
        /* <DEDUP_REMOVED lines=95> */
[----:B------:R1:W-:Y:S01]  /*8560*/  STL [R1+0x8], R5 ;  /* 0x0000080501007387 */ /* 0x0003e20000100800 */
[----:B------:R-:W-:-:S03]  /*8570*/  FADD.FTZ R0, R32, R0 ;  /* 0x0000000020007221 */ /* 0x000fc60000010000 */
[----:B------:R1:W-:Y:S04]  /*8580*/  STL [R1+0xc], R4 ;  /* 0x00000c0401007387 */ /* 0x0003e80000100800 */
[----:B------:R1:W-:Y:S04]  /*8590*/  STL [R1+0x10], R2 ;  /* 0x0000100201007387 */ /* 0x0003e80000100800 */
[----:B------:R1:W-:Y:S01]  /*85a0*/  STL [R1+0x14], R0 ;  /* 0x0000140001007387 */ /* 0x0003e20000100800 */
[----:B------:R-:W-:Y:S05]  /*85b0*/  @P0 BRA `(.L_x_258) ;  /* 0x0000015000000947 */ /* 0x000fea0003800000 */
[----:B------:R-:W-:Y:S01]  /*85c0*/  ISETP.LT.AND P0, PT, RZ, UR14, PT ;  /* 0x0000000eff007c0c */ /* 0x000fe2000bf01270 */
        /* <DEDUP_REMOVED lines=11> */
.L_x_259:
[----:B------:R-:W-:Y:S02]  /*8680*/  UISETP.NE.AND UP2, UPT, UR5, 0x1, UPT ;  /* 0x000000010500788c */ /* 0x000fe4000bf45270 */
[----:B------:R-:W-:Y:S02]  /*8690*/  ULDC.64 UR14, c[0x0][0x330] ;  /* 0x0000cc00000e7ab9 */ /* 0x000fe40000000a00 */
[----:B------:R-:W-:-:S07]  /*86a0*/  UIMAD.WIDE.U32 UR16, UR11, UR14, URZ ;  /* 0x0000000e0b1072a5 */ /* 0x000fce000f8e003f */
[----:B------:R-:W-:Y:S02]  /*86b0*/  @UP2 UMOV UR13, UR17 ;  /* 0x00000011000d2c82 */ /* 0x000fe40008000000 */
[----:B------:R-:W-:-:S03]  /*86c0*/  @UP2 USHF.R.U32.HI UR11, URZ, UR15, UR13 ;  /* 0x0000000f3f0b2299 */ /* 0x000fc6000801160d */
.L_x_260:
[----:B------:R-:W-:Y:S02]  /*86d0*/  ULDC UR13, c[0x0][0x32c] ;  /* 0x0000cb00000d7ab9 */ /* 0x000fe40000000800 */
[----:B------:R-:W-:-:S04]  /*86e0*/  UIMAD UR13, UR11, UR5, UR13 ;  /* 0x000000050b0d72a4 */ /* 0x000fc8000f8e020d */
[----:B------:R-:W-:-:S04]  /*86f0*/  UISETP.LT.AND UP2, UPT, UR6, UR13, UPT ;  /* 0x0000000d0600728c */ /* 0x000fc8000bf41270 */
[----:B------:R-:W-:-:S04]  /*8700*/  USEL UR6, UR6, UR13, UP2 ;  /* 0x0000000d06067287 */ /* 0x000fc80009000000 */
.L_x_258:
[----:B------:R-:W-:-:S07]  /*8710*/  UIMAD.WIDE UR14, UR6, 0x2aaaaaab, URZ ;  /* 0x2aaaaaab060e78a5 */ /* 0x000fce000f8e023f */
[----:B------:R-:W-:Y:S02]  /*8720*/  UMOV UR11, UR15 ;  /* 0x0000000f000b7c82 */ /* 0x000fe40008000000 */
[----:B------:R-:W-:-:S04]  /*8730*/  USHF.R.U32.HI UR5, URZ, 0x1f, UR11 ;  /* 0x0000001f3f057899 */ /* 0x000fc8000801160b */
[----:B------:R-:W-:-:S04]  /*8740*/  ULEA.HI.SX32 UR5, UR11, UR5, 0x1c ;  /* 0x000000050b057291 */ /* 0x000fc8000f8fe23f */
[----:B------:R-:W-:-:S04]  /*8750*/  UISETP.LT.AND UP2, UPT, UR4, UR5, UPT ;  /* 0x000000050400728c */ /* 0x000fc8000bf41270 */
[----:B------:R-:W-:-:S06]  /*8760*/  USEL UR5, UR4, UR5, !UP2 ;  /* 0x0000000504057287 */ /* 0x000fcc000d000000 */
[----:B------:R-:W-:-:S13]  /*8770*/  ISETP.GE.AND P0, PT, R229, UR5, PT ;  /* 0x00000005e5007c0c */ /* 0x000fda000bf06270 */
[----:B------:R-:W-:Y:S05]  /*8780*/  @!P0 BRA `(.L_x_261) ;  /* 0x00005d1000008947 */ /* 0x000fea0003800000 */
[----:B-1----:R-:W2:Y:S01]  /*8790*/  LDL R0, [R1+0x28] ;  /* 0x0000280001007983 */ /* 0x002ea20000100800 */
        /* <DEDUP_REMOVED lines=9> */
.L_x_278:
[----:B------:R-:W-:Y:S04]  /*8830*/  DEPBAR.LE SB0, 0x0 ;  /* 0x000080000000791a */ /* 0x000fe80000000000 */
[----:B------:R-:W-:Y:S01]  /*8840*/  BAR.SYNC.DEFER_BLOCKING 0x0 ;  /* 0x0000000000007b1d */ /* 0x000fe20000010000 */
[C---:B------:R-:W-:Y:S01]  /*8850*/  ISETP.LT.AND P2, PT, R229.reuse, UR4, PT ;  /* 0x00000004e5007c0c */ /* 0x040fe2000bf41270 */
[----:B------:R-:W-:Y:S01]  /*8860*/  IMAD.MOV.U32 R230, RZ, RZ, c[0x0][0x1e0] ;  /* 0x00007800ffe67624 */ /* 0x000fe200078e00ff */
[C---:B------:R-:W-:Y:S11]  /*8870*/  ISETP.GT.AND P4, PT, R229.reuse, UR4, PT ;  /* 0x00000004e5007c0c */ /* 0x040ff6000bf84270 */
[----:B-1----:R-:W-:Y:S01]  /*8880*/  @!P2 SHF.R.S32.HI R0, RZ, 0x1f, R229 ;  /* 0x0000001fff00a819 */ /* 0x002fe200000114e5 */
[C---:B------:R-:W-:Y:S04]  /*8890*/  @!P2 IMAD.WIDE.U32 R2, R229.reuse, c[0x0][0x208], RZ ;  /* 0x00008200e502aa25 */ /* 0x040fe800078e00ff */
[----:B------:R-:W-:Y:S02]  /*88a0*/  @!P2 IMAD R0, R0, c[0x0][0x208], RZ ;  /* 0x000082000000aa24 */ /* 0x000fe400078e02ff */
[----:B------:R-:W-:Y:S02]  /*88b0*/  @P4 IMAD.SHL.U32 R130, R230, 0x20, RZ ;  /* 0x00000020e6824824 */ /* 0x000fe400078e00ff */
[----:B------:R-:W-:Y:S01]  /*88c0*/  @!P2 IMAD R0, R229, c[0x0][0x20c], R0 ;  /* 0x00008300e500aa24 */ /* 0x000fe200078e0200 */
[----:B------:R-:W-:Y:S03]  /*88d0*/  LDSM.16.M88.4 R96, [R219+0x6100] ;  /* 0x00610000db60783b */ /* 0x000fe60000000200 */
[----:B------:R-:W-:Y:S03]  /*88e0*/  @!P2 IMAD.IADD R0, R3, 0x1, R0 ;  /* 0x000000010300a824 */ /* 0x000fe600078e0200 */
[----:B------:R-:W1:Y:S01]  /*88f0*/  LDSM.16.M88.4 R16, [R212+0x3100] ;  /* 0x00310000d410783b */ /* 0x000e620000000200 */
[----:B------:R-:W-:Y:S05]  /*8900*/  @!P2 IMAD R0, R0, 0x60, RZ ;  /* 0x000000600000a824 */ /* 0x000fea00078e02ff */
[----:B------:R-:W2:Y:S06]  /*8910*/  LDSM.16.M88.4 R92, [R219+0x8100] ;  /* 0x00810000db5c783b */ /* 0x000eac0000000200 */
[----:B------:R-:W3:Y:S06]  /*8920*/  LDL.64 R192, [R1+0x38] ;  /* 0x0000380001c07983 */ /* 0x000eec0000100a00 */
[----:B------:R-:W3:Y:S06]  /*8930*/  LDL.64 R128, [R1+0x40] ;  /* 0x0000400001807983 */ /* 0x000eec0000100a00 */
[----:B------:R-:W4:Y:S06]  /*8940*/  LDSM.16.M88.4 R32, [R212+0x3900] ;  /* 0x00390000d420783b */ /* 0x000f2c0000000200 */
[----:B------:R-:W5:Y:S06]  /*8950*/  LDL.64 R234, [R1+0x20] ;  /* 0x0000200001ea7983 */ /* 0x000f6c0000100a00 */
[----:B------:R-:W4:Y:S01]  /*8960*/  LDSM.16.M88.4 R48, [R212+0x4100] ;  /* 0x00410000d430783b */ /* 0x000f220000000200 */
[-C--:B-1----:R-:W-:Y:S05]  /*8970*/  HMMA.16816.F32 R4, R96, R16.reuse, RZ ;  /* 0x000000106004723c */ /* 0x082fea00000018ff */
[----:B------:R-:W5:Y:S03]  /*8980*/  LDL.64 R232, [R1+0x30] ;  /* 0x0000300001e87983 */ /* 0x000f660000100a00 */
        /* <DEDUP_REMOVED lines=69> */
[----:B------:R-:W-:Y:S02]  /*8de0*/  @P4 IADD3 R0, R229, -0x1, RZ ;  /* 0xffffffffe5004810 */ /* 0x000fe40007ffe0ff */
        /* <DEDUP_REMOVED lines=10> */
[----:B------:R1:W-:Y:S03]  /*8e90*/  @!P2 LDGSTS.E.BYPASS.LTC128B.128 [R231+0x2900], [R172.64], !P3 ;  /* 0x02900000ace7afae */ /* 0x0003e6000d901d6c */
[----:B-----5:R-:W-:Y:S03]  /*8ea0*/  @P4 IMAD.MOV.U32 R129, RZ, RZ, R235 ;  /* 0x000000ffff814224 */ /* 0x020fe600078e00eb */
[----:B----4-:R-:W-:Y:S01]  /*8eb0*/  LDSM.16.M88.4 R196, [R220+0x6100] ;  /* 0x00610000dcc4783b */ /* 0x010fe20000000200 */
[C---:B------:R-:W-:Y:S05]  /*8ec0*/  HMMA.16816.F32 R88, R184.reuse, R192, R88 ;  /* 0x000000c0b858723c */ /* 0x040fea0000001858 */
[----:B------:R-:W3:Y:S03]  /*8ed0*/  LDSM.16.M88.4 R200, [R218+0x3100] ;  /* 0x00310000dac8783b */ /* 0x000ee60000000200 */
[-C--:B------:R-:W-:Y:S03]  /*8ee0*/  HMMA.16816.F32 R92, R184, R194.reuse, R92 ;  /* 0x000000c2b85c723c */ /* 0x080fe6000000185c */
[----:B------:R-:W4:Y:S01]  /*8ef0*/  LDSM.16.M88.4 R204, [R220+0x8100] ;  /* 0x00810000dccc783b */ /* 0x000f220000000200 */
[----:B--2---:R-:W-:Y:S04]  /*8f00*/  @P4 SHF.R.S32.HI R2, RZ, 0x1f, R0 ;  /* 0x0000001fff024819 */ /* 0x004fe80000011400 */
[----:B------:R-:W-:Y:S01]  /*8f10*/  HMMA.16816.F32 R96, R176, R194, R96 ;  /* 0x000000c2b060723c */ /* 0x000fe20000001860 */
[----:B------:R-:W0:Y:S03]  /*8f20*/  LDGDEPBAR ;  /* 0x00000000000079af */ /* 0x000e260000000000 */
[----:B------:R-:W-:Y:S02]  /*8f30*/  @P4 IMAD R128, R2, c[0x0][0x1e0], RZ ;  /* 0x0000780002804a24 */ /* 0x000fe400078e02ff */
[C---:B------:R-:W-:Y:S01]  /*8f40*/  @P4 IMAD.WIDE.U32 R2, R0.reuse, c[0x0][0x1e0], RZ ;  /* 0x0000780000024a25 */ /* 0x040fe200078e00ff */
[----:B-1----:R-:W1:Y:S05]  /*8f50*/  LDSM.16.M88.4 R172, [R218+0x3900] ;  /* 0x00390000daac783b */ /* 0x002e6a0000000200 */
[----:B------:R-:W-:Y:S01]  /*8f60*/  @P4 IMAD R128, R0, c[0x0][0x1e4], R128 ;  /* 0x0000790000804a24 */ /* 0x000fe200078e0280 */
[----:B------:R-:W2:Y:S03]  /*8f70*/  LDSM.16.M88.4 R180, [R218+0x4100] ;  /* 0x00410000dab4783b */ /* 0x000ea60000000200 */
[----:B------:R-:W-:Y:S02]  /*8f80*/  @P4 IMAD.IADD R0, R3, 0x1, R128 ;  /* 0x0000000103004824 */ /* 0x000fe400078e0280 */
[----:B------:R-:W-:Y:S01]  /*8f90*/  @P4 IMAD.MOV.U32 R128, RZ, RZ, R232 ;  /* 0x000000ffff804224 */ /* 0x000fe200078e00e8 */
[----:B------:R-:W5:Y:S01]  /*8fa0*/  LDSM.16.M88.4 R184, [R218+0x4900] ;  /* 0x00490000dab8783b */ /* 0x000f620000000200 */
[----:B------:R-:W-:Y:S02]  /*8fb0*/  @P4 IMAD R0, R0, 0x60, RZ ;  /* 0x0000006000004824 */ /* 0x000fe400078e02ff */
[----:B------:R-:W-:Y:S03]  /*8fc0*/  @P4 IMAD.WIDE.U32 R128, R2, 0x60, R128 ;  /* 0x0000006002804825 */ /* 0x000fe600078e0080 */
[----:B------:R-:W2:Y:S01]  /*8fd0*/  LDSM.16.M88.4 R176, [R218+0x5100] ;  /* 0x00510000dab0783b */ /* 0x000ea20000000200 */
[----:B------:R-:W-:Y:S01]  /*8fe0*/  @P4 IMAD.IADD R0, R129, 0x1, R0 ;  /* 0x0000000181004824 */ /* 0x000fe200078e0200 */
[C---:B------:R-:W-:Y:S01]  /*8ff0*/  @P4 LEA R2, P0, R128.reuse, c[0x0][0x1c8], 0x1 ;  /* 0x0000720080024a11 */ /* 0x040fe200078008ff */
[----:B------:R-:W-:Y:S01]  /*9000*/  IMAD.MOV.U32 R232, RZ, RZ, c[0x0][0x1e4] ;  /* 0x00007900ffe87624 */ /* 0x000fe200078e00ff */
[-C--:B---3--:R-:W-:Y:S02]  /*9010*/  HMMA.16816.F32 R4, R196, R200.reuse, R4 ;  /* 0x000000c8c404723c */ /* 0x088fe40000001804 */
[----:B------:R-:W-:Y:S03]  /*9020*/  LDSM.16.M88.4 R188, [R221+0x6100] ;  /* 0x00610000ddbc783b */ /* 0x000fe60000000200 */
[----:B------:R-:W-:Y:S02]  /*9030*/  @P4 LEA.HI.X R3, R128, c[0x0][0x1cc], R0, 0x1, P0 ;  /* 0x0000730080034a11 */ /* 0x000fe400000f0c00 */
[----:B------:R-:W-:Y:S01]  /*9040*/  @P4 SHF.L.U64.HI R0, R230, 0x5, R232 ;  /* 0x00000005e6004819 */ /* 0x000fe200000102e8 */
[C---:B----4-:R-:W-:Y:S01]  /*9050*/  HMMA.16816.F32 R8, R204.reuse, R200, R8 ;  /* 0x000000c8cc08723c */ /* 0x050fe20000001808 */
[----:B------:R-:W-:Y:S01]  /*9060*/  LDSM.16.M88.4 R192, [R217] ;  /* 0x00000000d9c0783b */ /* 0x000fe20000000200 */
[----:B------:R-:W-:Y:S05]  /*9070*/  PLOP3.LUT P0, PT, PT, PT, UP1, 0x80, 0x0 ;  /* 0x000000000000781c */ /* 0x000fea0003f0f018 */
[----:B------:R-:W-:Y:S01]  /*9080*/  LDSM.16.M88.4 R208, [R217+0x1000] ;  /* 0x00100000d9d0783b */ /* 0x000fe20000000200 */
        /* <DEDUP_REMOVED lines=13> */
[-C--:B-----5:R-:W-:Y:S08]  /*9160*/  HMMA.16816.F32 R52, R196, R184.reuse, R52 ;  /* 0x000000b8c434723c */ /* 0x0a0ff00000001834 */
        /* <DEDUP_REMOVED lines=33> */
[C---:B------:R-:W-:Y:S08]  /*9380*/  HMMA.16816.F32 R40, R200.reuse, R208, R40 ;  /* 0x000000d0c828723c */ /* 0x040ff00000001828 */
[-C--:B------:R-:W-:Y:S08]  /*9390*/  HMMA.16816.F32 R44, R200, R210.reuse, R44 ;  /* 0x000000d2c82c723c */ /* 0x080ff0000000182c */
[C---:B------:R-:W-:Y:S08]  /*93a0*/  HMMA.16816.F32 R48, R188.reuse, R210, R48 ;  /* 0x000000d2bc30723c */ /* 0x040ff00000001830 */
[-C--:B---3--:R-:W-:Y:S08]  /*93b0*/  HMMA.16816.F32 R52, R188, R184.reuse, R52 ;  /* 0x000000b8bc34723c */ /* 0x088ff00000001834 */
[C---:B------:R-:W-:Y:S08]  /*93c0*/  HMMA.16816.F32 R56, R200.reuse, R184, R56 ;  /* 0x000000b8c838723c */ /* 0x040ff00000001838 */
[-C--:B------:R-:W-:Y:S08]  /*93d0*/  HMMA.16816.F32 R60, R200, R186.reuse, R60 ;  /* 0x000000bac83c723c */ /* 0x080ff0000000183c */
[C---:B------:R-:W-:Y:S08]  /*93e0*/  HMMA.16816.F32 R64, R188.reuse, R186, R64 ;  /* 0x000000babc40723c */ /* 0x040ff00000001840 */
[-C--:B-1----:R-:W-:Y:S08]  /*93f0*/  HMMA.16816.F32 R68, R188, R172.reuse, R68 ;  /* 0x000000acbc44723c */ /* 0x082ff00000001844 */
[C---:B------:R-:W-:Y:S01]  /*9400*/  HMMA.16816.F32 R72, R200.reuse, R172, R72 ;  /* 0x000000acc848723c */ /* 0x040fe20000001848 */
[----:B------:R1:W3:Y:S07]  /*9410*/  LDL R173, [R1+0x28] ;  /* 0x0000280001ad7983 */ /* 0x0002ee0000100800 */
[-C--:B------:R-:W-:Y:S08]  /*9420*/  HMMA.16816.F32 R76, R200, R174.reuse, R76 ;  /* 0x000000aec84c723c */ /* 0x080ff0000000184c */
[C---:B------:R-:W-:Y:S07]  /*9430*/  HMMA.16816.F32 R80, R188.reuse, R174, R80 ;  /* 0x000000aebc50723c */ /* 0x040fee0000001850 */
[-C--:B------:R-:W-:Y:S01]  /*9440*/  @P4 IADD3 R174, P1, R180, R130.reuse, RZ ;  /* 0x00000082b4ae4210 */ /* 0x080fe20007f3e0ff */
[-C--:B------:R-:W-:Y:S04]  /*9450*/  HMMA.16816.F32 R84, R188, R176.reuse, R84 ;  /* 0x000000b0bc54723c */ /* 0x080fe80000001854 */
[--C-:B------:R-:W-:Y:S01]  /*9460*/  @P4 IMAD.X R175, R181, 0x1, R0.reuse, P1 ;  /* 0x00000001b5af4824 */ /* 0x100fe200008e0600 */
[-C--:B------:R-:W-:Y:S03]  /*9470*/  @P4 IADD3 R128, P2, R174, R130.reuse, RZ ;  /* 0x00000082ae804210 */ /* 0x080fe60007f5e0ff */
[C---:B------:R-:W-:Y:S01]  /*9480*/  HMMA.16816.F32 R88, R200.reuse, R176, R88 ;  /* 0x000000b0c858723c */ /* 0x040fe20000001858 */
[----:B------:R5:W-:Y:S03]  /*9490*/  @P4 LDGSTS.E.BYPASS.LTC128B.128 [R231+0x4100], [R174.64], !P3 ;  /* 0x04100000aee74fae */ /* 0x000be6000d901d6c */
[--C-:B------:R-:W-:Y:S01]  /*94a0*/  @P4 IMAD.X R129, R175, 0x1, R0.reuse, P2 ;  /* 0x00000001af814824 */ /* 0x100fe200010e0600 */
[-C--:B----4-:R-:W-:Y:S03]  /*94b0*/  @P4 IADD3 R2, P1, R128, R130.reuse, RZ ;  /* 0x0000008280024210 */ /* 0x090fe60007f3e0ff */
[-C--:B------:R-:W-:Y:S01]  /*94c0*/  HMMA.16816.F32 R92, R200, R178.reuse, R92 ;  /* 0x000000b2c85c723c */ /* 0x080fe2000000185c */
[----:B------:R1:W-:Y:S03]  /*94d0*/  @P4 LDGSTS.E.BYPASS.LTC128B.128 [R231+0x4900], [R128.64], !P3 ;  /* 0x0490000080e74fae */ /* 0x0003e6000d901d6c */
[--C-:B------:R-:W-:Y:S04]  /*94e0*/  @P4 IMAD.X R3, R129, 0x1, R0.reuse, P1 ;  /* 0x0000000181034824 */ /* 0x100fe800008e0600 */
[----:B------:R-:W-:Y:S01]  /*94f0*/  HMMA.16816.F32 R96, R188, R178, R96 ;  /* 0x000000b2bc60723c */ /* 0x000fe20000001860 */
[----:B------:R4:W-:Y:S03]  /*9500*/  @P4 LDGSTS.E.BYPASS.LTC128B.128 [R231+0x5100], [R2.64], !P3 ;  /* 0x0510000002e74fae */ /* 0x0009e6000d901d6c */
[----:B---3--:R-:W-:Y:S01]  /*9510*/  @P0 IMAD.MOV.U32 R173, RZ, RZ, R135 ;  /* 0x000000ffffad0224 */ /* 0x008fe200078e0087 */
[----:B------:R-:W-:Y:S04]  /*9520*/  @P4 IADD3 R176, P0, R2, R130, RZ ;  /* 0x0000008202b04210 */ /* 0x000fe80007f1e0ff */
[----:B------:R-:W3:Y:S03]  /*9530*/  SHFL.IDX PT, R130, R173, RZ, 0x1c1f ;  /* 0x001c1fffad827589 */ /* 0x000ee600000e0000 */
[----:B------:R-:W-:Y:S01]  /*9540*/  @P4 IMAD.X R177, R3, 0x1, R0, P0 ;  /* 0x0000000103b14824 */ /* 0x000fe200000e0600 */
[----:B------:R-:W-:Y:S01]  /*9550*/  PLOP3.LUT P0, PT, PT, PT, UP0, 0x40, 0x0 ;  /* 0x000000000000781c */ /* 0x000fe20003f0e808 */
[----:B------:R-:W-:Y:S03]  /*9560*/  IMAD R0, R229, -0x60, RZ ;  /* 0xffffffa0e5007824 */ /* 0x000fe600078e02ff */
[----:B------:R1:W-:Y:S02]  /*9570*/  @P4 LDGSTS.E.BYPASS.LTC128B.128 [R231+0x5900], [R176.64], !P3 ;  /* 0x05900000b0e74fae */ /* 0x0003e4000d901d6c */
[----:B--2---:R-:W-:Y:S04]  /*9580*/  IADD3 R182, -R183, 0x1, R0 ;  /* 0x00000001b7b67810 */ /* 0x004fe80007ffe100 */
[----:B------:R-:W0:Y:S01]  /*9590*/  LDGDEPBAR ;  /* 0x00000000000079af */ /* 0x000e220000000000 */
[----:B-1----:R-:W-:Y:S05]  /*95a0*/  IMAD.U32 R176, RZ, RZ, UR12 ;  /* 0x0000000cffb07e24 */ /* 0x002fea000f8e00ff */
[----:B------:R-:W-:Y:S04]  /*95b0*/  IADD3 R176, -R176, UR7, R182 ;  /* 0x00000007b0b07c10 */ /* 0x000fe8000fffe1b6 */
[C---:B-----5:R-:W-:Y:S02]  /*95c0*/  IADD3 R174, R176.reuse, c[0x0][0x328], RZ ;  /* 0x0000ca00b0ae7a10 */ /* 0x060fe40007ffe0ff */
[----:B------:R-:W-:Y:S03]  /*95d0*/  IADD3 R175, R176, UR10, RZ ;  /* 0x0000000ab0af7c10 */ /* 0x000fe6000fffe0ff */
[----:B---3--:R-:W-:Y:S02]  /*95e0*/  IMAD.IADD R135, R174, 0x1, R130 ;  /* 0x00000001ae877824 */ /* 0x008fe400078e0282 */
[----:B----4-:R-:W-:Y:S01]  /*95f0*/  IMAD.IADD R2, R130, 0x1, R175 ;  /* 0x0000000182027824 */ /* 0x010fe200078e02af */
[----:B------:R-:W-:-:S05]  /*9600*/  @P0 BRA `(.L_x_262) ;  /* 0x0000019000000947 */ /* 0x000fca0003800000 */
[----:B------:R-:W-:Y:S01]  /*9610*/  IMAD.U32 R3, RZ, RZ, UR12 ;  /* 0x0000000cff037e24 */ /* 0x000fe2000f8e00ff */
[----:B------:R-:W-:Y:S04]  /*9620*/  BSSY B0, `(.L_x_263) ;  /* 0x0000012000007945 */ /* 0x000fe80003800000 */
[----:B------:R-:W-:Y:S04]  /*9630*/  IADD3 R3, -R3, UR7, R130 ;  /* 0x0000000703037c10 */ /* 0x000fe8000fffe182 */
        /* <DEDUP_REMOVED lines=11> */
.L_x_264:
[----:B------:R-:W-:Y:S04]  /*96f0*/  MOV R128, c[0x0][0x32c] ;  /* 0x0000cb0000807a02 */ /* 0x000fe80000000f00 */
[----:B------:R-:W-:Y:S11]  /*9700*/  ISETP.NE.AND P0, PT, R128, 0x1, PT ;  /* 0x000000018000780c */ /* 0x000ff60003f05270 */
[----:B------:R-:W-:Y:S02]  /*9710*/  @!UPT UIADD3 URZ, URZ, URZ, URZ ;  /* 0x0000003f3f3ff290 */ /* 0x000fe4000fffe03f */
[----:B------:R-:W-:Y:S05]  /*9720*/  @P0 IMAD.HI.U32 R128, R3, c[0x0][0x330], RZ ;  /* 0x0000cc0003800a27 */ /* 0x000fea00078e00ff */
[----:B------:R-:W-:Y:S02]  /*9730*/  @P0 SHF.R.U32.HI R3, RZ, c[0x0][0x334], R128 ;  /* 0x0000cd00ff030a19 */ /* 0x000fe40000011680 */
.L_x_265:
[----:B------:R-:W-:Y:S05]  /*9740*/  BSYNC B0 ;  /* 0x0000000000007941 */ /* 0x000fea0003800000 */
.L_x_263:
[----:B------:R-:W-:Y:S04]  /*9750*/  IMAD.IADD R128, R0, 0x1, -R183 ;  /* 0x0000000100807824 */ /* 0x000fe800078e0ab7 */
[----:B------:R-:W-:Y:S05]  /*9760*/  IMAD R3, R3, c[0x0][0x32c], R128 ;  /* 0x0000cb0003037a24 */ /* 0x000fea00078e0280 */
[----:B------:R-:W-:Y:S02]  /*9770*/  IADD3 R128, R3, c[0x0][0x32c], RZ ;  /* 0x0000cb0003807a10 */ /* 0x000fe40007ffe0ff */
[----:B------:R-:W-:Y:S02]  /*9780*/  IMNMX R2, R2, R3, !PT ;  /* 0x0000000302027217 */ /* 0x000fe40007800200 */
[----:B------:R-:W-:Y:S02]  /*9790*/  IMNMX R135, R135, R128, PT ;  /* 0x0000008087877217 */ /* 0x000fe40003800200 */
.L_x_262:
[----:B------:R-:W-:Y:S01]  /*97a0*/  PLOP3.LUT P0, PT, PT, PT, UP0, 0x40, 0x0 ;  /* 0x000000000000781c */ /* 0x000fe20003f0e808 */
[----:B------:R-:W1:Y:S02]  /*97b0*/  SHFL.IDX PT, R128, R173, 0x1, 0x1c1f ;  /* 0x003c1f00ad807f89 */ /* 0x000e6400000e0000 */
[----:B-1----:R-:W-:Y:S01]  /*97c0*/  IADD3 R3, R175, R128, RZ ;  /* 0x00000080af037210 */ /* 0x002fe20007ffe0ff */
[----:B------:R-:W-:Y:S09]  /*97d0*/  IMAD.IADD R130, R174, 0x1, R128 ;  /* 0x00000001ae827824 */ /* 0x000ff200078e0280 */
        /* <DEDUP_REMOVED lines=15> */
.L_x_268:
[----:B------:R-:W-:Y:S04]  /*98d0*/  MOV R129, c[0x0][0x32c] ;  /* 0x0000cb0000817a02 */ /* 0x000fe80000000f00 */
[----:B------:R-:W-:Y:S11]  /*98e0*/  ISETP.NE.AND P0, PT, R129, 0x1, PT ;  /* 0x000000018100780c */ /* 0x000ff60003f05270 */
[----:B------:R-:W-:Y:S02]  /*98f0*/  @!UPT UIADD3 URZ, URZ, URZ, URZ ;  /* 0x0000003f3f3ff290 */ /* 0x000fe4000fffe03f */
[----:B------:R-:W-:Y:S05]  /*9900*/  @P0 IMAD.HI.U32 R129, R128, c[0x0][0x330], RZ ;  /* 0x0000cc0080810a27 */ /* 0x000fea00078e00ff */
[----:B------:R-:W-:Y:S02]  /*9910*/  @P0 SHF.R.U32.HI R128, RZ, c[0x0][0x334], R129 ;  /* 0x0000cd00ff800a19 */ /* 0x000fe40000011681 */
.L_x_269:
[----:B------:R-:W-:Y:S05]  /*9920*/  BSYNC B0 ;  /* 0x0000000000007941 */ /* 0x000fea0003800000 */
.L_x_267:
[----:B------:R-:W-:Y:S04]  /*9930*/  IMAD.IADD R129, R0, 0x1, -R183 ;  /* 0x0000000100817824 */ /* 0x000fe800078e0ab7 */
[----:B------:R-:W-:Y:S05]  /*9940*/  IMAD R128, R128, c[0x0][0x32c], R129 ;  /* 0x0000cb0080807a24 */ /* 0x000fea00078e0281 */
[----:B------:R-:W-:Y:S02]  /*9950*/  IADD3 R129, R128, c[0x0][0x32c], RZ ;  /* 0x0000cb0080817a10 */ /* 0x000fe40007ffe0ff */
[----:B------:R-:W-:Y:S02]  /*9960*/  IMNMX R3, R3, R128, !PT ;  /* 0x0000008003037217 */ /* 0x000fe40007800200 */
[----:B------:R-:W-:Y:S02]  /*9970*/  IMNMX R130, R130, R129, PT ;  /* 0x0000008182827217 */ /* 0x000fe40003800200 */
.L_x_266:
        /* <DEDUP_REMOVED lines=19> */
.L_x_272:
[----:B------:R-:W-:Y:S04]  /*9ab0*/  MOV R177, c[0x0][0x32c] ;  /* 0x0000cb0000b17a02 */ /* 0x000fe80000000f00 */
[----:B------:R-:W-:Y:S11]  /*9ac0*/  ISETP.NE.AND P0, PT, R177, 0x1, PT ;  /* 0x00000001b100780c */ /* 0x000ff60003f05270 */
[----:B------:R-:W-:Y:S02]  /*9ad0*/  @!UPT UIADD3 URZ, URZ, URZ, URZ ;  /* 0x0000003f3f3ff290 */ /* 0x000fe4000fffe03f */
[----:B------:R-:W-:Y:S05]  /*9ae0*/  @P0 IMAD.HI.U32 R177, R172, c[0x0][0x330], RZ ;  /* 0x0000cc00acb10a27 */ /* 0x000fea00078e00ff */
[----:B------:R-:W-:Y:S02]  /*9af0*/  @P0 SHF.R.U32.HI R172, RZ, c[0x0][0x334], R177 ;  /* 0x0000cd00ffac0a19 */ /* 0x000fe400000116b1 */
.L_x_273:
[----:B------:R-:W-:Y:S05]  /*9b00*/  BSYNC B0 ;  /* 0x0000000000007941 */ /* 0x000fea0003800000 */
.L_x_271:
[----:B------:R-:W-:Y:S04]  /*9b10*/  IMAD.IADD R177, R0, 0x1, -R183 ;  /* 0x0000000100b17824 */ /* 0x000fe800078e0ab7 */
[----:B------:R-:W-:Y:S05]  /*9b20*/  IMAD R172, R172, c[0x0][0x32c], R177 ;  /* 0x0000cb00acac7a24 */ /* 0x000fea00078e02b1 */
[----:B------:R-:W-:Y:S02]  /*9b30*/  IADD3 R177, R172, c[0x0][0x32c], RZ ;  /* 0x0000cb00acb17a10 */ /* 0x000fe40007ffe0ff */
[----:B------:R-:W-:Y:S02]  /*9b40*/  IMNMX R128, R128, R172, !PT ;  /* 0x000000ac80807217 */ /* 0x000fe40007800200 */
[----:B------:R-:W-:Y:S02]  /*9b50*/  IMNMX R129, R129, R177, PT ;  /* 0x000000b181817217 */ /* 0x000fe40003800200 */
.L_x_270:
[C---:B------:R-:W-:Y:S02]  /*9b60*/  ISETP.GE.AND P1, PT, R0.reuse, 0x9, PT ;  /* 0x000000090000780c */ /* 0x040fe40003f26270 */
[----:B------:R-:W-:Y:S02]  /*9b70*/  ISETP.GE.AND P5, PT, R0, 0xa, PT ;  /* 0x0000000a0000780c */ /* 0x000fe40003fa6270 */
[----:B------:R-:W-:Y:S02]  /*9b80*/  ISETP.GT.AND P0, PT, R2, 0x8, !P1 ;  /* 0x000000080200780c */ /* 0x000fe40004f04270 */
[----:B------:R-:W-:Y:S02]  /*9b90*/  P2R R183, PR, RZ, 0x8 ;  /* 0x00000008ffb77803 */ /* 0x000fe40000000000 */
[----:B------:R-:W-:Y:S02]  /*9ba0*/  ISETP.LT.OR P0, PT, R135, 0x9, P0 ;  /* 0x000000098700780c */ /* 0x000fe40000701670 */
[----:B------:R-:W-:Y:S02]  /*9bb0*/  ISETP.GE.AND P3, PT, R0, 0x12, PT ;  /* 0x000000120000780c */ /* 0x000fe40003f66270 */
[----:B------:R-:W-:Y:S02]  /*9bc0*/  FSEL R184, R16, -INF , !P0 ;  /* 0xff80000010b87808 */ /* 0x000fe40004000000 */
[----:B------:R-:W-:Y:S02]  /*9bd0*/  ISETP.GT.AND P0, PT, R3, 0x9, !P5 ;  /* 0x000000090300780c */ /* 0x000fe40006f04270 */
[----:B------:R-:W-:Y:S02]  /*9be0*/  ISETP.GT.AND P2, PT, R2, 0x9, !P5 ;  /* 0x000000090200780c */ /* 0x000fe40006f44270 */
        /* <DEDUP_REMOVED lines=15> */
[----:B------:R-:W-:Y:S02]  /*9ce0*/  ISETP.LT.OR P0, PT, R135, 0x19, P0 ;  /* 0x000000198700780c */ /* 0x000fe40000701670 */
        /* <DEDUP_REMOVED lines=13> */
[C---:B------:R-:W-:Y:S02]  /*9dc0*/  ISETP.GT.AND P0, PT, R3.reuse, 0x19, !P2 ;  /* 0x000000190300780c */ /* 0x040fe40005704270 */
        /* <DEDUP_REMOVED lines=17> */
[C---:B------:R-:W-:Y:S02]  /*9ee0*/  ISETP.GT.AND P0, PT, R3.reuse, 0x20, !P2 ;  /* 0x000000200300780c */ /* 0x040fe40005704270 */
        /* <DEDUP_REMOVED lines=15> */
[C---:B------:R-:W-:Y:S02]  /*9fe0*/  ISETP.GE.AND P5, PT, R0.reuse, 0x52, PT ;  /* 0x000000520000780c */ /* 0x040fe40003fa6270 */
        /* <DEDUP_REMOVED lines=20> */
[----:B------:R-:W-:Y:S04]  /*a130*/  ISETP.LT.OR P0, PT, R135, 0x32, P0 ;  /* 0x000000328700780c */ /* 0x000fe80000701670 */
        /* <DEDUP_REMOVED lines=49> */
[C---:B------:R-:W-:Y:S04]  /*a450*/  ISETP.GT.AND P0, PT, R3.reuse, 0x48, !P2 ;  /* 0x000000480300780c */ /* 0x040fe80005704270 */
[----:B------:R-:W-:Y:S04]  /*a460*/  ISETP.LT.OR P0, PT, R130, 0x49, P0 ;  /* 0x000000498200780c */ /* 0x000fe80000701670 */
        /* <DEDUP_REMOVED lines=21> */
[----:B------:R-:W-:Y:S02]  /*a5c0*/  ISETP.GT.AND P0, PT, R2, RZ, !P3 ;  /* 0x000000ff0200720c */ /* 0x000fe40005f04270 */
[----:B------:R-:W-:Y:S02]  /*a5d0*/  P2R R5, PR, RZ, 0x8 ;  /* 0x00000008ff057803 */ /* 0x000fe40000000000 */
[----:B------:R-:W-:Y:S04]  /*a5e0*/  ISETP.LT.OR P0, PT, R135, 0x1, P0 ;  /* 0x000000018700780c */ /* 0x000fe80000701670 */
[----:B------:R-:W-:Y:S02]  /*a5f0*/  FSEL R36, R4, -INF , !P0 ;  /* 0xff80000004247808 */ /* 0x000fe40004000000 */
[----:B------:R-:W-:Y:S04]  /*a600*/  ISETP.GT.AND P0, PT, R3, 0x1, !P1 ;  /* 0x000000010300780c */ /* 0x000fe80004f04270 */
[C---:B------:R-:W-:Y:S04]  /*a610*/  ISETP.LT.OR P0, PT, R130.reuse, 0x2, P0 ;  /* 0x000000028200780c */ /* 0x040fe80000701670 */
[----:B------:R-:W-:Y:S02]  /*a620*/  FSEL R48, R7, -INF , !P0 ;  /* 0xff80000007307808 */ /* 0x000fe40004000000 */
[----:B------:R-:W-:Y:S04]  /*a630*/  ISETP.GT.AND P0, PT, R3, RZ, !P3 ;  /* 0x000000ff0300720c */ /* 0x000fe80005f04270 */
[----:B------:R-:W-:Y:S04]  /*a640*/  ISETP.LT.OR P0, PT, R130, 0x1, P0 ;  /* 0x000000018200780c */ /* 0x000fe80000701670 */
[----:B------:R-:W-:Y:S02]  /*a650*/  FSEL R39, R6, -INF , !P0 ;  /* 0xff80000006277808 */ /* 0x000fe40004000000 */
[----:B------:R-:W-:Y:S04]  /*a660*/  ISETP.GT.AND P0, PT, R2, 0x58, !P4 ;  /* 0x000000580200780c */ /* 0x000fe80006704270 */
[C---:B------:R-:W-:Y:S04]  /*a670*/  ISETP.LT.OR P0, PT, R135.reuse, 0x59, P0 ;  /* 0x000000598700780c */ /* 0x040fe80000701670 */
[----:B------:R-:W-:Y:S02]  /*a680*/  FSEL R80, R96, -INF , !P0 ;  /* 0xff80000060507808 */ /* 0x000fe40004000000 */
[----:B------:R-:W-:Y:S04]  /*a690*/  ISETP.GE.AND P0, PT, R0, 0x5a, PT ;  /* 0x0000005a0000780c */ /* 0x000fe80003f06270 */
[----:B------:R-:W-:Y:S04]  /*a6a0*/  ISETP.GT.AND P2, PT, R2, 0x59, !P0 ;  /* 0x000000590200780c */ /* 0x000fe80004744270 */
        /* <DEDUP_REMOVED lines=9> */
[C---:B------:R-:W-:Y:S02]  /*a740*/  ISETP.GT.AND P2, PT, R128.reuse, 0x1, !P1 ;  /* 0x000000018000780c */ /* 0x040fe40004f44270 */
[----:B------:R-:W-:Y:S02]  /*a750*/  ISETP.NE.AND P1, PT, R35, RZ, PT ;  /* 0x000000ff2300720c */ /* 0x000fe40003f25270 */
[----:B------:R-:W-:Y:S04]  /*a760*/  ISETP.LT.OR P2, PT, R129, 0x2, P2 ;  /* 0x000000028100780c */ /* 0x000fe80001741670 */
[----:B------:R-:W-:Y:S02]  /*a770*/  FSEL R9, R9, -INF , !P2 ;  /* 0xff80000009097808 */ /* 0x000fe40005000000 */
[----:B------:R-:W-:Y:S04]  /*a780*/  ISETP.NE.AND P2, PT, R181, RZ, PT ;  /* 0x000000ffb500720c */ /* 0x000fe80003f45270 */
[----:B------:R-:W-:Y:S01]  /*a790*/  ISETP.GT.AND P2, PT, R128, 0x8, !P2 ;  /* 0x000000088000780c */ /* 0x000fe20005744270 */
[--C-:B-1----:R-:W-:Y:S03]  /*a7a0*/  IMAD.IADD R2, R174, 0x1, R3.reuse ;  /* 0x00000001ae027824 */ /* 0x102fe600078e0203 */
[----:B------:R-:W-:Y:S01]  /*a7b0*/  ISETP.LT.OR P2, PT, R129, 0x9, P2 ;  /* 0x000000098100780c */ /* 0x000fe20001741670 */
[----:B------:R-:W-:Y:S03]  /*a7c0*/  IMAD.IADD R0, R175, 0x1, R3 ;  /* 0x00000001af007824 */ /* 0x000fe600078e0203 */
        /* <DEDUP_REMOVED lines=63> */
[C---:B------:R-:W-:Y:S04]  /*abc0*/  ISETP.LT.OR P2, PT, R129.reuse, 0x49, P2 ;  /* 0x000000498100780c */ /* 0x040fe80001741670 */
[----:B------:R-:W-:Y:S02]  /*abd0*/  FSEL R244, R76, -INF , !P2 ;  /* 0xff8000004cf47808 */ /* 0x000fe40005000000 */
[C---:B------:R-:W-:Y:S04]  /*abe0*/  ISETP.GT.AND P2, PT, R128.reuse, 0x49, !P1 ;  /* 0x000000498000780c */ /* 0x040fe80004f44270 */
        /* <DEDUP_REMOVED lines=8> */
[----:B------:R-:W-:Y:S04]  /*ac70*/  ISETP.GT.AND P2, PT, R128, 0x58, !P4 ;  /* 0x000000588000780c */ /* 0x000fe80006744270 */
[----:B------:R-:W-:Y:S04]  /*ac80*/  ISETP.LT.OR P2, PT, R129, 0x59, P2 ;  /* 0x000000598100780c */ /* 0x000fe80001741670 */
[----:B------:R-:W-:Y:S02]  /*ac90*/  FSEL R81, R92, -INF , !P2 ;  /* 0xff8000005c517808 */ /* 0x000fe40005000000 */
[----:B------:R-:W-:Y:S02]  /*aca0*/  ISETP.GT.AND P2, PT, R128, RZ, !P3 ;  /* 0x000000ff8000720c */ /* 0x000fe40005f44270 */
[----:B------:R-:W-:Y:S02]  /*acb0*/  ISETP.NE.AND P3, PT, R183, RZ, PT ;  /* 0x000000ffb700720c */ /* 0x000fe40003f65270 */
[C---:B------:R-:W-:Y:S04]  /*acc0*/  ISETP.LT.OR P2, PT, R129.reuse, 0x1, P2 ;  /* 0x000000018100780c */ /* 0x040fe80001741670 */
[----:B------:R-:W-:Y:S02]  /*acd0*/  FSEL R8, R8, -INF , !P2 ;  /* 0xff80000008087808 */ /* 0x000fe40005000000 */
[----:B------:R-:W-:Y:S04]  /*ace0*/  ISETP.GT.AND P2, PT, R128, 0x59, !P0 ;  /* 0x000000598000780c */ /* 0x000fe80004744270 */
[----:B------:R-:W-:Y:S04]  /*acf0*/  ISETP.LT.OR P2, PT, R129, 0x5a, P2 ;  /* 0x0000005a8100780c */ /* 0x000fe80001741670 */
[----:B------:R-:W-:Y:S02]  /*ad00*/  FSEL R183, R93, -INF , !P2 ;  /* 0xff8000005db77808 */ /* 0x000fe40005000000 */
[----:B------:R-:W-:Y:S11]  /*ad10*/  PLOP3.LUT P2, PT, PT, PT, UP0, 0x40, 0x0 ;  /* 0x000000000000781c */ /* 0x000ff60003f4e808 */
[----:B------:R-:W-:Y:S02]  /*ad20*/  @!UPT UIADD3 URZ, URZ, URZ, URZ ;  /* 0x0000003f3f3ff290 */ /* 0x000fe4000fffe03f */
        /* <DEDUP_REMOVED lines=15> */
.L_x_276:
[----:B------:R-:W-:Y:S04]  /*ae20*/  MOV R2, c[0x0][0x32c] ;  /* 0x0000cb0000027a02 */ /* 0x000fe80000000f00 */
[----:B------:R-:W-:Y:S11]  /*ae30*/  ISETP.NE.AND P2, PT, R2, 0x1, PT ;  /* 0x000000010200780c */ /* 0x000ff60003f45270 */
[----:B------:R-:W-:Y:S02]  /*ae40*/  @!UPT UIADD3 URZ, URZ, URZ, URZ ;  /* 0x0000003f3f3ff290 */ /* 0x000fe4000fffe03f */
[----:B------:R-:W-:Y:S05]  /*ae50*/  @P2 IMAD.HI.U32 R2, R0, c[0x0][0x330], RZ ;  /* 0x0000cc0000022a27 */ /* 0x000fea00078e00ff */
[----:B------:R-:W-:Y:S02]  /*ae60*/  @P2 SHF.R.U32.HI R0, RZ, c[0x0][0x334], R2 ;  /* 0x0000cd00ff002a19 */ /* 0x000fe40000011602 */
.L_x_277:
[----:B------:R-:W-:Y:S05]  /*ae70*/  BSYNC B0 ;  /* 0x0000000000007941 */ /* 0x000fea0003800000 */
.L_x_275:
[----:B------:R-:W-:Y:S02]  /*ae80*/  IADD3 R2, R182, -0x1, RZ ;  /* 0xffffffffb6027810 */ /* 0x000fe40007ffe0ff */
[C-C-:B------:R-:W-:Y:S02]  /*ae90*/  IADD3 R4, R3.reuse, UR10, R176.reuse ;  /* 0x0000000a03047c10 */ /* 0x140fe4000fffe0b0 */
[----:B------:R-:W-:Y:S01]  /*aea0*/  IADD3 R3, R3, c[0x0][0x328], R176 ;  /* 0x0000ca0003037a10 */ /* 0x000fe20007ffe0b0 */
[----:B------:R-:W-:Y:S05]  /*aeb0*/  IMAD R0, R0, c[0x0][0x32c], R2 ;  /* 0x0000cb0000007a24 */ /* 0x000fea00078e0202 */
[----:B------:R-:W-:Y:S02]  /*aec0*/  IADD3 R2, R0, c[0x0][0x32c], RZ ;  /* 0x0000cb0000027a10 */ /* 0x000fe40007ffe0ff */
[----:B------:R-:W-:Y:S02]  /*aed0*/  IMNMX R0, R4, R0, !PT ;  /* 0x0000000004007217 */ /* 0x000fe40007800200 */
[----:B------:R-:W-:Y:S02]  /*aee0*/  IMNMX R2, R3, R2, PT ;  /* 0x0000000203027217 */ /* 0x000fe40003800200 */
.L_x_274:
[----:B------:R-:W-:Y:S01]  /*aef0*/  ISETP.NE.AND P2, PT, R5, RZ, PT ;  /* 0x000000ff0500720c */ /* 0x000fe20003f45270 */
[----:B------:R-:W-:Y:S01]  /*af00*/  IMAD.MOV.U32 R40, RZ, RZ, R52 ;  /* 0x000000ffff287224 */ /* 0x000fe200078e0034 */
[----:B------:R-:W-:Y:S02]  /*af10*/  FMNMX.FTZ R130, R36, R131, !PT ;  /* 0x0000008324827209 */ /* 0x000fe40007810000 */
[----:B------:R-:W-:Y:S02]  /*af20*/  ISETP.GT.AND P2, PT, R0, RZ, !P2 ;  /* 0x000000ff0000720c */ /* 0x000fe40005744270 */
        /* <DEDUP_REMOVED lines=82> */
[----:B------:R-:W-:Y:S02]  /*b450*/  FMNMX.FTZ R3, R237, R3, !PT ;  /* 0x00000003ed037209 */ /* 0x000fe40007810000 */
[----:B------:R-:W-:Y:S02]  /*b460*/  FSEL R99, R47, -INF , !P2 ;  /* 0xff8000002f637808 */ /* 0x000fe40005000000 */
[----:B------:R-:W-:Y:S02]  /*b470*/  ISETP.NE.AND P2, PT, R22, RZ, PT ;  /* 0x000000ff1600720c */ /* 0x000fe40003f45270 */
[----:B------:R-:W-:Y:S02]  /*b480*/  FMNMX.FTZ R4, R49, R4, !PT ;  /* 0x0000000431047209 */ /* 0x000fe40007810000 */
[----:B------:R-:W-:Y:S02]  /*b490*/  FMNMX.FTZ R130, R245, R130, !PT ;  /* 0x00000082f5827209 */ /* 0x000fe40007810000 */
[----:B------:R-:W-:Y:S02]  /*b4a0*/  FMNMX.FTZ R3, R240, R3, !PT ;  /* 0x00000003f0037209 */ /* 0x000fe40007810000 */
[----:B------:R-:W-:Y:S02]  /*b4b0*/  ISETP.GT.AND P2, PT, R0, 0x30, !P2 ;  /* 0x000000300000780c */ /* 0x000fe40005744270 */
        /* <DEDUP_REMOVED lines=18> */
[----:B------:R-:W-:Y:S01]  /*b5e0*/  FMNMX.FTZ R4, R200, R4, !PT ;  /* 0x00000004c8047209 */ /* 0x000fe20007810000 */
[----:B------:R-:W1:Y:S01]  /*b5f0*/  SHFL.BFLY PT, R5, R130, 0x2, 0x1f ;  /* 0x0c401f0082057f89 */ /* 0x000e6200000e0000 */
[----:B------:R-:W-:Y:S02]  /*b600*/  MOV R58, R53 ;  /* 0x00000035003a7202 */ /* 0x000fe40000000f00 */
[----:B------:R-:W-:Y:S02]  /*b610*/  FMNMX.FTZ R3, R87, R3, !PT ;  /* 0x0000000357037209 */ /* 0x000fe40007810000 */
[----:B------:R-:W-:Y:S02]  /*b620*/  FSEL R173, R59, -INF , !P2 ;  /* 0xff8000003bad7808 */ /* 0x000fe40005000000 */
[----:B------:R-:W-:Y:S01]  /*b630*/  ISETP.NE.AND P2, PT, R20, RZ, PT ;  /* 0x000000ff1400720c */ /* 0x000fe20003f45270 */
[----:B------:R-:W-:Y:S01]  /*b640*/  LDSM.16.MT88.4 R52, [R214+0x100] ;  /* 0x00010000d634783b */ /* 0x000fe20000004200 */
[----:B------:R-:W-:Y:S02]  /*b650*/  FMNMX.FTZ R4, R201, R4, !PT ;  /* 0x00000004c9047209 */ /* 0x000fe40007810000 */
[----:B------:R-:W-:Y:S02]  /*b660*/  FMNMX.FTZ R3, R58, R3, !PT ;  /* 0x000000033a037209 */ /* 0x000fe40007810000 */
[----:B------:R-:W-:Y:S02]  /*b670*/  ISETP.GT.AND P2, PT, R0, 0x38, !P2 ;  /* 0x000000380000780c */ /* 0x000fe40005744270 */
[----:B------:R-:W-:Y:S02]  /*b680*/  FMNMX.FTZ R4, R209, R4, !PT ;  /* 0x00000004d1047209 */ /* 0x000fe40007810000 */
[----:B------:R-:W-:Y:S02]  /*b690*/  FMNMX.FTZ R3, R40, R3, !PT ;  /* 0x0000000328037209 */ /* 0x000fe40007810000 */
[----:B------:R-:W-:Y:S02]  /*b6a0*/  ISETP.LT.OR P2, PT, R2, 0x39, P2 ;  /* 0x000000390200780c */ /* 0x000fe40001741670 */
[----:B------:R-:W-:Y:S01]  /*b6b0*/  FMNMX.FTZ R4, R211, R4, !PT ;  /* 0x00000004d3047209 */ /* 0x000fe20007810000 */
[----:B------:R-:W2:Y:S01]  /*b6c0*/  SHFL.BFLY PT, R129, R3, 0x2, 0x1f ;  /* 0x0c401f0003817f89 */ /* 0x000ea200000e0000 */
        /* <DEDUP_REMOVED lines=13> */
[----:B-1----:R-:W-:Y:S02]  /*b7a0*/  FMNMX.FTZ R130, R130, R5, !PT ;  /* 0x0000000582827209 */ /* 0x002fe40007810000 */
[----:B------:R-:W-:Y:S02]  /*b7b0*/  FMNMX.FTZ R4, R246, R4, !PT ;  /* 0x00000004f6047209 */ /* 0x000fe40007810000 */
[----:B------:R-:W-:Y:S01]  /*b7c0*/  FSEL R181, R74, -INF , !P2 ;  /* 0xff8000004ab57808 */ /* 0x000fe20005000000 */
[----:B------:R-:W1:Y:S01]  /*b7d0*/  SHFL.BFLY PT, R6, R130, 0x1, 0x1f ;  /* 0x0c201f0082067f89 */ /* 0x000e6200000e0000 */
[----:B--2---:R-:W-:Y:S02]  /*b7e0*/  FMNMX.FTZ R129, R3, R129, !PT ;  /* 0x0000008103817209 */ /* 0x004fe40007810000 */
        /* <DEDUP_REMOVED lines=8> */
[----:B------:R-:W-:Y:S01]  /*b870*/  ISETP.NE.AND P2, PT, R16, RZ, PT ;  /* 0x000000ff1000720c */ /* 0x000fe20003f45270 */
[----:B------:R-:W2:Y:S01]  /*b880*/  SHFL.BFLY PT, R7, R3, 0x2, 0x1f ;  /* 0x0c401f0003077f89 */ /* 0x000ea200000e0000 */
[----:B------:R-:W-:Y:S02]  /*b890*/  FMNMX.FTZ R5, R10, R134, !PT ;  /* 0x000000860a057209 */ /* 0x000fe40007810000 */
[----:B------:R-:W-:Y:S02]  /*b8a0*/  ISETP.GT.AND P2, PT, R0, 0x48, !P2 ;  /* 0x000000480000780c */ /* 0x000fe40005744270 */
[----:B-1----:R-:W-:Y:S02]  /*b8b0*/  FMNMX.FTZ R130, R130, R6, !PT ;  /* 0x0000000682827209 */ /* 0x002fe40007810000 */
[----:B------:R-:W-:Y:S01]  /*b8c0*/  ISETP.LT.OR P2, PT, R2, 0x49, P2 ;  /* 0x000000490200780c */ /* 0x000fe20001741670 */
[----:B------:R-:W1:Y:S01]  /*b8d0*/  SHFL.BFLY PT, R6, R129, 0x1, 0x1f ;  /* 0x0c201f0081067f89 */ /* 0x000e6200000e0000 */
[----:B------:R-:W-:Y:S01]  /*b8e0*/  FMNMX.FTZ R5, R11, R5, !PT ;  /* 0x000000050b057209 */ /* 0x000fe20007810000 */
[----:B------:R-:W-:Y:S01]  /*b8f0*/  FMUL.FTZ R71, R130, c[0x0][0x2d0] ;  /* 0x0000b40082477a20 */ /* 0x000fe20000410000 */
[----:B------:R-:W-:Y:S02]  /*b900*/  FSEL R177, R78, -INF , !P2 ;  /* 0xff8000004eb17808 */ /* 0x000fe40005000000 */
[----:B------:R-:W-:Y:S02]  /*b910*/  FSETP.NEU.FTZ.AND P2, PT, R130, -INF , PT ;  /* 0xff8000008200780b */ /* 0x000fe40003f5d000 */
[----:B------:R-:W-:Y:S02]  /*b920*/  FMNMX.FTZ R5, R14, R5, !PT ;  /* 0x000000050e057209 */ /* 0x000fe40007810000 */
[----:B------:R-:W-:Y:S02]  /*b930*/  FSEL R71, R71, RZ, P2 ;  /* 0x000000ff47477208 */ /* 0x000fe40001000000 */
[----:B------:R-:W-:Y:S02]  /*b940*/  FMNMX.FTZ R5, R15, R5, !PT ;  /* 0x000000050f057209 */ /* 0x000fe40007810000 */
[----:B------:R-:W-:Y:S01]  /*b950*/  ISETP.GT.AND P1, PT, R0, 0x49, !P1 ;  /* 0x000000490000780c */ /* 0x000fe20004f24270 */
[--C-:B------:R-:W-:Y:S01]  /*b960*/  FFMA.FTZ R4, R36, c[0x0][0x2d0], -R71.reuse ;  /* 0x0000b40024047a23 */ /* 0x100fe20000010847 */
[----:B------:R-:W-:Y:S01]  /*b970*/  FMNMX.FTZ R5, R56, R5, !PT ;  /* 0x0000000538057209 */ /* 0x000fe20007810000 */
[--C-:B------:R-:W-:Y:S01]  /*b980*/  FFMA.FTZ R16, R192, c[0x0][0x2d0], -R71.reuse ;  /* 0x0000b400c0107a23 */ /* 0x100fe20000010847 */
[----:B------:R-:W-:Y:S01]  /*b990*/  ISETP.LT.OR P1, PT, R2, 0x4a, P1 ;  /* 0x0000004a0200780c */ /* 0x000fe20000f21670 */
[----:B------:R3:W-:Y:S01]  /*b9a0*/  MUFU.EX2 R27, R4 ;  /* 0x00000004001b7308 */ /* 0x0007e20000000800 */
[----:B------:R-:W-:Y:S02]  /*b9b0*/  FMNMX.FTZ R5, R57, R5, !PT ;  /* 0x0000000539057209 */ /* 0x000fe40007810000 */
[----:B--2---:R-:W-:Y:S02]  /*b9c0*/  FMNMX.FTZ R3, R3, R7, !PT ;  /* 0x0000000703037209 */ /* 0x004fe40007810000 */
[----:B------:R-:W-:Y:S02]  /*b9d0*/  FMNMX.FTZ R5, R60, R5, !PT ;  /* 0x000000053c057209 */ /* 0x000fe40007810000 */
[----:B-1----:R-:W-:Y:S01]  /*b9e0*/  FMNMX.FTZ R129, R129, R6, !PT ;  /* 0x0000000681817209 */ /* 0x002fe20007810000 */
[----:B------:R-:W1:Y:S01]  /*b9f0*/  SHFL.BFLY PT, R128, R3, 0x1, 0x1f ;  /* 0x0c201f0003807f89 */ /* 0x000e6200000e0000 */
[----:B------:R-:W-:Y:S01]  /*ba00*/  FMNMX.FTZ R5, R84, R5, !PT ;  /* 0x0000000554057209 */ /* 0x000fe20007810000 */
[----:B------:R-:W-:Y:S01]  /*ba10*/  MUFU.EX2 R34, R16 ;  /* 0x0000001000227308 */ /* 0x000fe20000000800 */
[----:B------:R-:W-:Y:S01]  /*ba20*/  FSEL R176, R79, -INF , !P1 ;  /* 0xff8000004fb07808 */ /* 0x000fe20004800000 */
[C---:B------:R-:W-:Y:S01]  /*ba30*/  FMUL.FTZ R92, R129.reuse, c[0x0][0x2d0] ;  /* 0x0000b400815c7a20 */ /* 0x040fe20000410000 */
[----:B------:R-:W-:Y:S02]  /*ba40*/  FMNMX.FTZ R5, R96, R5, !PT ;  /* 0x0000000560057209 */ /* 0x000fe40007810000 */
[----:B------:R-:W-:Y:S01]  /*ba50*/  FSETP.NEU.FTZ.AND P1, PT, R129, -INF , PT ;  /* 0xff8000008100780b */ /* 0x000fe20003f3d000 */
[----:B------:R-:W-:Y:S01]  /*ba60*/  LDSM.16.MT88.4 R76, [R215+0x100] ;  /* 0x00010000d74c783b */ /* 0x000fe20000004200 */
[----:B------:R-:W-:Y:S02]  /*ba70*/  FMNMX.FTZ R5, R97, R5, !PT ;  /* 0x0000000561057209 */ /* 0x000fe40007810000 */
[----:B------:R-:W-:Y:S02]  /*ba80*/  FSEL R92, R92, RZ, P1 ;  /* 0x000000ff5c5c7208 */ /* 0x000fe40000800000 */
[C---:B------:R-:W-:Y:S02]  /*ba90*/  ISETP.GT.AND P0, PT, R0.reuse, 0x59, !P0 ;  /* 0x000000590000780c */ /* 0x040fe40004704270 */
[----:B------:R-:W-:Y:S01]  /*baa0*/  ISETP.GT.AND P6, PT, R0, 0x50, !P6 ;  /* 0x000000500000780c */ /* 0x000fe200077c4270 */
[--C-:B------:R-:W-:Y:S01]  /*bab0*/  FFMA.FTZ R28, R195, c[0x0][0x2d0], -R92.reuse ;  /* 0x0000b400c31c7a23 */ /* 0x100fe2000001085c */
[----:B---3--:R-:W-:Y:S01]  /*bac0*/  FMNMX.FTZ R4, R98, R5, !PT ;  /* 0x0000000562047209 */ /* 0x008fe20007810000 */
[--C-:B------:R-:W-:Y:S01]  /*bad0*/  FFMA.FTZ R5, R38, c[0x0][0x2d0], -R71.reuse ;  /* 0x0000b40026057a23 */ /* 0x100fe20000010847 */
[----:B------:R-:W-:Y:S02]  /*bae0*/  ISETP.LT.OR P0, PT, R2, 0x5a, P0 ;  /* 0x0000005a0200780c */ /* 0x000fe40000701670 */
[----:B------:R-:W-:Y:S01]  /*baf0*/  FMNMX.FTZ R4, R99, R4, !PT ;  /* 0x0000000463047209 */ /* 0x000fe20007810000 */
[----:B------:R2:W-:Y:S01]  /*bb00*/  MUFU.EX2 R22, R5 ;  /* 0x0000000500167308 */ /* 0x0005e20000000800 */
[----:B------:R-:W-:Y:S02]  /*bb10*/  FSEL R70, R95, -INF , !P0 ;  /* 0xff8000005f467808 */ /* 0x000fe40004000000 */
[----:B-1----:R-:W-:Y:S01]  /*bb20*/  FMNMX.FTZ R128, R3, R128, !PT ;  /* 0x0000008003807209 */ /* 0x002fe20007810000 */
[--C-:B------:R-:W-:Y:S01]  /*bb30*/  FFMA.FTZ R3, R187, c[0x0][0x2d0], -R92.reuse ;  /* 0x0000b400bb037a23 */ /* 0x100fe2000001085c */
[----:B------:R-:W-:Y:S02]  /*bb40*/  MOV R187, R81 ;  /* 0x0000005100bb7202 */ /* 0x000fe40000000f00 */
[C---:B------:R-:W-:Y:S01]  /*bb50*/  FSETP.NEU.FTZ.AND P0, PT, R128.reuse, -INF , PT ;  /* 0xff8000008000780b */ /* 0x040fe20003f1d000 */
[----:B------:R-:W-:Y:S01]  /*bb60*/  FMUL.FTZ R93, R128, c[0x0][0x2d0] ;  /* 0x0000b400805d7a20 */ /* 0x000fe20000410000 */
[C---:B------:R-:W-:Y:S01]  /*bb70*/  ISETP.GT.AND P5, PT, R0.reuse, 0x51, !P5 ;  /* 0x000000510000780c */ /* 0x040fe20006fa4270 */
[----:B------:R1:W-:Y:S01]  /*bb80*/  MUFU.EX2 R26, R3 ;  /* 0x00000003001a7308 */ /* 0x0003e20000000800 */
[----:B------:R-:W-:Y:S01]  /*bb90*/  ISETP.GT.AND P4, PT, R0, 0x58, !P4 ;  /* 0x000000580000780c */ /* 0x000fe20006784270 */
[--C-:B------:R-:W-:Y:S01]  /*bba0*/  FFMA.FTZ R0, R48, c[0x0][0x2d0], -R92.reuse ;  /* 0x0000b40030007a23 */ /* 0x100fe2000001085c */
[----:B------:R-:W-:Y:S01]  /*bbb0*/  FSEL R93, R93, RZ, P0 ;  /* 0x000000ff5d5d7208 */ /* 0x000fe20000000000 */
[----:B------:R-:W-:Y:S01]  /*bbc0*/  FFMA.FTZ R48, R196, c[0x0][0x2d0], -R71 ;  /* 0x0000b400c4307a23 */ /* 0x000fe20000010847 */
[C---:B------:R-:W-:Y:S02]  /*bbd0*/  ISETP.LT.OR P6, PT, R2.reuse, 0x51, P6 ;  /* 0x000000510200780c */ /* 0x040fe400037c1670 */
[----:B------:R-:W-:Y:S01]  /*bbe0*/  ISETP.LT.OR P5, PT, R2, 0x52, P5 ;  /* 0x000000520200780c */ /* 0x000fe20002fa1670 */
[----:B------:R-:W-:Y:S01]  /*bbf0*/  FFMA.FTZ R32, R35, c[0x0][0x2d0], -R93 ;  /* 0x0000b40023207a23 */ /* 0x000fe2000001085d */
[----:B------:R-:W-:Y:S01]  /*bc00*/  FSEL R178, R90, -INF , !P6 ;  /* 0xff8000005ab27808 */ /* 0x000fe20007000000 */
[----:B------:R-:W-:Y:S01]  /*bc10*/  MUFU.EX2 R23, R0 ;  /* 0x0000000000177308 */ /* 0x000fe20000000800 */
[----:B------:R-:W-:Y:S01]  /*bc20*/  ISETP.LT.OR P4, PT, R2, 0x59, P4 ;  /* 0x000000590200780c */ /* 0x000fe20002781670 */
[----:B------:R-:W-:Y:S01]  /*bc30*/  FFMA.FTZ R2, R186, c[0x0][0x2d0], -R92 ;  /* 0x0000b400ba027a23 */ /* 0x000fe2000001085c */
[----:B------:R-:W-:Y:S01]  /*bc40*/  FSEL R179, R91, -INF , !P5 ;  /* 0xff8000005bb37808 */ /* 0x000fe20006800000 */
[----:B------:R-:W-:Y:S01]  /*bc50*/  IMAD.MOV.U32 R186, RZ, RZ, R89 ;  /* 0x000000ffffba7224 */ /* 0x000fe200078e0059 */
[----:B--2---:R-:W-:Y:S01]  /*bc60*/  FMNMX.FTZ R5, R172, R4, !PT ;  /* 0x00000004ac057209 */ /* 0x004fe20007810000 */
[----:B------:R-:W-:Y:S01]  /*bc70*/  FFMA.FTZ R4, R184, c[0x0][0x2d0], -R71 ;  /* 0x0000b400b8047a23 */ /* 0x000fe20000010847 */
[----:B------:R-:W-:Y:S01]  /*bc80*/  FSEL R180, R94, -INF , !P4 ;  /* 0xff8000005eb47808 */ /* 0x000fe20006000000 */
[----:B------:R-:W-:Y:S01]  /*bc90*/  IMAD.MOV.U32 R184, RZ, RZ, R40 ;  /* 0x000000ffffb87224 */ /* 0x000fe200078e0028 */
[----:B------:R-:W-:Y:S01]  /*bca0*/  FMNMX.FTZ R5, R173, R5, !PT ;  /* 0x00000005ad057209 */ /* 0x000fe20007810000 */
[----:B------:R2:W-:Y:S01]  /*bcb0*/  MUFU.EX2 R63, R4 ;  /* 0x00000004003f7308 */ /* 0x0005e20000000800 */
[--C-:B------:R-:W-:Y:S02]  /*bcc0*/  FFMA.FTZ R40, R50, c[0x0][0x2d0], -R93.reuse ;  /* 0x0000b40032287a23 */ /* 0x100fe4000001085d */
[--C-:B------:R-:W-:Y:S02]  /*bcd0*/  FFMA.FTZ R44, R51, c[0x0][0x2d0], -R93.reuse ;  /* 0x0000b400332c7a23 */ /* 0x100fe4000001085d */
[----:B-1----:R-:W-:Y:S02]  /*bce0*/  FFMA.FTZ R3, R8, c[0x0][0x2d0], -R93 ;  /* 0x0000b40008037a23 */ /* 0x002fe4000001085d */
[----:B------:R-:W-:Y:S03]  /*bcf0*/  FFMA.FTZ R8, R189, c[0x0][0x2d0], -R92 ;  /* 0x0000b400bd087a23 */ /* 0x000fe6000001085c */
[----:B------:R1:W-:Y:S10]  /*bd00*/  MUFU.EX2 R85, R3 ;  /* 0x0000000300557308 */ /* 0x0003f40000000800 */
[----:B------:R-:W-:Y:S01]  /*bd10*/  MUFU.EX2 R83, R2 ;  /* 0x0000000200537308 */ /* 0x000fe20000000800 */
[----:B--2---:R-:W-:Y:S01]  /*bd20*/  FMNMX.FTZ R4, R174, R5, !PT ;  /* 0x00000005ae047209 */ /* 0x004fe20007810000 */
[----:B------:R-:W-:Y:S02]  /*bd30*/  FFMA.FTZ R5, R185, c[0x0][0x2d0], -R71 ;  /* 0x0000b400b9057a23 */ /* 0x000fe40000010847 */
[----:B------:R-:W-:Y:S01]  /*bd40*/  IMAD.MOV.U32 R185, RZ, RZ, R88 ;  /* 0x000000ffffb97224 */ /* 0x000fe200078e0058 */
[----:B------:R-:W-:Y:S01]  /*bd50*/  FMNMX.FTZ R4, R175, R4, !PT ;  /* 0x00000004af047209 */ /* 0x000fe20007810000 */
[--C-:B------:R-:W-:Y:S04]  /*bd60*/  FFMA.FTZ R88, R202, c[0x0][0x2d0], -R92.reuse ;  /* 0x0000b400ca587a23 */ /* 0x100fe8000001085c */
[----:B------:R2:W-:Y:S01]  /*bd70*/  MUFU.EX2 R25, R5 ;  /* 0x0000000500197308 */ /* 0x0005e20000000800 */
[----:B------:R-:W-:Y:S01]  /*bd80*/  FMNMX.FTZ R4, R181, R4, !PT ;  /* 0x00000004b5047209 */ /* 0x000fe20007810000 */
[--C-:B-1----:R-:W-:Y:S03]  /*bd90*/  FFMA.FTZ R3, R9, c[0x0][0x2d0], -R93.reuse ;  /* 0x0000b40009037a23 */ /* 0x102fe6000001085d */
[----:B------:R-:W-:Y:S05]  /*bda0*/  FMNMX.FTZ R4, R182, R4, !PT ;  /* 0x00000004b6047209 */ /* 0x000fea0007810000 */
[----:B------:R1:W3:Y:S01]  /*bdb0*/  MUFU.EX2 R62, R3 ;  /* 0x00000003003e7308 */ /* 0x0002e20000000800 */
[----:B------:R-:W-:Y:S04]  /*bdc0*/  FMNMX.FTZ R4, R177, R4, !PT ;  /* 0x00000004b1047209 */ /* 0x000fe80007810000 */
[----:B------:R-:W-:Y:S04]  /*bdd0*/  FMNMX.FTZ R4, R176, R4, !PT ;  /* 0x00000004b0047209 */ /* 0x000fe80007810000 */
[----:B------:R-:W-:Y:S01]  /*bde0*/  FMNMX.FTZ R4, R178, R4, !PT ;  /* 0x00000004b2047209 */ /* 0x000fe20007810000 */
[----:B------:R-:W-:Y:S03]  /*bdf0*/  MUFU.EX2 R33, R8 ;  /* 0x0000000800217308 */ /* 0x000fe60000000800 */
[----:B------:R-:W-:Y:S01]  /*be00*/  FMNMX.FTZ R0, R179, R4, !PT ;  /* 0x00000004b3007209 */ /* 0x000fe20007810000 */
[--C-:B------:R-:W-:Y:S02]  /*be10*/  FFMA.FTZ R4, R13, c[0x0][0x2d0], -R93.reuse ;  /* 0x0000b4000d047a23 */ /* 0x100fe4000001085d */
[--C-:B--2---:R-:W-:Y:S01]  /*be20*/  FFMA.FTZ R5, R39, c[0x0][0x2d0], -R92.reuse ;  /* 0x0000b40027057a23 */ /* 0x104fe2000001085c */
[----:B------:R-:W-:Y:S01]  /*be30*/  FMNMX.FTZ R0, R180, R0, !PT ;  /* 0x00000000b4007209 */ /* 0x000fe20007810000 */
[----:B------:R-:W-:Y:S02]  /*be40*/  LDSM.16.MT88.4 R36, [R216+0x100] ;  /* 0x00010000d824783b */ /* 0x000fe40000004200 */
[----:B------:R-:W-:Y:S01]  /*be50*/  MUFU.EX2 R24, R4 ;  /* 0x0000000400187308 */ /* 0x000fe20000000800 */
[----:B------:R-:W-:Y:S01]  /*be60*/  FMNMX.FTZ R0, R70, R0, !PT ;  /* 0x0000000046007209 */ /* 0x000fe20007810000 */
[----:B-1----:R-:W-:Y:S01]  /*be70*/  FFMA.FTZ R3, R12, c[0x0][0x2d0], -R93 ;  /* 0x0000b4000c037a23 */ /* 0x002fe2000001085d */
[-C--:B---3--:R-:W-:Y:S01]  /*be80*/  F2FP.PACK_AB R64, R62, R85.reuse ;  /* 0x000000553e40723e */ /* 0x088fe200000000ff */
[----:B------:R-:W-:Y:S01]  /*be90*/  FFMA.FTZ R12, R191, c[0x0][0x2d0], -R92 ;  /* 0x0000b400bf0c7a23 */ /* 0x000fe2000001085c */
[----:B------:R-:W-:Y:S01]  /*bea0*/  MOV R191, R85 ;  /* 0x0000005500bf7202 */ /* 0x000fe20000000f00 */
[----:B------:R-:W1:Y:S04]  /*beb0*/  SHFL.BFLY PT, R2, R0, 0x2, 0x1f ;  /* 0x0c401f0000027f89 */ /* 0x000e6800000e0000 */
[----:B------:R1:W-:Y:S10]  /*bec0*/  MUFU.EX2 R61, R3 ;  /* 0x00000003003d7308 */ /* 0x0003f40000000800 */
[----:B------:R-:W2:Y:S10]  /*bed0*/  MUFU.EX2 R86, R5 ;  /* 0x0000000500567308 */ /* 0x000eb40000000800 */
[----:B------:R-:W-:Y:S01]  /*bee0*/  MUFU.EX2 R95, R28 ;  /* 0x0000001c005f7308 */ /* 0x000fe20000000800 */
[----:B-1----:R-:W-:Y:S01]  /*bef0*/  FMNMX.FTZ R3, R0, R2, !PT ;  /* 0x0000000200037209 */ /* 0x002fe20007810000 */
[----:B------:R-:W-:Y:S01]  /*bf00*/  FFMA.FTZ R2, R188, c[0x0][0x2d0], -R71 ;  /* 0x0000b400bc027a23 */ /* 0x000fe20000010847 */
[----:B------:R-:W-:Y:S01]  /*bf10*/  FSEL R0, R130, RZ, P2 ;  /* 0x000000ff82007208 */ /* 0x000fe20001000000 */
[----:B------:R-:W-:Y:S02]  /*bf20*/  IMAD.MOV.U32 R188, RZ, RZ, R82 ;  /* 0x000000ffffbc7224 */ /* 0x000fe400078e0052 */
[----:B------:R-:W1:Y:S04]  /*bf30*/  SHFL.BFLY PT, R4, R3, 0x1, 0x1f ;  /* 0x0c201f0003047f89 */ /* 0x000e6800000e0000 */
[----:B------:R3:W-:Y:S01]  /*bf40*/  MUFU.EX2 R31, R2 ;  /* 0x00000002001f7308 */ /* 0x0007e20000000800 */
[----:B------:R-:W-:Y:S01]  /*bf50*/  FADD.FTZ R0, -R0, R131 ;  /* 0x0000008300007221 */ /* 0x000fe20000010100 */
[----:B------:R-:W-:Y:S01]  /*bf60*/  MOV R131, R27 ;  /* 0x0000001b00837202 */ /* 0x000fe20000000f00 */
[----:B--2---:R-:W-:Y:S02]  /*bf70*/  IMAD.MOV.U32 R192, RZ, RZ, R86 ;  /* 0x000000ffffc07224 */ /* 0x004fe400078e0056 */
[----:B------:R-:W-:Y:S05]  /*bf80*/  FMUL.FTZ R0, R0, c[0x0][0x2d0] ;  /* 0x0000b40000007a20 */ /* 0x000fea0000410000 */
[----:B------:R2:W4:Y:S01]  /*bf90*/  MUFU.EX2 R69, R0 ;  /* 0x0000000000457308 */ /* 0x0005220000000800 */
[----:B-1----:R-:W-:Y:S02]  /*bfa0*/  FMNMX.FTZ R3, R3, R4, !PT ;  /* 0x0000000403037209 */ /* 0x002fe40007810000 */
[----:B---3--:R-:W-:Y:S03]  /*bfb0*/  FSEL R2, R129, RZ, P1 ;  /* 0x000000ff81027208 */ /* 0x008fe60000800000 */
[C---:B------:R-:W-:Y:S02]  /*bfc0*/  FMUL.FTZ R94, R3.reuse, c[0x0][0x2d0] ;  /* 0x0000b400035e7a20 */ /* 0x040fe40000410000 */
[----:B------:R-:W-:Y:S02]  /*bfd0*/  FADD.FTZ R2, -R2, R132 ;  /* 0x0000008402027221 */ /* 0x000fe40000010100 */
[----:B------:R-:W-:Y:S01]  /*bfe0*/  IMAD.MOV.U32 R132, RZ, RZ, R23 ;  /* 0x000000ffff847224 */ /* 0x000fe200078e0017 */
[----:B--2---:R-:W-:Y:S01]  /*bff0*/  FSEL R0, R128, RZ, P0 ;  /* 0x000000ff80007208 */ /* 0x004fe20000000000 */
[----:B------:R-:W-:Y:S01]  /*c000*/  FMUL.FTZ R2, R2, c[0x0][0x2d0] ;  /* 0x0000b40002027a20 */ /* 0x000fe20000410000 */
[----:B------:R-:W-:Y:S01]  /*c010*/  FSETP.NEU.FTZ.AND P0, PT, R3, -INF , PT ;  /* 0xff8000000300780b */ /* 0x000fe20003f1d000 */
[C---:B----4-:R-:W-:Y:S01]  /*c020*/  FMUL.FTZ R16, R69.reuse, R148 ;  /* 0x0000009445107220 */ /* 0x050fe20000410000 */
[----:B------:R-:W-:Y:S01]  /*c030*/  F2FP.PACK_AB R73, R132, R86 ;  /* 0x000000568449723e */ /* 0x000fe200000000ff */
[----:B------:R-:W1:Y:S01]  /*c040*/  MUFU.EX2 R68, R2 ;  /* 0x0000000200447308 */ /* 0x000e620000000800 */
[----:B------:R-:W-:Y:S01]  /*c050*/  FADD.FTZ R0, -R0, R133 ;  /* 0x0000008500007221 */ /* 0x000fe20000010100 */
[----:B------:R-:W-:Y:S01]  /*c060*/  FSEL R94, R94, RZ, P0 ;  /* 0x000000ff5e5e7208 */ /* 0x000fe20000000000 */
[----:B------:R-:W-:Y:S01]  /*c070*/  FMUL.FTZ R17, R69, R149 ;  /* 0x0000009545117220 */ /* 0x000fe20000410000 */
[----:B------:R-:W-:Y:S01]  /*c080*/  MOV R133, R22 ;  /* 0x0000001600857202 */ /* 0x000fe20000000f00 */
[----:B------:R-:W-:Y:S01]  /*c090*/  FMUL.FTZ R0, R0, c[0x0][0x2d0] ;  /* 0x0000b40000007a20 */ /* 0x000fe20000410000 */
[----:B------:R-:W2:Y:S01]  /*c0a0*/  LDSM.16.MT88.4 R20, [R213+0x100] ;  /* 0x00010000d514783b */ /* 0x000ea20000004200 */
[--C-:B------:R-:W-:Y:S01]  /*c0b0*/  FFMA.FTZ R4, R14, c[0x0][0x2d0], -R94.reuse ;  /* 0x0000b4000e047a23 */ /* 0x100fe2000001085e */
[----:B------:R-:W-:Y:S02]  /*c0c0*/  MOV R148, R184 ;  /* 0x000000b800947202 */ /* 0x000fe40000000f00 */
[----:B------:R3:W4:Y:S01]  /*c0d0*/  MUFU.EX2 R2, R0 ;  /* 0x0000000000027308 */ /* 0x0007220000000800 */
[----:B------:R-:W-:Y:S02]  /*c0e0*/  MOV R184, R87 ;  /* 0x0000005700b87202 */ /* 0x000fe40000000f00 */
[----:B------:R-:W-:Y:S07]  /*c0f0*/  F2FP.PACK_AB R72, R133, R131 ;  /* 0x000000838548723e */ /* 0x000fee00000000ff */
[----:B------:R5:W-:Y:S01]  /*c100*/  MUFU.EX2 R5, R4 ;  /* 0x0000000400057308 */ /* 0x000be20000000800 */
[C---:B-1----:R-:W-:Y:S02]  /*c110*/  FMUL.FTZ R18, R68.reuse, R150 ;  /* 0x0000009644127220 */ /* 0x042fe40000410000 */
[C---:B------:R-:W-:Y:S01]  /*c120*/  FMUL.FTZ R19, R68.reuse, R151 ;  /* 0x0000009744137220 */ /* 0x040fe20000410000 */
[----:B------:R-:W-:Y:S01]  /*c130*/  MOV R151, R191 ;  /* 0x000000bf00977202 */ /* 0x000fe20000000f00 */
[C---:B------:R-:W-:Y:S05]  /*c140*/  FMUL.FTZ R35, R68.reuse, R103 ;  /* 0x0000006744237220 */ /* 0x040fea0000410000 */
[----:B------:R1:W-:Y:S01]  /*c150*/  MUFU.EX2 R149, R48 ;  /* 0x0000003000957308 */ /* 0x0003e20000000800 */
[C---:B------:R-:W-:Y:S02]  /*c160*/  FMUL.FTZ R51, R68.reuse, R115 ;  /* 0x0000007344337220 */ /* 0x040fe40000410000 */
[----:B------:R-:W-:Y:S02]  /*c170*/  FMUL.FTZ R50, R68, R114 ;  /* 0x0000007244327220 */ /* 0x000fe40000410000 */
[----:B---3--:R-:W-:Y:S02]  /*c180*/  FFMA.FTZ R0, R10, c[0x0][0x2d0], -R94 ;  /* 0x0000b4000a007a23 */ /* 0x008fe4000001085e */
[----:B------:R-:W-:Y:S02]  /*c190*/  IMAD.MOV.U32 R103, RZ, RZ, R148 ;  /* 0x000000ffff677224 */ /* 0x000fe400078e0094 */
[C---:B----4-:R-:W-:Y:S01]  /*c1a0*/  FMUL.FTZ R45, R2.reuse, R109 ;  /* 0x0000006d022d7220 */ /* 0x050fe20000410000 */
[----:B------:R3:W4:Y:S01]  /*c1b0*/  MUFU.EX2 R6, R0 ;  /* 0x0000000000067308 */ /* 0x0007220000000800 */
[C---:B------:R-:W-:Y:S01]  /*c1c0*/  FMUL.FTZ R8, R2.reuse, R140 ;  /* 0x0000008c02087220 */ /* 0x040fe20000410000 */
[----:B------:R-:W-:Y:S01]  /*c1d0*/  MOV R140, R61 ;  /* 0x0000003d008c7202 */ /* 0x000fe20000000f00 */
[C---:B------:R-:W-:Y:S02]  /*c1e0*/  FMUL.FTZ R9, R2.reuse, R141 ;  /* 0x0000008d02097220 */ /* 0x040fe40000410000 */
[----:B-----5:R-:W-:Y:S02]  /*c1f0*/  FFMA.FTZ R4, R15, c[0x0][0x2d0], -R94 ;  /* 0x0000b4000f047a23 */ /* 0x020fe4000001085e */
[----:B------:R-:W-:Y:S02]  /*c200*/  IMAD.MOV.U32 R150, RZ, RZ, R192 ;  /* 0x000000ffff967224 */ /* 0x000fe400078e00c0 */
[C---:B------:R-:W-:Y:S01]  /*c210*/  FMUL.FTZ R13, R2.reuse, R145 ;  /* 0x00000091020d7220 */ /* 0x040fe20000410000 */
[----:B------:R5:W2:Y:S01]  /*c220*/  MUFU.EX2 R59, R4 ;  /* 0x00000004003b7308 */ /* 0x000aa20000000800 */
[C---:B------:R-:W-:Y:S02]  /*c230*/  FMUL.FTZ R28, R2.reuse, R160 ;  /* 0x000000a0021c7220 */ /* 0x040fe40000410000 */
[C---:B------:R-:W-:Y:S02]  /*c240*/  FMUL.FTZ R29, R2.reuse, R161 ;  /* 0x000000a1021d7220 */ /* 0x040fe40000410000 */
[----:B------:R-:W-:Y:S02]  /*c250*/  FMUL.FTZ R41, R2, R105 ;  /* 0x0000006902297220 */ /* 0x000fe40000410000 */
[----:B-1----:R-:W-:Y:S02]  /*c260*/  FMUL.FTZ R48, R69, R112 ;  /* 0x0000007045307220 */ /* 0x002fe40000410000 */
[----:B---3--:R-:W-:Y:S02]  /*c270*/  FFMA.FTZ R0, R11, c[0x0][0x2d0], -R94 ;  /* 0x0000b4000b007a23 */ /* 0x008fe4000001085e */
[----:B----4-:R-:W-:Y:S02]  /*c280*/  IMAD.MOV.U32 R189, RZ, RZ, R6 ;  /* 0x000000ffffbd7224 */ /* 0x010fe400078e0006 */
[----:B------:R1:W3:Y:S01]  /*c290*/  MUFU.EX2 R7, R0 ;  /* 0x0000000000077308 */ /* 0x0002e20000000800 */
[----:B------:R-:W-:Y:S02]  /*c2a0*/  FMUL.FTZ R6, R68, R138 ;  /* 0x0000008a44067220 */ /* 0x000fe40000410000 */
[----:B-----5:R-:W-:Y:S01]  /*c2b0*/  FFMA.FTZ R4, R190, c[0x0][0x2d0], -R71 ;  /* 0x0000b400be047a23 */ /* 0x020fe20000010847 */
[----:B------:R-:W-:Y:S01]  /*c2c0*/  MOV R190, R25 ;  /* 0x0000001900be7202 */ /* 0x000fe20000000f00 */
[----:B------:R-:W-:Y:S05]  /*c2d0*/  FMUL.FTZ R25, R2, R157 ;  /* 0x0000009d02197220 */ /* 0x000fea0000410000 */
[----:B------:R4:W-:Y:S01]  /*c2e0*/  MUFU.EX2 R90, R4 ;  /* 0x00000004005a7308 */ /* 0x0009e20000000800 */
[----:B------:R-:W-:Y:S01]  /*c2f0*/  F2FP.PACK_AB R74, R190, R63 ;  /* 0x0000003fbe4a723e */ /* 0x000fe200000000ff */
[----:B------:R-:W-:Y:S02]  /*c300*/  IMAD.MOV.U32 R157, RZ, RZ, R33 ;  /* 0x000000ffff9d7224 */ /* 0x000fe400078e0021 */
[----:B------:R-:W-:Y:S02]  /*c310*/  FMUL.FTZ R33, R69, R101 ;  /* 0x0000006545217220 */ /* 0x000fe40000410000 */
[----:B--2---:R-:W-:Y:S01]  /*c320*/  IMAD.MOV.U32 R145, RZ, RZ, R59 ;  /* 0x000000ffff917224 */ /* 0x004fe200078e003b */
[----:B-1----:R-:W-:Y:S01]  /*c330*/  FSEL R0, R3, RZ, P0 ;  /* 0x000000ff03007208 */ /* 0x002fe20000000000 */
[----:B---3--:R-:W-:Y:S01]  /*c340*/  IMAD.MOV.U32 R138, RZ, RZ, R7 ;  /* 0x000000ffff8a7224 */ /* 0x008fe200078e0007 */
[----:B------:R-:W-:Y:S01]  /*c350*/  ISETP.GT.AND P0, PT, R229, UR5, PT ;  /* 0x00000005e5007c0c */ /* 0x000fe2000bf04270 */
[----:B------:R-:W-:Y:S01]  /*c360*/  FMUL.FTZ R7, R68, R139 ;  /* 0x0000008b44077220 */ /* 0x000fe20000410000 */
[----:B------:R-:W-:Y:S01]  /*c370*/  MOV R139, R24 ;  /* 0x00000018008b7202 */ /* 0x000fe20000000f00 */
[----:B------:R-:W-:Y:S01]  /*c380*/  FADD.FTZ R0, -R0, R134 ;  /* 0x0000008600007221 */ /* 0x000fe20000010100 */
[----:B------:R-:W-:Y:S01]  /*c390*/  F2FP.PACK_AB R65, R138, R189 ;  /* 0x000000bd8a41723e */ /* 0x000fe200000000ff */
[----:B------:R-:W-:Y:S01]  /*c3a0*/  IMAD.MOV.U32 R134, RZ, RZ, R26 ;  /* 0x000000ffff867224 */ /* 0x000fe200078e001a */
[----:B------:R-:W-:Y:S01]  /*c3b0*/  F2FP.PACK_AB R66, R139, R61 ;  /* 0x0000003d8b42723e */ /* 0x000fe200000000ff */
[----:B------:R-:W-:Y:S01]  /*c3c0*/  FMUL.FTZ R0, R0, c[0x0][0x2d0] ;  /* 0x0000b40000007a20 */ /* 0x000fe20000410000 */
[----:B------:R-:W-:Y:S01]  /*c3d0*/  IADD3 R229, R229, -0x1, RZ ;  /* 0xffffffffe5e57810 */ /* 0x000fe20007ffe0ff */
[C---:B----4-:R-:W-:Y:S01]  /*c3e0*/  FMUL.FTZ R4, R69.reuse, R136 ;  /* 0x0000008845047220 */ /* 0x050fe20000410000 */
[----:B------:R-:W-:Y:S01]  /*c3f0*/  F2FP.PACK_AB R75, R134, R83 ;  /* 0x00000053864b723e */ /* 0x000fe200000000ff */
[----:B------:R-:W-:Y:S01]  /*c400*/  FFMA.FTZ R24, R194, c[0x0][0x2d0], -R92 ;  /* 0x0000b400c2187a23 */ /* 0x000fe2000001085c */
[----:B------:R-:W-:Y:S01]  /*c410*/  MOV R136, R5 ;  /* 0x0000000500887202 */ /* 0x000fe20000000f00 */
[----:B------:R-:W1:Y:S01]  /*c420*/  MUFU.EX2 R0, R0 ;  /* 0x0000000000007308 */ /* 0x000e620000000800 */
[----:B------:R-:W-:Y:S02]  /*c430*/  FMUL.FTZ R5, R69, R137 ;  /* 0x0000008945057220 */ /* 0x000fe40000410000 */
[----:B------:R-:W-:Y:S01]  /*c440*/  FMUL.FTZ R61, R2, R125 ;  /* 0x0000007d023d7220 */ /* 0x000fe20000410000 */
[----:B------:R-:W-:Y:S01]  /*c450*/  F2FP.PACK_AB R67, R59, R136 ;  /* 0x000000883b43723e */ /* 0x000fe200000000ff */
[----:B------:R-:W2:Y:S03]  /*c460*/  LDL.LU R125, [R1+0x8] ;  /* 0x00000800017d7983 */ /* 0x000ea60000300800 */
[-C--:B------:R-:W-:Y:S02]  /*c470*/  HMMA.16816.F32 R4, R72, R20.reuse, R4 ;  /* 0x000000144804723c */ /* 0x080fe40000001804 */
[----:B------:R3:W-:Y:S10]  /*c480*/  MUFU.EX2 R30, R24 ;  /* 0x00000018001e7308 */ /* 0x0007f40000000800 */
[----:B------:R-:W4:Y:S01]  /*c490*/  MUFU.EX2 R137, R44 ;  /* 0x0000002c00897308 */ /* 0x000f220000000800 */
[C---:B-1----:R-:W-:Y:S02]  /*c4a0*/  FMUL.FTZ R11, R0.reuse, R143 ;  /* 0x0000008f000b7220 */ /* 0x042fe40000410000 */
[C---:B------:R-:W-:Y:S02]  /*c4b0*/  FMUL.FTZ R10, R0.reuse, R142 ;  /* 0x0000008e000a7220 */ /* 0x040fe40000410000 */
[----:B------:R-:W-:Y:S05]  /*c4c0*/  IMAD.MOV.U32 R142, RZ, RZ, R83 ;  /* 0x000000ffff8e7224 */ /* 0x000fea00078e0053 */
[----:B------:R1:W-:Y:S01]  /*c4d0*/  MUFU.EX2 R143, R12 ;  /* 0x0000000c008f7308 */ /* 0x0003e20000000800 */
[C---:B------:R-:W-:Y:S01]  /*c4e0*/  FMUL.FTZ R14, R0.reuse, R146 ;  /* 0x00000092000e7220 */ /* 0x040fe20000410000 */
[----:B------:R-:W-:Y:S01]  /*c4f0*/  MOV R146, R62 ;  /* 0x0000003e00927202 */ /* 0x000fe20000000f00 */
[C---:B------:R-:W-:Y:S01]  /*c500*/  HMMA.16816.F32 R8, R64.reuse, R20, R8 ;  /* 0x000000144008723c */ /* 0x040fe20000001808 */
[----:B------:R-:W-:Y:S02]  /*c510*/  FMUL.FTZ R15, R0, R147 ;  /* 0x00000093000f7220 */ /* 0x000fe40000410000 */
[----:B---3--:R-:W-:Y:S01]  /*c520*/  FMUL.FTZ R24, R2, R156 ;  /* 0x0000009c02187220 */ /* 0x008fe20000410000 */
[----:B------:R-:W-:Y:S01]  /*c530*/  MOV R148, R146 ;  /* 0x0000009200947202 */ /* 0x000fe20000000f00 */
[C---:B------:R-:W-:Y:S01]  /*c540*/  FMUL.FTZ R26, R0.reuse, R158 ;  /* 0x0000009e001a7220 */ /* 0x040fe20000410000 */
[----:B------:R-:W-:Y:S01]  /*c550*/  MOV R158, R31 ;  /* 0x0000001f009e7202 */ /* 0x000fe20000000f00 */
[----:B------:R-:W-:Y:S01]  /*c560*/  FFMA.FTZ R20, R193, c[0x0][0x2d0], -R71 ;  /* 0x0000b400c1147a23 */ /* 0x000fe20000010847 */
[----:B------:R3:W-:Y:S01]  /*c570*/  MUFU.EX2 R156, R32 ;  /* 0x00000020009c7308 */ /* 0x0007e20000000800 */
[----:B------:R-:W-:Y:S03]  /*c580*/  FMUL.FTZ R21, R69, R153 ;  /* 0x0000009945157220 */ /* 0x000fe60000410000 */
[C---:B------:R-:W-:Y:S01]  /*c590*/  FMUL.FTZ R27, R0.reuse, R159 ;  /* 0x0000009f001b7220 */ /* 0x040fe20000410000 */
[----:B----4-:R-:W-:Y:S01]  /*c5a0*/  MOV R112, R137 ;  /* 0x0000008900707202 */ /* 0x010fe20000000f00 */
[----:B------:R-:W-:Y:S02]  /*c5b0*/  IMAD.MOV.U32 R161, RZ, RZ, R30 ;  /* 0x000000ffffa17224 */ /* 0x000fe400078e001e */
[C---:B------:R-:W-:Y:S01]  /*c5c0*/  FMUL.FTZ R30, R0.reuse, R162 ;  /* 0x000000a2001e7220 */ /* 0x040fe20000410000 */
[----:B------:R-:W-:Y:S01]  /*c5d0*/  MOV R162, R34 ;  /* 0x0000002200a27202 */ /* 0x000fe20000000f00 */
[----:B------:R4:W5:Y:S01]  /*c5e0*/  MUFU.EX2 R91, R20 ;  /* 0x00000014005b7308 */ /* 0x0009620000000800 */
[----:B------:R-:W-:Y:S01]  /*c5f0*/  FMUL.FTZ R31, R0, R163 ;  /* 0x000000a3001f7220 */ /* 0x000fe20000410000 */
[----:B------:R-:W-:Y:S01]  /*c600*/  MOV R163, R186 ;  /* 0x000000ba00a37202 */ /* 0x000fe20000000f00 */
[----:B-1----:R-:W-:Y:S01]  /*c610*/  FMUL.FTZ R12, R2, R144 ;  /* 0x00000090020c7220 */ /* 0x002fe20000410000 */
[----:B------:R-:W-:Y:S01]  /*c620*/  MOV R144, R58 ;  /* 0x0000003a00907202 */ /* 0x000fe20000000f00 */
[----:B------:R-:W-:Y:S02]  /*c630*/  IMAD.MOV.U32 R137, RZ, RZ, R90 ;  /* 0x000000ffff897224 */ /* 0x000fe400078e005a */
[--C-:B------:R-:W-:Y:S02]  /*c640*/  FFMA.FTZ R58, R57, c[0x0][0x2d0], -R94.reuse ;  /* 0x0000b400393a7a23 */ /* 0x100fe4000001085e */
[----:B------:R-:W-:Y:S01]  /*c650*/  FFMA.FTZ R62, R60, c[0x0][0x2d0], -R94 ;  /* 0x0000b4003c3e7a23 */ /* 0x000fe2000001085e */
[-C--:B------:R-:W-:Y:S01]  /*c660*/  HMMA.16816.F32 R12, R64, R22.reuse, R12 ;  /* 0x00000016400c723c */ /* 0x080fe2000000180c */
[----:B------:R1:W-:Y:S01]  /*c670*/  MUFU.EX2 R159, R40 ;  /* 0x00000028009f7308 */ /* 0x0003e20000000800 */
[----:B------:R-:W-:Y:S01]  /*c680*/  FMUL.FTZ R60, R2, R124 ;  /* 0x0000007c023c7220 */ /* 0x000fe20000410000 */
[----:B------:R-:W-:Y:S01]  /*c690*/  MOV R124, R144 ;  /* 0x00000090007c7202 */ /* 0x000fe20000000f00 */
[C---:B---3--:R-:W-:Y:S02]  /*c6a0*/  FMUL.FTZ R32, R69.reuse, R100 ;  /* 0x0000006445207220 */ /* 0x048fe40000410000 */
[----:B------:R-:W-:Y:S02]  /*c6b0*/  IMAD.MOV.U32 R144, RZ, RZ, R189 ;  /* 0x000000ffff907224 */ /* 0x000fe400078e00bd */
[C---:B------:R-:W-:Y:S01]  /*c6c0*/  HMMA.16816.F32 R16, R72.reuse, R22, R16 ;  /* 0x000000164810723c */ /* 0x040fe20000001810 */
[----:B------:R-:W-:Y:S02]  /*c6d0*/  FMUL.FTZ R34, R68, R102 ;  /* 0x0000006644227220 */ /* 0x000fe40000410000 */
[----:B------:R3:W-:Y:S01]  /*c6e0*/  MUFU.EX2 R100, R58 ;  /* 0x0000003a00647308 */ /* 0x0007e20000000800 */
[----:B------:R-:W-:Y:S02]  /*c6f0*/  FMUL.FTZ R42, R0, R106 ;  /* 0x0000006a002a7220 */ /* 0x000fe40000410000 */
[----:B----4-:R-:W-:Y:S01]  /*c700*/  FMUL.FTZ R20, R69, R152 ;  /* 0x0000009845147220 */ /* 0x010fe20000410000 */
[----:B-----5:R-:W-:Y:S01]  /*c710*/  MOV R114, R91 ;  /* 0x0000005b00727202 */ /* 0x020fe20000000f00 */
[C---:B------:R-:W-:Y:S01]  /*c720*/  FMUL.FTZ R22, R68.reuse, R154 ;  /* 0x0000009a44167220 */ /* 0x040fe20000410000 */
[----:B------:R-:W-:Y:S03]  /*c730*/  MOV R152, R133 ;  /* 0x0000008500987202 */ /* 0x000fe60000000f00 */
[----:B------:R-:W-:Y:S01]  /*c740*/  FMUL.FTZ R23, R68, R155 ;  /* 0x0000009b44177220 */ /* 0x000fe20000410000 */
[----:B------:R-:W-:Y:S01]  /*c750*/  MOV R155, R188 ;  /* 0x000000bc009b7202 */ /* 0x000fe20000000f00 */
[----:B------:R-:W-:Y:S01]  /*c760*/  IMAD.MOV.U32 R133, RZ, RZ, R187 ;  /* 0x000000ffff857224 */ /* 0x000fe200078e00bb */
[----:B------:R4:W-:Y:S01]  /*c770*/  MUFU.EX2 R153, R62 ;  /* 0x0000003e00997308 */ /* 0x0009e20000000800 */
[----:B------:R-:W-:Y:S02]  /*c780*/  IMAD.MOV.U32 R102, RZ, RZ, R184 ;  /* 0x000000ffff667224 */ /* 0x000fe400078e00b8 */
[----:B-1----:R-:W-:Y:S01]  /*c790*/  FMUL.FTZ R40, R2, R104 ;  /* 0x0000006802287220 */ /* 0x002fe20000410000 */
[-C--:B------:R-:W-:Y:S01]  /*c7a0*/  HMMA.16816.F32 R20, R72, R36.reuse, R20 ;  /* 0x000000244814723c */ /* 0x080fe20000001814 */
[----:B------:R-:W-:Y:S02]  /*c7b0*/  FMUL.FTZ R43, R0, R107 ;  /* 0x0000006b002b7220 */ /* 0x000fe40000410000 */
[----:B------:R-:W-:Y:S02]  /*c7c0*/  FMUL.FTZ R44, R2, R108 ;  /* 0x0000006c022c7220 */ /* 0x000fe40000410000 */
[C---:B------:R-:W-:Y:S02]  /*c7d0*/  FMUL.FTZ R46, R0.reuse, R110 ;  /* 0x0000006e002e7220 */ /* 0x040fe40000410000 */
[----:B------:R-:W-:Y:S01]  /*c7e0*/  FMUL.FTZ R47, R0, R111 ;  /* 0x0000006f002f7220 */ /* 0x000fe20000410000 */
[C---:B------:R-:W-:Y:S01]  /*c7f0*/  HMMA.16816.F32 R24, R64.reuse, R36, R24 ;  /* 0x000000244018723c */ /* 0x040fe20000001818 */
[----:B------:R-:W-:Y:S03]  /*c800*/  FMUL.FTZ R57, R2, R121 ;  /* 0x0000007902397220 */ /* 0x000fe60000410000 */
[C---:B---3--:R-:W-:Y:S02]  /*c810*/  FMUL.FTZ R58, R0.reuse, R122 ;  /* 0x0000007a003a7220 */ /* 0x048fe40000410000 */
[C---:B------:R-:W-:Y:S02]  /*c820*/  FMUL.FTZ R59, R0.reuse, R123 ;  /* 0x0000007b003b7220 */ /* 0x040fe40000410000 */
[-C--:B------:R-:W-:Y:S01]  /*c830*/  HMMA.16816.F32 R28, R64, R38.reuse, R28 ;  /* 0x00000026401c723c */ /* 0x080fe2000000181c */
[----:B------:R-:W-:Y:S03]  /*c840*/  FFMA.FTZ R36, R49, c[0x0][0x2d0], -R93 ;  /* 0x0000b40031247a23 */ /* 0x000fe6000001085d */
[C---:B------:R-:W-:Y:S01]  /*c850*/  FMUL.FTZ R37, R69.reuse, R165 ;  /* 0x000000a545257220 */ /* 0x040fe20000410000 */
[----:B------:R1:W-:Y:S01]  /*c860*/  MUFU.EX2 R160, R36 ;  /* 0x0000002400a07308 */ /* 0x0003e20000000800 */
[C---:B------:R-:W-:Y:S02]  /*c870*/  FMUL.FTZ R49, R69.reuse, R113 ;  /* 0x0000007145317220 */ /* 0x040fe40000410000 */
[C---:B------:R-:W-:Y:S01]  /*c880*/  HMMA.16816.F32 R32, R72.reuse, R38, R32 ;  /* 0x000000264820723c */ /* 0x040fe20000001820 */
[----:B------:R-:W-:Y:S03]  /*c890*/  IMAD.MOV.U32 R113, RZ, RZ, R95 ;  /* 0x000000ffff717224 */ /* 0x000fe600078e005f */
[----:B------:R-:W-:Y:S01]  /*c8a0*/  MOV R95, R80 ;  /* 0x00000050005f7202 */ /* 0x000fe20000000f00 */
[----:B----4-:R-:W-:Y:S01]  /*c8b0*/  FMUL.FTZ R62, R0, R126 ;  /* 0x0000007e003e7220 */ /* 0x010fe20000410000 */
[----:B------:R-:W3:Y:S01]  /*c8c0*/  LDSM.16.MT88.4 R80, [R213+0x900] ;  /* 0x00090000d550783b */ /* 0x000ee20000004200 */
[C---:B------:R-:W-:Y:S01]  /*c8d0*/  FMUL.FTZ R38, R68.reuse, R166 ;  /* 0x000000a644267220 */ /* 0x040fe20000410000 */
[----:B------:R4:W-:Y:S01]  /*c8e0*/  MUFU.EX2 R165, R88 ;  /* 0x0000005800a57308 */ /* 0x0009e20000000800 */
[----:B------:R-:W-:Y:S03]  /*c8f0*/  FMUL.FTZ R39, R68, R167 ;  /* 0x000000a744277220 */ /* 0x000fe60000410000 */
[----:B------:R-:W-:Y:S02]  /*c900*/  IMAD.MOV.U32 R147, RZ, RZ, R63 ;  /* 0x000000ffff937224 */ /* 0x000fe400078e003f */
[----:B------:R-:W-:Y:S02]  /*c910*/  FMUL.FTZ R63, R0, R127 ;  /* 0x0000007f003f7220 */ /* 0x000fe40000410000 */
[----:B------:R-:W-:Y:S01]  /*c920*/  IMAD.MOV.U32 R146, RZ, RZ, R142 ;  /* 0x000000ffff927224 */ /* 0x000fe200078e008e */
[----:B------:R-:W-:Y:S01]  /*c930*/  MOV R142, R190 ;  /* 0x000000be008e7202 */ /* 0x000fe20000000f00 */
[----:B------:R-:W-:Y:S01]  /*c940*/  IMAD.MOV.U32 R154, RZ, RZ, R132 ;  /* 0x000000ffff9a7224 */ /* 0x000fe200078e0084 */
[----:B------:R-:W-:Y:S01]  /*c950*/  MOV R132, R185 ;  /* 0x000000b900847202 */ /* 0x000fe20000000f00 */
[C---:B-1----:R-:W-:Y:S07]  /*c960*/  FMUL.FTZ R36, R69.reuse, R164 ;  /* 0x000000a445247220 */ /* 0x042fee0000410000 */
[-C--:B------:R-:W-:Y:S01]  /*c970*/  HMMA.16816.F32 R36, R72, R52.reuse, R36 ;  /* 0x000000344824723c */ /* 0x080fe20000001824 */
[----:B----4-:R-:W-:Y:S07]  /*c980*/  LDSM.16.MT88.4 R88, [R214+0x900] ;  /* 0x00090000d658783b */ /* 0x010fee0000004200 */
[C---:B------:R-:W-:Y:S07]  /*c990*/  HMMA.16816.F32 R40, R64.reuse, R52, R40 ;  /* 0x000000344028723c */ /* 0x040fee0000001828 */
[--C-:B------:R-:W-:Y:S01]  /*c9a0*/  FFMA.FTZ R52, R56, c[0x0][0x2d0], -R94.reuse ;  /* 0x0000b40038347a23 */ /* 0x100fe2000001085e */
[-C--:B------:R-:W-:Y:S01]  /*c9b0*/  HMMA.16816.F32 R44, R64, R54.reuse, R44 ;  /* 0x00000036402c723c */ /* 0x080fe2000000182c */
[----:B------:R-:W-:Y:S02]  /*c9c0*/  FMUL.FTZ R56, R2, R120 ;  /* 0x0000007802387220 */ /* 0x000fe40000410000 */
[----:B------:R1:W4:Y:S01]  /*c9d0*/  MUFU.EX2 R115, R52 ;  /* 0x0000003400737308 */ /* 0x0003220000000800 */
        /* <DEDUP_REMOVED lines=9> */
[----:B----4-:R-:W-:Y:S01]  /*ca70*/  F2FP.PACK_AB R77, R100, R115 ;  /* 0x00000073644d723e */ /* 0x010fe200000000ff */
[----:B------:R-:W1:Y:S01]  /*ca80*/  LDSM.16.MT88.4 R84, [R216+0x900] ;  /* 0x00090000d854783b */ /* 0x000e620000004200 */
[----:B------:R4:W5:Y:S04]  /*ca90*/  MUFU.EX2 R141, R76 ;  /* 0x0000004c008d7308 */ /* 0x0009680000000800 */
[C---:B------:R-:W-:Y:S02]  /*caa0*/  FMUL.FTZ R64, R69.reuse, R168 ;  /* 0x000000a845407220 */ /* 0x040fe40000410000 */
[----:B------:R-:W-:Y:S03]  /*cab0*/  FMUL.FTZ R65, R69, R169 ;  /* 0x000000a945417220 */ /* 0x000fe60000410000 */
[C---:B------:R-:W-:Y:S02]  /*cac0*/  FMUL.FTZ R66, R68.reuse, R170 ;  /* 0x000000aa44427220 */ /* 0x040fe40000410000 */
[----:B------:R-:W-:Y:S07]  /*cad0*/  FMUL.FTZ R67, R68, R171 ;  /* 0x000000ab44437220 */ /* 0x000fee0000410000 */
[----:B------:R-:W-:Y:S01]  /*cae0*/  HMMA.16816.F32 R64, R72, R78, R64 ;  /* 0x0000004e4840723c */ /* 0x000fe20000001840 */
[--C-:B----4-:R-:W-:Y:S06]  /*caf0*/  FFMA.FTZ R76, R197, c[0x0][0x2d0], -R71.reuse ;  /* 0x0000b400c54c7a23 */ /* 0x110fec0000010847 */
[----:B------:R-:W-:Y:S02]  /*cb00*/  F2FP.PACK_AB R74, R114, R162 ;  /* 0x000000a2724a723e */ /* 0x000fe400000000ff */
[----:B------:R-:W-:Y:S01]  /*cb10*/  F2FP.PACK_AB R75, R113, R161 ;  /* 0x000000a1714b723e */ /* 0x000fe200000000ff */
[----:B------:R4:W-:Y:S02]  /*cb20*/  MUFU.EX2 R167, R76 ;  /* 0x0000004c00a77308 */ /* 0x0009e40000000800 */
[----:B------:R-:W-:Y:S02]  /*cb30*/  F2FP.PACK_AB R72, R137, R158 ;  /* 0x0000009e8948723e */ /* 0x000fe400000000ff */
[----:B------:R-:W-:Y:S02]  /*cb40*/  F2FP.PACK_AB R73, R143, R157 ;  /* 0x0000009d8f49723e */ /* 0x000fe400000000ff */
[----:B------:R-:W-:Y:S02]  /*cb50*/  F2FP.PACK_AB R78, R112, R159 ;  /* 0x0000009f704e723e */ /* 0x000fe400000000ff */
[----:B-----5:R-:W-:Y:S03]  /*cb60*/  F2FP.PACK_AB R79, R141, R153 ;  /* 0x000000998d4f723e */ /* 0x020fe600000000ff */
[-C--:B---3--:R-:W-:Y:S01]  /*cb70*/  HMMA.16816.F32 R4, R72, R80.reuse, R4 ;  /* 0x000000504804723c */ /* 0x088fe20000001804 */
[--C-:B----4-:R-:W-:Y:S04]  /*cb80*/  FFMA.FTZ R76, R198, c[0x0][0x2d0], -R92.reuse ;  /* 0x0000b400c64c7a23 */ /* 0x110fe8000001085c */
[----:B------:R3:W-:Y:S02]  /*cb90*/  MUFU.EX2 R166, R76 ;  /* 0x0000004c00a67308 */ /* 0x0007e40000000800 */
[----:B---3--:R-:W-:Y:S07]  /*cba0*/  F2FP.PACK_AB R76, R160, R156 ;  /* 0x0000009ca04c723e */ /* 0x008fee00000000ff */
[C---:B------:R-:W-:Y:S07]  /*cbb0*/  HMMA.16816.F32 R8, R76.reuse, R80, R8 ;  /* 0x000000504c08723c */ /* 0x040fee0000001808 */
[--C-:B------:R-:W-:Y:S01]  /*cbc0*/  FFMA.FTZ R80, R203, c[0x0][0x2d0], -R71.reuse ;  /* 0x0000b400cb507a23 */ /* 0x100fe20000010847 */
[-C--:B------:R-:W-:Y:S03]  /*cbd0*/  HMMA.16816.F32 R12, R76, R82.reuse, R12 ;  /* 0x000000524c0c723c */ /* 0x080fe6000000180c */
[----:B------:R3:W4:Y:S05]  /*cbe0*/  MUFU.EX2 R101, R80 ;  /* 0x0000005000657308 */ /* 0x00072a0000000800 */
[C---:B------:R-:W-:Y:S08]  /*cbf0*/  HMMA.16816.F32 R16, R72.reuse, R82, R16 ;  /* 0x000000524810723c */ /* 0x040ff00000001810 */
[-C--:B-1----:R-:W-:Y:S08]  /*cc00*/  HMMA.16816.F32 R20, R72, R84.reuse, R20 ;  /* 0x000000544814723c */ /* 0x082ff00000001814 */
[C---:B------:R-:W-:Y:S01]  /*cc10*/  HMMA.16816.F32 R24, R76.reuse, R84, R24 ;  /* 0x000000544c18723c */ /* 0x040fe20000001818 */
[----:B---3--:R-:W-:Y:S06]  /*cc20*/  FFMA.FTZ R80, R204, c[0x0][0x2d0], -R71 ;  /* 0x0000b400cc507a23 */ /* 0x008fec0000010847 */
[----:B------:R-:W-:Y:S01]  /*cc30*/  FFMA.FTZ R84, R199, c[0x0][0x2d0], -R93 ;  /* 0x0000b400c7547a23 */ /* 0x000fe2000001085d */
[-C--:B------:R-:W-:Y:S01]  /*cc40*/  HMMA.16816.F32 R28, R76, R86.reuse, R28 ;  /* 0x000000564c1c723c */ /* 0x080fe2000000181c */
[----:B------:R1:W-:Y:S07]  /*cc50*/  MUFU.EX2 R204, R80 ;  /* 0x0000005000cc7308 */ /* 0x0003ee0000000800 */
[C---:B------:R-:W-:Y:S03]  /*cc60*/  HMMA.16816.F32 R32, R72.reuse, R86, R32 ;  /* 0x000000564820723c */ /* 0x040fe60000001820 */
[----:B------:R3:W-:Y:S05]  /*cc70*/  MUFU.EX2 R107, R84 ;  /* 0x00000054006b7308 */ /* 0x0007ea0000000800 */
[-C--:B------:R-:W-:Y:S08]  /*cc80*/  HMMA.16816.F32 R36, R72, R88.reuse, R36 ;  /* 0x000000584824723c */ /* 0x080ff00000001824 */
[C---:B------:R-:W-:Y:S01]  /*cc90*/  HMMA.16816.F32 R40, R76.reuse, R88, R40 ;  /* 0x000000584c28723c */ /* 0x040fe20000001828 */
[----:B-1----:R-:W-:Y:S03]  /*cca0*/  FFMA.FTZ R80, R205, c[0x0][0x2d0], -R92 ;  /* 0x0000b400cd507a23 */ /* 0x002fe6000001085c */
[----:B----4-:R-:W-:Y:S01]  /*ccb0*/  IMAD.MOV.U32 R205, RZ, RZ, R101 ;  /* 0x000000ffffcd7224 */ /* 0x010fe200078e0065 */
[----:B------:R1:W-:Y:S01]  /*ccc0*/  MUFU.EX2 R203, R80 ;  /* 0x0000005000cb7308 */ /* 0x0003e20000000800 */
[----:B------:R-:W-:Y:S02]  /*ccd0*/  IMAD.MOV.U32 R101, RZ, RZ, R95 ;  /* 0x000000ffff657224 */ /* 0x000fe400078e005f */
[-C--:B------:R-:W-:Y:S01]  /*cce0*/  HMMA.16816.F32 R44, R76, R90.reuse, R44 ;  /* 0x0000005a4c2c723c */ /* 0x080fe2000000182c */
[----:B------:R-:W-:Y:S03]  /*ccf0*/  FFMA.FTZ R88, R97, c[0x0][0x2d0], -R94 ;  /* 0x0000b40061587a23 */ /* 0x000fe6000001085e */
[--C-:B---3--:R-:W-:Y:S03]  /*cd00*/  FFMA.FTZ R84, R200, c[0x0][0x2d0], -R93.reuse ;  /* 0x0000b400c8547a23 */ /* 0x108fe6000001085d */
[----:B------:R3:W-:Y:S01]  /*cd10*/  MUFU.EX2 R200, R88 ;  /* 0x0000005800c87308 */ /* 0x0007e20000000800 */
[C---:B------:R-:W-:Y:S09]  /*cd20*/  HMMA.16816.F32 R48, R72.reuse, R90, R48 ;  /* 0x0000005a4830723c */ /* 0x040ff20000001830 */
[----:B------:R4:W-:Y:S03]  /*cd30*/  MUFU.EX2 R106, R84 ;  /* 0x00000054006a7308 */ /* 0x0009e60000000800 */
[----:B-1----:R-:W-:Y:S01]  /*cd40*/  FFMA.FTZ R80, R206, c[0x0][0x2d0], -R92 ;  /* 0x0000b400ce507a23 */ /* 0x002fe2000001085c */
[----:B------:R-:W-:Y:S06]  /*cd50*/  MOV R206, R141 ;  /* 0x0000008d00ce7202 */ /* 0x000fec0000000f00 */
[----:B------:R1:W-:Y:S01]  /*cd60*/  MUFU.EX2 R202, R80 ;  /* 0x0000005000ca7308 */ /* 0x0003e20000000800 */
[----:B---3--:R-:W-:Y:S09]  /*cd70*/  FFMA.FTZ R88, R98, c[0x0][0x2d0], -R94 ;  /* 0x0000b40062587a23 */ /* 0x008ff2000001085e */
[----:B------:R3:W-:Y:S01]  /*cd80*/  MUFU.EX2 R199, R88 ;  /* 0x0000005800c77308 */ /* 0x0007e20000000800 */
[--C-:B----4-:R-:W-:Y:S09]  /*cd90*/  FFMA.FTZ R84, R201, c[0x0][0x2d0], -R93.reuse ;  /* 0x0000b400c9547a23 */ /* 0x110ff2000001085d */
[----:B------:R4:W5:Y:S01]  /*cda0*/  MUFU.EX2 R105, R84 ;  /* 0x0000005400697308 */ /* 0x0009620000000800 */
[----:B-1----:R-:W-:Y:S09]  /*cdb0*/  FFMA.FTZ R80, R135, c[0x0][0x2d0], -R93 ;  /* 0x0000b40087507a23 */ /* 0x002ff2000001085d */
[----:B------:R1:W-:Y:S01]  /*cdc0*/  MUFU.EX2 R164, R80 ;  /* 0x0000005000a47308 */ /* 0x0003e20000000800 */
[----:B---3--:R-:W-:Y:S01]  /*cdd0*/  FFMA.FTZ R88, R232, c[0x0][0x2d0], -R92 ;  /* 0x0000b400e8587a23 */ /* 0x008fe2000001085c */
[----:B------:R-:W-:Y:S08]  /*cde0*/  MOV R232, R159 ;  /* 0x0000009f00e87202 */ /* 0x000ff00000000f00 */
[----:B------:R3:W-:Y:S01]  /*cdf0*/  MUFU.EX2 R109, R88 ;  /* 0x00000058006d7308 */ /* 0x0007e20000000800 */
[--C-:B----4-:R-:W-:Y:S01]  /*ce00*/  FFMA.FTZ R84, R207, c[0x0][0x2d0], -R71.reuse ;  /* 0x0000b400cf547a23 */ /* 0x110fe20000010847 */
[----:B------:R-:W-:Y:S08]  /*ce10*/  MOV R207, R147 ;  /* 0x0000009300cf7202 */ /* 0x000ff00000000f00 */
[----:B------:R4:W-:Y:S01]  /*ce20*/  MUFU.EX2 R201, R84 ;  /* 0x0000005400c97308 */ /* 0x0009e20000000800 */
[----:B-1----:R-:W1:Y:S08]  /*ce30*/  LDSM.16.MT88.4 R80, [R215+0x900] ;  /* 0x00090000d750783b */ /* 0x002e700000004200 */
[----:B---3--:R-:W-:Y:S01]  /*ce40*/  LDSM.16.MT88.4 R88, [R214+0x1100] ;  /* 0x00110000d658783b */ /* 0x008fe20000004200 */
[--C-:B----4-:R-:W-:Y:S04]  /*ce50*/  FFMA.FTZ R84, R96, c[0x0][0x2d0], -R94.reuse ;  /* 0x0000b40060547a23 */ /* 0x110fe8000001085e */
[----:B------:R3:W4:Y:S01]  /*ce60*/  MUFU.EX2 R104, R84 ;  /* 0x0000005400687308 */ /* 0x0007220000000800 */
[-C--:B-1----:R-:W-:Y:S08]  /*ce70*/  HMMA.16816.F32 R52, R72, R80.reuse, R52 ;  /* 0x000000504834723c */ /* 0x082ff00000001834 */
[C---:B------:R-:W-:Y:S01]  /*ce80*/  HMMA.16816.F32 R56, R76.reuse, R80, R56 ;  /* 0x000000504c38723c */ /* 0x040fe20000001838 */
[----:B---3--:R-:W1:Y:S06]  /*ce90*/  LDSM.16.MT88.4 R84, [R213+0x1100] ;  /* 0x00110000d554783b */ /* 0x008e6c0000004200 */
[----:B------:R-:W-:Y:S01]  /*cea0*/  FFMA.FTZ R80, R99, c[0x0][0x2d0], -R94 ;  /* 0x0000b40063507a23 */ /* 0x000fe2000001085e */
[-C--:B------:R-:W-:Y:S03]  /*ceb0*/  HMMA.16816.F32 R60, R76, R82.reuse, R60 ;  /* 0x000000524c3c723c */ /* 0x080fe6000000183c */
[----:B------:R3:W2:Y:S04]  /*cec0*/  MUFU.EX2 R198, R80 ;  /* 0x0000005000c67308 */ /* 0x0006a80000000800 */
[----:B------:R-:W-:Y:S01]  /*ced0*/  FFMA.FTZ R76, R208, c[0x0][0x2d0], -R71 ;  /* 0x0000b400d04c7a23 */ /* 0x000fe20000010847 */
[----:B------:R-:W-:Y:S01]  /*cee0*/  HMMA.16816.F32 R64, R72, R82, R64 ;  /* 0x000000524840723c */ /* 0x000fe20000001840 */
[----:B------:R-:W-:Y:S03]  /*cef0*/  MOV R208, R149 ;  /* 0x0000009500d07202 */ /* 0x000fe60000000f00 */
[----:B-----5:R-:W-:Y:S01]  /*cf00*/  F2FP.PACK_AB R78, R105, R106 ;  /* 0x0000006a694e723e */ /* 0x020fe200000000ff */
[----:B------:R5:W-:Y:S01]  /*cf10*/  MUFU.EX2 R111, R76 ;  /* 0x0000004c006f7308 */ /* 0x000be20000000800 */
[----:B----4-:R-:W-:Y:S01]  /*cf20*/  F2FP.PACK_AB R77, R200, R104 ;  /* 0x00000068c84d723e */ /* 0x010fe200000000ff */
[----:B------:R-:W-:Y:S01]  /*cf30*/  IMAD.MOV.U32 R149, RZ, RZ, R145 ;  /* 0x000000ffff957224 */ /* 0x000fe200078e0091 */
[----:B------:R-:W-:Y:S04]  /*cf40*/  F2FP.PACK_AB R72, R167, R208 ;  /* 0x000000d0a748723e */ /* 0x000fe800000000ff */
[----:B------:R-:W-:Y:S02]  /*cf50*/  F2FP.PACK_AB R73, R165, R166 ;  /* 0x000000a6a549723e */ /* 0x000fe400000000ff */
[----:B------:R-:W-:Y:S02]  /*cf60*/  F2FP.PACK_AB R74, R204, R205 ;  /* 0x000000cdcc4a723e */ /* 0x000fe400000000ff */
[----:B------:R-:W-:Y:S02]  /*cf70*/  F2FP.PACK_AB R75, R202, R203 ;  /* 0x000000cbca4b723e */ /* 0x000fe400000000ff */
[----:B------:R-:W-:Y:S01]  /*cf80*/  MOV R145, R140 ;  /* 0x0000008c00917202 */ /* 0x000fe20000000f00 */
[----:B---3--:R-:W3:Y:S01]  /*cf90*/  LDSM.16.MT88.4 R80, [R216+0x1100] ;  /* 0x00110000d850783b */ /* 0x008ee20000004200 */
[----:B--2---:R-:W-:Y:S01]  /*cfa0*/  F2FP.PACK_AB R79, R198, R199 ;  /* 0x000000c7c64f723e */ /* 0x004fe200000000ff */
[----:B------:R-:W-:Y:S02]  /*cfb0*/  IMAD.MOV.U32 R140, RZ, RZ, R134 ;  /* 0x000000ffff8c7224 */ /* 0x000fe400078e0086 */
[-C--:B-1----:R-:W-:Y:S01]  /*cfc0*/  HMMA.16816.F32 R4, R72, R84.reuse, R4 ;  /* 0x000000544804723c */ /* 0x082fe20000001804 */
[----:B-----5:R-:W-:Y:S02]  /*cfd0*/  FFMA.FTZ R76, R210, c[0x0][0x2d0], -R92 ;  /* 0x0000b400d24c7a23 */ /* 0x020fe4000001085c */
[----:B------:R-:W-:Y:S02]  /*cfe0*/  IMAD.MOV.U32 R210, RZ, RZ, R100 ;  /* 0x000000ffffd27224 */ /* 0x000fe400078e0064 */
[----:B------:R1:W-:Y:S02]  /*cff0*/  MUFU.EX2 R110, R76 ;  /* 0x0000004c006e7308 */ /* 0x0003e40000000800 */
[----:B-1----:R-:W-:Y:S07]  /*d000*/  F2FP.PACK_AB R76, R107, R164 ;  /* 0x000000a46b4c723e */ /* 0x002fee00000000ff */
[C---:B------:R-:W-:Y:S07]  /*d010*/  HMMA.16816.F32 R8, R76.reuse, R84, R8 ;  /* 0x000000544c08723c */ /* 0x040fee0000001808 */
[--C-:B------:R-:W-:Y:S01]  /*d020*/  FFMA.FTZ R84, R234, c[0x0][0x2d0], -R71.reuse ;  /* 0x0000b400ea547a23 */ /* 0x100fe20000010847 */
[-C--:B------:R-:W-:Y:S03]  /*d030*/  HMMA.16816.F32 R12, R76, R86.reuse, R12 ;  /* 0x000000564c0c723c */ /* 0x080fe6000000180c */
[----:B------:R1:W-:Y:S05]  /*d040*/  MUFU.EX2 R197, R84 ;  /* 0x0000005400c57308 */ /* 0x0003ea0000000800 */
[C---:B------:R-:W-:Y:S08]  /*d050*/  HMMA.16816.F32 R16, R72.reuse, R86, R16 ;  /* 0x000000564810723c */ /* 0x040ff00000001810 */
[-C--:B---3--:R-:W-:Y:S08]  /*d060*/  HMMA.16816.F32 R20, R72, R80.reuse, R20 ;  /* 0x000000504814723c */ /* 0x088ff00000001814 */
[C---:B------:R-:W-:Y:S01]  /*d070*/  HMMA.16816.F32 R24, R76.reuse, R80, R24 ;  /* 0x000000504c18723c */ /* 0x040fe20000001818 */
[----:B-1----:R-:W-:Y:S06]  /*d080*/  FFMA.FTZ R84, R235, c[0x0][0x2d0], -R71 ;  /* 0x0000b400eb547a23 */ /* 0x002fec0000010847 */
[----:B------:R-:W-:Y:S01]  /*d090*/  FFMA.FTZ R80, R209, c[0x0][0x2d0], -R93 ;  /* 0x0000b400d1507a23 */ /* 0x000fe2000001085d */
[-C--:B------:R-:W-:Y:S01]  /*d0a0*/  HMMA.16816.F32 R28, R76, R82.reuse, R28 ;  /* 0x000000524c1c723c */ /* 0x080fe2000000181c */
[----:B------:R1:W-:Y:S03]  /*d0b0*/  MUFU.EX2 R196, R84 ;  /* 0x0000005400c47308 */ /* 0x0003e60000000800 */
[----:B------:R-:W-:Y:S04]  /*d0c0*/  IMAD.MOV.U32 R209, RZ, RZ, R143 ;  /* 0x000000ffffd17224 */ /* 0x000fe800078e008f */
[C---:B------:R-:W-:Y:S03]  /*d0d0*/  HMMA.16816.F32 R32, R72.reuse, R82, R32 ;  /* 0x000000524820723c */ /* 0x040fe60000001820 */
[----:B------:R2:W-:Y:S05]  /*d0e0*/  MUFU.EX2 R108, R80 ;  /* 0x00000050006c7308 */ /* 0x0005ea0000000800 */
[-C--:B------:R-:W-:Y:S08]  /*d0f0*/  HMMA.16816.F32 R36, R72, R88.reuse, R36 ;  /* 0x000000584824723c */ /* 0x080ff00000001824 */
[C---:B------:R-:W-:Y:S01]  /*d100*/  HMMA.16816.F32 R40, R76.reuse, R88, R40 ;  /* 0x000000584c28723c */ /* 0x040fe20000001828 */
[----:B-1----:R-:W-:Y:S03]  /*d110*/  FFMA.FTZ R84, R236, c[0x0][0x2d0], -R92 ;  /* 0x0000b400ec547a23 */ /* 0x002fe6000001085c */
[----:B------:R-:W-:Y:S01]  /*d120*/  IMAD.MOV.U32 R236, RZ, RZ, R115 ;  /* 0x000000ffffec7224 */ /* 0x000fe200078e0073 */
[----:B------:R1:W-:Y:S02]  /*d130*/  MUFU.EX2 R194, R84 ;  /* 0x0000005400c27308 */ /* 0x0003e40000000800 */
[----:B------:R-:W-:Y:S01]  /*d140*/  FFMA.FTZ R88, R173, c[0x0][0x2d0], -R94 ;  /* 0x0000b400ad587a23 */ /* 0x000fe2000001085e */
[-C--:B------:R-:W-:Y:S01]  /*d150*/  HMMA.16816.F32 R44, R76, R90.reuse, R44 ;  /* 0x0000005a4c2c723c */ /* 0x080fe2000000182c */
[----:B--2---:R-:W-:Y:S03]  /*d160*/  FFMA.FTZ R80, R211, c[0x0][0x2d0], -R93 ;  /* 0x0000b400d3507a23 */ /* 0x004fe6000001085d */
[----:B------:R-:W-:Y:S03]  /*d170*/  IMAD.MOV.U32 R211, RZ, RZ, R137 ;  /* 0x000000ffffd37224 */ /* 0x000fe600078e0089 */
[----:B------:R2:W-:Y:S01]  /*d180*/  MUFU.EX2 R119, R88 ;  /* 0x0000005800777308 */ /* 0x0005e20000000800 */
[C---:B------:R-:W-:Y:S09]  /*d190*/  HMMA.16816.F32 R48, R72.reuse, R90, R48 ;  /* 0x0000005a4830723c */ /* 0x040ff20000001830 */
[----:B------:R3:W-:Y:S03]  /*d1a0*/  MUFU.EX2 R193, R80 ;  /* 0x0000005000c17308 */ /* 0x0007e60000000800 */
[----:B-1----:R-:W-:Y:S01]  /*d1b0*/  FFMA.FTZ R84, R237, c[0x0][0x2d0], -R92 ;  /* 0x0000b400ed547a23 */ /* 0x002fe2000001085c */
[----:B------:R-:W-:Y:S01]  /*d1c0*/  MOV R237, R232 ;  /* 0x000000e800ed7202 */ /* 0x000fe20000000f00 */
[----:B------:R-:W-:Y:S05]  /*d1d0*/  IMAD.MOV.U32 R232, RZ, RZ, R112 ;  /* 0x000000ffffe87224 */ /* 0x000fea00078e0070 */
        /* <DEDUP_REMOVED lines=9> */
[----:B---3--:R-:W-:Y:S01]  /*d270*/  FFMA.FTZ R80, R233, c[0x0][0x2d0], -R93 ;  /* 0x0000b400e9507a23 */ /* 0x008fe2000001085d */
[----:B------:R-:W-:Y:S08]  /*d280*/  MOV R233, R139 ;  /* 0x0000008b00e97202 */ /* 0x000ff00000000f00 */
[----:B------:R3:W4:Y:S01]  /*d290*/  MUFU.EX2 R192, R80 ;  /* 0x0000005000c07308 */ /* 0x0007220000000800 */
[----:B--2---:R-:W-:Y:S01]  /*d2a0*/  LDSM.16.MT88.4 R88, [R214+0x1900] ;  /* 0x00190000d658783b */ /* 0x004fe20000004200 */
[-C--:B-1----:R-:W-:Y:S08]  /*d2b0*/  HMMA.16816.F32 R52, R72, R84.reuse, R52 ;  /* 0x000000544834723c */ /* 0x082ff00000001834 */
[C---:B------:R-:W-:Y:S01]  /*d2c0*/  HMMA.16816.F32 R56, R76.reuse, R84, R56 ;  /* 0x000000544c38723c */ /* 0x040fe20000001838 */
[--C-:B---3--:R-:W-:Y:S03]  /*d2d0*/  FFMA.FTZ R80, R238, c[0x0][0x2d0], -R71.reuse ;  /* 0x0000b400ee507a23 */ /* 0x108fe60000010847 */
[----:B------:R-:W-:Y:S01]  /*d2e0*/  IMAD.MOV.U32 R238, RZ, RZ, R140 ;  /* 0x000000ffffee7224 */ /* 0x000fe200078e008c */
[----:B------:R1:W-:Y:S02]  /*d2f0*/  MUFU.EX2 R190, R80 ;  /* 0x0000005000be7308 */ /* 0x0003e40000000800 */
[--C-:B------:R-:W-:Y:S01]  /*d300*/  FFMA.FTZ R84, R175, c[0x0][0x2d0], -R94.reuse ;  /* 0x0000b400af547a23 */ /* 0x100fe2000001085e */
[-C--:B------:R-:W-:Y:S07]  /*d310*/  HMMA.16816.F32 R60, R76, R86.reuse, R60 ;  /* 0x000000564c3c723c */ /* 0x080fee000000183c */
[--C-:B------:R-:W-:Y:S01]  /*d320*/  FFMA.FTZ R76, R239, c[0x0][0x2d0], -R71.reuse ;  /* 0x0000b400ef4c7a23 */ /* 0x100fe20000010847 */
[----:B------:R-:W-:Y:S01]  /*d330*/  HMMA.16816.F32 R64, R72, R86, R64 ;  /* 0x000000564840723c */ /* 0x000fe20000001840 */
[----:B------:R-:W2:Y:S03]  /*d340*/  MUFU.EX2 R188, R84 ;  /* 0x0000005400bc7308 */ /* 0x000ea60000000800 */
[----:B----4-:R-:W-:Y:S02]  /*d350*/  F2FP.PACK_AB R78, R192, R191 ;  /* 0x000000bfc04e723e */ /* 0x010fe400000000ff */
[----:B------:R-:W-:Y:S02]  /*d360*/  MOV R239, R142 ;  /* 0x0000008e00ef7202 */ /* 0x000fe40000000f00 */
[----:B------:R-:W-:Y:S03]  /*d370*/  F2FP.PACK_AB R72, R111, R201 ;  /* 0x000000c96f48723e */ /* 0x000fe600000000ff */
[----:B------:R3:W-:Y:S01]  /*d380*/  MUFU.EX2 R187, R76 ;  /* 0x0000004c00bb7308 */ /* 0x0007e20000000800 */
[----:B------:R-:W-:Y:S01]  /*d390*/  F2FP.PACK_AB R73, R109, R110 ;  /* 0x0000006e6d49723e */ /* 0x000fe200000000ff */
[----:B-1----:R-:W-:Y:S01]  /*d3a0*/  FFMA.FTZ R80, R172, c[0x0][0x2d0], -R94 ;  /* 0x0000b400ac507a23 */ /* 0x002fe2000001085e */
[----:B------:R-:W-:Y:S02]  /*d3b0*/  F2FP.PACK_AB R74, R196, R197 ;  /* 0x000000c5c44a723e */ /* 0x000fe400000000ff */
[----:B------:R-:W-:Y:S05]  /*d3c0*/  F2FP.PACK_AB R75, R195, R194 ;  /* 0x000000c2c34b723e */ /* 0x000fea00000000ff */
[----:B------:R1:W4:Y:S01]  /*d3d0*/  MUFU.EX2 R189, R80 ;  /* 0x0000005000bd7308 */ /* 0x0003220000000800 */
[----:B--2---:R-:W-:Y:S01]  /*d3e0*/  F2FP.PACK_AB R79, R188, R118 ;  /* 0x00000076bc4f723e */ /* 0x004fe200000000ff */
[----:B------:R-:W-:Y:S01]  /*d3f0*/  LDSM.16.MT88.4 R84, [R216+0x1900] ;  /* 0x00190000d854783b */ /* 0x000fe20000004200 */
[--C-:B---3--:R-:W-:Y:S07]  /*d400*/  FFMA.FTZ R76, R240, c[0x0][0x2d0], -R92.reuse ;  /* 0x0000b400f04c7a23 */ /* 0x108fee000001085c */
        /* <DEDUP_REMOVED lines=36> */
[----:B--2---:R-:W-:Y:S01]  /*d650*/  FFMA.FTZ R88, R102, c[0x0][0x2d0], -R92 ;  /* 0x0000b40066587a23 */ /* 0x004fe2000001085c */
[----:B------:R-:W-:Y:S08]  /*d660*/  MOV R102, R132 ;  /* 0x0000008400667202 */ /* 0x000ff00000000f00 */
        /* <DEDUP_REMOVED lines=25> */
[----:B---3--:R-:W-:Y:S01]  /*d800*/  FFMA.FTZ R76, R252, c[0x0][0x2d0], -R92 ;  /* 0x0000b400fc4c7a23 */ /* 0x008fe2000001085c */
[----:B----4-:R-:W-:Y:S03]  /*d810*/  F2FP.PACK_AB R168, R135, R173 ;  /* 0x000000ad87a8723e */ /* 0x010fe600000000ff */
[----:B------:R1:W3:Y:S02]  /*d820*/  MUFU.EX2 R134, R76 ;  /* 0x0000004c00867308 */ /* 0x0002e40000000800 */
[----:B-1----:R-:W-:Y:S02]  /*d830*/  F2FP.PACK_AB R76, R121, R116 ;  /* 0x00000074794c723e */ /* 0x002fe400000000ff */
[----:B---3--:R-:W-:Y:S05]  /*d840*/  F2FP.PACK_AB R169, R132, R134 ;  /* 0x0000008684a9723e */ /* 0x008fea00000000ff */
[C---:B------:R-:W-:Y:S07]  /*d850*/  HMMA.16816.F32 R8, R76.reuse, R84, R8 ;  /* 0x000000544c08723c */ /* 0x040fee0000001808 */
[--C-:B------:R-:W-:Y:S01]  /*d860*/  FFMA.FTZ R84, R101, c[0x0][0x2d0], -R71.reuse ;  /* 0x0000b40065547a23 */ /* 0x100fe20000010847 */
[-C--:B------:R-:W-:Y:S01]  /*d870*/  HMMA.16816.F32 R12, R76, R86.reuse, R12 ;  /* 0x000000564c0c723c */ /* 0x080fe2000000180c */
[----:B------:R-:W-:Y:S03]  /*d880*/  FFMA.FTZ R71, R155, c[0x0][0x2d0], -R71 ;  /* 0x0000b4009b477a23 */ /* 0x000fe60000010847 */
[----:B------:R-:W-:Y:S01]  /*d890*/  IMAD.MOV.U32 R155, RZ, RZ, R154 ;  /* 0x000000ffff9b7224 */ /* 0x000fe200078e009a */
[----:B------:R-:W-:Y:S01]  /*d8a0*/  MOV R154, R152 ;  /* 0x00000098009a7202 */ /* 0x000fe20000000f00 */
[----:B------:R-:W-:Y:S01]  /*d8b0*/  IMAD.MOV.U32 R152, RZ, RZ, R151 ;  /* 0x000000ffff987224 */ /* 0x000fe200078e0097 */
[----:B------:R-:W-:Y:S01]  /*d8c0*/  MOV R151, R150 ;  /* 0x0000009600977202 */ /* 0x000fe20000000f00 */
[C---:B------:R-:W-:Y:S01]  /*d8d0*/  HMMA.16816.F32 R16, R72.reuse, R86, R16 ;  /* 0x000000564810723c */ /* 0x040fe20000001810 */
[----:B------:R-:W-:Y:S02]  /*d8e0*/  IMAD.MOV.U32 R150, RZ, RZ, R131 ;  /* 0x000000ffff967224 */ /* 0x000fe400078e0083 */
[----:B------:R1:W-:Y:S01]  /*d8f0*/  MUFU.EX2 R131, R71 ;  /* 0x0000004700837308 */ /* 0x0003e20000000800 */
[----:B------:R-:W-:Y:S01]  /*d900*/  IMAD.MOV.U32 R101, RZ, RZ, R163 ;  /* 0x000000ffff657224 */ /* 0x000fe200078e00a3 */
[----:B------:R-:W-:Y:S01]  /*d910*/  MOV R159, R151 ;  /* 0x00000097009f7202 */ /* 0x000fe20000000f00 */
[----:B------:R-:W-:Y:S01]  /*d920*/  IMAD.MOV.U32 R235, RZ, RZ, R154 ;  /* 0x000000ffffeb7224 */ /* 0x000fe200078e009a */
[----:B------:R-:W-:Y:S01]  /*d930*/  MOV R154, R149 ;  /* 0x00000095009a7202 */ /* 0x000fe20000000f00 */
[-C--:B--2---:R-:W-:Y:S01]  /*d940*/  HMMA.16816.F32 R20, R72, R80.reuse, R20 ;  /* 0x000000504814723c */ /* 0x084fe20000001814 */
[----:B------:R-:W-:Y:S03]  /*d950*/  MOV R163, R133 ;  /* 0x0000008500a37202 */ /* 0x000fe60000000f00 */
[----:B------:R-:W-:Y:S01]  /*d960*/  MOV R234, R155 ;  /* 0x0000009b00ea7202 */ /* 0x000fe20000000f00 */
[----:B------:R-:W2:Y:S01]  /*d970*/  MUFU.EX2 R133, R84 ;  /* 0x0000005400857308 */ /* 0x000ea20000000800 */
[----:B------:R-:W-:Y:S02]  /*d980*/  MOV R155, R152 ;  /* 0x00000098009b7202 */ /* 0x000fe40000000f00 */
[----:B------:R-:W-:Y:S01]  /*d990*/  MOV R152, R148 ;  /* 0x0000009400987202 */ /* 0x000fe20000000f00 */
[C---:B------:R-:W-:Y:S03]  /*d9a0*/  HMMA.16816.F32 R24, R76.reuse, R80, R24 ;  /* 0x000000504c18723c */ /* 0x040fe60000001818 */
[----:B------:R-:W-:Y:S02]  /*d9b0*/  MOV R240, R152 ;  /* 0x0000009800f07202 */ /* 0x000fe40000000f00 */
[----:B------:R-:W-:Y:S03]  /*d9c0*/  MOV R152, R144 ;  /* 0x0000009000987202 */ /* 0x000fe60000000f00 */
[-C--:B------:R-:W-:Y:S01]  /*d9d0*/  HMMA.16816.F32 R28, R76, R82.reuse, R28 ;  /* 0x000000524c1c723c */ /* 0x080fe2000000181c */
[--C-:B-1----:R-:W-:Y:S03]  /*d9e0*/  FFMA.FTZ R71, R124, c[0x0][0x2d0], -R92.reuse ;  /* 0x0000b4007c477a23 */ /* 0x102fe6000001085c */
[----:B------:R-:W-:Y:S01]  /*d9f0*/  FFMA.FTZ R92, R103, c[0x0][0x2d0], -R92 ;  /* 0x0000b400675c7a23 */ /* 0x000fe2000001085c */
[----:B------:R-:W3:Y:S01]  /*da00*/  LDL.LU R124, [R1+0xc] ;  /* 0x00000c00017c7983 */ /* 0x000ee20000300800 */
[----:B------:R1:W-:Y:S02]  /*da10*/  MUFU.EX2 R99, R71 ;  /* 0x0000004700637308 */ /* 0x0003e40000000800 */
[C---:B------:R-:W-:Y:S01]  /*da20*/  HMMA.16816.F32 R32, R72.reuse, R82, R32 ;  /* 0x000000524820723c */ /* 0x040fe20000001820 */
[----:B------:R-:W4:Y:S03]  /*da30*/  LDL.LU R83, [R1+0x10] ;  /* 0x0000100001537983 */ /* 0x000f260000300800 */
[----:B--2---:R-:W-:Y:S01]  /*da40*/  F2FP.PACK_AB R170, R131, R133 ;  /* 0x0000008583aa723e */ /* 0x004fe200000000ff */
[----:B------:R-:W2:Y:S03]  /*da50*/  LDSM.16.MT88.4 R84, [R215+0x2100] ;  /* 0x00210000d754783b */ /* 0x000ea60000004200 */
[-C--:B------:R-:W-:Y:S01]  /*da60*/  HMMA.16816.F32 R36, R72, R88.reuse, R36 ;  /* 0x000000584824723c */ /* 0x080fe20000001824 */
[----:B------:R-:W5:Y:S07]  /*da70*/  MUFU.EX2 R98, R92 ;  /* 0x0000005c00627308 */ /* 0x000f6e0000000800 */
[C---:B------:R-:W-:Y:S01]  /*da80*/  HMMA.16816.F32 R40, R76.reuse, R88, R40 ;  /* 0x000000584c28723c */ /* 0x040fe20000001828 */
[--C-:B-1----:R-:W-:Y:S07]  /*da90*/  FFMA.FTZ R71, R102, c[0x0][0x2d0], -R93.reuse ;  /* 0x0000b40066477a23 */ /* 0x102fee000001085d */
[-C--:B------:R-:W-:Y:S01]  /*daa0*/  HMMA.16816.F32 R44, R76, R90.reuse, R44 ;  /* 0x0000005a4c2c723c */ /* 0x080fe2000000182c */
[----:B------:R1:W-:Y:S07]  /*dab0*/  MUFU.EX2 R97, R71 ;  /* 0x0000004700617308 */ /* 0x0003ee0000000800 */
[C---:B------:R-:W-:Y:S01]  /*dac0*/  HMMA.16816.F32 R48, R72.reuse, R90, R48 ;  /* 0x0000005a4830723c */ /* 0x040fe20000001830 */
[----:B-----5:R-:W-:Y:S07]  /*dad0*/  F2FP.PACK_AB R171, R98, R99 ;  /* 0x0000006362ab723e */ /* 0x020fee00000000ff */
[-C--:B--2---:R-:W-:Y:S01]  /*dae0*/  HMMA.16816.F32 R52, R72, R84.reuse, R52 ;  /* 0x000000544834723c */ /* 0x084fe20000001834 */
[--C-:B-1----:R-:W-:Y:S02]  /*daf0*/  FFMA.FTZ R71, R101, c[0x0][0x2d0], -R93.reuse ;  /* 0x0000b40065477a23 */ /* 0x102fe4000001085d */
[----:B------:R-:W-:Y:S05]  /*db00*/  LDSM.16.MT88.4 R100, [R216+0x2900] ;  /* 0x00290000d864783b */ /* 0x000fea0000004200 */
[C---:B------:R-:W-:Y:S01]  /*db10*/  HMMA.16816.F32 R56, R76.reuse, R84, R56 ;  /* 0x000000544c38723c */ /* 0x040fe20000001838 */
[----:B------:R1:W-:Y:S07]  /*db20*/  MUFU.EX2 R92, R71 ;  /* 0x00000047005c7308 */ /* 0x0003ee0000000800 */
[-C--:B------:R-:W-:Y:S08]  /*db30*/  HMMA.16816.F32 R60, R76, R86.reuse, R60 ;  /* 0x000000564c3c723c */ /* 0x080ff0000000183c */
[----:B------:R-:W-:Y:S01]  /*db40*/  HMMA.16816.F32 R64, R72, R86, R64 ;  /* 0x000000564840723c */ /* 0x000fe20000001840 */
[--C-:B-1----:R-:W-:Y:S03]  /*db50*/  FFMA.FTZ R71, R163, c[0x0][0x2d0], -R93.reuse ;  /* 0x0000b400a3477a23 */ /* 0x102fe6000001085d */
[----:B------:R-:W-:Y:S01]  /*db60*/  IMAD.MOV.U32 R163, RZ, RZ, R150 ;  /* 0x000000ffffa37224 */ /* 0x000fe200078e0096 */
[----:B------:R1:W-:Y:S01]  /*db70*/  MUFU.EX2 R82, R71 ;  /* 0x0000004700527308 */ /* 0x0003e20000000800 */
[----:B------:R-:W-:Y:S01]  /*db80*/  FFMA.FTZ R93, R183, c[0x0][0x2d0], -R93 ;  /* 0x0000b400b75d7a23 */ /* 0x000fe2000001085d */
[----:B------:R-:W2:Y:S01]  /*db90*/  LDSM.16.MT88.4 R148, [R213+0x2900] ;  /* 0x00290000d594783b */ /* 0x000ea20000004200 */
[----:B------:R-:W-:Y:S04]  /*dba0*/  FFMA.FTZ R69, R69, R125, R163 ;  /* 0x0000007d45457223 */ /* 0x000fe800000100a3 */
[----:B------:R-:W-:Y:S01]  /*dbb0*/  IMAD.MOV.U32 R163, RZ, RZ, R154 ;  /* 0x000000ffffa37224 */ /* 0x000fe200078e009a */
[----:B------:R-:W-:Y:S02]  /*dbc0*/  MOV R154, R145 ;  /* 0x00000091009a7202 */ /* 0x000fe40000000f00 */
[----:B------:R-:W5:Y:S01]  /*dbd0*/  MUFU.EX2 R93, R93 ;  /* 0x0000005d005d7308 */ /* 0x000f620000000800 */
[--C-:B-1----:R-:W-:Y:S09]  /*dbe0*/  FFMA.FTZ R71, R178, c[0x0][0x2d0], -R94.reuse ;  /* 0x0000b400b2477a23 */ /* 0x102ff2000001085e */
[----:B------:R1:W-:Y:S01]  /*dbf0*/  MUFU.EX2 R80, R71 ;  /* 0x0000004700507308 */ /* 0x0003e20000000800 */
[----:B-----5:R-:W-:Y:S01]  /*dc00*/  F2FP.PACK_AB R126, R93, R82 ;  /* 0x000000525d7e723e */ /* 0x020fe200000000ff */
[--C-:B-1----:R-:W-:Y:S08]  /*dc10*/  FFMA.FTZ R71, R179, c[0x0][0x2d0], -R94.reuse ;  /* 0x0000b400b3477a23 */ /* 0x102ff0000001085e */
[----:B------:R1:W5:Y:S02]  /*dc20*/  MUFU.EX2 R81, R71 ;  /* 0x0000004700517308 */ /* 0x0003640000000800 */
[--C-:B-1----:R-:W-:Y:S01]  /*dc30*/  FFMA.FTZ R71, R180, c[0x0][0x2d0], -R94.reuse ;  /* 0x0000b400b4477a23 */ /* 0x102fe2000001085e */
[----:B-----5:R-:W-:Y:S01]  /*dc40*/  F2FP.PACK_AB R125, R81, R80 ;  /* 0x00000050517d723e */ /* 0x020fe200000000ff */
[----:B------:R-:W-:Y:S02]  /*dc50*/  FFMA.FTZ R94, R70, c[0x0][0x2d0], -R94 ;  /* 0x0000b400465e7a23 */ /* 0x000fe4000001085e */
[----:B------:R-:W5:Y:S04]  /*dc60*/  LDL.LU R70, [R1+0x14] ;  /* 0x0000140001467983 */ /* 0x000f680000300800 */
[----:B------:R-:W-:Y:S10]  /*dc70*/  MUFU.EX2 R71, R71 ;  /* 0x0000004700477308 */ /* 0x000ff40000000800 */
[----:B------:R-:W1:Y:S02]  /*dc80*/  MUFU.EX2 R94, R94 ;  /* 0x0000005e005e7308 */ /* 0x000e640000000800 */
[----:B-1----:R-:W-:Y:S01]  /*dc90*/  F2FP.PACK_AB R127, R94, R71 ;  /* 0x000000475e7f723e */ /* 0x002fe200000000ff */
[----:B---3--:R-:W-:Y:S01]  /*dca0*/  FFMA.FTZ R68, R68, R124, R159 ;  /* 0x0000007c44447223 */ /* 0x008fe2000001009f */
[----:B------:R-:W-:Y:S02]  /*dcb0*/  F2FP.PACK_AB R124, R92, R97 ;  /* 0x000000615c7c723e */ /* 0x000fe400000000ff */
[----:B------:R-:W-:Y:S01]  /*dcc0*/  MOV R159, R138 ;  /* 0x0000008a009f7202 */ /* 0x000fe20000000f00 */
[----:B----4-:R-:W-:Y:S01]  /*dcd0*/  FFMA.FTZ R2, R2, R83, R155 ;  /* 0x0000005302027223 */ /* 0x010fe2000001009b */
[-C--:B--2---:R-:W-:Y:S01]  /*dce0*/  HMMA.16816.F32 R136, R168, R148.reuse, R4 ;  /* 0x00000094a888723c */ /* 0x084fe20000001804 */
[----:B------:R-:W-:Y:S02]  /*dcf0*/  IMAD.MOV.U32 R155, RZ, RZ, R146 ;  /* 0x000000ffff9b7224 */ /* 0x000fe400078e0092 */
[----:B------:R-:W-:Y:S04]  /*dd00*/  FADD.FTZ R2, R240, R2 ;  /* 0x00000002f0027221 */ /* 0x000fe80000010000 */
[----:B------:R-:W-:Y:S01]  /*dd10*/  FADD.FTZ R4, R235, R69 ;  /* 0x00000045eb047221 */ /* 0x000fe20000010000 */
[----:B------:R-:W-:Y:S01]  /*dd20*/  MOV R235, R114 ;  /* 0x0000007200eb7202 */ /* 0x000fe20000000f00 */
[----:B------:R-:W-:Y:S01]  /*dd30*/  FADD.FTZ R6, R234, R68 ;  /* 0x00000044ea067221 */ /* 0x000fe20000010000 */
[C---:B------:R-:W-:Y:S02]  /*dd40*/  HMMA.16816.F32 R140, R124.reuse, R148, R8 ;  /* 0x000000947c8c723c */ /* 0x040fe40000001808 */
[----:B------:R-:W-:Y:S01]  /*dd50*/  FADD.FTZ R4, R207, R4 ;  /* 0x00000004cf047221 */ /* 0x000fe20000010000 */
[----:B------:R-:W-:Y:S01]  /*dd60*/  MOV R234, R113 ;  /* 0x0000007100ea7202 */ /* 0x000fe20000000f00 */
[----:B------:R-:W-:Y:S01]  /*dd70*/  FADD.FTZ R6, R155, R6 ;  /* 0x000000069b067221 */ /* 0x000fe20000010000 */
[----:B------:R-:W1:Y:S01]  /*dd80*/  LDSM.16.MT88.4 R112, [R214+0x2900] ;  /* 0x00290000d670783b */ /* 0x000e620000004200 */
[----:B------:R-:W-:Y:S01]  /*dd90*/  FADD.FTZ R5, R154, R2 ;  /* 0x000000029a057221 */ /* 0x000fe20000010000 */
[----:B------:R-:W-:Y:S01]  /*dda0*/  MOV R207, R153 ;  /* 0x0000009900cf7202 */ /* 0x000fe20000000f00 */
[----:B------:R-:W-:Y:S01]  /*ddb0*/  FADD.FTZ R4, R239, R4 ;  /* 0x00000004ef047221 */ /* 0x000fe20000010000 */
[-C--:B------:R-:W-:Y:S03]  /*ddc0*/  HMMA.16816.F32 R144, R124, R150.reuse, R12 ;  /* 0x000000967c90723c */ /* 0x080fe6000000180c */
[----:B------:R-:W-:Y:S02]  /*ddd0*/  FADD.FTZ R2, R238, R6 ;  /* 0x00000006ee027221 */ /* 0x000fe40000010000 */
[----:B------:R-:W-:Y:S03]  /*dde0*/  FADD.FTZ R6, R158, R4 ;  /* 0x000000049e067221 */ /* 0x000fe60000010000 */
[C---:B------:R-:W-:Y:S01]  /*ddf0*/  HMMA.16816.F32 R148, R168.reuse, R150, R16 ;  /* 0x00000096a894723c */ /* 0x040fe20000001810 */
[----:B-----5:R-:W-:Y:S03]  /*de00*/  FFMA.FTZ R8, R0, R70, R152 ;  /* 0x0000004600087223 */ /* 0x020fe60000010098 */
[----:B------:R-:W-:Y:S04]  /*de10*/  FADD.FTZ R0, R233, R5 ;  /* 0x00000005e9007221 */ /* 0x000fe80000010000 */
[-C--:B------:R-:W-:Y:S01]  /*de20*/  HMMA.16816.F32 R152, R168, R100.reuse, R20 ;  /* 0x00000064a898723c */ /* 0x080fe20000001814 */
[----:B------:R-:W-:Y:S03]  /*de30*/  FADD.FTZ R8, R159, R8 ;  /* 0x000000089f087221 */ /* 0x000fe60000010000 */
[----:B------:R-:W-:Y:S02]  /*de40*/  FADD.FTZ R5, R157, R2 ;  /* 0x000000029d057221 */ /* 0x000fe40000010000 */
[----:B------:R-:W-:Y:S02]  /*de50*/  FADD.FTZ R7, R156, R0 ;  /* 0x000000009c077221 */ /* 0x000fe40000010000 */
[----:B------:R-:W-:Y:S01]  /*de60*/  FADD.FTZ R4, R230, R8 ;  /* 0x00000008e6047221 */ /* 0x000fe20000010000 */
[C---:B------:R-:W-:Y:S03]  /*de70*/  HMMA.16816.F32 R156, R124.reuse, R100, R24 ;  /* 0x000000647c9c723c */ /* 0x040fe60000001818 */
[----:B------:R-:W-:Y:S02]  /*de80*/  FADD.FTZ R2, R211, R6 ;  /* 0x00000006d3027221 */ /* 0x000fe40000010000 */
[----:B------:R-:W-:Y:S02]  /*de90*/  FADD.FTZ R0, R209, R5 ;  /* 0x00000005d1007221 */ /* 0x000fe40000010000 */
[----:B------:R-:W-:Y:S02]  /*dea0*/  FADD.FTZ R7, R160, R7 ;  /* 0x00000007a0077221 */ /* 0x000fe40000010000 */
[----:B------:R-:W-:Y:S03]  /*deb0*/  FADD.FTZ R4, R163, R4 ;  /* 0x00000004a3047221 */ /* 0x000fe60000010000 */
[----:B------:R-:W-:Y:S02]  /*dec0*/  FADD.FTZ R6, R162, R2 ;  /* 0x00000002a2067221 */ /* 0x000fe40000010000 */
        /* <DEDUP_REMOVED lines=60> */
[----:B------:R-:W-:Y:S06]  /*e290*/  FADD.FTZ R0, R185, R11 ;  /* 0x0000000bb9007221 */ /* 0x000fec0000010000 */
[----:B------:R-:W-:Y:S01]  /*e2a0*/  FADD.FTZ R4, R172, R8 ;  /* 0x00000008ac047221 */ /* 0x000fe20000010000 */
[-C--:B------:R-:W-:Y:S01]  /*e2b0*/  HMMA.16816.F32 R124, R124, R6.reuse, R60 ;  /* 0x000000067c7c723c */ /* 0x080fe2000000183c */
[----:B------:R-:W-:Y:S03]  /*e2c0*/  FADD.FTZ R8, R184, R9 ;  /* 0x00000009b8087221 */ /* 0x000fe60000010000 */
[----:B------:R-:W-:Y:S02]  /*e2d0*/  FADD.FTZ R9, R174, R2 ;  /* 0x00000002ae097221 */ /* 0x000fe40000010000 */
[----:B------:R-:W-:Y:S02]  /*e2e0*/  FADD.FTZ R4, R96, R4 ;  /* 0x0000000460047221 */ /* 0x000fe40000010000 */
[----:B------:R-:W-:Y:S01]  /*e2f0*/  FADD.FTZ R5, R173, R0 ;  /* 0x00000000ad057221 */ /* 0x000fe20000010000 */
[----:B------:R-:W-:Y:S03]  /*e300*/  HMMA.16816.F32 R168, R168, R6, R64 ;  /* 0x00000006a8a8723c */ /* 0x000fe60000001840 */
[----:B------:R-:W-:Y:S01]  /*e310*/  FADD.FTZ R2, R134, R8 ;  /* 0x0000000886027221 */ /* 0x000fe20000010000 */
[----:B------:R-:W-:Y:S01]  /*e320*/  MOV R134, R3 ;  /* 0x0000000300867202 */ /* 0x000fe20000000f00 */
[----:B------:R-:W-:Y:S02]  /*e330*/  FADD.FTZ R4, R95, R4 ;  /* 0x000000045f047221 */ /* 0x000fe40000010000 */
[----:B------:R-:W-:Y:S02]  /*e340*/  FADD.FTZ R0, R97, R9 ;  /* 0x0000000961007221 */ /* 0x000fe40000010000 */
[----:B------:R-:W-:Y:S03]  /*e350*/  FADD.FTZ R5, R135, R5 ;  /* 0x0000000587057221 */ /* 0x000fe60000010000 */
[----:B------:R-:W-:Y:S01]  /*e360*/  FADD.FTZ R8, R132, R2 ;  /* 0x0000000284087221 */ /* 0x000fe20000010000 */
[----:B------:R-:W-:Y:S01]  /*e370*/  MOV R132, R129 ;  /* 0x0000008100847202 */ /* 0x000fe20000000f00 */
[----:B------:R-:W-:Y:S02]  /*e380*/  FADD.FTZ R2, R80, R4 ;  /* 0x0000000450027221 */ /* 0x000fe40000010000 */
[----:B------:R-:W-:Y:S02]  /*e390*/  FADD.FTZ R4, R92, R0 ;  /* 0x000000005c047221 */ /* 0x000fe40000010000 */
[----:B------:R-:W-:Y:S01]  /*e3a0*/  FADD.FTZ R0, R133, R5 ;  /* 0x0000000585007221 */ /* 0x000fe20000010000 */
[----:B------:R-:W-:Y:S01]  /*e3b0*/  MOV R133, R128 ;  /* 0x0000008000857202 */ /* 0x000fe20000000f00 */
        /* <DEDUP_REMOVED lines=9> */
[----:B------:R-:W-:Y:S02]  /*e450*/  FADD.FTZ R0, R94, R0 ;  /* 0x000000005e007221 */ /* 0x000fe40000010000 */
[----:B------:R-:W-:Y:S01]  /*e460*/  IMAD.MOV.U32 R131, RZ, RZ, R130 ;  /* 0x000000ffff837224 */ /* 0x000fe200078e0082 */
[----:B------:R1:W-:Y:S04]  /*e470*/  STL [R1+0x10], R2 ;  /* 0x0000100201007387 */ /* 0x0003e80000100800 */
[----:B------:R1:W-:Y:S01]  /*e480*/  STL [R1+0x14], R0 ;  /* 0x0000140001007387 */ /* 0x0003e20000100800 */
[----:B------:R-:W-:-:S05]  /*e490*/  @P0 BRA `(.L_x_278) ;  /* 0xffffa39000000947 */ /* 0x000fca000383ffff */
.L_x_261:
[----:B------:R-:W2:Y:S01]  /*e4a0*/  S2UR UR5, SR_CTAID.X ;  /* 0x00000000000579c3 */ /* 0x000ea20000002500 */
[----:B------:R-:W-:Y:S01]  /*e4b0*/  ULDC.64 UR14, c[0x0][0x2c8] ;  /* 0x0000b200000e7ab9 */ /* 0x000fe20000000a00 */
[----:B------:R-:W-:Y:S01]  /*e4c0*/  PLOP3.LUT P0, PT, PT, PT, UP0, 0x40, 0x0 ;  /* 0x000000000000781c */ /* 0x000fe20003f0e808 */
[----:B------:R-:W-:-:S02]  /*e4d0*/  UIADD3 UR6, UR7, 0x1, -UR12 ;  /* 0x0000000107067890 */ /* 0x000fc4000fffe80c */
[----:B--2---:R-:W-:-:S04]  /*e4e0*/  ULEA UR5, UR5, 0x7f, 0x7 ;  /* 0x0000007f05057891 */ /* 0x004fc8000f8e383f */
[----:B------:R-:W-:-:S04]  /*e4f0*/  UIMAD.WIDE.U32 UR16, UR5, UR14, URZ ;  /* 0x0000000e051072a5 */ /* 0x000fc8000f8e003f */
[----:B------:R-:W-:-:S04]  /*e500*/  @UP1 USHF.R.U32.HI UR5, URZ, UR15, UR17 ;  /* 0x0000000f3f051299 */ /* 0x000fc80008011611 */
[----:B------:R-:W-:-:S03]  /*e510*/  UIADD3 UR6, UR6, UR5, URZ ;  /* 0x0000000506067290 */ /* 0x000fc6000fffe03f */
        /* <DEDUP_REMOVED lines=15> */
.L_x_280:
[----:B------:R-:W-:Y:S02]  /*e610*/  ULDC UR11, c[0x0][0x32c] ;  /* 0x0000cb00000b7ab9 */ /* 0x000fe40000000800 */
[----:B------:R-:W-:Y:S02]  /*e620*/  UISETP.NE.AND UP2, UPT, UR11, 0x1, UPT ;  /* 0x000000010b00788c */ /* 0x000fe4000bf45270 */
[----:B------:R-:W-:Y:S02]  /*e630*/  ULDC.64 UR14, c[0x0][0x330] ;  /* 0x0000cc00000e7ab9 */ /* 0x000fe40000000a00 */
[----:B------:R-:W-:-:S07]  /*e640*/  UIMAD.WIDE.U32 UR16, UR6, UR14, URZ ;  /* 0x0000000e061072a5 */ /* 0x000fce000f8e003f */
[----:B------:R-:W-:Y:S02]  /*e650*/  @UP2 UMOV UR11, UR17 ;  /* 0x00000011000b2c82 */ /* 0x000fe40008000000 */
[----:B------:R-:W-:-:S03]  /*e660*/  @UP2 USHF.R.U32.HI UR6, URZ, UR15, UR11 ;  /* 0x0000000f3f062299 */ /* 0x000fc6000801160b */
.L_x_281:
[----:B------:R-:W-:Y:S02]  /*e670*/  ULDC UR11, c[0x0][0x32c] ;  /* 0x0000cb00000b7ab9 */ /* 0x000fe40000000800 */
[----:B------:R-:W-:-:S04]  /*e680*/  UIMAD UR11, UR6, UR11, URZ ;  /* 0x0000000b060b72a4 */ /* 0x000fc8000f8e023f */
[----:B------:R-:W-:-:S04]  /*e690*/  UISETP.LT.AND UP2, UPT, UR5, UR11, UPT ;  /* 0x0000000b0500728c */ /* 0x000fc8000bf41270 */
[----:B------:R-:W-:-:S04]  /*e6a0*/  USEL UR5, UR5, UR11, !UP2 ;  /* 0x0000000b05057287 */ /* 0x000fc8000d000000 */
.L_x_279:
[----:B------:R-:W-:-:S04]  /*e6b0*/  UIADD3 UR5, UR5, 0x5f, URZ ;  /* 0x0000005f05057890 */ /* 0x000fc8000fffe03f */
        /* <DEDUP_REMOVED lines=15> */
.L_x_283:
[----:B------:R-:W-:Y:S04]  /*e7b0*/  DEPBAR.LE SB0, 0x0 ;  /* 0x000080000000791a */ /* 0x000fe80000000000 */
[----:B------:R-:W-:Y:S01]  /*e7c0*/  BAR.SYNC.DEFER_BLOCKING 0x0 ;  /* 0x0000000000007b1d */ /* 0x000fe20000010000 */
[C---:B------:R-:W-:Y:S02]  /*e7d0*/  ISETP.LT.AND P2, PT, R230.reuse, UR4, PT ;  /* 0x00000004e6007c0c */ /* 0x040fe4000bf41270 */
[C---:B------:R-:W-:Y:S02]  /*e7e0*/  ISETP.GT.AND P4, PT, R230.reuse, UR4, PT ;  /* 0x00000004e6007c0c */ /* 0x040fe4000bf84270 */
[C---:B------:R-:W-:Y:S09]  /*e7f0*/  IADD3 R229, R230.reuse, -0x1, RZ ;  /* 0xffffffffe6e57810 */ /* 0x040ff20007ffe0ff */
[----:B------:R-:W-:Y:S01]  /*e800*/  @!P2 SHF.R.S32.HI R2, RZ, 0x1f, R230 ;  /* 0x0000001fff02a819 */ /* 0x000fe200000114e6 */
[----:B------:R-:W-:Y:S04]  /*e810*/  @!P2 IMAD.WIDE.U32 R128, R230, c[0x0][0x208], RZ ;  /* 0x00008200e680aa25 */ /* 0x000fe800078e00ff */
[----:B------:R-:W-:Y:S04]  /*e820*/  @!P2 IMAD R2, R2, c[0x0][0x208], RZ ;  /* 0x000082000202aa24 */ /* 0x000fe800078e02ff */
[----:B------:R-:W-:Y:S01]  /*e830*/  @!P2 IMAD R2, R230, c[0x0][0x20c], R2 ;  /* 0x00008300e602aa24 */ /* 0x000fe200078e0202 */
[----:B------:R-:W2:Y:S04]  /*e840*/  LDL.64 R202, [R1+0x38] ;  /* 0x0000380001ca7983 */ /* 0x000ea80000100a00 */
[----:B------:R-:W-:Y:S02]  /*e850*/  @!P2 IADD3 R129, R129, R2, RZ ;  /* 0x000000028181a210 */ /* 0x000fe40007ffe0ff */
[----:B------:R-:W3:Y:S06]  /*e860*/  LDL.64 R200, [R1+0x40] ;  /* 0x0000400001c87983 */ /* 0x000eec0000100a00 */
[----:B------:R-:W-:Y:S08]  /*e870*/  LDSM.16.M88.4 R96, [R219+0x6100] ;  /* 0x00610000db60783b */ /* 0x000ff00000000200 */
[----:B------:R-:W1:Y:S08]  /*e880*/  LDSM.16.M88.4 R16, [R212+0x3100] ;  /* 0x00310000d410783b */ /* 0x000e700000000200 */
[----:B------:R-:W4:Y:S08]  /*e890*/  LDSM.16.M88.4 R92, [R219+0x8100] ;  /* 0x00810000db5c783b */ /* 0x000f300000000200 */
[----:B------:R-:W5:Y:S08]  /*e8a0*/  LDSM.16.M88.4 R32, [R212+0x3900] ;  /* 0x00390000d420783b */ /* 0x000f700000000200 */
[----:B------:R-:W3:Y:S06]  /*e8b0*/  LDL.64 R232, [R1+0x30] ;  /* 0x0000300001e87983 */ /* 0x000eec0000100a00 */
[----:B------:R-:W5:Y:S08]  /*e8c0*/  LDSM.16.M88.4 R48, [R212+0x4100] ;  /* 0x00410000d430783b */ /* 0x000f700000000200 */
[----:B------:R-:W5:Y:S01]  /*e8d0*/  LDSM.16.M88.4 R64, [R212+0x4900] ;  /* 0x00490000d440783b */ /* 0x000f620000000200 */
        /* <DEDUP_REMOVED lines=8> */
[-C--:B-----5:R-:W-:Y:S07]  /*e960*/  HMMA.16816.F32 R20, R96, R32.reuse, RZ ;  /* 0x000000206014723c */ /* 0x0a0fee00000018ff */
[----:B------:R-:W5:Y:S01]  /*e970*/  LDSM.16.M88.4 R184, [R222+0x8100] ;  /* 0x00810000deb8783b */ /* 0x000f620000000200 */
        /* <DEDUP_REMOVED lines=26> */
[C---:B-----5:R-:W-:Y:S08]  /*eb20*/  HMMA.16816.F32 R8, R184.reuse, R180, R8 ;  /* 0x000000b4b808723c */ /* 0x060ff00000001808 */
        /* <DEDUP_REMOVED lines=42> */
[----:B------:R4:W-:Y:S07]  /*edd0*/  @!P2 LDGSTS.E.BYPASS.LTC128B.128 [R231+0x2900], [R192.64], !P3 ;  /* 0x02900000c0e7afae */ /* 0x0009ee000d901d6c */
        /* <DEDUP_REMOVED lines=60> */
[----:B-----5:R-:W-:Y:S04]  /*f1a0*/  FMNMX.FTZ R128, R8, R134, !PT ;  /* 0x0000008608807209 */ /* 0x020fe80007810000 */
        /* <DEDUP_REMOVED lines=181> */
[----:B-----5:R-:W-:Y:S01]  /*fd00*/  @P4 MOV R7, R235 ;  /* 0x000000eb00074202 */ /* 0x020fe20000000f00 */
        /* <DEDUP_REMOVED lines=73> */
[----:B-----5:R-:W-:Y:S01]  /*101a0*/  @P4 SHF.L.U64.HI R12, R249, 0x5, R250 ;  /* 0x00000005f90c4819 */ /* 0x020fe200000102fa */
        /* <DEDUP_REMOVED lines=19> */
[----:B-----5:R-:W-:Y:S01]  /*102e0*/  @P4 IADD3 R8, P1, R10, R13, RZ ;  /* 0x0000000d0a084210 */ /* 0x020fe20007f3e0ff */
[C---:B------:R-:W-:Y:S02]  /*102f0*/  FMUL.FTZ R122, R0.reuse, R122 ;  /* 0x0000007a007a7220 */ /* 0x040fe40000410000 */
[----:B------:R-:W-:Y:S01]  /*10300*/  FMUL.FTZ R123, R0, R123 ;  /* 0x0000007b007b7220 */ /* 0x000fe20000410000 */
[----:B------:R-:W-:Y:S01]  /*10310*/  @P4 IADD3 R6, P0, R8, R13, RZ ;  /* 0x0000000d08064210 */ /* 0x000fe20007f1e0ff */
[C---:B------:R-:W-:Y:S01]  /*10320*/  FMUL.FTZ R126, R0.reuse, R126 ;  /* 0x0000007e007e7220 */ /* 0x040fe20000410000 */
[----:B------:R5:W5:Y:S01]  /*10330*/  MUFU.EX2 R184, R15 ;  /* 0x0000000f00b87308 */ /* 0x000b620000000800 */
[C---:B------:R-:W-:Y:S02]  /*10340*/  FMUL.FTZ R127, R0.reuse, R127 ;  /* 0x0000007f007f7220 */ /* 0x040fe40000410000 */
        /* <DEDUP_REMOVED lines=9> */
[-C--:B------:R-:W-:Y:S01]  /*103e0*/  @P4 IADD3 R4, P1, R6, R13.reuse, RZ ;  /* 0x0000000d06044210 */ /* 0x080fe20007f3e0ff */
[--C-:B------:R-:W-:Y:S01]  /*103f0*/  FFMA.FTZ R80, R80, c[0x0][0x2d0], -R180.reuse ;  /* 0x0000b40050507a23 */ /* 0x100fe200000108b4 */
[-C--:B------:R-:W-:Y:S01]  /*10400*/  @P4 IADD3.X R7, R9, R12.reuse, RZ, P0, !PT ;  /* 0x0000000c09074210 */ /* 0x080fe200007fe4ff */
[----:B------:R4:W-:Y:S01]  /*10410*/  @P4 LDGSTS.E.BYPASS.LTC128B.128 [R231+0x4100], [R8.64], !P3 ;  /* 0x0410000008e74fae */ /* 0x0009e2000d901d6c */
[----:B------:R-:W-:Y:S01]  /*10420*/  @P4 IADD3 R10, P0, R4, R13, RZ ;  /* 0x0000000d040a4210 */ /* 0x000fe20007f1e0ff */
[----:B------:R4:W-:Y:S01]  /*10430*/  MUFU.EX2 R206, R28 ;  /* 0x0000001c00ce7308 */ /* 0x0009e20000000800 */
[-C--:B------:R-:W-:Y:S01]  /*10440*/  @P4 IADD3.X R5, R7, R12.reuse, RZ, P1, !PT ;  /* 0x0000000c07054210 */ /* 0x080fe20000ffe4ff */
[----:B------:R-:W-:Y:S02]  /*10450*/  FMUL.FTZ R13, R131, R145 ;  /* 0x00000091830d7220 */ /* 0x000fe40000410000 */
[----:B-----5:R-:W-:Y:S01]  /*10460*/  FMUL.FTZ R15, R0, R147 ;  /* 0x00000093000f7220 */ /* 0x020fe20000410000 */
[----:B------:R-:W-:Y:S01]  /*10470*/  @P4 IADD3.X R11, R5, R12, RZ, P0, !PT ;  /* 0x0000000c050b4210 */ /* 0x000fe200007fe4ff */
[----:B------:R5:W-:Y:S01]  /*10480*/  @P4 LDGSTS.E.BYPASS.LTC128B.128 [R231+0x4900], [R6.64], !P3 ;  /* 0x0490000006e74fae */ /* 0x000be2000d901d6c */
[----:B------:R-:W-:Y:S01]  /*10490*/  FMUL.FTZ R12, R131, R144 ;  /* 0x00000090830c7220 */ /* 0x000fe20000410000 */
[----:B------:R-:W-:Y:S01]  /*104a0*/  ISETP.GT.AND P0, PT, R230, UR5, PT ;  /* 0x00000005e6007c0c */ /* 0x000fe2000bf04270 */
[----:B------:R-:W-:Y:S01]  /*104b0*/  FFMA.FTZ R81, R81, c[0x0][0x2d0], -R180 ;  /* 0x0000b40051517a23 */ /* 0x000fe200000108b4 */
[----:B------:R5:W-:Y:S01]  /*104c0*/  MUFU.EX2 R211, R34 ;  /* 0x0000002200d37308 */ /* 0x000be20000000800 */
[--C-:B------:R-:W-:Y:S01]  /*104d0*/  FFMA.FTZ R70, R70, c[0x0][0x2d0], -R181.reuse ;  /* 0x0000b40046467a23 */ /* 0x100fe200000108b5 */
[----:B------:R-:W-:Y:S01]  /*104e0*/  MOV R230, R229 ;  /* 0x000000e500e67202 */ /* 0x000fe20000000f00 */
[----:B-1----:R-:W-:Y:S01]  /*104f0*/  FMUL.FTZ R22, R132, R154 ;  /* 0x0000009a84167220 */ /* 0x002fe20000410000 */
[----:B------:R1:W-:Y:S01]  /*10500*/  @P4 LDGSTS.E.BYPASS.LTC128B.128 [R231+0x5100], [R4.64], !P3 ;  /* 0x0510000004e74fae */ /* 0x0003e2000d901d6c */
[--C-:B------:R-:W-:Y:S02]  /*10510*/  FFMA.FTZ R71, R71, c[0x0][0x2d0], -R181.reuse ;  /* 0x0000b40047477a23 */ /* 0x100fe400000108b5 */
[--C-:B------:R-:W-:Y:S02]  /*10520*/  FFMA.FTZ R82, R82, c[0x0][0x2d0], -R181.reuse ;  /* 0x0000b40052527a23 */ /* 0x100fe400000108b5 */
[----:B------:R-:W-:Y:S01]  /*10530*/  FFMA.FTZ R83, R83, c[0x0][0x2d0], -R181 ;  /* 0x0000b40053537a23 */ /* 0x000fe200000108b5 */
[----:B------:R1:W-:Y:S01]  /*10540*/  MUFU.EX2 R233, R33 ;  /* 0x0000002100e97308 */ /* 0x0003e20000000800 */
[--C-:B------:R-:W-:Y:S01]  /*10550*/  FFMA.FTZ R72, R72, c[0x0][0x2d0], -R135.reuse ;  /* 0x0000b40048487a23 */ /* 0x100fe20000010887 */
[----:B------:R1:W-:Y:S01]  /*10560*/  @P4 LDGSTS.E.BYPASS.LTC128B.128 [R231+0x5900], [R10.64], !P3 ;  /* 0x059000000ae74fae */ /* 0x0003e2000d901d6c */
[--C-:B------:R-:W-:Y:S02]  /*10570*/  FFMA.FTZ R73, R73, c[0x0][0x2d0], -R135.reuse ;  /* 0x0000b40049497a23 */ /* 0x100fe40000010887 */
[C---:B----4-:R-:W-:Y:S01]  /*10580*/  FMUL.FTZ R8, R131.reuse, R140 ;  /* 0x0000008c83087220 */ /* 0x050fe20000410000 */
[----:B------:R-:W-:Y:S01]  /*10590*/  F2FP.PACK_AB R140, R238, R237 ;  /* 0x000000edee8c723e */ /* 0x000fe200000000ff */
[----:B------:R-:W-:Y:S01]  /*105a0*/  FMUL.FTZ R9, R131, R141 ;  /* 0x0000008d83097220 */ /* 0x000fe20000410000 */
[----:B------:R-:W-:Y:S01]  /*105b0*/  F2FP.PACK_AB R141, R186, R183 ;  /* 0x000000b7ba8d723e */ /* 0x000fe200000000ff */
[--C-:B------:R-:W-:Y:S01]  /*105c0*/  FFMA.FTZ R28, R27, c[0x0][0x2d0], -R2.reuse ;  /* 0x0000b4001b1c7a23 */ /* 0x100fe20000010802 */
[----:B------:R-:W4:Y:S01]  /*105d0*/  LDSM.16.MT88.4 R172, [R213+0x100] ;  /* 0x00010000d5ac783b */ /* 0x000f220000004200 */
[----:B------:R1:W1:Y:S01]  /*105e0*/  MUFU.EX2 R232, R35 ;  /* 0x0000002300e87308 */ /* 0x0002620000000800 */
[----:B------:R-:W-:Y:S02]  /*105f0*/  FMUL.FTZ R27, R0, R163 ;  /* 0x000000a3001b7220 */ /* 0x000fe40000410000 */
[----:B-----5:R-:W-:Y:S01]  /*10600*/  FMUL.FTZ R6, R132, R138 ;  /* 0x0000008a84067220 */ /* 0x020fe20000410000 */
[----:B------:R-:W-:Y:S01]  /*10610*/  F2FP.PACK_AB R138, R248, R246 ;  /* 0x000000f6f88a723e */ /* 0x000fe200000000ff */
[----:B------:R-:W-:Y:S01]  /*10620*/  FMUL.FTZ R7, R132, R139 ;  /* 0x0000008b84077220 */ /* 0x000fe20000410000 */
[----:B------:R-:W-:Y:S01]  /*10630*/  F2FP.PACK_AB R139, R244, R245 ;  /* 0x000000f5f48b723e */ /* 0x000fe200000000ff */
[----:B------:R-:W5:Y:S01]  /*10640*/  LDSM.16.MT88.4 R176, [R216+0x100] ;  /* 0x00010000d8b0783b */ /* 0x000f620000004200 */
[C---:B------:R-:W-:Y:S02]  /*10650*/  FMUL.FTZ R34, R0.reuse, R158 ;  /* 0x0000009e00227220 */ /* 0x040fe40000410000 */
[----:B-1----:R-:W-:Y:S01]  /*10660*/  FMUL.FTZ R4, R133, R136 ;  /* 0x0000008885047220 */ /* 0x002fe20000410000 */
[----:B------:R-:W-:Y:S01]  /*10670*/  F2FP.PACK_AB R136, R247, R241 ;  /* 0x000000f1f788723e */ /* 0x000fe200000000ff */
[----:B------:R-:W-:Y:S01]  /*10680*/  FMUL.FTZ R5, R133, R137 ;  /* 0x0000008985057220 */ /* 0x000fe20000410000 */
[----:B------:R-:W-:Y:S01]  /*10690*/  F2FP.PACK_AB R137, R243, R240 ;  /* 0x000000f0f389723e */ /* 0x000fe200000000ff */
[----:B------:R-:W-:Y:S01]  /*106a0*/  MUFU.EX2 R196, R44 ;  /* 0x0000002c00c47308 */ /* 0x000fe20000000800 */
[----:B------:R-:W1:Y:S01]  /*106b0*/  LDSM.16.MT88.4 R144, [R214+0x100] ;  /* 0x00010000d690783b */ /* 0x000e620000004200 */
[----:B------:R-:W-:Y:S02]  /*106c0*/  FMUL.FTZ R33, R131, R157 ;  /* 0x0000009d83217220 */ /* 0x000fe40000410000 */
[----:B------:R-:W-:Y:S01]  /*106d0*/  FMUL.FTZ R10, R0, R142 ;  /* 0x0000008e000a7220 */ /* 0x000fe20000410000 */
[----:B------:R-:W-:Y:S01]  /*106e0*/  F2FP.PACK_AB R142, R242, R239 ;  /* 0x000000eff28e723e */ /* 0x000fe200000000ff */
[----:B------:R-:W-:Y:S01]  /*106f0*/  FMUL.FTZ R11, R0, R143 ;  /* 0x0000008f000b7220 */ /* 0x000fe20000410000 */
[----:B------:R-:W-:Y:S01]  /*10700*/  F2FP.PACK_AB R143, R184, R185 ;  /* 0x000000b9b88f723e */ /* 0x000fe200000000ff */
[--C-:B------:R-:W-:Y:S01]  /*10710*/  FFMA.FTZ R76, R76, c[0x0][0x2d0], -R135.reuse ;  /* 0x0000b4004c4c7a23 */ /* 0x100fe20000010887 */
[----:B------:R-:W1:Y:S01]  /*10720*/  LDSM.16.MT88.4 R148, [R215+0x100] ;  /* 0x00010000d794783b */ /* 0x000e620000004200 */
[----:B------:R-:W-:Y:S01]  /*10730*/  MUFU.EX2 R195, R45 ;  /* 0x0000002d00c37308 */ /* 0x000fe20000000800 */
[----:B------:R-:W-:Y:S02]  /*10740*/  FMUL.FTZ R35, R0, R159 ;  /* 0x0000009f00237220 */ /* 0x000fe40000410000 */
[----:B------:R-:W-:Y:S02]  /*10750*/  FFMA.FTZ R77, R77, c[0x0][0x2d0], -R135 ;  /* 0x0000b4004d4d7a23 */ /* 0x000fe40000010887 */
[--C-:B------:R-:W-:Y:S02]  /*10760*/  FFMA.FTZ R74, R74, c[0x0][0x2d0], -R2.reuse ;  /* 0x0000b4004a4a7a23 */ /* 0x100fe40000010802 */
[----:B------:R-:W0:Y:S01]  /*10770*/  LDGDEPBAR ;  /* 0x00000000000079af */ /* 0x000e220000000000 */
[--C-:B------:R-:W-:Y:S02]  /*10780*/  FFMA.FTZ R75, R75, c[0x0][0x2d0], -R2.reuse ;  /* 0x0000b4004b4b7a23 */ /* 0x100fe40000010802 */
[----:B------:R-:W-:Y:S01]  /*10790*/  MUFU.EX2 R193, R53 ;  /* 0x0000003500c17308 */ /* 0x000fe20000000800 */
[--C-:B------:R-:W-:Y:S02]  /*107a0*/  FFMA.FTZ R78, R78, c[0x0][0x2d0], -R2.reuse ;  /* 0x0000b4004e4e7a23 */ /* 0x100fe40000010802 */
[----:B------:R-:W-:Y:S01]  /*107b0*/  FFMA.FTZ R79, R79, c[0x0][0x2d0], -R2 ;  /* 0x0000b4004f4f7a23 */ /* 0x000fe20000010802 */
[-C--:B----4-:R-:W-:Y:S06]  /*107c0*/  HMMA.16816.F32 R4, R136, R172.reuse, R4 ;  /* 0x000000ac8804723c */ /* 0x090fec0000001804 */
[----:B------:R-:W-:Y:S01]  /*107d0*/  MUFU.EX2 R190, R54 ;  /* 0x0000003600be7308 */ /* 0x000fe20000000800 */
[--C-:B------:R-:W-:Y:S01]  /*107e0*/  FFMA.FTZ R84, R84, c[0x0][0x2d0], -R180.reuse ;  /* 0x0000b40054547a23 */ /* 0x100fe200000108b4 */
[C---:B------:R-:W-:Y:S04]  /*107f0*/  HMMA.16816.F32 R8, R140.reuse, R172, R8 ;  /* 0x000000ac8c08723c */ /* 0x040fe80000001808 */
[--C-:B------:R-:W-:Y:S02]  /*10800*/  FFMA.FTZ R85, R85, c[0x0][0x2d0], -R180.reuse ;  /* 0x0000b40055557a23 */ /* 0x100fe400000108b4 */
[----:B------:R-:W-:Y:S02]  /*10810*/  FFMA.FTZ R96, R96, c[0x0][0x2d0], -R180 ;  /* 0x0000b40060607a23 */ /* 0x000fe400000108b4 */
[----:B------:R-:W-:Y:S01]  /*10820*/  MUFU.EX2 R172, R46 ;  /* 0x0000002e00ac7308 */ /* 0x000fe20000000800 */
[-C--:B------:R-:W-:Y:S03]  /*10830*/  HMMA.16816.F32 R12, R140, R174.reuse, R12 ;  /* 0x000000ae8c0c723c */ /* 0x080fe6000000180c */
[--C-:B------:R-:W-:Y:S02]  /*10840*/  FFMA.FTZ R86, R86, c[0x0][0x2d0], -R181.reuse ;  /* 0x0000b40056567a23 */ /* 0x100fe400000108b5 */
[--C-:B------:R-:W-:Y:S03]  /*10850*/  FFMA.FTZ R87, R87, c[0x0][0x2d0], -R181.reuse ;  /* 0x0000b40057577a23 */ /* 0x100fe600000108b5 */
[C---:B------:R-:W-:Y:S01]  /*10860*/  HMMA.16816.F32 R16, R136.reuse, R174, R16 ;  /* 0x000000ae8810723c */ /* 0x040fe20000001810 */
[----:B------:R4:W-:Y:S03]  /*10870*/  MUFU.EX2 R207, R25 ;  /* 0x0000001900cf7308 */ /* 0x0009e60000000800 */
[----:B------:R-:W-:Y:S02]  /*10880*/  FFMA.FTZ R98, R98, c[0x0][0x2d0], -R181 ;  /* 0x0000b40062627a23 */ /* 0x000fe400000108b5 */
[--C-:B------:R-:W-:Y:S02]  /*10890*/  FFMA.FTZ R92, R92, c[0x0][0x2d0], -R135.reuse ;  /* 0x0000b4005c5c7a23 */ /* 0x100fe40000010887 */
[-C--:B-----5:R-:W-:Y:S03]  /*108a0*/  HMMA.16816.F32 R20, R136, R176.reuse, R20 ;  /* 0x000000b08814723c */ /* 0x0a0fe60000001814 */
[----:B------:R5:W1:Y:S01]  /*108b0*/  MUFU.EX2 R208, R24 ;  /* 0x0000001800d07308 */ /* 0x000a620000000800 */
[--C-:B------:R-:W-:Y:S02]  /*108c0*/  FFMA.FTZ R90, R90, c[0x0][0x2d0], -R2.reuse ;  /* 0x0000b4005a5a7a23 */ /* 0x100fe40000010802 */
[--C-:B------:R-:W-:Y:S02]  /*108d0*/  FFMA.FTZ R91, R91, c[0x0][0x2d0], -R2.reuse ;  /* 0x0000b4005b5b7a23 */ /* 0x100fe40000010802 */
[C---:B------:R-:W-:Y:S04]  /*108e0*/  HMMA.16816.F32 R32, R140.reuse, R176, R32 ;  /* 0x000000b08c20723c */ /* 0x040fe80000001820 */
[--C-:B------:R-:W-:Y:S01]  /*108f0*/  FFMA.FTZ R94, R94, c[0x0][0x2d0], -R2.reuse ;  /* 0x0000b4005e5e7a23 */ /* 0x100fe20000010802 */
[----:B------:R1:W-:Y:S01]  /*10900*/  MUFU.EX2 R182, R26 ;  /* 0x0000001a00b67308 */ /* 0x0003e20000000800 */
[----:B------:R-:W-:Y:S02]  /*10910*/  FFMA.FTZ R2, R95, c[0x0][0x2d0], -R2 ;  /* 0x0000b4005f027a23 */ /* 0x000fe40000010802 */
[--C-:B------:R-:W-:Y:S04]  /*10920*/  FFMA.FTZ R88, R88, c[0x0][0x2d0], -R135.reuse ;  /* 0x0000b40058587a23 */ /* 0x100fe80000010887 */
[----:B----4-:R-:W-:Y:S02]  /*10930*/  FMUL.FTZ R25, R131, R161 ;  /* 0x000000a183197220 */ /* 0x010fe40000410000 */
[----:B------:R-:W-:Y:S01]  /*10940*/  FFMA.FTZ R89, R89, c[0x0][0x2d0], -R135 ;  /* 0x0000b40059597a23 */ /* 0x000fe20000010887 */
[----:B------:R4:W-:Y:S01]  /*10950*/  MUFU.EX2 R175, R28 ;  /* 0x0000001c00af7308 */ /* 0x0009e20000000800 */
[----:B------:R-:W-:Y:S01]  /*10960*/  MOV R135, R3 ;  /* 0x0000000300877202 */ /* 0x000fe20000000f00 */
[C---:B-----5:R-:W-:Y:S02]  /*10970*/  FMUL.FTZ R24, R131.reuse, R160 ;  /* 0x000000a083187220 */ /* 0x060fe40000410000 */
[----:B------:R-:W-:Y:S06]  /*10980*/  FFMA.FTZ R131, R131, R252, R237 ;  /* 0x000000fc83837223 */ /* 0x000fec00000100ed */
[----:B------:R5:W-:Y:S01]  /*10990*/  MUFU.EX2 R174, R30 ;  /* 0x0000001e00ae7308 */ /* 0x000be20000000800 */
[C---:B-1----:R-:W-:Y:S02]  /*109a0*/  FMUL.FTZ R26, R0.reuse, R162 ;  /* 0x000000a2001a7220 */ /* 0x042fe40000410000 */
[----:B------:R-:W-:Y:S07]  /*109b0*/  FFMA.FTZ R0, R0, R251, R183 ;  /* 0x000000fb00007223 */ /* 0x000fee00000100b7 */
[----:B------:R1:W1:Y:S01]  /*109c0*/  MUFU.EX2 R205, R29 ;  /* 0x0000001d00cd7308 */ /* 0x0002620000000800 */
[-C--:B------:R-:W-:Y:S03]  /*109d0*/  HMMA.16816.F32 R24, R140, R178.reuse, R24 ;  /* 0x000000b28c18723c */ /* 0x080fe60000001818 */
[----:B----4-:R-:W-:Y:S02]  /*109e0*/  FMUL.FTZ R28, R133, R164 ;  /* 0x000000a4851c7220 */ /* 0x010fe40000410000 */
[----:B------:R-:W-:Y:S03]  /*109f0*/  FADD.FTZ R0, R186, R0 ;  /* 0x00000000ba007221 */ /* 0x000fe60000010000 */
[C---:B------:R-:W-:Y:S01]  /*10a00*/  HMMA.16816.F32 R100, R136.reuse, R178, R100 ;  /* 0x000000b28864723c */ /* 0x040fe20000001864 */
[----:B------:R4:W-:Y:S03]  /*10a10*/  MUFU.EX2 R204, R36 ;  /* 0x0000002400cc7308 */ /* 0x0009e60000000800 */
[----:B------:R-:W-:Y:S02]  /*10a20*/  FADD.FTZ R0, R185, R0 ;  /* 0x00000000b9007221 */ /* 0x000fe40000010000 */
[C---:B-----5:R-:W-:Y:S05]  /*10a30*/  FMUL.FTZ R30, R132.reuse, R166 ;  /* 0x000000a6841e7220 */ /* 0x060fea0000410000 */
[----:B------:R5:W-:Y:S01]  /*10a40*/  MUFU.EX2 R203, R37 ;  /* 0x0000002500cb7308 */ /* 0x000be20000000800 */
[C---:B-1----:R-:W-:Y:S09]  /*10a50*/  FMUL.FTZ R29, R133.reuse, R165 ;  /* 0x000000a5851d7220 */ /* 0x042ff20000410000 */
[----:B------:R1:W-:Y:S01]  /*10a60*/  MUFU.EX2 R189, R55 ;  /* 0x0000003700bd7308 */ /* 0x0003e20000000800 */
[-C--:B------:R-:W-:Y:S03]  /*10a70*/  HMMA.16816.F32 R28, R136, R144.reuse, R28 ;  /* 0x00000090881c723c */ /* 0x080fe6000000181c */
[C---:B----4-:R-:W-:Y:S05]  /*10a80*/  FMUL.FTZ R36, R133.reuse, R168 ;  /* 0x000000a885247220 */ /* 0x050fea0000410000 */
[C---:B------:R-:W-:Y:S01]  /*10a90*/  HMMA.16816.F32 R104, R140.reuse, R144, R104 ;  /* 0x000000908c68723c */ /* 0x040fe20000001868 */
[----:B------:R-:W-:Y:S03]  /*10aa0*/  MUFU.EX2 R191, R64 ;  /* 0x0000004000bf7308 */ /* 0x000fe60000000800 */
[C---:B-----5:R-:W-:Y:S04]  /*10ab0*/  FMUL.FTZ R37, R133.reuse, R169 ;  /* 0x000000a985257220 */ /* 0x060fe80000410000 */
[-C--:B------:R-:W-:Y:S03]  /*10ac0*/  HMMA.16816.F32 R108, R140, R146.reuse, R108 ;  /* 0x000000928c6c723c */ /* 0x080fe6000000186c */
[----:B------:R-:W-:Y:S01]  /*10ad0*/  MUFU.EX2 R192, R65 ;  /* 0x0000004100c07308 */ /* 0x000fe20000000800 */
[----:B---3--:R-:W-:Y:S01]  /*10ae0*/  FFMA.FTZ R133, R133, R153, R241 ;  /* 0x0000009985857223 */ /* 0x008fe200000100f1 */
[----:B-1----:R-:W-:Y:S03]  /*10af0*/  LDSM.16.MT88.4 R52, [R216+0x1100] ;  /* 0x00110000d834783b */ /* 0x002fe60000004200 */
[C---:B------:R-:W-:Y:S05]  /*10b00*/  HMMA.16816.F32 R112, R136.reuse, R146, R112 ;  /* 0x000000928870723c */ /* 0x040fea0000001870 */
[----:B------:R1:W-:Y:S01]  /*10b10*/  MUFU.EX2 R167, R38 ;  /* 0x0000002600a77308 */ /* 0x0003e20000000800 */
[----:B------:R-:W3:Y:S02]  /*10b20*/  LDSM.16.MT88.4 R144, [R213+0x900] ;  /* 0x00090000d590783b */ /* 0x000ee40000004200 */
[-C--:B------:R-:W-:Y:S07]  /*10b30*/  HMMA.16816.F32 R116, R136, R148.reuse, R116 ;  /* 0x000000948874723c */ /* 0x080fee0000001874 */
[----:B------:R4:W-:Y:S01]  /*10b40*/  MUFU.EX2 R200, R39 ;  /* 0x0000002700c87308 */ /* 0x0009e20000000800 */
[C---:B------:R-:W-:Y:S08]  /*10b50*/  HMMA.16816.F32 R120, R140.reuse, R148, R120 ;  /* 0x000000948c78723c */ /* 0x040ff00000001878 */
[-C--:B------:R-:W-:Y:S01]  /*10b60*/  HMMA.16816.F32 R124, R140, R150.reuse, R124 ;  /* 0x000000968c7c723c */ /* 0x080fe2000000187c */
[----:B------:R5:W3:Y:S01]  /*10b70*/  MUFU.EX2 R165, R134 ;  /* 0x0000008600a57308 */ /* 0x000ae20000000800 */
[----:B------:R-:W3:Y:S02]  /*10b80*/  LDSM.16.MT88.4 R140, [R216+0x900] ;  /* 0x00090000d88c783b */ /* 0x000ee40000004200 */
[C---:B-1----:R-:W-:Y:S07]  /*10b90*/  FMUL.FTZ R38, R132.reuse, R170 ;  /* 0x000000aa84267220 */ /* 0x042fee0000410000 */
[----:B------:R1:W-:Y:S01]  /*10ba0*/  MUFU.EX2 R202, R48 ;  /* 0x0000003000ca7308 */ /* 0x0003e20000000800 */
[C---:B----4-:R-:W-:Y:S02]  /*10bb0*/  FMUL.FTZ R39, R132.reuse, R171 ;  /* 0x000000ab84277220 */ /* 0x050fe40000410000 */
[----:B--2---:R-:W-:Y:S07]  /*10bc0*/  FFMA.FTZ R132, R132, R152, R240 ;  /* 0x0000009884847223 */ /* 0x004fee00000100f0 */
[----:B------:R2:W4:Y:S01]  /*10bd0*/  MUFU.EX2 R201, R49 ;  /* 0x0000003100c97308 */ /* 0x0005220000000800 */
[----:B------:R-:W-:Y:S01]  /*10be0*/  HMMA.16816.F32 R36, R136, R150, R36 ;  /* 0x000000968824723c */ /* 0x000fe20000001824 */
[----:B------:R-:W4:Y:S03]  /*10bf0*/  LDSM.16.MT88.4 R148, [R214+0x900] ;  /* 0x00090000d694783b */ /* 0x000f260000004200 */
[----:B-----5:R-:W-:Y:S01]  /*10c00*/  FFMA.FTZ R134, R51, c[0x0][0x2d0], -R181 ;  /* 0x0000b40033867a23 */ /* 0x020fe200000108b5 */
[----:B------:R-:W-:Y:S02]  /*10c10*/  F2FP.PACK_AB R51, R232, R211 ;  /* 0x000000d3e833723e */ /* 0x000fe400000000ff */
[----:B------:R-:W-:Y:S02]  /*10c20*/  F2FP.PACK_AB R136, R207, R208 ;  /* 0x000000d0cf88723e */ /* 0x000fe400000000ff */
[----:B------:R5:W-:Y:S03]  /*10c30*/  MUFU.EX2 R199, R50 ;  /* 0x0000003200c77308 */ /* 0x000be60000000800 */
[----:B------:R-:W-:Y:S02]  /*10c40*/  F2FP.PACK_AB R138, R205, R206 ;  /* 0x000000cecd8a723e */ /* 0x000fe400000000ff */
[----:B-1----:R-:W-:Y:S02]  /*10c50*/  F2FP.PACK_AB R48, R235, R236 ;  /* 0x000000eceb30723e */ /* 0x002fe400000000ff */
[----:B------:R-:W-:Y:S02]  /*10c60*/  F2FP.PACK_AB R137, R175, R182 ;  /* 0x000000b6af89723e */ /* 0x000fe400000000ff */
[----:B---3--:R-:W-:Y:S01]  /*10c70*/  F2FP.PACK_AB R139, R165, R174 ;  /* 0x000000aea58b723e */ /* 0x008fe200000000ff */
[----:B------:R-:W-:Y:S01]  /*10c80*/  MUFU.EX2 R187, R66 ;  /* 0x0000004200bb7308 */ /* 0x000fe20000000800 */
[----:B--2---:R-:W-:Y:S09]  /*10c90*/  F2FP.PACK_AB R49, R210, R209 ;  /* 0x000000d1d231723e */ /* 0x004ff200000000ff */
[----:B------:R1:W-:Y:S01]  /*10ca0*/  MUFU.EX2 R188, R67 ;  /* 0x0000004300bc7308 */ /* 0x0003e20000000800 */
[----:B-----5:R-:W-:Y:S09]  /*10cb0*/  F2FP.PACK_AB R50, R233, R234 ;  /* 0x000000eae932723e */ /* 0x020ff200000000ff */
[----:B------:R-:W-:Y:S01]  /*10cc0*/  MUFU.EX2 R177, R56 ;  /* 0x0000003800b17308 */ /* 0x000fe20000000800 */
[-C--:B------:R-:W-:Y:S08]  /*10cd0*/  HMMA.16816.F32 R4, R48, R144.reuse, R4 ;  /* 0x000000903004723c */ /* 0x080ff00000001804 */
[C---:B------:R-:W-:Y:S01]  /*10ce0*/  HMMA.16816.F32 R8, R136.reuse, R144, R8 ;  /* 0x000000908808723c */ /* 0x040fe20000001808 */
[----:B------:R-:W-:Y:S01]  /*10cf0*/  MUFU.EX2 R179, R57 ;  /* 0x0000003900b37308 */ /* 0x000fe20000000800 */
[----:B-1----:R-:W-:Y:S06]  /*10d00*/  LDSM.16.MT88.4 R64, [R214+0x1100] ;  /* 0x00110000d640783b */ /* 0x002fec0000004200 */
[-C--:B------:R-:W-:Y:S03]  /*10d10*/  HMMA.16816.F32 R12, R136, R146.reuse, R12 ;  /* 0x00000092880c723c */ /* 0x080fe6000000180c */
[----:B------:R-:W1:Y:S05]  /*10d20*/  MUFU.EX2 R198, R134 ;  /* 0x0000008600c67308 */ /* 0x000e6a0000000800 */
[C---:B------:R-:W-:Y:S01]  /*10d30*/  HMMA.16816.F32 R16, R48.reuse, R146, R16 ;  /* 0x000000923010723c */ /* 0x040fe20000001810 */
[----:B------:R-:W2:Y:S04]  /*10d40*/  LDSM.16.MT88.4 R144, [R215+0x900] ;  /* 0x00090000d790783b */ /* 0x000ea80000004200 */
[----:B------:R3:W-:Y:S03]  /*10d50*/  MUFU.EX2 R134, R47 ;  /* 0x0000002f00867308 */ /* 0x0007e60000000800 */
[-C--:B------:R-:W-:Y:S07]  /*10d60*/  HMMA.16816.F32 R20, R48, R140.reuse, R20 ;  /* 0x0000008c3014723c */ /* 0x080fee0000001814 */
[----:B------:R5:W-:Y:S01]  /*10d70*/  MUFU.EX2 R166, R40 ;  /* 0x0000002800a67308 */ /* 0x000be20000000800 */
[C---:B------:R-:W-:Y:S08]  /*10d80*/  HMMA.16816.F32 R32, R136.reuse, R140, R32 ;  /* 0x0000008c8820723c */ /* 0x040ff00000001820 */
[-C--:B------:R-:W-:Y:S01]  /*10d90*/  HMMA.16816.F32 R24, R136, R142.reuse, R24 ;  /* 0x0000008e8818723c */ /* 0x080fe20000001818 */
[----:B------:R1:W1:Y:S01]  /*10da0*/  MUFU.EX2 R197, R41 ;  /* 0x0000002900c57308 */ /* 0x0002620000000800 */
[----:B---3--:R-:W3:Y:S06]  /*10db0*/  LDSM.16.MT88.4 R44, [R213+0x1100] ;  /* 0x00110000d52c783b */ /* 0x008eec0000004200 */
[C---:B------:R-:W-:Y:S03]  /*10dc0*/  HMMA.16816.F32 R100, R48.reuse, R142, R100 ;  /* 0x0000008e3064723c */ /* 0x040fe60000001864 */
[----:B------:R2:W-:Y:S01]  /*10dd0*/  MUFU.EX2 R164, R42 ;  /* 0x0000002a00a47308 */ /* 0x0005e20000000800 */
[----:B-----5:R-:W-:Y:S04]  /*10de0*/  F2FP.PACK_AB R40, R203, R204 ;  /* 0x000000cccb28723e */ /* 0x020fe800000000ff */
[-C--:B----4-:R-:W-:Y:S05]  /*10df0*/  HMMA.16816.F32 R28, R48, R148.reuse, R28 ;  /* 0x00000094301c723c */ /* 0x090fea000000181c */
[----:B------:R4:W5:Y:S03]  /*10e00*/  MUFU.EX2 R173, R43 ;  /* 0x0000002b00ad7308 */ /* 0x0009660000000800 */
[C---:B------:R-:W-:Y:S04]  /*10e10*/  HMMA.16816.F32 R104, R136.reuse, R148, R104 ;  /* 0x000000948868723c */ /* 0x040fe80000001868 */
[----:B-1----:R-:W-:Y:S03]  /*10e20*/  F2FP.PACK_AB R41, R200, R167 ;  /* 0x000000a7c829723e */ /* 0x002fe600000000ff */
[----:B------:R-:W-:Y:S01]  /*10e30*/  MUFU.EX2 R178, R60 ;  /* 0x0000003c00b27308 */ /* 0x000fe20000000800 */
[-C--:B------:R-:W-:Y:S04]  /*10e40*/  HMMA.16816.F32 R108, R136, R150.reuse, R108 ;  /* 0x00000096886c723c */ /* 0x080fe8000000186c */
[----:B--2---:R-:W-:Y:S04]  /*10e50*/  F2FP.PACK_AB R42, R201, R202 ;  /* 0x000000cac92a723e */ /* 0x004fe800000000ff */
[C---:B------:R-:W-:Y:S01]  /*10e60*/  HMMA.16816.F32 R112, R48.reuse, R150, R112 ;  /* 0x000000963070723c */ /* 0x040fe20000001870 */
[----:B------:R-:W-:Y:S01]  /*10e70*/  LDSM.16.MT88.4 R148, [R213+0x2900] ;  /* 0x00290000d594783b */ /* 0x000fe20000004200 */
[----:B------:R-:W-:Y:S02]  /*10e80*/  MUFU.EX2 R60, R59 ;  /* 0x0000003b003c7308 */ /* 0x000fe40000000800 */
[----:B----4-:R-:W-:Y:S04]  /*10e90*/  F2FP.PACK_AB R43, R198, R199 ;  /* 0x000000c7c62b723e */ /* 0x010fe800000000ff */
[-C--:B------:R-:W-:Y:S04]  /*10ea0*/  HMMA.16816.F32 R116, R48, R144.reuse, R116 ;  /* 0x000000903074723c */ /* 0x080fe80000001874 */
[----:B------:R-:W-:Y:S04]  /*10eb0*/  MUFU.EX2 R176, R61 ;  /* 0x0000003d00b07308 */ /* 0x000fe80000000800 */
[C---:B------:R-:W-:Y:S06]  /*10ec0*/  HMMA.16816.F32 R120, R136.reuse, R144, R120 ;  /* 0x000000908878723c */ /* 0x040fec0000001878 */
[----:B------:R1:W2:Y:S02]  /*10ed0*/  MUFU.EX2 R61, R58 ;  /* 0x0000003a003d7308 */ /* 0x0002a40000000800 */
[-C--:B------:R-:W-:Y:S08]  /*10ee0*/  HMMA.16816.F32 R124, R136, R146.reuse, R124 ;  /* 0x00000092887c723c */ /* 0x080ff0000000187c */
[----:B------:R-:W-:Y:S01]  /*10ef0*/  HMMA.16816.F32 R36, R48, R146, R36 ;  /* 0x000000923024723c */ /* 0x000fe20000001824 */
[----:B------:R-:W-:Y:S06]  /*10f00*/  MUFU.EX2 R97, R97 ;  /* 0x0000006100617308 */ /* 0x000fec0000000800 */
[----:B------:R-:W-:Y:S01]  /*10f10*/  F2FP.PACK_AB R48, R197, R166 ;  /* 0x000000a6c530723e */ /* 0x000fe200000000ff */
[-C--:B---3--:R-:W-:Y:S03]  /*10f20*/  HMMA.16816.F32 R4, R40, R44.reuse, R4 ;  /* 0x0000002c2804723c */ /* 0x088fe60000001804 */
[----:B------:R-:W-:Y:S02]  /*10f30*/  MUFU.EX2 R99, R99 ;  /* 0x0000006300637308 */ /* 0x000fe40000000800 */
[----:B------:R-:W-:Y:S01]  /*10f40*/  F2FP.PACK_AB R50, R195, R196 ;  /* 0x000000c4c332723e */ /* 0x000fe200000000ff */
[----:B-1----:R-:W-:Y:S01]  /*10f50*/  LDSM.16.MT88.4 R56, [R214+0x1900] ;  /* 0x00190000d638783b */ /* 0x002fe20000004200 */
[----:B-----5:R-:W-:Y:S02]  /*10f60*/  F2FP.PACK_AB R49, R173, R164 ;  /* 0x000000a4ad31723e */ /* 0x020fe400000000ff */
[----:B------:R-:W-:Y:S04]  /*10f70*/  F2FP.PACK_AB R51, R134, R172 ;  /* 0x000000ac8633723e */ /* 0x000fe800000000ff */
[----:B------:R-:W-:Y:S03]  /*10f80*/  MUFU.EX2 R93, R93 ;  /* 0x0000005d005d7308 */ /* 0x000fe60000000800 */
[C---:B------:R-:W-:Y:S07]  /*10f90*/  HMMA.16816.F32 R8, R48.reuse, R44, R8 ;  /* 0x0000002c3008723c */ /* 0x040fee0000001808 */
[----:B------:R-:W-:Y:S01]  /*10fa0*/  MUFU.EX2 R62, R62 ;  /* 0x0000003e003e7308 */ /* 0x000fe20000000800 */
[-C--:B------:R-:W-:Y:S08]  /*10fb0*/  HMMA.16816.F32 R12, R48, R46.reuse, R12 ;  /* 0x0000002e300c723c */ /* 0x080ff0000000180c */
[C---:B------:R-:W-:Y:S01]  /*10fc0*/  HMMA.16816.F32 R16, R40.reuse, R46, R16 ;  /* 0x0000002e2810723c */ /* 0x040fe20000001810 */
[----:B------:R-:W1:Y:S01]  /*10fd0*/  LDSM.16.MT88.4 R44, [R215+0x1100] ;  /* 0x00110000d72c783b */ /* 0x000e620000004200 */
[----:B------:R-:W3:Y:S06]  /*10fe0*/  MUFU.EX2 R63, R63 ;  /* 0x0000003f003f7308 */ /* 0x000eec0000000800 */
[-C--:B------:R-:W-:Y:S04]  /*10ff0*/  HMMA.16816.F32 R20, R40, R52.reuse, R20 ;  /* 0x000000342814723c */ /* 0x080fe80000001814 */
[----:B------:R-:W-:Y:S04]  /*11000*/  MUFU.EX2 R68, R68 ;  /* 0x0000004400447308 */ /* 0x000fe80000000800 */
        /* <DEDUP_REMOVED lines=48> */
[----:B------:R-:W3:Y:S03]  /*11310*/  MUFU.EX2 R85, R85 ;  /* 0x0000005500557308 */ /* 0x000ee60000000800 */
[C---:B------:R-:W-:Y:S07]  /*11320*/  HMMA.16816.F32 R104, R44.reuse, R56, R104 ;  /* 0x000000382c68723c */ /* 0x040fee0000001868 */
[----:B------:R-:W4:Y:S01]  /*11330*/  MUFU.EX2 R96, R96 ;  /* 0x0000006000607308 */ /* 0x000f220000000800 */
[-C--:B------:R-:W-:Y:S08]  /*11340*/  HMMA.16816.F32 R108, R44, R58.reuse, R108 ;  /* 0x0000003a2c6c723c */ /* 0x080ff0000000186c */
[C---:B------:R-:W-:Y:S01]  /*11350*/  HMMA.16816.F32 R112, R40.reuse, R58, R112 ;  /* 0x0000003a2870723c */ /* 0x040fe20000001870 */
[----:B------:R-:W-:Y:S01]  /*11360*/  LDSM.16.MT88.4 R56, [R214+0x2100] ;  /* 0x00210000d638783b */ /* 0x000fe20000004200 */
[----:B------:R-:W-:Y:S02]  /*11370*/  MUFU.EX2 R86, R86 ;  /* 0x0000005600567308 */ /* 0x000fe40000000800 */
[----:B---3--:R-:W-:Y:S04]  /*11380*/  F2FP.PACK_AB R168, R85, R84 ;  /* 0x0000005455a8723e */ /* 0x008fe800000000ff */
[-C--:B--2---:R-:W-:Y:S04]  /*11390*/  HMMA.16816.F32 R116, R40, R52.reuse, R116 ;  /* 0x000000342874723c */ /* 0x084fe80000001874 */
[----:B------:R-:W2:Y:S01]  /*113a0*/  MUFU.EX2 R87, R87 ;  /* 0x0000005700577308 */ /* 0x000ea20000000800 */
[----:B----4-:R-:W-:Y:S03]  /*113b0*/  F2FP.PACK_AB R170, R97, R96 ;  /* 0x0000006061aa723e */ /* 0x010fe600000000ff */
[C---:B------:R-:W-:Y:S06]  /*113c0*/  HMMA.16816.F32 R120, R44.reuse, R52, R120 ;  /* 0x000000342c78723c */ /* 0x040fec0000001878 */
[----:B------:R-:W3:Y:S02]  /*113d0*/  MUFU.EX2 R98, R98 ;  /* 0x0000006200627308 */ /* 0x000ee40000000800 */
        /* <DEDUP_REMOVED lines=13> */
[----:B--2---:R-:W-:Y:S02]  /*114b0*/  F2FP.PACK_AB R169, R87, R86 ;  /* 0x0000005657a9723e */ /* 0x004fe400000000ff */
[----:B---3--:R-:W-:Y:S01]  /*114c0*/  F2FP.PACK_AB R171, R99, R98 ;  /* 0x0000006263ab723e */ /* 0x008fe200000000ff */
[-C--:B-1----:R-:W-:Y:S01]  /*114d0*/  HMMA.16816.F32 R4, R40, R48.reuse, R4 ;  /* 0x000000302804723c */ /* 0x082fe20000001804 */
[----:B------:R-:W-:Y:S07]  /*114e0*/  MUFU.EX2 R94, R94 ;  /* 0x0000005e005e7308 */ /* 0x000fee0000000800 */
[C---:B------:R-:W-:Y:S03]  /*114f0*/  HMMA.16816.F32 R8, R44.reuse, R48, R8 ;  /* 0x000000302c08723c */ /* 0x040fe60000001808 */
[----:B------:R-:W-:Y:S05]  /*11500*/  MUFU.EX2 R88, R88 ;  /* 0x0000005800587308 */ /* 0x000fea0000000800 */
[-C--:B------:R-:W-:Y:S05]  /*11510*/  HMMA.16816.F32 R12, R44, R50.reuse, R12 ;  /* 0x000000322c0c723c */ /* 0x080fea000000180c */
[----:B------:R-:W1:Y:S03]  /*11520*/  MUFU.EX2 R89, R89 ;  /* 0x0000005900597308 */ /* 0x000e660000000800 */
[C---:B------:R-:W-:Y:S01]  /*11530*/  HMMA.16816.F32 R16, R40.reuse, R50, R16 ;  /* 0x000000322810723c */ /* 0x040fe20000001810 */
[----:B------:R-:W2:Y:S06]  /*11540*/  LDSM.16.MT88.4 R48, [R215+0x2100] ;  /* 0x00210000d730783b */ /* 0x000eac0000004200 */
[----:B------:R-:W3:Y:S01]  /*11550*/  MUFU.EX2 R90, R90 ;  /* 0x0000005a005a7308 */ /* 0x000ee20000000800 */
[-C--:B----4-:R-:W-:Y:S08]  /*11560*/  HMMA.16816.F32 R20, R40, R52.reuse, R20 ;  /* 0x000000342814723c */ /* 0x090ff00000001814 */
[C---:B------:R-:W-:Y:S08]  /*11570*/  HMMA.16816.F32 R32, R44.reuse, R52, R32 ;  /* 0x000000342c20723c */ /* 0x040ff00000001820 */
[-C--:B------:R-:W-:Y:S08]  /*11580*/  HMMA.16816.F32 R24, R44, R54.reuse, R24 ;  /* 0x000000362c18723c */ /* 0x080ff00000001818 */
[C---:B------:R-:W-:Y:S01]  /*11590*/  HMMA.16816.F32 R100, R40.reuse, R54, R100 ;  /* 0x000000362864723c */ /* 0x040fe20000001864 */
[----:B------:R-:W4:Y:S07]  /*115a0*/  LDSM.16.MT88.4 R52, [R216+0x2900] ;  /* 0x00290000d834783b */ /* 0x000f2e0000004200 */
[-C--:B------:R-:W-:Y:S08]  /*115b0*/  HMMA.16816.F32 R28, R40, R56.reuse, R28 ;  /* 0x00000038281c723c */ /* 0x080ff0000000181c */
[C---:B------:R-:W-:Y:S01]  /*115c0*/  HMMA.16816.F32 R104, R44.reuse, R56, R104 ;  /* 0x000000382c68723c */ /* 0x040fe20000001868 */
[----:B------:R5:W1:Y:S07]  /*115d0*/  MUFU.EX2 R56, R2 ;  /* 0x0000000200387308 */ /* 0x000a6e0000000800 */
[-C--:B------:R-:W-:Y:S08]  /*115e0*/  HMMA.16816.F32 R108, R44, R58.reuse, R108 ;  /* 0x0000003a2c6c723c */ /* 0x080ff0000000186c */
[C---:B------:R-:W-:Y:S08]  /*115f0*/  HMMA.16816.F32 R112, R40.reuse, R58, R112 ;  /* 0x0000003a2870723c */ /* 0x040ff00000001870 */
[-C--:B--2---:R-:W-:Y:S04]  /*11600*/  HMMA.16816.F32 R116, R40, R48.reuse, R116 ;  /* 0x000000302874723c */ /* 0x084fe80000001874 */
[----:B-----5:R-:W-:Y:S01]  /*11610*/  FADD.FTZ R2, R238, R131 ;  /* 0x00000083ee027221 */ /* 0x020fe20000010000 */
[----:B------:R-:W-:Y:S03]  /*11620*/  MOV R131, R129 ;  /* 0x0000008100837202 */ /* 0x000fe60000000f00 */
[----:B------:R-:W-:Y:S01]  /*11630*/  FADD.FTZ R2, R239, R2 ;  /* 0x00000002ef027221 */ /* 0x000fe20000010000 */
[C---:B------:R-:W-:Y:S08]  /*11640*/  HMMA.16816.F32 R120, R44.reuse, R48, R120 ;  /* 0x000000302c78723c */ /* 0x040ff00000001878 */
[-C--:B------:R-:W-:Y:S08]  /*11650*/  HMMA.16816.F32 R124, R44, R50.reuse, R124 ;  /* 0x000000322c7c723c */ /* 0x080ff0000000187c */
[----:B------:R-:W-:Y:S07]  /*11660*/  HMMA.16816.F32 R36, R40, R50, R36 ;  /* 0x000000322824723c */ /* 0x000fee0000001824 */
[----:B-1----:R-:W-:Y:S01]  /*11670*/  F2FP.PACK_AB R40, R89, R88 ;  /* 0x000000585928723e */ /* 0x002fe200000000ff */
        /* <DEDUP_REMOVED lines=116> */
.L_x_282:
        /* <DEDUP_REMOVED lines=19> */
.L_x_301:
[----:B------:R-:W-:Y:S04]  /*11ef0*/  DEPBAR.LE SB0, 0x0 ;  /* 0x000080000000791a */ /* 0x000fe80000000000 */
[----:B------:R-:W-:Y:S01]  /*11f00*/  BAR.SYNC.DEFER_BLOCKING 0x0 ;  /* 0x0000000000007b1d */ /* 0x000fe20000010000 */
[C---:B------:R-:W-:Y:S01]  /*11f10*/  ISETP.GT.AND P4, PT, R229.reuse, UR4, PT ;  /* 0x00000004e5007c0c */ /* 0x040fe2000bf84270 */
[C---:B------:R-:W-:Y:S01]  /*11f20*/  IMAD R0, R229.reuse, UR15, RZ ;  /* 0x0000000fe5007c24 */ /* 0x040fe2000f8e02ff */
[----:B------:R-:W-:Y:S05]  /*11f30*/  SHF.R.S32.HI R128, RZ, 0x1f, R229 ;  /* 0x0000001fff807819 */ /* 0x000fea00000114e5 */
[----:B------:R-:W-:Y:S01]  /*11f40*/  IMAD R0, R128, UR18, R0 ;  /* 0x0000001280007c24 */ /* 0x000fe2000f8e0200 */
[----:B------:R-:W-:Y:S06]  /*11f50*/  LDSM.16.M88.4 R96, [R219+0x6100] ;  /* 0x00610000db60783b */ /* 0x000fec0000000200 */
[----:B--2---:R-:W2:Y:S06]  /*11f60*/  LDSM.16.M88.4 R16, [R212+0x3100] ;  /* 0x00310000d410783b */ /* 0x004eac0000000200 */
[----:B------:R-:W3:Y:S06]  /*11f70*/  LDSM.16.M88.4 R92, [R219+0x8100] ;  /* 0x00810000db5c783b */ /* 0x000eec0000000200 */
[----:B-1----:R-:W4:Y:S06]  /*11f80*/  LDL.64 R2, [R1] ;  /* 0x0000000001027983 */ /* 0x002f2c0000100a00 */
[----:B------:R-:W1:Y:S06]  /*11f90*/  LDSM.16.M88.4 R32, [R212+0x3900] ;  /* 0x00390000d420783b */ /* 0x000e6c0000000200 */
[----:B------:R-:W5:Y:S06]  /*11fa0*/  LDL.64 R234, [R1+0x20] ;  /* 0x0000200001ea7983 */ /* 0x000f6c0000100a00 */
[----:B------:R-:W1:Y:S06]  /*11fb0*/  LDSM.16.M88.4 R48, [R212+0x4100] ;  /* 0x00410000d430783b */ /* 0x000e6c0000000200 */
[----:B------:R-:W5:Y:S01]  /*11fc0*/  LDL.64 R232, [R1+0x30] ;  /* 0x0000300001e87983 */ /* 0x000f620000100a00 */
        /* <DEDUP_REMOVED lines=76> */
[----:B--2---:R-:W-:Y:S02]  /*12490*/  IADD3 R128, P0, R188, UR9, RZ ;  /* 0x00000009bc807c10 */ /* 0x004fe4000ff1e0ff */
[----:B------:R-:W-:Y:S02]  /*124a0*/  @P4 IADD3 R0, R229, -0x1, RZ ;  /* 0xffffffffe5004810 */ /* 0x000fe40007ffe0ff */
[-C--:B------:R-:W-:Y:S04]  /*124b0*/  HMMA.16816.F32 R76, R184, R194.reuse, R76 ;  /* 0x000000c2b84c723c */ /* 0x080fe8000000184c */
[----:B------:R-:W-:Y:S02]  /*124c0*/  IADD3.X R129, R189, UR8, RZ, P0, !PT ;  /* 0x00000008bd817c10 */ /* 0x000fe400087fe4ff */
[----:B------:R-:W-:Y:S02]  /*124d0*/  PLOP3.LUT P0, PT, PT, PT, UP1, 0x80, 0x0 ;  /* 0x000000000000781c */ /* 0x000fe40003f0f018 */
[C---:B------:R-:W-:Y:S01]  /*124e0*/  HMMA.16816.F32 R80, R176.reuse, R194, R80 ;  /* 0x000000c2b050723c */ /* 0x040fe20000001850 */
[----:B------:R2:W-:Y:S03]  /*124f0*/  LDGSTS.E.BYPASS.LTC128B.128 [R231+0x2900], [R128.64], !P3 ;  /* 0x0290000080e77fae */ /* 0x0005e6000d901d6c */
[----:B----4-:R-:W-:Y:S03]  /*12500*/  @P4 IMAD.WIDE.U32 R2, R0, c[0x0][0x1e0], RZ ;  /* 0x0000780000024a25 */ /* 0x010fe600078e00ff */
[----:B-1----:R-:W-:Y:S01]  /*12510*/  LDSM.16.M88.4 R200, [R218+0x3100] ;  /* 0x00310000dac8783b */ /* 0x002fe20000000200 */
[-C--:B------:R-:W-:Y:S05]  /*12520*/  HMMA.16816.F32 R84, R176, R196.reuse, R84 ;  /* 0x000000c4b054723c */ /* 0x080fea0000001854 */
[----:B---3--:R-:W1:Y:S03]  /*12530*/  LDSM.16.M88.4 R188, [R220+0x6100] ;  /* 0x00610000dcbc783b */ /* 0x008e660000000200 */
[C---:B------:R-:W-:Y:S03]  /*12540*/  HMMA.16816.F32 R88, R184.reuse, R196, R88 ;  /* 0x000000c4b858723c */ /* 0x040fe60000001858 */
[----:B------:R-:W3:Y:S05]  /*12550*/  LDSM.16.M88.4 R204, [R220+0x8100] ;  /* 0x00810000dccc783b */ /* 0x000eea0000000200 */
[-C--:B------:R-:W-:Y:S01]  /*12560*/  HMMA.16816.F32 R92, R184, R198.reuse, R92 ;  /* 0x000000c6b85c723c */ /* 0x080fe2000000185c */
[----:B------:R-:W0:Y:S03]  /*12570*/  LDGDEPBAR ;  /* 0x00000000000079af */ /* 0x000e260000000000 */
[----:B--2---:R-:W-:Y:S01]  /*12580*/  @P4 SHF.R.S32.HI R128, RZ, 0x1f, R0 ;  /* 0x0000001fff804819 */ /* 0x004fe20000011400 */
[----:B-----5:R-:W-:Y:S02]  /*12590*/  @P4 IMAD.MOV.U32 R129, RZ, RZ, R235 ;  /* 0x000000ffff814224 */ /* 0x020fe400078e00eb */
[----:B------:R-:W2:Y:S01]  /*125a0*/  LDSM.16.M88.4 R208, [R218+0x3900] ;  /* 0x00390000dad0783b */ /* 0x000ea20000000200 */
[----:B------:R-:W-:Y:S04]  /*125b0*/  HMMA.16816.F32 R96, R176, R198, R96 ;  /* 0x000000c6b060723c */ /* 0x000fe80000001860 */
[----:B------:R-:W-:Y:S01]  /*125c0*/  @P4 IMAD R128, R128, c[0x0][0x1e0], RZ ;  /* 0x0000780080804a24 */ /* 0x000fe200078e02ff */
[----:B------:R-:W4:Y:S03]  /*125d0*/  LDSM.16.M88.4 R172, [R218+0x4100] ;  /* 0x00410000daac783b */ /* 0x000f260000000200 */
[----:B------:R-:W-:Y:S03]  /*125e0*/  @P4 IMAD R128, R0, c[0x0][0x1e4], R128 ;  /* 0x0000790000804a24 */ /* 0x000fe600078e0280 */
[----:B------:R-:W5:Y:S01]  /*125f0*/  LDSM.16.M88.4 R180, [R218+0x4900] ;  /* 0x00490000dab4783b */ /* 0x000f620000000200 */
        /* <DEDUP_REMOVED lines=12> */
[----:B------:R-:W-:Y:S03]  /*126c0*/  @P1 IMAD.HI.U32 R0, R135, c[0x0][0x2c8], RZ ;  /* 0x0000b20087001a27 */ /* 0x000fe600078e00ff */
[----:B------:R-:W-:Y:S01]  /*126d0*/  LDSM.16.M88.4 R196, [R221+0x8100] ;  /* 0x00810000ddc4783b */ /* 0x000fe20000000200 */
[-C--:B------:R-:W-:Y:S03]  /*126e0*/  HMMA.16816.F32 R12, R204, R202.reuse, R12 ;  /* 0x000000cacc0c723c */ /* 0x080fe6000000180c */
[----:B------:R-:W-:Y:S05]  /*126f0*/  @P0 SHF.R.U32.HI R135, RZ, c[0x0][0x2cc], R0 ;  /* 0x0000b300ff870a19 */ /* 0x000fea0000011600 */
        /* <DEDUP_REMOVED lines=35> */
[C---:B------:R-:W-:Y:S08]  /*12930*/  HMMA.16816.F32 R40, R196.reuse, R180, R40 ;  /* 0x000000b4c428723c */ /* 0x040ff00000001828 */
[-C--:B------:R-:W-:Y:S08]  /*12940*/  HMMA.16816.F32 R44, R196, R182.reuse, R44 ;  /* 0x000000b6c42c723c */ /* 0x080ff0000000182c */
[C---:B------:R-:W-:Y:S07]  /*12950*/  HMMA.16816.F32 R48, R172.reuse, R182, R48 ;  /* 0x000000b6ac30723c */ /* 0x040fee0000001830 */
[----:B------:R-:W-:Y:S01]  /*12960*/  @P4 IADD3 R182, P2, R2, UR16, RZ ;  /* 0x0000001002b64c10 */ /* 0x000fe2000ff5e0ff */
[-C--:B----4-:R-:W-:Y:S04]  /*12970*/  HMMA.16816.F32 R52, R172, R176.reuse, R52 ;  /* 0x000000b0ac34723c */ /* 0x090fe80000001834 */
[----:B------:R-:W-:Y:S02]  /*12980*/  @P4 IADD3.X R183, R3, UR17, RZ, P2, !PT ;  /* 0x0000001103b74c10 */ /* 0x000fe400097fe4ff */
[----:B------:R-:W-:Y:S02]  /*12990*/  @P4 IADD3 R128, P1, R182, UR16, RZ ;  /* 0x00000010b6804c10 */ /* 0x000fe4000ff3e0ff */
[C---:B------:R-:W-:Y:S04]  /*129a0*/  HMMA.16816.F32 R56, R196.reuse, R176, R56 ;  /* 0x000000b0c438723c */ /* 0x040fe80000001838 */
[----:B------:R-:W-:Y:S02]  /*129b0*/  @P4 IADD3.X R129, R183, UR17, RZ, P1, !PT ;  /* 0x00000011b7814c10 */ /* 0x000fe40008ffe4ff */
[----:B------:R-:W-:Y:S02]  /*129c0*/  @P4 IADD3 R180, P0, R128, UR16, RZ ;  /* 0x0000001080b44c10 */ /* 0x000fe4000ff1e0ff */
[-C--:B------:R-:W-:Y:S04]  /*129d0*/  HMMA.16816.F32 R60, R196, R178.reuse, R60 ;  /* 0x000000b2c43c723c */ /* 0x080fe8000000183c */
[----:B------:R-:W-:Y:S04]  /*129e0*/  @P4 IADD3.X R181, R129, UR17, RZ, P0, !PT ;  /* 0x0000001181b54c10 */ /* 0x000fe800087fe4ff */
        /* <DEDUP_REMOVED lines=14> */
[----:B------:R2:W-:Y:S06]  /*12ad0*/  @P4 LDGSTS.E.BYPASS.LTC128B.128 [R231+0x4100], [R128.64], !P3 ;  /* 0x0410000080e74fae */ /* 0x0005ec000d901d6c */
[----:B------:R3:W-:Y:S01]  /*12ae0*/  @P4 LDGSTS.E.BYPASS.LTC128B.128 [R231+0x4900], [R180.64], !P3 ;  /* 0x04900000b4e74fae */ /* 0x0007e2000d901d6c */
[C---:B------:R-:W-:Y:S04]  /*12af0*/  HMMA.16816.F32 R88, R196.reuse, R176, R88 ;  /* 0x000000b0c458723c */ /* 0x040fe80000001858 */
[----:B-1----:R-:W-:Y:S04]  /*12b00*/  @P4 IADD3 R2, P1, R180, UR16, RZ ;  /* 0x00000010b4024c10 */ /* 0x002fe8000ff3e0ff */
[-C--:B------:R-:W-:Y:S04]  /*12b10*/  HMMA.16816.F32 R92, R196, R178.reuse, R92 ;  /* 0x000000b2c45c723c */ /* 0x080fe8000000185c */
[----:B------:R-:W-:Y:S02]  /*12b20*/  @P4 IADD3.X R3, R181, UR17, RZ, P1, !PT ;  /* 0x00000011b5034c10 */ /* 0x000fe40008ffe4ff */
[----:B------:R-:W-:Y:S03]  /*12b30*/  @P4 IADD3 R176, P0, R2, UR16, RZ ;  /* 0x0000001002b04c10 */ /* 0x000fe6000ff1e0ff */
[----:B------:R1:W-:Y:S03]  /*12b40*/  @P4 LDGSTS.E.BYPASS.LTC128B.128 [R231+0x5100], [R2.64], !P3 ;  /* 0x0510000002e74fae */ /* 0x0003e6000d901d6c */
[----:B------:R-:W-:Y:S01]  /*12b50*/  @P4 IADD3.X R177, R3, UR17, RZ, P0, !PT ;  /* 0x0000001103b14c10 */ /* 0x000fe200087fe4ff */
[----:B------:R-:W-:Y:S01]  /*12b60*/  HMMA.16816.F32 R96, R172, R178, R96 ;  /* 0x000000b2ac60723c */ /* 0x000fe20000001860 */
[----:B------:R-:W-:Y:S03]  /*12b70*/  PLOP3.LUT P0, PT, PT, PT, UP0, 0x40, 0x0 ;  /* 0x000000000000781c */ /* 0x000fe60003f0e808 */
[----:B------:R3:W-:Y:S03]  /*12b80*/  @P4 LDGSTS.E.BYPASS.LTC128B.128 [R231+0x5900], [R176.64], !P3 ;  /* 0x05900000b0e74fae */ /* 0x0007e6000d901d6c */
[----:B------:R-:W-:Y:S03]  /*12b90*/  IMAD.U32 R173, RZ, RZ, UR12 ;  /* 0x0000000cffad7e24 */ /* 0x000fe6000f8e00ff */
[----:B--2---:R-:W2:Y:S06]  /*12ba0*/  SHFL.IDX PT, R129, R135, RZ, 0x1c1f ;  /* 0x001c1fff87817589 */ /* 0x004eac00000e0000 */
[----:B------:R-:W0:Y:S01]  /*12bb0*/  LDGDEPBAR ;  /* 0x00000000000079af */ /* 0x000e220000000000 */
[----:B-1----:R-:W-:Y:S04]  /*12bc0*/  IMAD R2, R229, -0x60, RZ ;  /* 0xffffffa0e5027824 */ /* 0x002fe800078e02ff */
[----:B------:R-:W-:Y:S01]  /*12bd0*/  IMAD.IADD R174, R2, 0x1, -R130 ;  /* 0x0000000102ae7824 */ /* 0x000fe200078e0a82 */
[----:B------:R-:W-:Y:S04]  /*12be0*/  IADD3 R0, -R130, 0x1, R2 ;  /* 0x0000000182007810 */ /* 0x000fe80007ffe102 */
[----:B------:R-:W-:Y:S04]  /*12bf0*/  IADD3 R173, -R173, UR7, R0 ;  /* 0x00000007adad7c10 */ /* 0x000fe8000fffe100 */
[C---:B------:R-:W-:Y:S02]  /*12c00*/  IADD3 R172, R173.reuse, c[0x0][0x328], RZ ;  /* 0x0000ca00adac7a10 */ /* 0x040fe40007ffe0ff */
[----:B------:R-:W-:Y:S03]  /*12c10*/  IADD3 R173, R173, UR10, RZ ;  /* 0x0000000aadad7c10 */ /* 0x000fe6000fffe0ff */
[--C-:B--2---:R-:W-:Y:S02]  /*12c20*/  IMAD.IADD R128, R172, 0x1, R129.reuse ;  /* 0x00000001ac807824 */ /* 0x104fe400078e0281 */
[----:B------:R-:W-:Y:S01]  /*12c30*/  IMAD.IADD R0, R173, 0x1, R129 ;  /* 0x00000001ad007824 */ /* 0x000fe200078e0281 */
[----:B------:R-:W-:-:S05]  /*12c40*/  @P0 BRA `(.L_x_285) ;  /* 0x0000018000000947 */ /* 0x000fca0003800000 */
[----:B---3--:R-:W-:Y:S01]  /*12c50*/  IMAD.U32 R3, RZ, RZ, UR12 ;  /* 0x0000000cff037e24 */ /* 0x008fe2000f8e00ff */
        /* <DEDUP_REMOVED lines=13> */
.L_x_287:
[----:B------:R-:W-:Y:S04]  /*12d30*/  MOV R129, c[0x0][0x32c] ;  /* 0x0000cb0000817a02 */ /* 0x000fe80000000f00 */
[----:B------:R-:W-:Y:S11]  /*12d40*/  ISETP.NE.AND P0, PT, R129, 0x1, PT ;  /* 0x000000018100780c */ /* 0x000ff60003f05270 */
[----:B------:R-:W-:Y:S02]  /*12d50*/  @!UPT UIADD3 URZ, URZ, URZ, URZ ;  /* 0x0000003f3f3ff290 */ /* 0x000fe4000fffe03f */
[----:B------:R-:W-:Y:S05]  /*12d60*/  @P0 IMAD.HI.U32 R129, R3, c[0x0][0x330], RZ ;  /* 0x0000cc0003810a27 */ /* 0x000fea00078e00ff */
[----:B------:R-:W-:Y:S02]  /*12d70*/  @P0 SHF.R.U32.HI R3, RZ, c[0x0][0x334], R129 ;  /* 0x0000cd00ff030a19 */ /* 0x000fe40000011681 */
.L_x_288:
[----:B------:R-:W-:Y:S05]  /*12d80*/  BSYNC B0 ;  /* 0x0000000000007941 */ /* 0x000fea0003800000 */
.L_x_286:
[----:B------:R-:W-:Y:S05]  /*12d90*/  IMAD R3, R3, c[0x0][0x32c], R174 ;  /* 0x0000cb0003037a24 */ /* 0x000fea00078e02ae */
[----:B------:R-:W-:Y:S02]  /*12da0*/  IADD3 R129, R3, c[0x0][0x32c], RZ ;  /* 0x0000cb0003817a10 */ /* 0x000fe40007ffe0ff */
[----:B------:R-:W-:Y:S02]  /*12db0*/  IMNMX R0, R0, R3, !PT ;  /* 0x0000000300007217 */ /* 0x000fe40007800200 */
[----:B------:R-:W-:Y:S02]  /*12dc0*/  IMNMX R128, R128, R129, PT ;  /* 0x0000008180807217 */ /* 0x000fe40003800200 */
.L_x_285:
[----:B---3--:R-:W-:Y:S01]  /*12dd0*/  PLOP3.LUT P0, PT, PT, PT, UP0, 0x40, 0x0 ;  /* 0x000000000000781c */ /* 0x008fe20003f0e808 */
        /* <DEDUP_REMOVED lines=18> */
.L_x_291:
[----:B------:R-:W-:Y:S04]  /*12f00*/  MOV R175, c[0x0][0x32c] ;  /* 0x0000cb0000af7a02 */ /* 0x000fe80000000f00 */
[----:B------:R-:W-:Y:S11]  /*12f10*/  ISETP.NE.AND P0, PT, R175, 0x1, PT ;  /* 0x00000001af00780c */ /* 0x000ff60003f05270 */
[----:B------:R-:W-:Y:S02]  /*12f20*/  @!UPT UIADD3 URZ, URZ, URZ, URZ ;  /* 0x0000003f3f3ff290 */ /* 0x000fe4000fffe03f */
[----:B------:R-:W-:Y:S05]  /*12f30*/  @P0 IMAD.HI.U32 R175, R130, c[0x0][0x330], RZ ;  /* 0x0000cc0082af0a27 */ /* 0x000fea00078e00ff */
[----:B------:R-:W-:Y:S02]  /*12f40*/  @P0 SHF.R.U32.HI R130, RZ, c[0x0][0x334], R175 ;  /* 0x0000cd00ff820a19 */ /* 0x000fe400000116af */
.L_x_292:
[----:B------:R-:W-:Y:S05]  /*12f50*/  BSYNC B0 ;  /* 0x0000000000007941 */ /* 0x000fea0003800000 */
.L_x_290:
[----:B------:R-:W-:Y:S05]  /*12f60*/  IMAD R130, R130, c[0x0][0x32c], R174 ;  /* 0x0000cb0082827a24 */ /* 0x000fea00078e02ae */
[----:B------:R-:W-:Y:S02]  /*12f70*/  IADD3 R175, R130, c[0x0][0x32c], RZ ;  /* 0x0000cb0082af7a10 */ /* 0x000fe40007ffe0ff */
[----:B------:R-:W-:Y:S02]  /*12f80*/  IMNMX R3, R3, R130, !PT ;  /* 0x0000008203037217 */ /* 0x000fe40007800200 */
[----:B------:R-:W-:Y:S02]  /*12f90*/  IMNMX R129, R129, R175, PT ;  /* 0x000000af81817217 */ /* 0x000fe40003800200 */
.L_x_289:
[C---:B------:R-:W-:Y:S02]  /*12fa0*/  ISETP.GE.AND P0, PT, R2.reuse, 0x9, PT ;  /* 0x000000090200780c */ /* 0x040fe40003f06270 */
[----:B------:R-:W-:Y:S02]  /*12fb0*/  ISETP.GE.AND P1, PT, R2, 0x2, PT ;  /* 0x000000020200780c */ /* 0x000fe40003f26270 */
[----:B------:R-:W-:Y:S02]  /*12fc0*/  P2R R181, PR, RZ, 0x1 ;  /* 0x00000001ffb57803 */ /* 0x000fe40000000000 */
[C---:B------:R-:W-:Y:S02]  /*12fd0*/  ISETP.GT.AND P0, PT, R0.reuse, 0x8, !P0 ;  /* 0x000000080000780c */ /* 0x040fe40004704270 */
[----:B------:R-:W-:Y:S02]  /*12fe0*/  P2R R182, PR, RZ, 0x2 ;  /* 0x00000002ffb67803 */ /* 0x000fe40000000000 */
[----:B------:R-:W-:Y:S02]  /*12ff0*/  ISETP.GT.AND P1, PT, R0, 0x1, !P1 ;  /* 0x000000010000780c */ /* 0x000fe40004f24270 */
[----:B------:R-:W-:Y:S02]  /*13000*/  ISETP.GE.AND P2, PT, R2, 0x11, PT ;  /* 0x000000110200780c */ /* 0x000fe40003f46270 */
        /* <DEDUP_REMOVED lines=99> */
[----:B------:R-:W-:Y:S04]  /*13640*/  ISETP.LT.OR P0, PT, R128, 0x59, P0 ;  /* 0x000000598000780c */ /* 0x000fe80000701670 */
[----:B------:R-:W-:Y:S02]  /*13650*/  FSEL R246, R96, -INF , !P0 ;  /* 0xff80000060f67808 */ /* 0x000fe40004000000 */
[----:B------:R-:W-:Y:S04]  /*13660*/  ISETP.GT.AND P0, PT, R0, RZ, !P2 ;  /* 0x000000ff0000720c */ /* 0x000fe80005704270 */
[----:B------:R-:W-:Y:S04]  /*13670*/  ISETP.LT.OR P0, PT, R128, 0x1, P0 ;  /* 0x000000018000780c */ /* 0x000fe80000701670 */
[----:B------:R-:W-:Y:S02]  /*13680*/  FSEL R52, R4, -INF , !P0 ;  /* 0xff80000004347808 */ /* 0x000fe40004000000 */
[----:B------:R-:W-:Y:S01]  /*13690*/  ISETP.GE.AND P0, PT, R2, 0x5a, PT ;  /* 0x0000005a0200780c */ /* 0x000fe20003f06270 */
[----:B------:R-:W1:Y:S03]  /*136a0*/  SHFL.IDX PT, R4, R135, 0x2, 0x1c1f ;  /* 0x005c1f0087047f89 */ /* 0x000e6600000e0000 */
[----:B------:R-:W-:Y:S04]  /*136b0*/  ISETP.GT.AND P2, PT, R0, 0x59, !P0 ;  /* 0x000000590000780c */ /* 0x000fe80004744270 */
[----:B------:R-:W-:Y:S04]  /*136c0*/  ISETP.LT.OR P2, PT, R128, 0x5a, P2 ;  /* 0x0000005a8000780c */ /* 0x000fe80001741670 */
[----:B------:R-:W-:Y:S02]  /*136d0*/  FSEL R247, R97, -INF , !P2 ;  /* 0xff80000061f77808 */ /* 0x000fe40005000000 */
[----:B------:R-:W-:Y:S01]  /*136e0*/  PLOP3.LUT P2, PT, PT, PT, UP0, 0x40, 0x0 ;  /* 0x000000000000781c */ /* 0x000fe20003f4e808 */
[--C-:B-1----:R-:W-:Y:S02]  /*136f0*/  IMAD.IADD R2, R172, 0x1, R4.reuse ;  /* 0x00000001ac027824 */ /* 0x102fe400078e0204 */
[----:B------:R-:W-:Y:S10]  /*13700*/  IMAD.IADD R0, R173, 0x1, R4 ;  /* 0x00000001ad007824 */ /* 0x000ff400078e0204 */
        /* <DEDUP_REMOVED lines=15> */
.L_x_295:
[----:B------:R-:W-:Y:S04]  /*13800*/  MOV R49, c[0x0][0x32c] ;  /* 0x0000cb0000317a02 */ /* 0x000fe80000000f00 */
[----:B------:R-:W-:Y:S11]  /*13810*/  ISETP.NE.AND P2, PT, R49, 0x1, PT ;  /* 0x000000013100780c */ /* 0x000ff60003f45270 */
[----:B------:R-:W-:Y:S02]  /*13820*/  @!UPT UIADD3 URZ, URZ, URZ, URZ ;  /* 0x0000003f3f3ff290 */ /* 0x000fe4000fffe03f */
[----:B------:R-:W-:Y:S05]  /*13830*/  @P2 IMAD.HI.U32 R49, R4, c[0x0][0x330], RZ ;  /* 0x0000cc0004312a27 */ /* 0x000fea00078e00ff */
[----:B------:R-:W-:Y:S02]  /*13840*/  @P2 SHF.R.U32.HI R4, RZ, c[0x0][0x334], R49 ;  /* 0x0000cd00ff042a19 */ /* 0x000fe40000011631 */
.L_x_296:
[----:B------:R-:W-:Y:S05]  /*13850*/  BSYNC B0 ;  /* 0x0000000000007941 */ /* 0x000fea0003800000 */
.L_x_294:
[----:B------:R-:W-:Y:S05]  /*13860*/  IMAD R4, R4, c[0x0][0x32c], R174 ;  /* 0x0000cb0004047a24 */ /* 0x000fea00078e02ae */
[----:B------:R-:W-:Y:S02]  /*13870*/  IADD3 R49, R4, c[0x0][0x32c], RZ ;  /* 0x0000cb0004317a10 */ /* 0x000fe40007ffe0ff */
[----:B------:R-:W-:Y:S02]  /*13880*/  IMNMX R0, R0, R4, !PT ;  /* 0x0000000400007217 */ /* 0x000fe40007800200 */
[----:B------:R-:W-:Y:S02]  /*13890*/  IMNMX R2, R2, R49, PT ;  /* 0x0000003102027217 */ /* 0x000fe40003800200 */
.L_x_293:
[----:B------:R-:W-:Y:S02]  /*138a0*/  ISETP.NE.AND P2, PT, R181, RZ, PT ;  /* 0x000000ffb500720c */ /* 0x000fe40003f45270 */
[----:B------:R-:W-:Y:S02]  /*138b0*/  P2R R49, PR, RZ, 0x8 ;  /* 0x00000008ff317803 */ /* 0x000fe40000000000 */
[----:B------:R-:W-:Y:S02]  /*138c0*/  ISETP.GT.AND P2, PT, R3, 0x8, !P2 ;  /* 0x000000080300780c */ /* 0x000fe40005744270 */
[----:B------:R-:W-:Y:S02]  /*138d0*/  ISETP.NE.AND P3, PT, R48, RZ, PT ;  /* 0x000000ff3000720c */ /* 0x000fe40003f65270 */
[----:B------:R-:W-:Y:S02]  /*138e0*/  ISETP.LT.OR P2, PT, R129, 0x9, P2 ;  /* 0x000000098100780c */ /* 0x000fe40001741670 */
[----:B------:R-:W-:Y:S02]  /*138f0*/  P2R R4, PR, RZ, 0x8 ;  /* 0x00000008ff047803 */ /* 0x000fe40000000000 */
        /* <DEDUP_REMOVED lines=61> */
[----:B------:R-:W-:Y:S02]  /*13cd0*/  ISETP.GT.AND P2, PT, R3, 0x48, !P3 ;  /* 0x000000480300780c */ /* 0x000fe40005f44270 */
[----:B------:R-:W-:Y:S02]  /*13ce0*/  ISETP.NE.AND P3, PT, R37, RZ, PT ;  /* 0x000000ff2500720c */ /* 0x000fe40003f65270 */
        /* <DEDUP_REMOVED lines=21> */
[----:B------:R-:W-:Y:S02]  /*13e40*/  ISETP.GT.AND P2, PT, R3, 0x59, !P0 ;  /* 0x000000590300780c */ /* 0x000fe40004744270 */
[----:B------:R-:W1:Y:S02]  /*13e50*/  SHFL.IDX PT, R3, R135, 0x3, 0x1c1f ;  /* 0x007c1f0087037f89 */ /* 0x000e6400000e0000 */
[----:B------:R-:W-:Y:S04]  /*13e60*/  ISETP.LT.OR P2, PT, R129, 0x5a, P2 ;  /* 0x0000005a8100780c */ /* 0x000fe80001741670 */
[----:B------:R-:W-:Y:S02]  /*13e70*/  FSEL R245, R99, -INF , !P2 ;  /* 0xff80000063f57808 */ /* 0x000fe40005000000 */
[----:B------:R-:W-:Y:S02]  /*13e80*/  ISETP.GT.AND P2, PT, R0, RZ, !P3 ;  /* 0x000000ff0000720c */ /* 0x000fe40005f44270 */
        /* <DEDUP_REMOVED lines=87> */
[----:B------:R-:W-:Y:S01]  /*14400*/  ISETP.GT.AND P2, PT, R0, 0x59, !P0 ;  /* 0x000000590000780c */ /* 0x000fe20004744270 */
[--C-:B-1----:R-:W-:Y:S03]  /*14410*/  IMAD.IADD R0, R173, 0x1, R3.reuse ;  /* 0x00000001ad007824 */ /* 0x102fe600078e0203 */
[----:B------:R-:W-:Y:S01]  /*14420*/  ISETP.LT.OR P2, PT, R2, 0x5a, P2 ;  /* 0x0000005a0200780c */ /* 0x000fe20001741670 */
[----:B------:R-:W-:Y:S03]  /*14430*/  IMAD.IADD R2, R172, 0x1, R3 ;  /* 0x00000001ac027824 */ /* 0x000fe600078e0203 */
        /* <DEDUP_REMOVED lines=18> */
.L_x_299:
[----:B------:R-:W-:Y:S04]  /*14560*/  MOV R4, c[0x0][0x32c] ;  /* 0x0000cb0000047a02 */ /* 0x000fe80000000f00 */
[----:B------:R-:W-:Y:S11]  /*14570*/  ISETP.NE.AND P2, PT, R4, 0x1, PT ;  /* 0x000000010400780c */ /* 0x000ff60003f45270 */
[----:B------:R-:W-:Y:S02]  /*14580*/  @!UPT UIADD3 URZ, URZ, URZ, URZ ;  /* 0x0000003f3f3ff290 */ /* 0x000fe4000fffe03f */
[----:B------:R-:W-:Y:S05]  /*14590*/  @P2 IMAD.HI.U32 R4, R3, c[0x0][0x330], RZ ;  /* 0x0000cc0003042a27 */ /* 0x000fea00078e00ff */
[----:B------:R-:W-:Y:S02]  /*145a0*/  @P2 SHF.R.U32.HI R3, RZ, c[0x0][0x334], R4 ;  /* 0x0000cd00ff032a19 */ /* 0x000fe40000011604 */
.L_x_300:
[----:B------:R-:W-:Y:S05]  /*145b0*/  BSYNC B0 ;  /* 0x0000000000007941 */ /* 0x000fea0003800000 */
.L_x_298:
[----:B------:R-:W-:Y:S05]  /*145c0*/  IMAD R3, R3, c[0x0][0x32c], R174 ;  /* 0x0000cb0003037a24 */ /* 0x000fea00078e02ae */
[----:B------:R-:W-:Y:S02]  /*145d0*/  IADD3 R4, R3, c[0x0][0x32c], RZ ;  /* 0x0000cb0003047a10 */ /* 0x000fe40007ffe0ff */
[----:B------:R-:W-:Y:S02]  /*145e0*/  IMNMX R0, R0, R3, !PT ;  /* 0x0000000300007217 */ /* 0x000fe40007800200 */
[----:B------:R-:W-:Y:S02]  /*145f0*/  IMNMX R2, R2, R4, PT ;  /* 0x0000000402027217 */ /* 0x000fe40003800200 */
.L_x_297:
[----:B------:R-:W-:Y:S02]  /*14600*/  ISETP.NE.AND P2, PT, R37, RZ, PT ;  /* 0x000000ff2500720c */ /* 0x000fe40003f45270 */
        /* <DEDUP_REMOVED lines=125> */
[----:B------:R-:W-:Y:S01]  /*14de0*/  FMNMX.FTZ R3, R238, R3, !PT ;  /* 0x00000003ee037209 */ /* 0x000fe20007810000 */
[----:B------:R-:W1:Y:S01]  /*14df0*/  SHFL.BFLY PT, R5, R130, 0x2, 0x1f ;  /* 0x0c401f0082057f89 */ /* 0x000e6200000e0000 */
[----:B------:R-:W-:Y:S02]  /*14e00*/  FMNMX.FTZ R4, R87, R4, !PT ;  /* 0x0000000457047209 */ /* 0x000fe40007810000 */
[----:B------:R-:W-:Y:S02]  /*14e10*/  FMNMX.FTZ R3, R243, R3, !PT ;  /* 0x00000003f3037209 */ /* 0x000fe40007810000 */
[----:B------:R-:W-:Y:S02]  /*14e20*/  FMNMX.FTZ R4, R98, R4, !PT ;  /* 0x0000000462047209 */ /* 0x000fe40007810000 */
[----:B------:R-:W-:Y:S02]  /*14e30*/  FMNMX.FTZ R3, R245, R3, !PT ;  /* 0x00000003f5037209 */ /* 0x000fe40007810000 */
[----:B------:R-:W-:Y:S02]  /*14e40*/  FMNMX.FTZ R4, R99, R4, !PT ;  /* 0x0000000463047209 */ /* 0x000fe40007810000 */
[----:B------:R-:W-:Y:S01]  /*14e50*/  ISETP.GT.AND P2, PT, R0, 0x41, !P2 ;  /* 0x000000410000780c */ /* 0x000fe20005744270 */
[----:B------:R-:W2:Y:S01]  /*14e60*/  SHFL.BFLY PT, R129, R3, 0x2, 0x1f ;  /* 0x0c401f0003817f89 */ /* 0x000ea200000e0000 */
[----:B------:R-:W-:Y:S02]  /*14e70*/  FMNMX.FTZ R4, R199, R4, !PT ;  /* 0x00000004c7047209 */ /* 0x000fe40007810000 */
[----:B------:R-:W-:Y:S02]  /*14e80*/  ISETP.LT.OR P2, PT, R2, 0x42, P2 ;  /* 0x000000420200780c */ /* 0x000fe40001741670 */
[----:B------:R-:W-:Y:S02]  /*14e90*/  FMNMX.FTZ R4, R200, R4, !PT ;  /* 0x00000004c8047209 */ /* 0x000fe40007810000 */
[----:B------:R-:W-:Y:S02]  /*14ea0*/  FSEL R75, R75, -INF , !P2 ;  /* 0xff8000004b4b7808 */ /* 0x000fe40005000000 */
[----:B------:R-:W-:Y:S02]  /*14eb0*/  FMNMX.FTZ R4, R208, R4, !PT ;  /* 0x00000004d0047209 */ /* 0x000fe40007810000 */
        /* <DEDUP_REMOVED lines=8> */
[C---:B------:R-:W-:Y:S02]  /*14f40*/  ISETP.GT.AND P1, PT, R0.reuse, 0x49, !P1 ;  /* 0x000000490000780c */ /* 0x040fe40004f24270 */
[----:B------:R-:W-:Y:S02]  /*14f50*/  ISETP.GT.AND P0, PT, R0, 0x59, !P0 ;  /* 0x000000590000780c */ /* 0x000fe40004704270 */
[C---:B------:R-:W-:Y:S02]  /*14f60*/  ISETP.LT.OR P1, PT, R2.reuse, 0x4a, P1 ;  /* 0x0000004a0200780c */ /* 0x040fe40000f21670 */
[----:B------:R-:W-:Y:S02]  /*14f70*/  ISETP.LT.OR P0, PT, R2, 0x5a, P0 ;  /* 0x0000005a0200780c */ /* 0x000fe40000701670 */
[----:B------:R-:W-:Y:S02]  /*14f80*/  FSEL R79, R79, -INF , !P1 ;  /* 0xff8000004f4f7808 */ /* 0x000fe40004800000 */
[----:B------:R-:W-:Y:S02]  /*14f90*/  FSEL R42, R95, -INF , !P0 ;  /* 0xff8000005f2a7808 */ /* 0x000fe40004000000 */
[C---:B------:R-:W-:Y:S02]  /*14fa0*/  ISETP.GT.AND P6, PT, R0.reuse, 0x50, !P6 ;  /* 0x000000500000780c */ /* 0x040fe400077c4270 */
[C---:B------:R-:W-:Y:S02]  /*14fb0*/  ISETP.GT.AND P5, PT, R0.reuse, 0x51, !P5 ;  /* 0x000000510000780c */ /* 0x040fe40006fa4270 */
[----:B------:R-:W-:Y:S02]  /*14fc0*/  ISETP.GT.AND P4, PT, R0, 0x58, !P4 ;  /* 0x000000580000780c */ /* 0x000fe40006784270 */
[C---:B------:R-:W-:Y:S02]  /*14fd0*/  ISETP.LT.OR P6, PT, R2.reuse, 0x51, P6 ;  /* 0x000000510200780c */ /* 0x040fe400037c1670 */
[C---:B------:R-:W-:Y:S02]  /*14fe0*/  ISETP.LT.OR P5, PT, R2.reuse, 0x52, P5 ;  /* 0x000000520200780c */ /* 0x040fe40002fa1670 */
[----:B------:R-:W-:Y:S02]  /*14ff0*/  ISETP.LT.OR P4, PT, R2, 0x59, P4 ;  /* 0x000000590200780c */ /* 0x000fe40002781670 */
[----:B------:R-:W-:Y:S02]  /*15000*/  FSEL R90, R90, -INF , !P6 ;  /* 0xff8000005a5a7808 */ /* 0x000fe40007000000 */
[----:B------:R-:W-:Y:S02]  /*15010*/  FSEL R91, R91, -INF , !P5 ;  /* 0xff8000005b5b7808 */ /* 0x000fe40006800000 */
[----:B------:R-:W-:Y:S02]  /*15020*/  FSEL R94, R94, -INF , !P4 ;  /* 0xff8000005e5e7808 */ /* 0x000fe40006000000 */
[----:B-1----:R-:W-:Y:S02]  /*15030*/  FMNMX.FTZ R130, R130, R5, !PT ;  /* 0x0000000582827209 */ /* 0x002fe40007810000 */
[----:B--2---:R-:W-:Y:S02]  /*15040*/  FMNMX.FTZ R129, R3, R129, !PT ;  /* 0x0000008103817209 */ /* 0x004fe40007810000 */
        /* <DEDUP_REMOVED lines=8> */
[----:B------:R-:W-:Y:S03]  /*150d0*/  FMNMX.FTZ R5, R15, R5, !PT ;  /* 0x000000050f057209 */ /* 0x000fe60007810000 */
[----:B------:R-:W2:Y:S01]  /*150e0*/  SHFL.BFLY PT, R7, R3, 0x2, 0x1f ;  /* 0x0c401f0003077f89 */ /* 0x000ea200000e0000 */
[----:B------:R-:W-:Y:S04]  /*150f0*/  FMNMX.FTZ R5, R57, R5, !PT ;  /* 0x0000000539057209 */ /* 0x000fe80007810000 */
[----:B------:R-:W-:Y:S02]  /*15100*/  FMNMX.FTZ R5, R60, R5, !PT ;  /* 0x000000053c057209 */ /* 0x000fe40007810000 */
[----:B-1----:R-:W-:Y:S02]  /*15110*/  FMNMX.FTZ R130, R130, R6, !PT ;  /* 0x0000000682827209 */ /* 0x002fe40007810000 */
[----:B------:R-:W1:Y:S01]  /*15120*/  SHFL.BFLY PT, R6, R129, 0x1, 0x1f ;  /* 0x0c201f0081067f89 */ /* 0x000e6200000e0000 */
[----:B------:R-:W-:Y:S02]  /*15130*/  FMNMX.FTZ R5, R61, R5, !PT ;  /* 0x000000053d057209 */ /* 0x000fe40007810000 */
[C---:B------:R-:W-:Y:S01]  /*15140*/  FMUL.FTZ R43, R130.reuse, c[0x0][0x2d0] ;  /* 0x0000b400822b7a20 */ /* 0x040fe20000410000 */
[----:B------:R-:W-:Y:S02]  /*15150*/  FSETP.NEU.FTZ.AND P2, PT, R130, -INF , PT ;  /* 0xff8000008200780b */ /* 0x000fe40003f5d000 */
[----:B------:R-:W-:Y:S02]  /*15160*/  FMNMX.FTZ R5, R71, R5, !PT ;  /* 0x0000000547057209 */ /* 0x000fe40007810000 */
[----:B------:R-:W-:Y:S02]  /*15170*/  FSEL R43, R43, RZ, P2 ;  /* 0x000000ff2b2b7208 */ /* 0x000fe40001000000 */
[----:B------:R-:W-:Y:S03]  /*15180*/  FMNMX.FTZ R5, R72, R5, !PT ;  /* 0x0000000548057209 */ /* 0x000fe60007810000 */
[--C-:B------:R-:W-:Y:S01]  /*15190*/  FFMA.FTZ R4, R52, c[0x0][0x2d0], -R43.reuse ;  /* 0x0000b40034047a23 */ /* 0x100fe2000001082b */
[----:B------:R-:W-:Y:S01]  /*151a0*/  FMNMX.FTZ R5, R73, R5, !PT ;  /* 0x0000000549057209 */ /* 0x000fe20007810000 */
[--C-:B------:R-:W-:Y:S01]  /*151b0*/  FFMA.FTZ R16, R188, c[0x0][0x2d0], -R43.reuse ;  /* 0x0000b400bc107a23 */ /* 0x100fe2000001082b */
[----:B--2---:R-:W-:Y:S01]  /*151c0*/  FMNMX.FTZ R3, R3, R7, !PT ;  /* 0x0000000703037209 */ /* 0x004fe20007810000 */
[----:B------:R2:W3:Y:S04]  /*151d0*/  MUFU.EX2 R25, R4 ;  /* 0x0000000400197308 */ /* 0x0004e80000000800 */
[----:B------:R-:W4:Y:S01]  /*151e0*/  SHFL.BFLY PT, R128, R3, 0x1, 0x1f ;  /* 0x0c201f0003807f89 */ /* 0x000f2200000e0000 */
[----:B-1----:R-:W-:Y:S05]  /*151f0*/  FMNMX.FTZ R129, R129, R6, !PT ;  /* 0x0000000681817209 */ /* 0x002fea0007810000 */
[----:B------:R-:W-:Y:S01]  /*15200*/  MUFU.EX2 R56, R16 ;  /* 0x0000001000387308 */ /* 0x000fe20000000800 */
[C---:B------:R-:W-:Y:S01]  /*15210*/  FSETP.NEU.FTZ.AND P1, PT, R129.reuse, -INF , PT ;  /* 0xff8000008100780b */ /* 0x040fe20003f3d000 */
[----:B------:R-:W-:Y:S05]  /*15220*/  FMUL.FTZ R64, R129, c[0x0][0x2d0] ;  /* 0x0000b40081407a20 */ /* 0x000fea0000410000 */
[----:B------:R-:W-:Y:S05]  /*15230*/  FSEL R64, R64, RZ, P1 ;  /* 0x000000ff40407208 */ /* 0x000fea0000800000 */
[--C-:B------:R-:W-:Y:S01]  /*15240*/  FFMA.FTZ R0, R19, c[0x0][0x2d0], -R64.reuse ;  /* 0x0000b40013007a23 */ /* 0x100fe20000010840 */
[----:B--2---:R-:W-:Y:S01]  /*15250*/  FMNMX.FTZ R4, R76, R5, !PT ;  /* 0x000000054c047209 */ /* 0x004fe20007810000 */
[--C-:B------:R-:W-:Y:S02]  /*15260*/  FFMA.FTZ R5, R183, c[0x0][0x2d0], -R43.reuse ;  /* 0x0000b400b7057a23 */ /* 0x100fe4000001082b */
[----:B------:R-:W-:Y:S01]  /*15270*/  MUFU.EX2 R22, R0 ;  /* 0x0000000000167308 */ /* 0x000fe20000000800 */
[--C-:B------:R-:W-:Y:S01]  /*15280*/  FFMA.FTZ R2, R53, c[0x0][0x2d0], -R64.reuse ;  /* 0x0000b40035027a23 */ /* 0x100fe20000010840 */
[----:B------:R-:W-:Y:S01]  /*15290*/  FMNMX.FTZ R4, R77, R4, !PT ;  /* 0x000000044d047209 */ /* 0x000fe20007810000 */
[--C-:B------:R-:W-:Y:S01]  /*152a0*/  FFMA.FTZ R28, R84, c[0x0][0x2d0], -R64.reuse ;  /* 0x0000b400541c7a23 */ /* 0x100fe20000010840 */
[----:B----4-:R-:W-:Y:S01]  /*152b0*/  FMNMX.FTZ R128, R3, R128, !PT ;  /* 0x0000008003807209 */ /* 0x010fe20007810000 */
[--C-:B------:R-:W-:Y:S01]  /*152c0*/  FFMA.FTZ R3, R68, c[0x0][0x2d0], -R64.reuse ;  /* 0x0000b40044037a23 */ /* 0x100fe20000010840 */
[----:B---3--:R-:W-:Y:S02]  /*152d0*/  MOV R68, R25 ;  /* 0x0000001900447202 */ /* 0x008fe40000000f00 */
[C---:B------:R-:W-:Y:S01]  /*152e0*/  FSETP.NEU.FTZ.AND P0, PT, R128.reuse, -INF , PT ;  /* 0xff8000008000780b */ /* 0x040fe20003f1d000 */
[----:B------:R-:W-:Y:S01]  /*152f0*/  FMUL.FTZ R65, R128, c[0x0][0x2d0] ;  /* 0x0000b40080417a20 */ /* 0x000fe20000410000 */
[----:B------:R1:W-:Y:S04]  /*15300*/  MUFU.EX2 R23, R5 ;  /* 0x0000000500177308 */ /* 0x0003e80000000800 */
[----:B------:R-:W-:Y:S06]  /*15310*/  FSEL R65, R65, RZ, P0 ;  /* 0x000000ff41417208 */ /* 0x000fec0000000000 */
[----:B------:R2:W-:Y:S10]  /*15320*/  MUFU.EX2 R175, R3 ;  /* 0x0000000300af7308 */ /* 0x0005f40000000800 */
[----:B------:R-:W3:Y:S01]  /*15330*/  MUFU.EX2 R174, R2 ;  /* 0x0000000200ae7308 */ /* 0x000ee20000000800 */
[----:B-1----:R-:W-:Y:S01]  /*15340*/  FMNMX.FTZ R5, R88, R4, !PT ;  /* 0x0000000458057209 */ /* 0x002fe20007810000 */
[----:B------:R-:W-:Y:S03]  /*15350*/  FFMA.FTZ R4, R184, c[0x0][0x2d0], -R43 ;  /* 0x0000b400b8047a23 */ /* 0x000fe6000001082b */
[----:B------:R-:W-:Y:S05]  /*15360*/  FMNMX.FTZ R5, R89, R5, !PT ;  /* 0x0000000559057209 */ /* 0x000fea0007810000 */
[----:B------:R1:W-:Y:S01]  /*15370*/  MUFU.EX2 R172, R4 ;  /* 0x0000000400ac7308 */ /* 0x0003e20000000800 */
[----:B--2---:R-:W-:Y:S02]  /*15380*/  FFMA.FTZ R3, R8, c[0x0][0x2d0], -R65 ;  /* 0x0000b40008037a23 */ /* 0x004fe40000010841 */
[--C-:B------:R-:W-:Y:S07]  /*15390*/  FFMA.FTZ R8, R69, c[0x0][0x2d0], -R64.reuse ;  /* 0x0000b40045087a23 */ /* 0x100fee0000010840 */
[----:B------:R2:W-:Y:S01]  /*153a0*/  MUFU.EX2 R135, R3 ;  /* 0x0000000300877308 */ /* 0x0005e20000000800 */
[----:B---3--:R-:W-:Y:S09]  /*153b0*/  F2FP.PACK_AB R47, R175, R174 ;  /* 0x000000aeaf2f723e */ /* 0x008ff200000000ff */
[----:B------:R-:W-:Y:S01]  /*153c0*/  MUFU.EX2 R53, R8 ;  /* 0x0000000800357308 */ /* 0x000fe20000000800 */
[----:B-1----:R-:W-:Y:S01]  /*153d0*/  FMNMX.FTZ R4, R92, R5, !PT ;  /* 0x000000055c047209 */ /* 0x002fe20007810000 */
[----:B------:R-:W-:Y:S03]  /*153e0*/  FFMA.FTZ R5, R185, c[0x0][0x2d0], -R43 ;  /* 0x0000b400b9057a23 */ /* 0x000fe6000001082b */
[----:B------:R-:W-:Y:S05]  /*153f0*/  FMNMX.FTZ R4, R93, R4, !PT ;  /* 0x000000045d047209 */ /* 0x000fea0007810000 */
[----:B------:R1:W3:Y:S01]  /*15400*/  MUFU.EX2 R182, R5 ;  /* 0x0000000500b67308 */ /* 0x0002e20000000800 */
[----:B------:R-:W-:Y:S01]  /*15410*/  FMNMX.FTZ R4, R74, R4, !PT ;  /* 0x000000044a047209 */ /* 0x000fe20007810000 */
[--C-:B--2---:R-:W-:Y:S03]  /*15420*/  FFMA.FTZ R3, R9, c[0x0][0x2d0], -R65.reuse ;  /* 0x0000b40009037a23 */ /* 0x104fe60000010841 */
[----:B------:R-:W-:Y:S05]  /*15430*/  FMNMX.FTZ R4, R75, R4, !PT ;  /* 0x000000044b047209 */ /* 0x000fea0007810000 */
[----:B------:R2:W4:Y:S01]  /*15440*/  MUFU.EX2 R173, R3 ;  /* 0x0000000300ad7308 */ /* 0x0005220000000800 */
[----:B------:R-:W-:Y:S04]  /*15450*/  FMNMX.FTZ R4, R78, R4, !PT ;  /* 0x000000044e047209 */ /* 0x000fe80007810000 */
[----:B------:R-:W-:Y:S04]  /*15460*/  FMNMX.FTZ R4, R79, R4, !PT ;  /* 0x000000044f047209 */ /* 0x000fe80007810000 */
[----:B------:R-:W-:Y:S04]  /*15470*/  FMNMX.FTZ R4, R90, R4, !PT ;  /* 0x000000045a047209 */ /* 0x000fe80007810000 */
[----:B------:R-:W-:Y:S01]  /*15480*/  FMNMX.FTZ R0, R91, R4, !PT ;  /* 0x000000045b007209 */ /* 0x000fe20007810000 */
[--C-:B-1----:R-:W-:Y:S01]  /*15490*/  FFMA.FTZ R5, R18, c[0x0][0x2d0], -R64.reuse ;  /* 0x0000b40012057a23 */ /* 0x102fe20000010840 */
[----:B---3--:R-:W-:Y:S01]  /*154a0*/  F2FP.PACK_AB R46, R182, R172 ;  /* 0x000000acb62e723e */ /* 0x008fe200000000ff */
[--C-:B------:R-:W-:Y:S01]  /*154b0*/  FFMA.FTZ R4, R13, c[0x0][0x2d0], -R65.reuse ;  /* 0x0000b4000d047a23 */ /* 0x100fe20000010841 */
[----:B------:R-:W-:Y:S01]  /*154c0*/  FMNMX.FTZ R0, R94, R0, !PT ;  /* 0x000000005e007209 */ /* 0x000fe20007810000 */
[----:B------:R-:W1:Y:S03]  /*154d0*/  MUFU.EX2 R24, R5 ;  /* 0x0000000500187308 */ /* 0x000e660000000800 */
[----:B------:R-:W-:Y:S01]  /*154e0*/  FMNMX.FTZ R0, R42, R0, !PT ;  /* 0x000000002a007209 */ /* 0x000fe20007810000 */
[----:B--2---:R-:W-:Y:S01]  /*154f0*/  FFMA.FTZ R3, R12, c[0x0][0x2d0], -R65 ;  /* 0x0000b4000c037a23 */ /* 0x004fe20000010841 */
[----:B----4-:R-:W-:Y:S01]  /*15500*/  F2FP.PACK_AB R36, R173, R135 ;  /* 0x00000087ad24723e */ /* 0x010fe200000000ff */
[----:B------:R-:W-:Y:S02]  /*15510*/  FFMA.FTZ R12, R80, c[0x0][0x2d0], -R64 ;  /* 0x0000b400500c7a23 */ /* 0x000fe40000010840 */
[----:B------:R-:W2:Y:S02]  /*15520*/  SHFL.BFLY PT, R2, R0, 0x2, 0x1f ;  /* 0x0c401f0000027f89 */ /* 0x000ea400000e0000 */
[----:B------:R2:W-:Y:S10]  /*15530*/  MUFU.EX2 R5, R3 ;  /* 0x0000000300057308 */ /* 0x0005f40000000800 */
[----:B------:R3:W-:Y:S01]  /*15540*/  MUFU.EX2 R176, R4 ;  /* 0x0000000400b07308 */ /* 0x0007e20000000800 */
[----:B-1----:R-:W-:Y:S02]  /*15550*/  IMAD.MOV.U32 R69, RZ, RZ, R24 ;  /* 0x000000ffff457224 */ /* 0x002fe400078e0018 */
[----:B------:R-:W-:Y:S07]  /*15560*/  FFMA.FTZ R24, R81, c[0x0][0x2d0], -R64 ;  /* 0x0000b40051187a23 */ /* 0x000fee0000010840 */
[----:B------:R-:W-:Y:S01]  /*15570*/  MUFU.EX2 R30, R24 ;  /* 0x00000018001e7308 */ /* 0x000fe20000000800 */
[----:B--2---:R-:W-:Y:S01]  /*15580*/  FMNMX.FTZ R3, R0, R2, !PT ;  /* 0x0000000200037209 */ /* 0x004fe20007810000 */
[----:B------:R-:W-:Y:S01]  /*15590*/  FFMA.FTZ R2, R186, c[0x0][0x2d0], -R43 ;  /* 0x0000b400ba027a23 */ /* 0x000fe2000001082b */
[----:B------:R-:W-:Y:S07]  /*155a0*/  FSEL R0, R130, RZ, P2 ;  /* 0x000000ff82007208 */ /* 0x000fee0001000000 */
[----:B------:R1:W-:Y:S01]  /*155b0*/  MUFU.EX2 R52, R2 ;  /* 0x0000000200347308 */ /* 0x0003e20000000800 */
[----:B------:R-:W-:Y:S02]  /*155c0*/  FADD.FTZ R0, -R0, R131 ;  /* 0x0000008300007221 */ /* 0x000fe40000010100 */
[----:B------:R-:W-:Y:S01]  /*155d0*/  IMAD.MOV.U32 R131, RZ, RZ, R23 ;  /* 0x000000ffff837224 */ /* 0x000fe200078e0017 */
[----:B---3--:R-:W2:Y:S01]  /*155e0*/  SHFL.BFLY PT, R4, R3, 0x1, 0x1f ;  /* 0x0c201f0003047f89 */ /* 0x008ea200000e0000 */
[----:B------:R-:W-:Y:S03]  /*155f0*/  FMUL.FTZ R0, R0, c[0x0][0x2d0] ;  /* 0x0000b40000007a20 */ /* 0x000fe60000410000 */
[----:B------:R-:W-:Y:S02]  /*15600*/  F2FP.PACK_AB R44, R131, R68 ;  /* 0x00000044832c723e */ /* 0x000fe400000000ff */
[----:B------:R3:W4:Y:S01]  /*15610*/  MUFU.EX2 R41, R0 ;  /* 0x0000000000297308 */ /* 0x0007220000000800 */
[----:B-1----:R-:W-:Y:S02]  /*15620*/  FSEL R2, R129, RZ, P1 ;  /* 0x000000ff81027208 */ /* 0x002fe40000800000 */
[----:B--2---:R-:W-:Y:S03]  /*15630*/  FMNMX.FTZ R3, R3, R4, !PT ;  /* 0x0000000403037209 */ /* 0x004fe60007810000 */
[----:B------:R-:W-:Y:S01]  /*15640*/  FADD.FTZ R2, -R2, R132 ;  /* 0x0000008402027221 */ /* 0x000fe20000010100 */
[----:B------:R-:W-:Y:S02]  /*15650*/  MOV R132, R22 ;  /* 0x0000001600847202 */ /* 0x000fe40000000f00 */
[----:B------:R-:W1:Y:S01]  /*15660*/  LDSM.16.MT88.4 R20, [R213+0x100] ;  /* 0x00010000d514783b */ /* 0x000e620000004200 */
[----:B------:R-:W-:Y:S01]  /*15670*/  FMUL.FTZ R2, R2, c[0x0][0x2d0] ;  /* 0x0000b40002027a20 */ /* 0x000fe20000410000 */
[----:B---3--:R-:W-:Y:S01]  /*15680*/  FSEL R0, R128, RZ, P0 ;  /* 0x000000ff80007208 */ /* 0x008fe20000000000 */
[----:B----4-:R-:W-:Y:S01]  /*15690*/  FMUL.FTZ R16, R41, R148 ;  /* 0x0000009429107220 */ /* 0x010fe20000410000 */
[----:B------:R-:W-:Y:S01]  /*156a0*/  F2FP.PACK_AB R45, R132, R69 ;  /* 0x00000045842d723e */ /* 0x000fe200000000ff */
[----:B------:R-:W2:Y:S01]  /*156b0*/  MUFU.EX2 R40, R2 ;  /* 0x0000000200287308 */ /* 0x000ea20000000800 */
[C---:B------:R-:W-:Y:S01]  /*156c0*/  FMUL.FTZ R66, R3.reuse, c[0x0][0x2d0] ;  /* 0x0000b40003427a20 */ /* 0x040fe20000410000 */
[----:B------:R-:W-:Y:S01]  /*156d0*/  FSETP.NEU.FTZ.AND P0, PT, R3, -INF , PT ;  /* 0xff8000000300780b */ /* 0x000fe20003f1d000 */
[----:B------:R-:W-:Y:S02]  /*156e0*/  FADD.FTZ R0, -R0, R133 ;  /* 0x0000008500007221 */ /* 0x000fe40000010100 */
[----:B------:R-:W-:Y:S01]  /*156f0*/  IMAD.MOV.U32 R133, RZ, RZ, R5 ;  /* 0x000000ffff857224 */ /* 0x000fe200078e0005 */
[----:B------:R-:W-:Y:S01]  /*15700*/  FSEL R66, R66, RZ, P0 ;  /* 0x000000ff42427208 */ /* 0x000fe20000000000 */
[----:B------:R-:W-:Y:S02]  /*15710*/  FMUL.FTZ R0, R0, c[0x0][0x2d0] ;  /* 0x0000b40000007a20 */ /* 0x000fe40000410000 */
[C---:B------:R-:W-:Y:S01]  /*15720*/  FMUL.FTZ R17, R41.reuse, R149 ;  /* 0x0000009529117220 */ /* 0x040fe20000410000 */
[----:B------:R-:W-:Y:S01]  /*15730*/  F2FP.PACK_AB R38, R176, R133 ;  /* 0x00000085b026723e */ /* 0x000fe200000000ff */
[----:B------:R3:W4:Y:S01]  /*15740*/  MUFU.EX2 R2, R0 ;  /* 0x0000000000027308 */ /* 0x0007220000000800 */
[--C-:B------:R-:W-:Y:S02]  /*15750*/  FFMA.FTZ R4, R14, c[0x0][0x2d0], -R66.reuse ;  /* 0x0000b4000e047a23 */ /* 0x100fe40000010842 */
[C---:B------:R-:W-:Y:S02]  /*15760*/  FMUL.FTZ R112, R41.reuse, R112 ;  /* 0x0000007029707220 */ /* 0x040fe40000410000 */
[C---:B------:R-:W-:Y:S02]  /*15770*/  FMUL.FTZ R113, R41.reuse, R113 ;  /* 0x0000007129717220 */ /* 0x040fe40000410000 */
[C---:B------:R-:W-:Y:S02]  /*15780*/  FMUL.FTZ R100, R41.reuse, R100 ;  /* 0x0000006429647220 */ /* 0x040fe40000410000 */
[C---:B------:R-:W-:Y:S01]  /*15790*/  FMUL.FTZ R101, R41.reuse, R101 ;  /* 0x0000006529657220 */ /* 0x040fe20000410000 */
[----:B------:R5:W-:Y:S01]  /*157a0*/  MUFU.EX2 R6, R4 ;  /* 0x0000000400067308 */ /* 0x000be20000000800 */
[----:B------:R-:W-:Y:S02]  /*157b0*/  FMUL.FTZ R116, R41, R116 ;  /* 0x0000007429747220 */ /* 0x000fe40000410000 */
[C---:B--2---:R-:W-:Y:S02]  /*157c0*/  FMUL.FTZ R7, R40.reuse, R139 ;  /* 0x0000008b28077220 */ /* 0x044fe40000410000 */
[C---:B------:R-:W-:Y:S02]  /*157d0*/  FMUL.FTZ R18, R40.reuse, R150 ;  /* 0x0000009628127220 */ /* 0x040fe40000410000 */
[C---:B------:R-:W-:Y:S02]  /*157e0*/  FMUL.FTZ R19, R40.reuse, R151 ;  /* 0x0000009728137220 */ /* 0x040fe40000410000 */
[C---:B------:R-:W-:Y:S01]  /*157f0*/  FMUL.FTZ R102, R40.reuse, R102 ;  /* 0x0000006628667220 */ /* 0x040fe20000410000 */
[----:B------:R-:W-:Y:S01]  /*15800*/  LDSM.16.MT88.4 R148, [R213+0x2900] ;  /* 0x00290000d594783b */ /* 0x000fe20000004200 */
[C---:B------:R-:W-:Y:S02]  /*15810*/  FMUL.FTZ R103, R40.reuse, R103 ;  /* 0x0000006728677220 */ /* 0x040fe40000410000 */
[----:B------:R-:W-:Y:S02]  /*15820*/  FMUL.FTZ R114, R40, R114 ;  /* 0x0000007228727220 */ /* 0x000fe40000410000 */
[--C-:B---3--:R-:W-:Y:S02]  /*15830*/  FFMA.FTZ R0, R10, c[0x0][0x2d0], -R66.reuse ;  /* 0x0000b4000a007a23 */ /* 0x108fe40000010842 */
[C---:B----4-:R-:W-:Y:S01]  /*15840*/  FMUL.FTZ R25, R2.reuse, R157 ;  /* 0x0000009d02197220 */ /* 0x050fe20000410000 */
[----:B------:R-:W-:Y:S01]  /*15850*/  MOV R157, R53 ;  /* 0x00000035009d7202 */ /* 0x000fe20000000f00 */
[----:B------:R2:W-:Y:S01]  /*15860*/  MUFU.EX2 R5, R0 ;  /* 0x0000000000057308 */ /* 0x0005e20000000800 */
[C---:B------:R-:W-:Y:S02]  /*15870*/  FMUL.FTZ R8, R2.reuse, R140 ;  /* 0x0000008c02087220 */ /* 0x040fe40000410000 */
[C---:B------:R-:W-:Y:S02]  /*15880*/  FMUL.FTZ R13, R2.reuse, R145 ;  /* 0x00000091020d7220 */ /* 0x040fe40000410000 */
[--C-:B-----5:R-:W-:Y:S02]  /*15890*/  FFMA.FTZ R4, R15, c[0x0][0x2d0], -R66.reuse ;  /* 0x0000b4000f047a23 */ /* 0x120fe40000010842 */
[C---:B------:R-:W-:Y:S02]  /*158a0*/  FMUL.FTZ R104, R2.reuse, R104 ;  /* 0x0000006802687220 */ /* 0x040fe40000410000 */
[C---:B------:R-:W-:Y:S01]  /*158b0*/  FMUL.FTZ R105, R2.reuse, R105 ;  /* 0x0000006902697220 */ /* 0x040fe20000410000 */
[----:B------:R3:W4:Y:S01]  /*158c0*/  MUFU.EX2 R9, R4 ;  /* 0x0000000400097308 */ /* 0x0007220000000800 */
[C---:B------:R-:W-:Y:S02]  /*158d0*/  FMUL.FTZ R24, R2.reuse, R156 ;  /* 0x0000009c02187220 */ /* 0x040fe40000410000 */
[C---:B------:R-:W-:Y:S01]  /*158e0*/  FMUL.FTZ R29, R2.reuse, R161 ;  /* 0x000000a1021d7220 */ /* 0x040fe20000410000 */
[----:B------:R-:W-:Y:S01]  /*158f0*/  MOV R161, R30 ;  /* 0x0000001e00a17202 */ /* 0x000fe20000000f00 */
[C---:B------:R-:W-:Y:S02]  /*15900*/  FMUL.FTZ R108, R2.reuse, R108 ;  /* 0x0000006c026c7220 */ /* 0x040fe40000410000 */
[----:B------:R-:W-:Y:S02]  /*15910*/  FMUL.FTZ R109, R2, R109 ;  /* 0x0000006d026d7220 */ /* 0x000fe40000410000 */
[C---:B------:R-:W-:Y:S02]  /*15920*/  FMUL.FTZ R115, R40.reuse, R115 ;  /* 0x0000007328737220 */ /* 0x040fe40000410000 */
[----:B------:R-:W-:Y:S02]  /*15930*/  FMUL.FTZ R117, R41, R117 ;  /* 0x0000007529757220 */ /* 0x000fe40000410000 */
[C---:B------:R-:W-:Y:S02]  /*15940*/  FMUL.FTZ R118, R40.reuse, R118 ;  /* 0x0000007628767220 */ /* 0x040fe40000410000 */
[----:B--2---:R-:W-:Y:S02]  /*15950*/  FFMA.FTZ R0, R11, c[0x0][0x2d0], -R66 ;  /* 0x0000b4000b007a23 */ /* 0x004fe40000010842 */
[----:B------:R-:W-:Y:S02]  /*15960*/  FMUL.FTZ R119, R40, R119 ;  /* 0x0000007728777220 */ /* 0x000fe40000410000 */
[----:B------:R2:W5:Y:S01]  /*15970*/  MUFU.EX2 R58, R0 ;  /* 0x00000000003a7308 */ /* 0x0005620000000800 */
[C---:B------:R-:W-:Y:S02]  /*15980*/  FMUL.FTZ R120, R2.reuse, R120 ;  /* 0x0000007802787220 */ /* 0x040fe40000410000 */
[C---:B------:R-:W-:Y:S02]  /*15990*/  FMUL.FTZ R121, R2.reuse, R121 ;  /* 0x0000007902797220 */ /* 0x040fe40000410000 */
[----:B---3--:R-:W-:Y:S02]  /*159a0*/  FFMA.FTZ R4, R187, c[0x0][0x2d0], -R43 ;  /* 0x0000b400bb047a23 */ /* 0x008fe4000001082b */
[----:B----4-:R-:W-:Y:S02]  /*159b0*/  IMAD.MOV.U32 R139, RZ, RZ, R9 ;  /* 0x000000ffff8b7224 */ /* 0x010fe400078e0009 */
[C---:B------:R-:W-:Y:S01]  /*159c0*/  FMUL.FTZ R9, R2.reuse, R141 ;  /* 0x0000008d02097220 */ /* 0x040fe20000410000 */
[----:B------:R3:W4:Y:S01]  /*159d0*/  MUFU.EX2 R31, R4 ;  /* 0x00000004001f7308 */ /* 0x0007220000000800 */
[C---:B------:R-:W-:Y:S02]  /*159e0*/  FMUL.FTZ R124, R2.reuse, R124 ;  /* 0x0000007c027c7220 */ /* 0x040fe40000410000 */
[----:B------:R-:W-:Y:S07]  /*159f0*/  FMUL.FTZ R125, R2, R125 ;  /* 0x0000007d027d7220 */ /* 0x000fee0000410000 */
[----:B------:R1:W-:Y:S01]  /*15a00*/  MUFU.EX2 R141, R28 ;  /* 0x0000001c008d7308 */ /* 0x0003e20000000800 */
[----:B--2---:R-:W-:Y:S02]  /*15a10*/  FSEL R0, R3, RZ, P0 ;  /* 0x000000ff03007208 */ /* 0x004fe40000000000 */
[----:B------:R-:W-:Y:S03]  /*15a20*/  ISETP.GT.AND P0, PT, R229, UR4, PT ;  /* 0x00000004e5007c0c */ /* 0x000fe6000bf04270 */
[----:B------:R-:W-:Y:S01]  /*15a30*/  FADD.FTZ R0, -R0, R134 ;  /* 0x0000008600007221 */ /* 0x000fe20000010100 */
[----:B------:R-:W-:Y:S01]  /*15a40*/  MOV R134, R5 ;  /* 0x0000000500867202 */ /* 0x000fe20000000f00 */
[C---:B------:R-:W-:Y:S01]  /*15a50*/  FMUL.FTZ R5, R41.reuse, R137 ;  /* 0x0000008929057220 */ /* 0x040fe20000410000 */
[----:B------:R-:W-:Y:S01]  /*15a60*/  MOV R137, R6 ;  /* 0x0000000600897202 */ /* 0x000fe20000000f00 */
[----:B------:R-:W-:Y:S01]  /*15a70*/  FMUL.FTZ R0, R0, c[0x0][0x2d0] ;  /* 0x0000b40000007a20 */ /* 0x000fe20000410000 */
[----:B-----5:R-:W-:Y:S01]  /*15a80*/  F2FP.PACK_AB R37, R58, R134 ;  /* 0x000000863a25723e */ /* 0x020fe200000000ff */
[----:B---3--:R-:W-:Y:S01]  /*15a90*/  FMUL.FTZ R4, R41, R136 ;  /* 0x0000008829047220 */ /* 0x008fe20000410000 */
[----:B------:R-:W-:Y:S01]  /*15aa0*/  F2FP.PACK_AB R39, R139, R137 ;  /* 0x000000898b27723e */ /* 0x000fe200000000ff */
[----:B------:R-:W-:Y:S02]  /*15ab0*/  FMUL.FTZ R6, R40, R138 ;  /* 0x0000008a28067220 */ /* 0x000fe40000410000 */
[----:B------:R-:W2:Y:S01]  /*15ac0*/  MUFU.EX2 R0, R0 ;  /* 0x0000000000007308 */ /* 0x000ea20000000800 */
[----:B----4-:R-:W-:Y:S04]  /*15ad0*/  IMAD.MOV.U32 R136, RZ, RZ, R31 ;  /* 0x000000ffff887224 */ /* 0x010fe800078e001f */
[-C--:B-1----:R-:W-:Y:S05]  /*15ae0*/  HMMA.16816.F32 R4, R44, R20.reuse, R4 ;  /* 0x000000142c04723c */ /* 0x082fea0000001804 */
[----:B------:R1:W3:Y:S01]  /*15af0*/  MUFU.EX2 R138, R12 ;  /* 0x0000000c008a7308 */ /* 0x0002e20000000800 */
[----:B------:R-:W-:Y:S02]  /*15b00*/  FMUL.FTZ R28, R2, R160 ;  /* 0x000000a0021c7220 */ /* 0x000fe40000410000 */
[C---:B--2---:R-:W-:Y:S04]  /*15b10*/  FMUL.FTZ R10, R0.reuse, R142 ;  /* 0x0000008e000a7220 */ /* 0x044fe80000410000 */
[C---:B------:R-:W-:Y:S02]  /*15b20*/  FMUL.FTZ R11, R0.reuse, R143 ;  /* 0x0000008f000b7220 */ /* 0x040fe40000410000 */
[C---:B------:R-:W-:Y:S01]  /*15b30*/  FMUL.FTZ R26, R0.reuse, R158 ;  /* 0x0000009e001a7220 */ /* 0x040fe20000410000 */
[----:B------:R-:W-:Y:S01]  /*15b40*/  MOV R158, R52 ;  /* 0x00000034009e7202 */ /* 0x000fe20000000f00 */
[C---:B------:R-:W-:Y:S01]  /*15b50*/  FMUL.FTZ R27, R0.reuse, R159 ;  /* 0x0000009f001b7220 */ /* 0x040fe20000410000 */
[----:B------:R-:W-:Y:S01]  /*15b60*/  MOV R159, R58 ;  /* 0x0000003a009f7202 */ /* 0x000fe20000000f00 */
[----:B------:R-:W-:Y:S01]  /*15b70*/  FMUL.FTZ R106, R0, R106 ;  /* 0x0000006a006a7220 */ /* 0x000fe20000410000 */
[C---:B------:R-:W-:Y:S04]  /*15b80*/  HMMA.16816.F32 R8, R36.reuse, R20, R8 ;  /* 0x000000142408723c */ /* 0x040fe80000001808 */
[----:B-1----:R-:W-:Y:S02]  /*15b90*/  FMUL.FTZ R12, R2, R144 ;  /* 0x00000090020c7220 */ /* 0x002fe40000410000 */
[C---:B------:R-:W-:Y:S02]  /*15ba0*/  FMUL.FTZ R14, R0.reuse, R146 ;  /* 0x00000092000e7220 */ /* 0x040fe40000410000 */
[----:B------:R-:W-:Y:S04]  /*15bb0*/  FFMA.FTZ R20, R189, c[0x0][0x2d0], -R43 ;  /* 0x0000b400bd147a23 */ /* 0x000fe8000001082b */
[----:B------:R1:W2:Y:S01]  /*15bc0*/  MUFU.EX2 R95, R20 ;  /* 0x00000014005f7308 */ /* 0x0002a20000000800 */
[C---:B------:R-:W-:Y:S02]  /*15bd0*/  FMUL.FTZ R15, R0.reuse, R147 ;  /* 0x00000093000f7220 */ /* 0x040fe40000410000 */
[C---:B------:R-:W-:Y:S02]  /*15be0*/  FMUL.FTZ R107, R0.reuse, R107 ;  /* 0x0000006b006b7220 */ /* 0x040fe40000410000 */
[C---:B------:R-:W-:Y:S02]  /*15bf0*/  FMUL.FTZ R110, R0.reuse, R110 ;  /* 0x0000006e006e7220 */ /* 0x040fe40000410000 */
[C---:B------:R-:W-:Y:S01]  /*15c00*/  FMUL.FTZ R111, R0.reuse, R111 ;  /* 0x0000006f006f7220 */ /* 0x040fe20000410000 */
[-C--:B------:R-:W-:Y:S03]  /*15c10*/  HMMA.16816.F32 R12, R36, R22.reuse, R12 ;  /* 0x00000016240c723c */ /* 0x080fe6000000180c */
[----:B------:R-:W-:Y:S02]  /*15c20*/  IMAD.MOV.U32 R142, RZ, RZ, R182 ;  /* 0x000000ffff8e7224 */ /* 0x000fe400078e00b6 */
[C---:B------:R-:W-:Y:S01]  /*15c30*/  FMUL.FTZ R21, R41.reuse, R153 ;  /* 0x0000009929157220 */ /* 0x040fe20000410000 */
[----:B------:R-:W-:Y:S01]  /*15c40*/  MOV R153, R134 ;  /* 0x0000008600997202 */ /* 0x000fe20000000f00 */
[C---:B------:R-:W-:Y:S01]  /*15c50*/  FMUL.FTZ R30, R0.reuse, R162 ;  /* 0x000000a2001e7220 */ /* 0x040fe20000410000 */
[C---:B------:R-:W-:Y:S04]  /*15c60*/  HMMA.16816.F32 R16, R44.reuse, R22, R16 ;  /* 0x000000162c10723c */ /* 0x040fe80000001810 */
[C---:B------:R-:W-:Y:S02]  /*15c70*/  FMUL.FTZ R31, R0.reuse, R163 ;  /* 0x000000a3001f7220 */ /* 0x040fe40000410000 */
[----:B------:R-:W-:Y:S02]  /*15c80*/  FMUL.FTZ R122, R0, R122 ;  /* 0x0000007a007a7220 */ /* 0x000fe40000410000 */
[----:B-1----:R-:W-:Y:S02]  /*15c90*/  FMUL.FTZ R20, R41, R152 ;  /* 0x0000009829147220 */ /* 0x002fe40000410000 */
[----:B------:R-:W4:Y:S02]  /*15ca0*/  LDL.LU R152, [R1+0x14] ;  /* 0x0000140001987983 */ /* 0x000f240000300800 */
[C---:B------:R-:W-:Y:S01]  /*15cb0*/  FMUL.FTZ R22, R40.reuse, R154 ;  /* 0x0000009a28167220 */ /* 0x040fe20000410000 */
[----:B------:R-:W-:Y:S01]  /*15cc0*/  MOV R154, R133 ;  /* 0x00000085009a7202 */ /* 0x000fe20000000f00 */
[----:B------:R-:W-:Y:S02]  /*15cd0*/  FMUL.FTZ R23, R40, R155 ;  /* 0x0000009b28177220 */ /* 0x000fe40000410000 */
[----:B------:R-:W-:Y:S02]  /*15ce0*/  IMAD.MOV.U32 R162, RZ, RZ, R56 ;  /* 0x000000ffffa27224 */ /* 0x000fe400078e0038 */
[----:B------:R-:W-:Y:S02]  /*15cf0*/  FFMA.FTZ R56, R67, c[0x0][0x2d0], -R65 ;  /* 0x0000b40043387a23 */ /* 0x000fe40000010841 */
[----:B------:R-:W-:Y:S01]  /*15d00*/  IMAD.MOV.U32 R163, RZ, RZ, R139 ;  /* 0x000000ffffa37224 */ /* 0x000fe200078e008b */
[-C--:B------:R-:W-:Y:S01]  /*15d10*/  HMMA.16816.F32 R20, R44, R32.reuse, R20 ;  /* 0x000000202c14723c */ /* 0x080fe20000001814 */
[----:B------:R1:W-:Y:S02]  /*15d20*/  MUFU.EX2 R140, R56 ;  /* 0x00000038008c7308 */ /* 0x0003e40000000800 */
[C---:B------:R-:W-:Y:S02]  /*15d30*/  FMUL.FTZ R123, R0.reuse, R123 ;  /* 0x0000007b007b7220 */ /* 0x040fe40000410000 */
[C---:B------:R-:W-:Y:S02]  /*15d40*/  FMUL.FTZ R126, R0.reuse, R126 ;  /* 0x0000007e007e7220 */ /* 0x040fe40000410000 */
[----:B------:R-:W-:Y:S01]  /*15d50*/  FMUL.FTZ R127, R0, R127 ;  /* 0x0000007f007f7220 */ /* 0x000fe20000410000 */
[C---:B------:R-:W-:Y:S04]  /*15d60*/  HMMA.16816.F32 R24, R36.reuse, R32, R24 ;  /* 0x000000202418723c */ /* 0x040fe80000001818 */
[----:B------:R-:W-:Y:S03]  /*15d70*/  IMAD.MOV.U32 R155, RZ, RZ, R174 ;  /* 0x000000ffff9b7224 */ /* 0x000fe600078e00ae */
[--C-:B------:R-:W-:Y:S01]  /*15d80*/  FFMA.FTZ R32, R54, c[0x0][0x2d0], -R65.reuse ;  /* 0x0000b40036207a23 */ /* 0x100fe20000010841 */
[-C--:B------:R-:W-:Y:S03]  /*15d90*/  HMMA.16816.F32 R28, R36, R34.reuse, R28 ;  /* 0x00000022241c723c */ /* 0x080fe6000000181c */
[----:B------:R5:W-:Y:S01]  /*15da0*/  MUFU.EX2 R156, R32 ;  /* 0x00000020009c7308 */ /* 0x000be20000000800 */
[----:B------:R-:W-:Y:S04]  /*15db0*/  FMUL.FTZ R33, R41, R165 ;  /* 0x000000a529217220 */ /* 0x000fe80000410000 */
[C---:B------:R-:W-:Y:S04]  /*15dc0*/  HMMA.16816.F32 R100, R44.reuse, R34, R100 ;  /* 0x000000222c64723c */ /* 0x040fe80000001864 */
[--C-:B-1----:R-:W-:Y:S03]  /*15dd0*/  FFMA.FTZ R56, R70, c[0x0][0x2d0], -R65.reuse ;  /* 0x0000b40046387a23 */ /* 0x102fe60000010841 */
[C---:B------:R-:W-:Y:S01]  /*15de0*/  FMUL.FTZ R34, R40.reuse, R166 ;  /* 0x000000a628227220 */ /* 0x040fe20000410000 */
[----:B------:R1:W1:Y:S01]  /*15df0*/  MUFU.EX2 R59, R56 ;  /* 0x00000038003b7308 */ /* 0x0002620000000800 */
[----:B------:R-:W-:Y:S03]  /*15e00*/  FMUL.FTZ R35, R40, R167 ;  /* 0x000000a728237220 */ /* 0x000fe60000410000 */
[----:B-----5:R-:W-:Y:S02]  /*15e10*/  FFMA.FTZ R32, R55, c[0x0][0x2d0], -R65 ;  /* 0x0000b40037207a23 */ /* 0x020fe40000010841 */
[----:B------:R-:W5:Y:S04]  /*15e20*/  LDSM.16.MT88.4 R52, [R215+0x100] ;  /* 0x00010000d734783b */ /* 0x000f680000004200 */
[----:B------:R2:W-:Y:S01]  /*15e30*/  MUFU.EX2 R160, R32 ;  /* 0x0000002000a07308 */ /* 0x0005e20000000800 */
[--C-:B-1----:R-:W-:Y:S09]  /*15e40*/  FFMA.FTZ R56, R61, c[0x0][0x2d0], -R66.reuse ;  /* 0x0000b4003d387a23 */ /* 0x102ff20000010842 */
[----:B------:R-:W-:Y:S01]  /*15e50*/  MUFU.EX2 R249, R56 ;  /* 0x0000003800f97308 */ /* 0x000fe20000000800 */
[----:B--2---:R-:W-:Y:S07]  /*15e60*/  FMUL.FTZ R32, R41, R164 ;  /* 0x000000a429207220 */ /* 0x004fee0000410000 */
[-C--:B------:R-:W-:Y:S08]  /*15e70*/  HMMA.16816.F32 R32, R44, R48.reuse, R32 ;  /* 0x000000302c20723c */ /* 0x080ff00000001820 */
[C---:B------:R-:W-:Y:S07]  /*15e80*/  HMMA.16816.F32 R104, R36.reuse, R48, R104 ;  /* 0x000000302468723c */ /* 0x040fee0000001868 */
[--C-:B------:R-:W-:Y:S01]  /*15e90*/  FFMA.FTZ R48, R190, c[0x0][0x2d0], -R43.reuse ;  /* 0x0000b400be307a23 */ /* 0x100fe2000001082b */
[-C--:B------:R-:W-:Y:S03]  /*15ea0*/  HMMA.16816.F32 R108, R36, R50.reuse, R108 ;  /* 0x00000032246c723c */ /* 0x080fe6000000186c */
[----:B------:R1:W-:Y:S05]  /*15eb0*/  MUFU.EX2 R252, R48 ;  /* 0x0000003000fc7308 */ /* 0x0003ea0000000800 */
[C---:B------:R-:W-:Y:S08]  /*15ec0*/  HMMA.16816.F32 R112, R44.reuse, R50, R112 ;  /* 0x000000322c70723c */ /* 0x040ff00000001870 */
[-C--:B-----5:R-:W-:Y:S08]  /*15ed0*/  HMMA.16816.F32 R116, R44, R52.reuse, R116 ;  /* 0x000000342c74723c */ /* 0x0a0ff00000001874 */
[C---:B------:R-:W-:Y:S04]  /*15ee0*/  HMMA.16816.F32 R120, R36.reuse, R52, R120 ;  /* 0x000000342478723c */ /* 0x040fe80000001878 */
[--C-:B-1----:R-:W-:Y:S03]  /*15ef0*/  FFMA.FTZ R48, R57, c[0x0][0x2d0], -R66.reuse ;  /* 0x0000b40039307a23 */ /* 0x102fe60000010842 */
[--C-:B------:R-:W-:Y:S01]  /*15f00*/  FFMA.FTZ R52, R71, c[0x0][0x2d0], -R66.reuse ;  /* 0x0000b40047347a23 */ /* 0x100fe20000010842 */
[----:B------:R1:W-:Y:S01]  /*15f10*/  MUFU.EX2 R251, R48 ;  /* 0x0000003000fb7308 */ /* 0x0003e20000000800 */
[-C--:B------:R-:W-:Y:S07]  /*15f20*/  HMMA.16816.F32 R124, R36, R54.reuse, R124 ;  /* 0x00000036247c723c */ /* 0x080fee000000187c */
[C---:B------:R-:W-:Y:S02]  /*15f30*/  FMUL.FTZ R36, R41.reuse, R168 ;  /* 0x000000a829247220 */ /* 0x040fe40000410000 */
[----:B------:R2:W5:Y:S03]  /*15f40*/  MUFU.EX2 R248, R52 ;  /* 0x0000003400f87308 */ /* 0x0005660000000800 */
[----:B------:R-:W-:Y:S02]  /*15f50*/  FMUL.FTZ R37, R41, R169 ;  /* 0x000000a929257220 */ /* 0x000fe40000410000 */
[C---:B------:R-:W-:Y:S02]  /*15f60*/  FMUL.FTZ R38, R40.reuse, R170 ;  /* 0x000000aa28267220 */ /* 0x040fe40000410000 */
[----:B------:R-:W-:Y:S07]  /*15f70*/  FMUL.FTZ R39, R40, R171 ;  /* 0x000000ab28277220 */ /* 0x000fee0000410000 */
[----:B------:R-:W-:Y:S04]  /*15f80*/  HMMA.16816.F32 R36, R44, R54, R36 ;  /* 0x000000362c24723c */ /* 0x000fe80000001824 */
[----:B-1----:R-:W-:Y:S02]  /*15f90*/  FFMA.FTZ R48, R60, c[0x0][0x2d0], -R66 ;  /* 0x0000b4003c307a23 */ /* 0x002fe40000010842 */
[--C-:B------:R-:W-:Y:S01]  /*15fa0*/  FFMA.FTZ R60, R96, c[0x0][0x2d0], -R64.reuse ;  /* 0x0000b400603c7a23 */ /* 0x100fe20000010840 */
[----:B------:R-:W-:Y:S01]  /*15fb0*/  F2FP.PACK_AB R47, R141, R161 ;  /* 0x000000a18d2f723e */ /* 0x000fe200000000ff */
[----:B------:R1:W1:Y:S01]  /*15fc0*/  MUFU.EX2 R250, R48 ;  /* 0x0000003000fa7308 */ /* 0x0002620000000800 */
[----:B------:R-:W-:Y:S03]  /*15fd0*/  F2FP.PACK_AB R44, R136, R158 ;  /* 0x0000009e882c723e */ /* 0x000fe600000000ff */
[--C-:B--2---:R-:W-:Y:S01]  /*15fe0*/  FFMA.FTZ R52, R191, c[0x0][0x2d0], -R43.reuse ;  /* 0x0000b400bf347a23 */ /* 0x104fe2000001082b */
[----:B---3--:R-:W-:Y:S02]  /*15ff0*/  F2FP.PACK_AB R45, R138, R157 ;  /* 0x0000009d8a2d723e */ /* 0x008fe400000000ff */
[----:B------:R-:W-:Y:S02]  /*16000*/  F2FP.PACK_AB R46, R95, R162 ;  /* 0x000000a25f2e723e */ /* 0x000fe400000000ff */
[----:B------:R-:W-:Y:S01]  /*16010*/  MOV R191, R59 ;  /* 0x0000003b00bf7202 */ /* 0x000fe20000000f00 */
[----:B------:R2:W-:Y:S01]  /*16020*/  MUFU.EX2 R190, R52 ;  /* 0x0000003400be7308 */ /* 0x0005e20000000800 */
[----:B-----5:R-:W-:Y:S01]  /*16030*/  F2FP.PACK_AB R55, R248, R249 ;  /* 0x000000f9f837723e */ /* 0x020fe200000000ff */
[----:B------:R-:W-:Y:S01]  /*16040*/  LDSM.16.MT88.4 R56, [R216+0x900] ;  /* 0x00090000d838783b */ /* 0x000fe20000004200 */
[----:B------:R-:W-:Y:S07]  /*16050*/  F2FP.PACK_AB R54, R191, R140 ;  /* 0x0000008cbf36723e */ /* 0x000fee00000000ff */
[----:B------:R3:W-:Y:S01]  /*16060*/  MUFU.EX2 R166, R60 ;  /* 0x0000003c00a67308 */ /* 0x0007e20000000800 */
[----:B-1----:R-:W1:Y:S01]  /*16070*/  LDSM.16.MT88.4 R48, [R213+0x900] ;  /* 0x00090000d530783b */ /* 0x002e620000004200 */
[----:B------:R-:W-:Y:S01]  /*16080*/  F2FP.PACK_AB R53, R250, R251 ;  /* 0x000000fbfa35723e */ /* 0x000fe200000000ff */
[--C-:B--2---:R-:W-:Y:S07]  /*16090*/  FFMA.FTZ R52, R85, c[0x0][0x2d0], -R64.reuse ;  /* 0x0000b40055347a23 */ /* 0x104fee0000010840 */
[----:B------:R2:W-:Y:S01]  /*160a0*/  MUFU.EX2 R167, R52 ;  /* 0x0000003400a77308 */ /* 0x0005e20000000800 */
[----:B---3--:R-:W3:Y:S01]  /*160b0*/  LDSM.16.MT88.4 R60, [R214+0x900] ;  /* 0x00090000d63c783b */ /* 0x008ee20000004200 */
[----:B--2---:R-:W-:Y:S01]  /*160c0*/  F2FP.PACK_AB R52, R160, R156 ;  /* 0x0000009ca034723e */ /* 0x004fe200000000ff */
[-C--:B-1----:R-:W-:Y:S08]  /*160d0*/  HMMA.16816.F32 R4, R44, R48.reuse, R4 ;  /* 0x000000302c04723c */ /* 0x082ff00000001804 */
[C---:B------:R-:W-:Y:S07]  /*160e0*/  HMMA.16816.F32 R8, R52.reuse, R48, R8 ;  /* 0x000000303408723c */ /* 0x040fee0000001808 */
[--C-:B------:R-:W-:Y:S01]  /*160f0*/  FFMA.FTZ R48, R193, c[0x0][0x2d0], -R43.reuse ;  /* 0x0000b400c1307a23 */ /* 0x100fe2000001082b */
[-C--:B------:R-:W-:Y:S03]  /*16100*/  HMMA.16816.F32 R12, R52, R50.reuse, R12 ;  /* 0x00000032340c723c */ /* 0x080fe6000000180c */
[----:B------:R1:W-:Y:S01]  /*16110*/  MUFU.EX2 R189, R48 ;  /* 0x0000003000bd7308 */ /* 0x0003e20000000800 */
[----:B------:R-:W-:Y:S04]  /*16120*/  MOV R193, R141 ;  /* 0x0000008d00c17202 */ /* 0x000fe80000000f00 */
[C---:B------:R-:W-:Y:S08]  /*16130*/  HMMA.16816.F32 R16, R44.reuse, R50, R16 ;  /* 0x000000322c10723c */ /* 0x040ff00000001810 */
[-C--:B------:R-:W-:Y:S08]  /*16140*/  HMMA.16816.F32 R20, R44, R56.reuse, R20 ;  /* 0x000000382c14723c */ /* 0x080ff00000001814 */
[C---:B------:R-:W-:Y:S04]  /*16150*/  HMMA.16816.F32 R24, R52.reuse, R56, R24 ;  /* 0x000000383418723c */ /* 0x040fe80000001818 */
[----:B-1----:R-:W-:Y:S01]  /*16160*/  FFMA.FTZ R48, R194, c[0x0][0x2d0], -R43 ;  /* 0x0000b400c2307a23 */ /* 0x002fe2000001082b */
[----:B------:R-:W-:Y:S02]  /*16170*/  MOV R194, R95 ;  /* 0x0000005f00c27202 */ /* 0x000fe40000000f00 */
[--C-:B------:R-:W-:Y:S01]  /*16180*/  FFMA.FTZ R56, R83, c[0x0][0x2d0], -R65.reuse ;  /* 0x0000b40053387a23 */ /* 0x100fe20000010841 */
[-C--:B------:R-:W-:Y:S01]  /*16190*/  HMMA.16816.F32 R28, R52, R58.reuse, R28 ;  /* 0x0000003a341c723c */ /* 0x080fe2000000181c */
[----:B------:R1:W-:Y:S07]  /*161a0*/  MUFU.EX2 R188, R48 ;  /* 0x0000003000bc7308 */ /* 0x0003ee0000000800 */
        /* <DEDUP_REMOVED lines=13> */
[----:B------:R-:W-:Y:S08]  /*16280*/  MOV R192, R140 ;  /* 0x0000008c00c07202 */ /* 0x000ff00000000f00 */
[----:B------:R1:W-:Y:S01]  /*16290*/  MUFU.EX2 R186, R48 ;  /* 0x0000003000ba7308 */ /* 0x0003e20000000800 */
[--C-:B--2---:R-:W-:Y:S09]  /*162a0*/  FFMA.FTZ R56, R87, c[0x0][0x2d0], -R65.reuse ;  /* 0x0000b40057387a23 */ /* 0x104ff20000010841 */
[----:B------:R2:W-:Y:S01]  /*162b0*/  MUFU.EX2 R184, R56 ;  /* 0x0000003800b87308 */ /* 0x0005e20000000800 */
[----:B---3--:R-:W-:Y:S09]  /*162c0*/  FFMA.FTZ R60, R76, c[0x0][0x2d0], -R66 ;  /* 0x0000b4004c3c7a23 */ /* 0x008ff20000010842 */
[----:B------:R3:W-:Y:S01]  /*162d0*/  MUFU.EX2 R180, R60 ;  /* 0x0000003c00b47308 */ /* 0x0007e20000000800 */
[----:B-1----:R-:W-:Y:S09]  /*162e0*/  FFMA.FTZ R48, R82, c[0x0][0x2d0], -R65 ;  /* 0x0000b40052307a23 */ /* 0x002ff20000010841 */
[----:B------:R1:W-:Y:S01]  /*162f0*/  MUFU.EX2 R165, R48 ;  /* 0x0000003000a57308 */ /* 0x0003e20000000800 */
[--C-:B--2---:R-:W-:Y:S01]  /*16300*/  FFMA.FTZ R56, R195, c[0x0][0x2d0], -R43.reuse ;  /* 0x0000b400c3387a23 */ /* 0x104fe2000001082b */
[----:B------:R-:W-:Y:S08]  /*16310*/  MOV R195, R138 ;  /* 0x0000008a00c37202 */ /* 0x000ff00000000f00 */
[----:B------:R2:W-:Y:S01]  /*16320*/  MUFU.EX2 R183, R56 ;  /* 0x0000003800b77308 */ /* 0x0005e20000000800 */
[----:B---3--:R-:W-:Y:S01]  /*16330*/  FFMA.FTZ R60, R197, c[0x0][0x2d0], -R64 ;  /* 0x0000b400c53c7a23 */ /* 0x008fe20000010840 */
[----:B------:R-:W-:Y:S08]  /*16340*/  MOV R197, R176 ;  /* 0x000000b000c57202 */ /* 0x000ff00000000f00 */
[----:B------:R3:W-:Y:S01]  /*16350*/  MUFU.EX2 R176, R60 ;  /* 0x0000003c00b07308 */ /* 0x0007e20000000800 */
[----:B-1----:R-:W1:Y:S01]  /*16360*/  LDSM.16.MT88.4 R48, [R215+0x900] ;  /* 0x00090000d730783b */ /* 0x002e620000004200 */
[--C-:B--2---:R-:W-:Y:S08]  /*16370*/  FFMA.FTZ R56, R72, c[0x0][0x2d0], -R66.reuse ;  /* 0x0000b40048387a23 */ /* 0x104ff00000010842 */
[----:B------:R2:W5:Y:S01]  /*16380*/  MUFU.EX2 R182, R56 ;  /* 0x0000003800b67308 */ /* 0x0005620000000800 */
[----:B---3--:R-:W-:Y:S08]  /*16390*/  LDSM.16.MT88.4 R60, [R214+0x1100] ;  /* 0x00110000d63c783b */ /* 0x008ff00000004200 */
[----:B--2---:R-:W2:Y:S01]  /*163a0*/  LDSM.16.MT88.4 R56, [R213+0x1100] ;  /* 0x00110000d538783b */ /* 0x004ea20000004200 */
[-C--:B-1----:R-:W-:Y:S08]  /*163b0*/  HMMA.16816.F32 R116, R44, R48.reuse, R116 ;  /* 0x000000302c74723c */ /* 0x082ff00000001874 */
[C---:B------:R-:W-:Y:S07]  /*163c0*/  HMMA.16816.F32 R120, R52.reuse, R48, R120 ;  /* 0x000000303478723c */ /* 0x040fee0000001878 */
[----:B------:R-:W-:Y:S01]  /*163d0*/  FFMA.FTZ R48, R77, c[0x0][0x2d0], -R66 ;  /* 0x0000b4004d307a23 */ /* 0x000fe20000010842 */
[-C--:B------:R-:W-:Y:S01]  /*163e0*/  HMMA.16816.F32 R124, R52, R50.reuse, R124 ;  /* 0x00000032347c723c */ /* 0x080fe2000000187c */
[----:B------:R-:W1:Y:S02]  /*163f0*/  LDSM.16.MT88.4 R52, [R216+0x1100] ;  /* 0x00110000d834783b */ /* 0x000e640000004200 */
[----:B------:R3:W2:Y:S01]  /*16400*/  MUFU.EX2 R179, R48 ;  /* 0x0000003000b37308 */ /* 0x0006a20000000800 */
[----:B-----5:R-:W-:Y:S04]  /*16410*/  F2FP.PACK_AB R49, R181, R182 ;  /* 0x000000b6b531723e */ /* 0x020fe800000000ff */
[----:B------:R-:W-:Y:S07]  /*16420*/  HMMA.16816.F32 R36, R44, R50, R36 ;  /* 0x000000322c24723c */ /* 0x000fee0000001824 */
[----:B------:R-:W-:Y:S02]  /*16430*/  F2FP.PACK_AB R44, R190, R252 ;  /* 0x000000fcbe2c723e */ /* 0x000fe400000000ff */
[----:B------:R-:W-:Y:S03]  /*16440*/  F2FP.PACK_AB R45, R166, R167 ;  /* 0x000000a7a62d723e */ /* 0x000fe600000000ff */
[----:B------:R-:W-:Y:S02]  /*16450*/  F2FP.PACK_AB R46, R188, R189 ;  /* 0x000000bdbc2e723e */ /* 0x000fe400000000ff */
[----:B------:R-:W-:Y:S02]  /*16460*/  F2FP.PACK_AB R47, R186, R187 ;  /* 0x000000bbba2f723e */ /* 0x000fe400000000ff */
[----:B------:R-:W-:Y:S01]  /*16470*/  F2FP.PACK_AB R50, R184, R185 ;  /* 0x000000b9b832723e */ /* 0x000fe200000000ff */
[--C-:B---3--:R-:W-:Y:S01]  /*16480*/  FFMA.FTZ R48, R198, c[0x0][0x2d0], -R43.reuse ;  /* 0x0000b400c6307a23 */ /* 0x108fe2000001082b */
[----:B--2---:R-:W-:Y:S03]  /*16490*/  F2FP.PACK_AB R51, R179, R180 ;  /* 0x000000b4b333723e */ /* 0x004fe600000000ff */
[-C--:B------:R-:W-:Y:S01]  /*164a0*/  HMMA.16816.F32 R4, R44, R56.reuse, R4 ;  /* 0x000000382c04723c */ /* 0x080fe20000001804 */
[----:B------:R2:W-:Y:S02]  /*164b0*/  MUFU.EX2 R178, R48 ;  /* 0x0000003000b27308 */ /* 0x0005e40000000800 */
[----:B------:R-:W-:Y:S02]  /*164c0*/  IMAD.MOV.U32 R198, RZ, RZ, R136 ;  /* 0x000000ffffc67224 */ /* 0x000fe400078e0088 */
[----:B--2---:R-:W-:Y:S01]  /*164d0*/  FFMA.FTZ R48, R196, c[0x0][0x2d0], -R64 ;  /* 0x0000b400c4307a23 */ /* 0x004fe20000010840 */
[----:B------:R-:W-:Y:S05]  /*164e0*/  MOV R196, R137 ;  /* 0x0000008900c47202 */ /* 0x000fea0000000f00 */
[----:B------:R2:W-:Y:S02]  /*164f0*/  MUFU.EX2 R177, R48 ;  /* 0x0000003000b17308 */ /* 0x0005e40000000800 */
[----:B--2---:R-:W-:Y:S07]  /*16500*/  F2FP.PACK_AB R48, R164, R165 ;  /* 0x000000a5a430723e */ /* 0x004fee00000000ff */
[C---:B------:R-:W-:Y:S07]  /*16510*/  HMMA.16816.F32 R8, R48.reuse, R56, R8 ;  /* 0x000000383008723c */ /* 0x040fee0000001808 */
[--C-:B------:R-:W-:Y:S01]  /*16520*/  FFMA.FTZ R56, R203, c[0x0][0x2d0], -R43.reuse ;  /* 0x0000b400cb387a23 */ /* 0x100fe2000001082b */
[-C--:B------:R-:W-:Y:S04]  /*16530*/  HMMA.16816.F32 R12, R48, R58.reuse, R12 ;  /* 0x0000003a300c723c */ /* 0x080fe8000000180c */
[----:B------:R-:W-:Y:S02]  /*16540*/  MOV R203, R175 ;  /* 0x000000af00cb7202 */ /* 0x000fe40000000f00 */
[----:B------:R2:W-:Y:S02]  /*16550*/  MUFU.EX2 R175, R56 ;  /* 0x0000003800af7308 */ /* 0x0005e40000000800 */
[C---:B------:R-:W-:Y:S08]  /*16560*/  HMMA.16816.F32 R16, R44.reuse, R58, R16 ;  /* 0x0000003a2c10723c */ /* 0x040ff00000001810 */
[-C--:B-1----:R-:W-:Y:S08]  /*16570*/  HMMA.16816.F32 R20, R44, R52.reuse, R20 ;  /* 0x000000342c14723c */ /* 0x082ff00000001814 */
[C---:B------:R-:W-:Y:S04]  /*16580*/  HMMA.16816.F32 R24, R48.reuse, R52, R24 ;  /* 0x000000343018723c */ /* 0x040fe80000001818 */
[----:B--2---:R-:W-:Y:S04]  /*16590*/  FFMA.FTZ R56, R204, c[0x0][0x2d0], -R43 ;  /* 0x0000b400cc387a23 */ /* 0x004fe8000001082b */
[-C--:B------:R-:W-:Y:S01]  /*165a0*/  HMMA.16816.F32 R28, R48, R54.reuse, R28 ;  /* 0x00000036301c723c */ /* 0x080fe2000000181c */
[----:B------:R1:W-:Y:S03]  /*165b0*/  MUFU.EX2 R174, R56 ;  /* 0x0000003800ae7308 */ /* 0x0003e60000000800 */
[----:B------:R-:W-:Y:S02]  /*165c0*/  FFMA.FTZ R52, R98, c[0x0][0x2d0], -R65 ;  /* 0x0000b40062347a23 */ /* 0x000fe40000010841 */
[----:B------:R-:W-:Y:S02]  /*165d0*/  IMAD.MOV.U32 R204, RZ, RZ, R142 ;  /* 0x000000ffffcc7224 */ /* 0x000fe400078e008e */
[C---:B------:R-:W-:Y:S03]  /*165e0*/  HMMA.16816.F32 R100, R44.reuse, R54, R100 ;  /* 0x000000362c64723c */ /* 0x040fe60000001864 */
[----:B------:R2:W-:Y:S01]  /*165f0*/  MUFU.EX2 R133, R52 ;  /* 0x0000003400857308 */ /* 0x0005e20000000800 */
[----:B------:R-:W-:Y:S04]  /*16600*/  IMAD.MOV.U32 R142, RZ, RZ, R135 ;  /* 0x000000ffff8e7224 */ /* 0x000fe800078e0087 */
[-C--:B------:R-:W-:Y:S08]  /*16610*/  HMMA.16816.F32 R32, R44, R60.reuse, R32 ;  /* 0x0000003c2c20723c */ /* 0x080ff00000001820 */
[C---:B------:R-:W-:Y:S04]  /*16620*/  HMMA.16816.F32 R104, R48.reuse, R60, R104 ;  /* 0x0000003c3068723c */ /* 0x040fe80000001868 */
[----:B-1----:R-:W-:Y:S01]  /*16630*/  FFMA.FTZ R56, R201, c[0x0][0x2d0], -R64 ;  /* 0x0000b400c9387a23 */ /* 0x002fe20000010840 */
[----:B------:R-:W-:Y:S02]  /*16640*/  MOV R201, R172 ;  /* 0x000000ac00c97202 */ /* 0x000fe40000000f00 */
[----:B------:R-:W-:Y:S01]  /*16650*/  FFMA.FTZ R60, R89, c[0x0][0x2d0], -R66 ;  /* 0x0000b400593c7a23 */ /* 0x000fe20000010842 */
[-C--:B------:R-:W-:Y:S01]  /*16660*/  HMMA.16816.F32 R108, R48, R62.reuse, R108 ;  /* 0x0000003e306c723c */ /* 0x080fe2000000186c */
[----:B------:R1:W-:Y:S03]  /*16670*/  MUFU.EX2 R172, R56 ;  /* 0x0000003800ac7308 */ /* 0x0003e60000000800 */
[--C-:B--2---:R-:W-:Y:S04]  /*16680*/  FFMA.FTZ R52, R99, c[0x0][0x2d0], -R65.reuse ;  /* 0x0000b40063347a23 */ /* 0x104fe80000010841 */
[C---:B------:R-:W-:Y:S03]  /*16690*/  HMMA.16816.F32 R112, R44.reuse, R62, R112 ;  /* 0x0000003e2c70723c */ /* 0x040fe60000001870 */
[----:B------:R2:W-:Y:S10]  /*166a0*/  MUFU.EX2 R135, R52 ;  /* 0x0000003400877308 */ /* 0x0005f40000000800 */
[----:B------:R3:W-:Y:S01]  /*166b0*/  MUFU.EX2 R98, R60 ;  /* 0x0000003c00627308 */ /* 0x0007e20000000800 */
[----:B-1----:R-:W-:Y:S01]  /*166c0*/  FFMA.FTZ R56, R202, c[0x0][0x2d0], -R64 ;  /* 0x0000b400ca387a23 */ /* 0x002fe20000010840 */
[----:B------:R-:W-:Y:S08]  /*166d0*/  MOV R202, R173 ;  /* 0x000000ad00ca7202 */ /* 0x000ff00000000f00 */
[----:B------:R1:W-:Y:S01]  /*166e0*/  MUFU.EX2 R173, R56 ;  /* 0x0000003800ad7308 */ /* 0x0003e20000000800 */
[--C-:B--2---:R-:W-:Y:S01]  /*166f0*/  FFMA.FTZ R52, R199, c[0x0][0x2d0], -R65.reuse ;  /* 0x0000b400c7347a23 */ /* 0x104fe20000010841 */
[----:B------:R-:W-:Y:S08]  /*16700*/  MOV R199, R132 ;  /* 0x0000008400c77202 */ /* 0x000ff00000000f00 */
[----:B------:R2:W-:Y:S01]  /*16710*/  MUFU.EX2 R132, R52 ;  /* 0x0000003400847308 */ /* 0x0005e20000000800 */
[----:B---3--:R-:W-:Y:S09]  /*16720*/  FFMA.FTZ R60, R92, c[0x0][0x2d0], -R66 ;  /* 0x0000b4005c3c7a23 */ /* 0x008ff20000010842 */
[----:B------:R3:W-:Y:S01]  /*16730*/  MUFU.EX2 R97, R60 ;  /* 0x0000003c00617308 */ /* 0x0007e20000000800 */
[----:B-1----:R-:W1:Y:S01]  /*16740*/  LDSM.16.MT88.4 R56, [R215+0x1100] ;  /* 0x00110000d738783b */ /* 0x002e620000004200 */
[----:B--2---:R-:W-:Y:S01]  /*16750*/  FFMA.FTZ R52, R200, c[0x0][0x2d0], -R65 ;  /* 0x0000b400c8347a23 */ /* 0x004fe20000010841 */
[----:B------:R-:W-:Y:S07]  /*16760*/  MOV R200, R131 ;  /* 0x0000008300c87202 */ /* 0x000fee0000000f00 */
[----:B------:R2:W5:Y:S01]  /*16770*/  MUFU.EX2 R134, R52 ;  /* 0x0000003400867308 */ /* 0x0005620000000800 */
[----:B---3--:R-:W-:Y:S02]  /*16780*/  FFMA.FTZ R60, R207, c[0x0][0x2d0], -R64 ;  /* 0x0000b400cf3c7a23 */ /* 0x008fe40000010840 */
[----:B------:R-:W-:Y:S02]  /*16790*/  IMAD.MOV.U32 R207, RZ, RZ, R69 ;  /* 0x000000ffffcf7224 */ /* 0x000fe400078e0045 */
[--C-:B--2---:R-:W-:Y:S01]  /*167a0*/  FFMA.FTZ R52, R205, c[0x0][0x2d0], -R43.reuse ;  /* 0x0000b400cd347a23 */ /* 0x104fe2000001082b */
[-C--:B-1----:R-:W-:Y:S01]  /*167b0*/  HMMA.16816.F32 R116, R44, R56.reuse, R116 ;  /* 0x000000382c74723c */ /* 0x082fe20000001874 */
[----:B------:R-:W2:Y:S03]  /*167c0*/  LDL.LU R205, [R1+0x10] ;  /* 0x0000100001cd7983 */ /* 0x000ea60000300800 */
[----:B------:R1:W-:Y:S04]  /*167d0*/  MUFU.EX2 R131, R52 ;  /* 0x0000003400837308 */ /* 0x0003e80000000800 */
[C---:B------:R-:W-:Y:S07]  /*167e0*/  HMMA.16816.F32 R120, R48.reuse, R56, R120 ;  /* 0x000000383078723c */ /* 0x040fee0000001878 */
[--C-:B------:R-:W-:Y:S01]  /*167f0*/  FFMA.FTZ R56, R93, c[0x0][0x2d0], -R66.reuse ;  /* 0x0000b4005d387a23 */ /* 0x100fe20000010842 */
[-C--:B------:R-:W-:Y:S01]  /*16800*/  HMMA.16816.F32 R124, R48, R58.reuse, R124 ;  /* 0x0000003a307c723c */ /* 0x080fe2000000187c */
[----:B------:R3:W-:Y:S06]  /*16810*/  MUFU.EX2 R93, R60 ;  /* 0x0000003c005d7308 */ /* 0x0007ec0000000800 */
[--C-:B------:R-:W-:Y:S01]  /*16820*/  FFMA.FTZ R48, R211, c[0x0][0x2d0], -R43.reuse ;  /* 0x0000b400d3307a23 */ /* 0x100fe2000001082b */
[----:B------:R-:W-:Y:S03]  /*16830*/  HMMA.16816.F32 R36, R44, R58, R36 ;  /* 0x0000003a2c24723c */ /* 0x000fe60000001824 */
[----:B------:R4:W-:Y:S01]  /*16840*/  MUFU.EX2 R95, R48 ;  /* 0x00000030005f7308 */ /* 0x0009e20000000800 */
[----:B-1----:R-:W-:Y:S01]  /*16850*/  FFMA.FTZ R52, R88, c[0x0][0x2d0], -R66 ;  /* 0x0000b40058347a23 */ /* 0x002fe20000010842 */
[----:B-----5:R-:W-:Y:S01]  /*16860*/  F2FP.PACK_AB R50, R134, R132 ;  /* 0x000000848632723e */ /* 0x020fe200000000ff */
[----:B------:R-:W-:Y:S01]  /*16870*/  IMAD.MOV.U32 R211, RZ, RZ, R142 ;  /* 0x000000ffffd37224 */ /* 0x000fe200078e008e */
[----:B------:R-:W-:Y:S02]  /*16880*/  F2FP.PACK_AB R44, R178, R183 ;  /* 0x000000b7b22c723e */ /* 0x000fe400000000ff */
[----:B------:R-:W-:Y:S03]  /*16890*/  F2FP.PACK_AB R45, R176, R177 ;  /* 0x000000b1b02d723e */ /* 0x000fe600000000ff */
[----:B------:R-:W-:Y:S01]  /*168a0*/  F2FP.PACK_AB R46, R174, R175 ;  /* 0x000000afae2e723e */ /* 0x000fe200000000ff */
[----:B------:R-:W1:Y:S01]  /*168b0*/  MUFU.EX2 R99, R52 ;  /* 0x0000003400637308 */ /* 0x000e620000000800 */
[----:B------:R-:W-:Y:S02]  /*168c0*/  F2FP.PACK_AB R47, R173, R172 ;  /* 0x000000acad2f723e */ /* 0x000fe400000000ff */
[----:B------:R-:W-:Y:S01]  /*168d0*/  MOV R142, R68 ;  /* 0x00000044008e7202 */ /* 0x000fe20000000f00 */
[----:B---3--:R-:W-:Y:S06]  /*168e0*/  LDSM.16.MT88.4 R60, [R214+0x1900] ;  /* 0x00190000d63c783b */ /* 0x008fec0000004200 */
[----:B------:R3:W5:Y:S01]  /*168f0*/  MUFU.EX2 R96, R56 ;  /* 0x0000003800607308 */ /* 0x0007620000000800 */
[--C-:B----4-:R-:W-:Y:S02]  /*16900*/  FFMA.FTZ R48, R206, c[0x0][0x2d0], -R64.reuse ;  /* 0x0000b400ce307a23 */ /* 0x110fe40000010840 */
[----:B------:R-:W4:Y:S07]  /*16910*/  LDL.LU R206, [R1+0xc] ;  /* 0x00000c0001ce7983 */ /* 0x000f2e0000300800 */
[----:B------:R5:W-:Y:S01]  /*16920*/  MUFU.EX2 R89, R48 ;  /* 0x0000003000597308 */ /* 0x000be20000000800 */
[----:B------:R-:W4:Y:S01]  /*16930*/  LDL.LU R141, [R1+0x8] ;  /* 0x00000800018d7983 */ /* 0x000f220000300800 */
[----:B-1----:R-:W-:Y:S03]  /*16940*/  F2FP.PACK_AB R49, R98, R99 ;  /* 0x000000636231723e */ /* 0x002fe600000000ff */
[----:B------:R-:W1:Y:S08]  /*16950*/  LDSM.16.MT88.4 R52, [R213+0x1900] ;  /* 0x00190000d534783b */ /* 0x000e700000004200 */
[----:B---3--:R-:W3:Y:S01]  /*16960*/  LDSM.16.MT88.4 R56, [R216+0x1900] ;  /* 0x00190000d838783b */ /* 0x008ee20000004200 */
[----:B-----5:R-:W-:Y:S02]  /*16970*/  F2FP.PACK_AB R51, R96, R97 ;  /* 0x000000616033723e */ /* 0x020fe400000000ff */
[----:B------:R-:W-:Y:S01]  /*16980*/  F2FP.PACK_AB R48, R135, R133 ;  /* 0x000000858730723e */ /* 0x000fe200000000ff */
[-C--:B-1----:R-:W-:Y:S08]  /*16990*/  HMMA.16816.F32 R4, R44, R52.reuse, R4 ;  /* 0x000000342c04723c */ /* 0x082ff00000001804 */
[C---:B------:R-:W-:Y:S07]  /*169a0*/  HMMA.16816.F32 R8, R48.reuse, R52, R8 ;  /* 0x000000343008723c */ /* 0x040fee0000001808 */
[--C-:B------:R-:W-:Y:S01]  /*169b0*/  FFMA.FTZ R52, R234, c[0x0][0x2d0], -R43.reuse ;  /* 0x0000b400ea347a23 */ /* 0x100fe2000001082b */
[-C--:B------:R-:W-:Y:S03]  /*169c0*/  HMMA.16816.F32 R12, R48, R54.reuse, R12 ;  /* 0x00000036300c723c */ /* 0x080fe6000000180c */
[----:B------:R1:W-:Y:S05]  /*169d0*/  MUFU.EX2 R88, R52 ;  /* 0x0000003400587308 */ /* 0x0003ea0000000800 */
[C---:B------:R-:W-:Y:S08]  /*169e0*/  HMMA.16816.F32 R16, R44.reuse, R54, R16 ;  /* 0x000000362c10723c */ /* 0x040ff00000001810 */
[-C--:B---3--:R-:W-:Y:S08]  /*169f0*/  HMMA.16816.F32 R20, R44, R56.reuse, R20 ;  /* 0x000000382c14723c */ /* 0x088ff00000001814 */
        /* <DEDUP_REMOVED lines=21> */
[----:B-----5:R-:W-:Y:S09]  /*16b50*/  FFMA.FTZ R60, R78, c[0x0][0x2d0], -R66 ;  /* 0x0000b4004e3c7a23 */ /* 0x020ff20000010842 */
[----:B------:R5:W-:Y:S01]  /*16b60*/  MUFU.EX2 R68, R60 ;  /* 0x0000003c00447308 */ /* 0x000be20000000800 */
[----:B-1----:R-:W-:Y:S09]  /*16b70*/  FFMA.FTZ R52, R208, c[0x0][0x2d0], -R65 ;  /* 0x0000b400d0347a23 */ /* 0x002ff20000010841 */
[----:B------:R1:W-:Y:S01]  /*16b80*/  MUFU.EX2 R83, R52 ;  /* 0x0000003400537308 */ /* 0x0003e20000000800 */
[----:B---3--:R-:W-:Y:S09]  /*16b90*/  FFMA.FTZ R56, R236, c[0x0][0x2d0], -R43 ;  /* 0x0000b400ec387a23 */ /* 0x008ff2000001082b */
[----:B------:R3:W-:Y:S01]  /*16ba0*/  MUFU.EX2 R81, R56 ;  /* 0x0000003800517308 */ /* 0x0007e20000000800 */
[----:B-----5:R-:W-:Y:S09]  /*16bb0*/  FFMA.FTZ R60, R238, c[0x0][0x2d0], -R64 ;  /* 0x0000b400ee3c7a23 */ /* 0x020ff20000010840 */
[----:B------:R5:W-:Y:S01]  /*16bc0*/  MUFU.EX2 R73, R60 ;  /* 0x0000003c00497308 */ /* 0x000be20000000800 */
[----:B-1----:R-:W1:Y:S01]  /*16bd0*/  LDSM.16.MT88.4 R52, [R215+0x1900] ;  /* 0x00190000d734783b */ /* 0x002e620000004200 */
[----:B---3--:R-:W-:Y:S08]  /*16be0*/  FFMA.FTZ R56, R74, c[0x0][0x2d0], -R66 ;  /* 0x0000b4004a387a23 */ /* 0x008ff00000010842 */
[----:B------:R3:W1:Y:S01]  /*16bf0*/  MUFU.EX2 R80, R56 ;  /* 0x0000003800507308 */ /* 0x0006620000000800 */
[----:B-----5:R-:W-:Y:S01]  /*16c00*/  LDSM.16.MT88.4 R60, [R214+0x2100] ;  /* 0x00210000d63c783b */ /* 0x020fe20000004200 */
[----:B--2---:R-:W-:Y:S07]  /*16c10*/  FFMA.FTZ R2, R2, R205, R211 ;  /* 0x000000cd02027223 */ /* 0x004fee00000100d3 */
[----:B---3--:R-:W2:Y:S01]  /*16c20*/  LDSM.16.MT88.4 R56, [R213+0x2100] ;  /* 0x00210000d538783b */ /* 0x008ea20000004200 */
[----:B------:R-:W-:Y:S01]  /*16c30*/  FADD.FTZ R2, R202, R2 ;  /* 0x00000002ca027221 */ /* 0x000fe20000010000 */
[-C--:B-1----:R-:W-:Y:S08]  /*16c40*/  HMMA.16816.F32 R116, R44, R52.reuse, R116 ;  /* 0x000000342c74723c */ /* 0x082ff00000001874 */
[C---:B------:R-:W-:Y:S07]  /*16c50*/  HMMA.16816.F32 R120, R48.reuse, R52, R120 ;  /* 0x000000343078723c */ /* 0x040fee0000001878 */
[----:B------:R-:W-:Y:S01]  /*16c60*/  FFMA.FTZ R52, R79, c[0x0][0x2d0], -R66 ;  /* 0x0000b4004f347a23 */ /* 0x000fe20000010842 */
[-C--:B------:R-:W-:Y:S03]  /*16c70*/  HMMA.16816.F32 R124, R48, R54.reuse, R124 ;  /* 0x00000036307c723c */ /* 0x080fe6000000187c */
[----:B------:R1:W3:Y:S04]  /*16c80*/  MUFU.EX2 R67, R52 ;  /* 0x0000003400437308 */ /* 0x0002e80000000800 */
[----:B------:R-:W-:Y:S01]  /*16c90*/  FFMA.FTZ R48, R240, c[0x0][0x2d0], -R43 ;  /* 0x0000b400f0307a23 */ /* 0x000fe2000001082b */
[----:B------:R-:W-:Y:S04]  /*16ca0*/  HMMA.16816.F32 R36, R44, R54, R36 ;  /* 0x000000362c24723c */ /* 0x000fe80000001824 */
[----:B------:R-:W-:Y:S01]  /*16cb0*/  F2FP.PACK_AB R50, R82, R84 ;  /* 0x000000545232723e */ /* 0x000fe200000000ff */
[----:B------:R5:W5:Y:S01]  /*16cc0*/  MUFU.EX2 R76, R48 ;  /* 0x00000030004c7308 */ /* 0x000b620000000800 */
[----:B------:R-:W-:Y:S02]  /*16cd0*/  F2FP.PACK_AB R49, R77, R80 ;  /* 0x000000504d31723e */ /* 0x000fe400000000ff */
[----:B------:R-:W-:Y:S04]  /*16ce0*/  F2FP.PACK_AB R44, R95, R131 ;  /* 0x000000835f2c723e */ /* 0x000fe800000000ff */
[----:B------:R-:W-:Y:S02]  /*16cf0*/  F2FP.PACK_AB R45, R93, R89 ;  /* 0x000000595d2d723e */ /* 0x000fe400000000ff */
[----:B------:R-:W-:Y:S02]  /*16d00*/  F2FP.PACK_AB R46, R92, R88 ;  /* 0x000000585c2e723e */ /* 0x000fe400000000ff */
[----:B------:R-:W-:Y:S01]  /*16d10*/  F2FP.PACK_AB R47, R87, R86 ;  /* 0x00000056572f723e */ /* 0x000fe200000000ff */
[----:B-1----:R-:W1:Y:S01]  /*16d20*/  LDSM.16.MT88.4 R52, [R216+0x2100] ;  /* 0x00210000d834783b */ /* 0x002e620000004200 */
[----:B---3--:R-:W-:Y:S01]  /*16d30*/  F2FP.PACK_AB R51, R67, R68 ;  /* 0x000000444333723e */ /* 0x008fe200000000ff */
[----:B----4-:R-:W-:Y:S04]  /*16d40*/  FFMA.FTZ R40, R40, R206, R207 ;  /* 0x000000ce28287223 */ /* 0x010fe800000100cf */
[-C--:B--2---:R-:W-:Y:S03]  /*16d50*/  HMMA.16816.F32 R4, R44, R56.reuse, R4 ;  /* 0x000000382c04723c */ /* 0x084fe60000001804 */
[----:B------:R-:W-:Y:S02]  /*16d60*/  FFMA.FTZ R41, R41, R141, R142 ;  /* 0x0000008d29297223 */ /* 0x000fe4000001008e */
[--C-:B-----5:R-:W-:Y:S01]  /*16d70*/  FFMA.FTZ R48, R237, c[0x0][0x2d0], -R64.reuse ;  /* 0x0000b400ed307a23 */ /* 0x120fe20000010840 */
[----:B------:R-:W-:Y:S03]  /*16d80*/  F2FP.PACK_AB R168, R76, R81 ;  /* 0x000000514ca8723e */ /* 0x000fe600000000ff */
[----:B------:R2:W3:Y:S03]  /*16d90*/  MUFU.EX2 R75, R48 ;  /* 0x00000030004b7308 */ /* 0x0004e60000000800 */
        /* <DEDUP_REMOVED lines=47> */
[----:B------:R-:W-:Y:S06]  /*17090*/  FFMA.FTZ R66, R42, c[0x0][0x2d0], -R66 ;  /* 0x0000b4002a427a23 */ /* 0x000fec0000010842 */
[----:B------:R-:W-:Y:S10]  /*170a0*/  MUFU.EX2 R43, R43 ;  /* 0x0000002b002b7308 */ /* 0x000ff40000000800 */
[----:B------:R-:W2:Y:S02]  /*170b0*/  MUFU.EX2 R66, R66 ;  /* 0x0000004200427308 */ /* 0x000ea40000000800 */
[----:B--2---:R-:W-:Y:S07]  /*170c0*/  F2FP.PACK_AB R47, R66, R43 ;  /* 0x0000002b422f723e */ /* 0x004fee00000000ff */
        /* <DEDUP_REMOVED lines=8> */
[----:B------:R-:W-:Y:S02]  /*17150*/  FFMA.FTZ R12, R0, R152, R153 ;  /* 0x00000098000c7223 */ /* 0x000fe40000010099 */
[----:B------:R-:W-:Y:S01]  /*17160*/  FADD.FTZ R8, R204, R8 ;  /* 0x00000008cc087221 */ /* 0x000fe20000010000 */
[-C--:B-1----:R-:W-:Y:S03]  /*17170*/  HMMA.16816.F32 R152, R168, R48.reuse, R20 ;  /* 0x00000030a898723c */ /* 0x082fe60000001814 */
        /* <DEDUP_REMOVED lines=108> */
.L_x_284:
[----:B-1----:R-:W3:Y:S04]  /*17840*/  LDL.LU R0, [R1+0x8] ;  /* 0x0000080001007983 */ /* 0x002ee80000300800 */
[----:B--2---:R-:W2:Y:S04]  /*17850*/  LDL.LU R4, [R1+0xc] ;  /* 0x00000c0001047983 */ /* 0x004ea80000300800 */
[----:B------:R-:W4:Y:S04]  /*17860*/  LDL.LU R9, [R1+0x10] ;  /* 0x0000100001097983 */ /* 0x000f280000300800 */
[----:B------:R-:W5:Y:S01]  /*17870*/  LDL.LU R2, [R1+0x14] ;  /* 0x0000140001027983 */ /* 0x000f620000300800 */
[----:B------:R-:W-:-:S02]  /*17880*/  MOV R37, 0xff800000 ;  /* 0xff80000000257802 */ /* 0x000fc40000000f00 */
[----:B------:R-:W-:Y:S02]  /*17890*/  MOV R38, 0xff800000 ;  /* 0xff80000000267802 */ /* 0x000fe40000000f00 */
[----:B------:R-:W-:Y:S02]  /*178a0*/  MOV R39, 0xff800000 ;  /* 0xff80000000277802 */ /* 0x000fe40000000f00 */
[----:B------:R-:W-:Y:S02]  /*178b0*/  MOV R40, 0xff800000 ;  /* 0xff80000000287802 */ /* 0x000fe40000000f00 */
[----:B------:R-:W-:Y:S01]  /*178c0*/  PLOP3.LUT P4, PT, PT, PT, PT, 0x8, 0x0 ;  /* 0x000000000000781c */ /* 0x000fe20003f8e170 */
[----:B---3--:R-:W1:Y:S04]  /*178d0*/  SHFL.BFLY PT, R5, R0, 0x2, 0x1f ;  /* 0x0c401f0000057f89 */ /* 0x008e6800000e0000 */
[----:B--2---:R-:W2:Y:S04]  /*178e0*/  SHFL.BFLY PT, R6, R4, 0x2, 0x1f ;  /* 0x0c401f0004067f89 */ /* 0x004ea800000e0000 */
[----:B----4-:R-:W3:Y:S04]  /*178f0*/  SHFL.BFLY PT, R7, R9, 0x2, 0x1f ;  /* 0x0c401f0009077f89 */ /* 0x010ee800000e0000 */
[----:B-----5:R-:W4:Y:S01]  /*17900*/  SHFL.BFLY PT, R8, R2, 0x2, 0x1f ;  /* 0x0c401f0002087f89 */ /* 0x020f2200000e0000 */
[----:B-1----:R-:W-:-:S02]  /*17910*/  FADD.FTZ R5, R5, R0 ;  /* 0x0000000005057221 */ /* 0x002fc40000010000 */
[----:B--2---:R-:W-:-:S03]  /*17920*/  FADD.FTZ R6, R6, R4 ;  /* 0x0000000406067221 */ /* 0x004fc60000010000 */
[----:B------:R-:W1:Y:S01]  /*17930*/  SHFL.BFLY PT, R0, R5, 0x1, 0x1f ;  /* 0x0c201f0005007f89 */ /* 0x000e6200000e0000 */
[----:B---3--:R-:W-:-:S03]  /*17940*/  FADD.FTZ R7, R7, R9 ;  /* 0x0000000907077221 */ /* 0x008fc60000010000 */
[----:B------:R-:W2:Y:S01]  /*17950*/  SHFL.BFLY PT, R4, R6, 0x1, 0x1f ;  /* 0x0c201f0006047f89 */ /* 0x000ea200000e0000 */
[----:B----4-:R-:W-:-:S03]  /*17960*/  FADD.FTZ R8, R8, R2 ;  /* 0x0000000208087221 */ /* 0x010fc60000010000 */
[----:B------:R-:W3:Y:S04]  /*17970*/  SHFL.BFLY PT, R2, R7, 0x1, 0x1f ;  /* 0x0c201f0007027f89 */ /* 0x000ee800000e0000 */
[----:B------:R-:W4:Y:S01]  /*17980*/  SHFL.BFLY PT, R9, R8, 0x1, 0x1f ;  /* 0x0c201f0008097f89 */ /* 0x000f2200000e0000 */
[----:B-1----:R-:W-:Y:S01]  /*17990*/  FADD.FTZ R5, R5, R0 ;  /* 0x0000000005057221 */ /* 0x002fe20000010000 */
[----:B------:R-:W-:Y:S01]  /*179a0*/  MOV R0, RZ ;  /* 0x000000ff00007202 */ /* 0x000fe20000000f00 */
[----:B--2---:R-:W-:-:S03]  /*179b0*/  FADD.FTZ R6, R6, R4 ;  /* 0x0000000406067221 */ /* 0x004fc60000010000 */
[----:B------:R-:W-:Y:S02]  /*179c0*/  FSETP.NE.FTZ.AND P3, PT, R5, RZ, PT ;  /* 0x000000ff0500720b */ /* 0x000fe40003f75000 */
[----:B------:R-:W-:Y:S01]  /*179d0*/  MOV R4, RZ ;  /* 0x000000ff00047202 */ /* 0x000fe20000000f00 */
[----:B---3--:R-:W-:Y:S01]  /*179e0*/  FADD.FTZ R7, R7, R2 ;  /* 0x0000000207077221 */ /* 0x008fe20000010000 */
[----:B------:R-:W-:Y:S02]  /*179f0*/  FSETP.NE.FTZ.AND P2, PT, R6, RZ, PT ;  /* 0x000000ff0600720b */ /* 0x000fe40003f55000 */
[----:B------:R-:W-:Y:S01]  /*17a00*/  MOV R2, RZ ;  /* 0x000000ff00027202 */ /* 0x000fe20000000f00 */
[----:B----4-:R-:W-:Y:S01]  /*17a10*/  FADD.FTZ R8, R9, R8 ;  /* 0x0000000809087221 */ /* 0x010fe20000010000 */
[----:B------:R-:W-:-:S05]  /*17a20*/  FSETP.NE.FTZ.AND P1, PT, R7, RZ, PT ;  /* 0x000000ff0700720b */ /* 0x000fca0003f35000 */
        /* <DEDUP_REMOVED lines=90> */
.L_x_226:
[----:B------:R-:W-:Y:S05]  /*17fd0*/  @P4 BRA `(.L_x_302) ;  /* 0x0000131000004947 */ /* 0x000fea0003800000 */
        /* <DEDUP_REMOVED lines=121> */
.L_x_303:
[----:B----4-:R-:W-:Y:S01]  /*18770*/  IMAD.MOV.U32 R4, RZ, RZ, c[0x0][0x4e8] ;  /* 0x00013a00ff047624 */ /* 0x010fe200078e00ff */
[----:B------:R-:W-:Y:S01]  /*18780*/  LEA.HI R6, R18, R18, RZ, 0x1 ;  /* 0x0000001212067211 */ /* 0x000fe200078f08ff */
[----:B------:R-:W1:Y:S01]  /*18790*/  S2R R19, SR_CTAID.Y ;  /* 0x0000000000137919 */ /* 0x000e620000002600 */
[----:B------:R-:W-:Y:S01]  /*187a0*/  SHF.R.S32.HI R8, RZ, 0x1f, R35 ;  /* 0x0000001fff087819 */ /* 0x000fe20000011423 */
[----:B------:R-:W-:Y:S01]  /*187b0*/  IMAD R7, R3, c[0x0][0x3a0], RZ ;  /* 0x0000e80003077a24 */ /* 0x000fe200078e02ff */
[----:B------:R-:W-:Y:S01]  /*187c0*/  LOP3.LUT R0, R6, 0x1ffffffe, RZ, 0xc0, !PT ;  /* 0x1ffffffe06007812 */ /* 0x000fe200078ec0ff */
[----:B------:R-:W2:Y:S01]  /*187d0*/  S2R R23, SR_CTAID.X ;  /* 0x0000000000177919 */ /* 0x000ea20000002500 */
[----:B------:R-:W-:Y:S01]  /*187e0*/  ISETP.NE.AND P2, PT, R4, 0x1, PT ;  /* 0x000000010400780c */ /* 0x000fe20003f45270 */
[----:B------:R-:W-:Y:S01]  /*187f0*/  IMAD.SHL.U32 R6, R6, 0x20, RZ ;  /* 0x0000002006067824 */ /* 0x000fe200078e00ff */
[----:B------:R-:W-:Y:S01]  /*18800*/  LOP3.LUT R4, R36, 0xffffffe0, RZ, 0xc0, !PT ;  /* 0xffffffe024047812 */ /* 0x000fe200078ec0ff */
[----:B------:R-:W-:Y:S01]  /*18810*/  IMAD.IADD R11, R18, 0x1, -R0 ;  /* 0x00000001120b7824 */ /* 0x000fe200078e0a00 */
[----:B------:R-:W-:Y:S01]  /*18820*/  LEA.HI R20, R42, R41, RZ, 0x3 ;  /* 0x000000292a147211 */ /* 0x000fe200078f18ff */
[----:B------:R-:W-:Y:S01]  /*18830*/  IMAD R7, R2, c[0x0][0x3a4], R7 ;  /* 0x0000e90002077a24 */ /* 0x000fe200078e0207 */
[----:B------:R-:W-:Y:S01]  /*18840*/  LEA.HI R8, R8, R35, RZ, 0x2 ;  /* 0x0000002308087211 */ /* 0x000fe200078f10ff */
[----:B------:R-:W-:Y:S01]  /*18850*/  IMAD.IADD R0, R41, 0x1, -R4 ;  /* 0x0000000129007824 */ /* 0x000fe200078e0a04 */
[----:B------:R-:W-:-:S02]  /*18860*/  LOP3.LUT R5, R20, 0xfffffff8, RZ, 0xc0, !PT ;  /* 0xfffffff814057812 */ /* 0x000fc400078ec0ff */
[----:B------:R-:W-:Y:S02]  /*18870*/  LOP3.LUT R9, R8, 0xffffffc, RZ, 0xc0, !PT ;  /* 0x0ffffffc08097812 */ /* 0x000fe400078ec0ff */
[----:B------:R-:W-:Y:S01]  /*18880*/  SHF.R.S32.HI R10, RZ, 0x1f, R0 ;  /* 0x0000001fff0a7819 */ /* 0x000fe20000011400 */
[----:B------:R-:W-:Y:S01]  /*18890*/  IMAD.IADD R13, R41, 0x1, -R5 ;  /* 0x00000001290d7824 */ /* 0x000fe200078e0a05 */
[----:B------:R-:W-:Y:S01]  /*188a0*/  LOP3.LUT R8, R6, 0xffffffc0, RZ, 0xc0, !PT ;  /* 0xffffffc006087812 */ /* 0x000fe200078ec0ff */
[----:B------:R-:W-:Y:S01]  /*188b0*/  IMAD.WIDE.U32 R4, R2, c[0x0][0x3a0], RZ ;  /* 0x0000e80002047a25 */ /* 0x000fe200078e00ff */
[----:B------:R-:W-:Y:S02]  /*188c0*/  LEA.HI R10, R10, R0, RZ, 0x2 ;  /* 0x000000000a0a7211 */ /* 0x000fe400078f10ff */
[----:B------:R-:W-:Y:S01]  /*188d0*/  LOP3.LUT P1, RZ, R0, 0x3, RZ, 0xc0, !PT ;  /* 0x0000000300ff7812 */ /* 0x000fe2000782c0ff */
[----:B------:R-:W-:Y:S01]  /*188e0*/  IMAD.IADD R0, R35, 0x1, -R9 ;  /* 0x0000000123007824 */ /* 0x000fe200078e0a09 */
[----:B------:R-:W-:Y:S01]  /*188f0*/  SHF.R.S32.HI R6, RZ, 0x2, R10 ;  /* 0x00000002ff067819 */ /* 0x000fe2000001140a */
[----:B------:R-:W-:Y:S01]  /*18900*/  IMAD.IADD R5, R5, 0x1, R7 ;  /* 0x0000000105057824 */ /* 0x000fe200078e0207 */
[----:B-1----:R-:W-:Y:S01]  /*18910*/  SHF.R.S32.HI R7, RZ, 0x1f, R19 ;  /* 0x0000001fff077819 */ /* 0x002fe20000011413 */
[----:B------:R-:W-:Y:S01]  /*18920*/  IMAD R8, R11, 0x8, R8 ;  /* 0x000000080b087824 */ /* 0x000fe200078e0208 */
[----:B------:R-:W-:Y:S01]  /*18930*/  SHF.R.S32.HI R20, RZ, 0x3, R20 ;  /* 0x00000003ff147819 */ /* 0x000fe20000011414 */
[----:B------:R-:W-:Y:S01]  /*18940*/  IMAD R16, R0, 0x10, R6 ;  /* 0x0000001000107824 */ /* 0x000fe200078e0206 */
[----:B------:R-:W-:Y:S01]  /*18950*/  LEA.HI R22, R42, R41, RZ, 0x6 ;  /* 0x000000292a167211 */ /* 0x000fe200078f30ff */
[----:B------:R-:W-:-:S02]  /*18960*/  IMAD R9, R7, c[0x0][0x490], RZ ;  /* 0x0001240007097a24 */ /* 0x000fc400078e02ff */
[----:B------:R-:W-:Y:S02]  /*18970*/  IMAD.IADD R0, R16, 0x1, R8 ;  /* 0x0000000110007824 */ /* 0x000fe400078e0208 */
[----:B------:R-:W-:Y:S02]  /*18980*/  IMAD R12, R7, c[0x0][0x3e8], RZ ;  /* 0x0000fa00070c7a24 */ /* 0x000fe400078e02ff */
[----:B------:R-:W-:Y:S02]  /*18990*/  IMAD.SHL.U32 R7, R20, 0x40, RZ ;  /* 0x0000004014077824 */ /* 0x000fe400078e00ff */
[----:B--2---:R-:W-:Y:S02]  /*189a0*/  IMAD R6, R23, 0x80, R0 ;  /* 0x0000008017067824 */ /* 0x004fe400078e0200 */
[----:B------:R-:W-:Y:S01]  /*189b0*/  IMAD.WIDE.U32 R14, R19, c[0x0][0x490], R2 ;  /* 0x00012400130e7a25 */ /* 0x000fe200078e0002 */
[----:B------:R-:W-:-:S03]  /*189c0*/  LOP3.LUT R7, R7, 0x1c0, RZ, 0xc0, !PT ;  /* 0x000001c007077812 */ /* 0x000fc600078ec0ff */
[----:B------:R-:W-:Y:S02]  /*189d0*/  IMAD R9, R19, c[0x0][0x494], R9 ;  /* 0x0001250013097a24 */ /* 0x000fe400078e0209 */
        /* <DEDUP_REMOVED lines=34> */
[----:B------:R-:W-:-:S03]  /*18c00*/  IMAD.WIDE.U32 R4, R7, c[0x0][0x488], R4 ;  /* 0x0001220007047a25 */ /* 0x000fc600078e0004 */
[----:B------:R-:W-:Y:S01]  /*18c10*/  SHF.R.S32.HI R13, RZ, 0x1f, R6 ;  /* 0x0000001fff0d7819 */ /* 0x000fe20000011406 */
[----:B------:R-:W-:Y:S01]  /*18c20*/  IMAD R9, R7, c[0x0][0x48c], R0 ;  /* 0x0001230007097a24 */ /* 0x000fe200078e0200 */
[----:B------:R-:W-:Y:S01]  /*18c30*/  LEA R7, P0, R4, c[0x0][0x450], 0x2 ;  /* 0x0001140004077a11 */ /* 0x000fe200078010ff */
[----:B------:R-:W-:-:S04]  /*18c40*/  IMAD.WIDE.U32 R2, R10, c[0x0][0x3f0], R2 ;  /* 0x0000fc000a027a25 */ /* 0x000fc800078e0002 */
[----:B------:R-:W-:Y:S01]  /*18c50*/  IMAD.IADD R5, R5, 0x1, R9 ;  /* 0x0000000105057824 */ /* 0x000fe200078e0209 */
[----:B------:R-:W-:Y:S01]  /*18c60*/  SHFL.IDX PT, R14, R7, 0x1, 0x1c1f ;  /* 0x003c1f00070e7f89 */ /* 0x000fe200000e0000 */
[----:B------:R-:W-:Y:S02]  /*18c70*/  IMAD R0, R13, c[0x0][0x3e0], RZ ;  /* 0x0000f8000d007a24 */ /* 0x000fe400078e02ff */
[----:B------:R-:W-:Y:S01]  /*18c80*/  IMAD.MOV R10, RZ, RZ, -R6 ;  /* 0x000000ffff0a7224 */ /* 0x000fe200078e0a06 */
[----:B------:R-:W-:Y:S01]  /*18c90*/  LEA.HI.X R4, R4, c[0x0][0x454], R5, 0x2, P0 ;  /* 0x0001150004047a11 */ /* 0x000fe200000f1405 */
[----:B------:R-:W-:Y:S02]  /*18ca0*/  IMAD R9, R6, c[0x0][0x3e4], R0 ;  /* 0x0000f90006097a24 */ /* 0x000fe400078e0200 */
        /* <DEDUP_REMOVED lines=12> */
[----:B------:R-:W-:Y:S02]  /*18d70*/  SHFL.IDX PT, R12, R7, 0x2, 0x1c1f ;  /* 0x005c1f00070c7f89 */ /* 0x000fe400000e0000 */
[----:B------:R-:W-:Y:S01]  /*18d80*/  IMAD R6, R6, c[0x0][0x3d8], RZ ;  /* 0x0000f60006067a24 */ /* 0x000fe200078e02ff */
[----:B------:R-:W-:Y:S01]  /*18d90*/  ISETP.GE.OR P3, PT, R9, R0, P1 ;  /* 0x000000000900720c */ /* 0x000fe20000f66670 */
[----:B------:R-:W2:Y:S01]  /*18da0*/  SHFL.IDX PT, R13, R4, 0x2, 0x1c1f ;  /* 0x005c1f00040d7f89 */ /* 0x000ea200000e0000 */
[----:B------:R-:W-:-:S02]  /*18db0*/  IMAD.SHL.U32 R9, R22, 0x8, RZ ;  /* 0x0000000816097824 */ /* 0x000fc400078e00ff */
[----:B------:R-:W-:Y:S01]  /*18dc0*/  IMAD R19, R18, c[0x0][0x3dc], R6 ;  /* 0x0000f70012137a24 */ /* 0x000fe200078e0206 */
[----:B------:R3:W-:Y:S04]  /*18dd0*/  SHFL.IDX PT, R11, R4, 0x3, 0x1c1f ;  /* 0x007c1f00040b7f89 */ /* 0x0007e800000e0000 */
[----:B------:R4:W2:Y:S04]  /*18de0*/  SHFL.IDX PT, R10, R7, 0x3, 0x1c1f ;  /* 0x007c1f00070a7f89 */ /* 0x0008a800000e0000 */
[----:B-1----:R-:W-:Y:S04]  /*18df0*/  @!P4 ST.E [R16.64], R37 ;  /* 0x000000251000c985 */ /* 0x002fe8000c10192c */
[----:B------:R-:W-:Y:S01]  /*18e00*/  @!P3 ST.E [R14.64], R38 ;  /* 0x000000260e00b985 */ /* 0x000fe2000c10192c */
[----:B---3--:R-:W-:-:S04]  /*18e10*/  IADD3 R4, R5, 0x40, RZ ;  /* 0x0000004005047810 */ /* 0x008fc80007ffe0ff */
[-C--:B------:R-:W-:Y:S01]  /*18e20*/  ISETP.GE.OR P2, PT, R4, R0.reuse, P1 ;  /* 0x000000000400720c */ /* 0x080fe20000f46670 */
[----:B----4-:R-:W-:Y:S01]  /*18e30*/  IMAD.WIDE.U32 R6, R18, c[0x0][0x3d8], R2 ;  /* 0x0000f60012067a25 */ /* 0x010fe200078e0002 */
[----:B------:R-:W-:Y:S02]  /*18e40*/  IADD3 R18, R5, 0x48, RZ ;  /* 0x0000004805127810 */ /* 0x000fe40007ffe0ff */
[----:B------:R-:W-:Y:S01]  /*18e50*/  LOP3.LUT R5, R21, 0x7ffffe00, R9, 0xf8, !PT ;  /* 0x7ffffe0015057812 */ /* 0x000fe200078ef809 */
[----:B------:R-:W-:Y:S01]  /*18e60*/  IMAD.IADD R3, R7, 0x1, R19 ;  /* 0x0000000107037824 */ /* 0x000fe200078e0213 */
[----:B------:R-:W-:Y:S01]  /*18e70*/  LEA R4, P0, R6, c[0x0][0x380], 0x1 ;  /* 0x0000e00006047a11 */ /* 0x000fe200078008ff */
[----:B------:R-:W-:Y:S01]  /*18e80*/  IMAD R2, R23, 0x80, R20 ;  /* 0x0000008017027824 */ /* 0x000fe200078e0214 */
[-C--:B------:R-:W-:Y:S01]  /*18e90*/  ISETP.GE.OR P1, PT, R18, R0.reuse, P1 ;  /* 0x000000001200720c */ /* 0x080fe20000f26670 */
[----:B------:R-:W-:Y:S01]  /*18ea0*/  IMAD.SHL.U32 R5, R5, 0x2, RZ ;  /* 0x0000000205057824 */ /* 0x000fe200078e00ff */
[----:B------:R-:W-:Y:S01]  /*18eb0*/  LEA.HI.X R3, R6, c[0x0][0x384], R3, 0x1, P0 ;  /* 0x0000e10006037a11 */ /* 0x000fe200000f0c03 */
[----:B------:R-:W-:Y:S01]  /*18ec0*/  SHFL.IDX PT, R7, R4, 0x1, 0x181f ;  /* 0x00381f0004077f89 */ /* 0x000fe200000e0000 */
[----:B------:R-:W-:-:S02]  /*18ed0*/  ISETP.GE.OR P3, PT, R2, R0, P6 ;  /* 0x000000000200720c */ /* 0x000fc40003766670 */
[C---:B------:R-:W-:Y:S01]  /*18ee0*/  IADD3 R6, R2.reuse, 0x10, RZ ;  /* 0x0000001002067810 */ /* 0x040fe20007ffe0ff */
[----:B--2---:R-:W-:Y:S01]  /*18ef0*/  @!P2 ST.E [R12.64], R39 ;  /* 0x000000270c00a985 */ /* 0x004fe2000c10192c */
[----:B------:R-:W-:Y:S02]  /*18f00*/  IADD3 R32, R2, 0x40, RZ ;  /* 0x0000004002207810 */ /* 0x000fe40007ffe0ff */
[-C--:B------:R-:W-:Y:S01]  /*18f10*/  ISETP.GE.OR P2, PT, R6, R0.reuse, P6 ;  /* 0x000000000600720c */ /* 0x080fe20003746670 */
[----:B------:R-:W1:Y:S01]  /*18f20*/  SHFL.IDX PT, R12, R4, RZ, 0x181f ;  /* 0x00181fff040c7589 */ /* 0x000e6200000e0000 */
[C---:B------:R-:W-:Y:S02]  /*18f30*/  IADD3 R6, R2.reuse, 0x20, RZ ;  /* 0x0000002002067810 */ /* 0x040fe40007ffe0ff */
[----:B------:R-:W-:Y:S01]  /*18f40*/  IADD3 R54, R2, 0x60, RZ ;  /* 0x0000006002367810 */ /* 0x000fe20007ffe0ff */
[----:B------:R-:W2:Y:S04]  /*18f50*/  SHFL.IDX PT, R9, R3, RZ, 0x181f ;  /* 0x00181fff03097589 */ /* 0x000ea800000e0000 */
[----:B------:R3:W-:Y:S01]  /*18f60*/  @!P1 ST.E [R10.64], R40 ;  /* 0x000000280a009985 */ /* 0x0007e2000c10192c */
[----:B------:R-:W-:-:S02]  /*18f70*/  ISETP.GE.OR P1, PT, R6, R0, P6 ;  /* 0x000000000600720c */ /* 0x000fc40003726670 */
[----:B------:R-:W-:Y:S01]  /*18f80*/  IADD3 R6, R2, 0x30, RZ ;  /* 0x0000003002067810 */ /* 0x000fe20007ffe0ff */
[----:B------:R-:W-:Y:S03]  /*18f90*/  LDS.128 R24, [R5+0x80] ;  /* 0x0000800005187984 */ /* 0x000fe60000000c00 */
[----:B------:R-:W-:Y:S01]  /*18fa0*/  ISETP.GE.OR P0, PT, R6, R0, P6 ;  /* 0x000000000600720c */ /* 0x000fe20003706670 */
[----:B------:R-:W4:Y:S04]  /*18fb0*/  SHFL.IDX PT, R11, R3, 0x1, 0x181f ;  /* 0x00381f00030b7f89 */ /* 0x000f2800000e0000 */
[----:B------:R-:W4:Y:S04]  /*18fc0*/  SHFL.IDX PT, R14, R4, 0x2, 0x181f ;  /* 0x00581f00040e7f89 */ /* 0x000f2800000e0000 */
[----:B------:R-:W4:Y:S01]  /*18fd0*/  SHFL.IDX PT, R44, R3, 0x2, 0x181f ;  /* 0x00581f00032c7f89 */ /* 0x000f2200000e0000 */
[----:B-1----:R-:W-:-:S03]  /*18fe0*/  @!P3 LEA R12, P5, R8, R12, 0x1 ;  /* 0x0000000c080cb211 */ /* 0x002fc600078a08ff */
[----:B------:R-:W1:Y:S01]  /*18ff0*/  SHFL.IDX PT, R15, R4, 0x3, 0x181f ;  /* 0x00781f00040f7f89 */ /* 0x000e6200000e0000 */
[----:B--2---:R-:W-:Y:S02]  /*19000*/  @!P3 LEA.HI.X R13, R8, R9, R53, 0x1, P5 ;  /* 0x00000009080db211 */ /* 0x004fe400028f0c35 */
[----:B------:R-:W-:Y:S01]  /*19010*/  ISETP.GE.OR P5, PT, R32, R0, P6 ;  /* 0x000000002000720c */ /* 0x000fe200037a6670 */
[----:B------:R-:W-:Y:S01]  /*19020*/  LDS.128 R20, [R5+0x880] ;  /* 0x0008800005147984 */ /* 0x000fe20000000c00 */
[----:B---3--:R-:W-:-:S03]  /*19030*/  @!P2 LEA R10, P4, R8, R7, 0x1 ;  /* 0x00000007080aa211 */ /* 0x008fc600078808ff */
[----:B------:R-:W-:Y:S04]  /*19040*/  LDS.128 R16, [R5+0x1080] ;  /* 0x0010800005107984 */ /* 0x000fe80000000c00 */
[----:B------:R-:W2:Y:S01]  /*19050*/  SHFL.IDX PT, R45, R3, 0x3, 0x181f ;  /* 0x00781f00032d7f89 */ /* 0x000ea200000e0000 */
[----:B----4-:R-:W-:-:S03]  /*19060*/  @!P2 LEA.HI.X R11, R8, R11, R53, 0x1, P4 ;  /* 0x0000000b080ba211 */ /* 0x010fc600020f0c35 */
[----:B------:R-:W3:Y:S01]  /*19070*/  LDS.128 R28, [R5+0x1880] ;  /* 0x00188000051c7984 */ /* 0x000ee20000000c00 */
[----:B------:R-:W-:-:S03]  /*19080*/  @!P1 LEA R6, P4, R8, R14, 0x1 ;  /* 0x0000000e08069211 */ /* 0x000fc600078808ff */
[----:B------:R-:W-:Y:S01]  /*19090*/  LDS.128 R32, [R5+0x2080] ;  /* 0x0020800005207984 */ /* 0x000fe20000000c00 */
[--C-:B------:R-:W-:Y:S02]  /*190a0*/  @!P1 LEA.HI.X R7, R8, R44, R53.reuse, 0x1, P4 ;  /* 0x0000002c08079211 */ /* 0x100fe400020f0c35 */
[----:B------:R-:W-:Y:S01]  /*190b0*/  IADD3 R44, R2, 0x50, RZ ;  /* 0x00000050022c7810 */ /* 0x000fe20007ffe0ff */
[----:B------:R-:W-:Y:S01]  /*190c0*/  LDS.128 R36, [R5+0x2880] ;  /* 0x0028800005247984 */ /* 0x000fe20000000c00 */
[----:B-1----:R-:W-:Y:S02]  /*190d0*/  @!P0 LEA R14, P4, R8, R15, 0x1 ;  /* 0x0000000f080e8211 */ /* 0x002fe400078808ff */
[----:B------:R-:W-:Y:S01]  /*190e0*/  IADD3 R2, R2, 0x70, RZ ;  /* 0x0000007002027810 */ /* 0x000fe20007ffe0ff */
[----:B------:R-:W-:Y:S04]  /*190f0*/  LDS.128 R40, [R5+0x3080] ;  /* 0x0030800005287984 */ /* 0x000fe80000000c00 */
[----:B------:R-:W1:Y:S04]  /*19100*/  SHFL.IDX PT, R48, R4, 0x4, 0x181f ;  /* 0x00981f0004307f89 */ /* 0x000e6800000e0000 */
[----:B------:R-:W4:Y:S01]  /*19110*/  SHFL.IDX PT, R9, R4, 0x5, 0x181f ;  /* 0x00b81f0004097f89 */ /* 0x000f2200000e0000 */
[----:B--2---:R-:W-:-:S02]  /*19120*/  @!P0 LEA.HI.X R15, R8, R45, R53, 0x1, P4 ;  /* 0x0000002d080f8211 */ /* 0x004fc400020f0c35 */
[-C--:B------:R-:W-:Y:S01]  /*19130*/  ISETP.GE.OR P4, PT, R44, R0.reuse, P6 ;  /* 0x000000002c00720c */ /* 0x080fe20003786670 */
[----:B------:R-:W-:Y:S04]  /*19140*/  SHFL.IDX PT, R49, R4, 0x6, 0x181f ;  /* 0x00d81f0004317f89 */ /* 0x000fe800000e0000 */
[----:B------:R-:W2:Y:S04]  /*19150*/  SHFL.IDX PT, R52, R3, 0x4, 0x181f ;  /* 0x00981f0003347f89 */ /* 0x000ea800000e0000 */
[----:B------:R-:W1:Y:S04]  /*19160*/  SHFL.IDX PT, R51, R3, 0x5, 0x181f ;  /* 0x00b81f0003337f89 */ /* 0x000e6800000e0000 */
[----:B------:R-:W1:Y:S04]  /*19170*/  SHFL.IDX PT, R50, R3, 0x6, 0x181f ;  /* 0x00d81f0003327f89 */ /* 0x000e6800000e0000 */
[----:B------:R-:W2:Y:S04]  /*19180*/  LDS.128 R44, [R5+0x3880] ;  /* 0x00388000052c7984 */ /* 0x000ea80000000c00 */
[----:B------:R1:W-:Y:S01]  /*19190*/  @!P3 ST.E.128 [R12.64], R24 ;  /* 0x000000180c00b985 */ /* 0x0003e2000c101d2c */
[----:B------:R-:W-:-:S02]  /*191a0*/  ISETP.GE.OR P3, PT, R54, R0, P6 ;  /* 0x000000003600720c */ /* 0x000fc40003766670 */
[----:B------:R-:W-:Y:S01]  /*191b0*/  ISETP.GE.OR P6, PT, R2, R0, P6 ;  /* 0x000000000200720c */ /* 0x000fe200037c6670 */
[----:B------:R4:W-:Y:S04]  /*191c0*/  @!P2 ST.E.128 [R10.64], R20 ;  /* 0x000000140a00a985 */ /* 0x0009e8000c101d2c */
[----:B------:R2:W-:Y:S04]  /*191d0*/  @!P1 ST.E.128 [R6.64], R16 ;  /* 0x0000001006009985 */ /* 0x0005e8000c101d2c */
[----:B---3--:R3:W-:Y:S04]  /*191e0*/  @!P0 ST.E.128 [R14.64], R28 ;  /* 0x0000001c0e008985 */ /* 0x0087e8000c101d2c */
[----:B------:R-:W2:Y:S04]  /*191f0*/  SHFL.IDX PT, R4, R4, 0x7, 0x181f ;  /* 0x00f81f0004047f89 */ /* 0x000ea800000e0000 */
[----:B------:R-:W3:Y:S01]  /*19200*/  SHFL.IDX PT, R3, R3, 0x7, 0x181f ;  /* 0x00f81f0003037f89 */ /* 0x000ee200000e0000 */
[----:B-1----:R-:W-:-:S02]  /*19210*/  @!P5 LEA R12, P2, R8, R48, 0x1 ;  /* 0x00000030080cd211 */ /* 0x002fc400078408ff */
[C---:B----4-:R-:W-:Y:S02]  /*19220*/  @!P4 LEA R10, P1, R8.reuse, R9, 0x1 ;  /* 0x00000009080ac211 */ /* 0x050fe400078208ff */
[C-C-:B--2---:R-:W-:Y:S02]  /*19230*/  @!P5 LEA.HI.X R13, R8.reuse, R52, R53.reuse, 0x1, P2 ;  /* 0x00000034080dd211 */ /* 0x144fe400010f0c35 */
[C---:B------:R-:W-:Y:S02]  /*19240*/  @!P3 LEA R6, P0, R8.reuse, R49, 0x1 ;  /* 0x000000310806b211 */ /* 0x040fe400078008ff */
[C-C-:B------:R-:W-:Y:S01]  /*19250*/  @!P4 LEA.HI.X R11, R8.reuse, R51, R53.reuse, 0x1, P1 ;  /* 0x00000033080bc211 */ /* 0x140fe200008f0c35 */
[----:B------:R1:W-:Y:S01]  /*19260*/  @!P5 ST.E.128 [R12.64], R32 ;  /* 0x000000200c00d985 */ /* 0x0003e2000c101d2c */
[----:B------:R-:W-:-:S03]  /*19270*/  @!P3 LEA.HI.X R7, R8, R50, R53, 0x1, P0 ;  /* 0x000000320807b211 */ /* 0x000fc600000f0c35 */
[----:B------:R1:W-:Y:S04]  /*19280*/  @!P4 ST.E.128 [R10.64], R36 ;  /* 0x000000240a00c985 */ /* 0x0003e8000c101d2c */
[----:B------:R1:W-:Y:S01]  /*19290*/  @!P3 ST.E.128 [R6.64], R40 ;  /* 0x000000280600b985 */ /* 0x0003e2000c101d2c */
[----:B------:R-:W-:Y:S05]  /*192a0*/  @P6 EXIT ;  /* 0x000000000000694d */ /* 0x000fea0003800000 */
[----:B---3--:R-:W-:-:S04]  /*192b0*/  LEA R2, P0, R8, R4, 0x1 ;  /* 0x0000000408027211 */ /* 0x008fc800078008ff */
[----:B------:R-:W-:-:S05]  /*192c0*/  LEA.HI.X R3, R8, R3, R53, 0x1, P0 ;  /* 0x0000000308037211 */ /* 0x000fca00000f0c35 */
[----:B------:R-:W-:Y:S01]  /*192d0*/  ST.E.128 [R2.64], R44 ;  /* 0x0000002c02007985 */ /* 0x000fe2000c101d2c */
[----:B------:R-:W-:Y:S05]  /*192e0*/  EXIT ;  /* 0x000000000000794d */ /* 0x000fea0003800000 */
.L_x_302:
        /* <DEDUP_REMOVED lines=19> */
.L_x_304:
[----:B-1----:R-:W1:Y:S01]  /*19420*/  S2R R12, SR_TID.X ;  /* 0x00000000000c7919 */ /* 0x002e620000002100 */
[----:B------:R-:W-:Y:S01]  /*19430*/  SHF.R.S32.HI R0, RZ, 0x1f, R8 ;  /* 0x0000001fff007819 */ /* 0x000fe20000011408 */
[----:B------:R-:W-:Y:S01]  /*19440*/  BSSY B0, `(.L_x_305) ;  /* 0x0000028000007945 */ /* 0x000fe20003800000 */
[----:B------:R-:W-:-:S02]  /*19450*/  SEL R10, R8, RZ, !P1 ;  /* 0x000000ff080a7207 */ /* 0x000fc40004800000 */
[----:B------:R-:W-:Y:S02]  /*19460*/  SEL R11, R0, RZ, !P1 ;  /* 0x000000ff000b7207 */ /* 0x000fe40004800000 */
[----:B-1----:R-:W-:-:S13]  /*19470*/  ISETP.GT.AND P0, PT, R12, 0x7f, PT ;  /* 0x0000007f0c00780c */ /* 0x002fda0003f04270 */
        /* <DEDUP_REMOVED lines=36> */
.L_x_306:
[----:B------:R-:W-:Y:S05]  /*196c0*/  BSYNC B0 ;  /* 0x0000000000007941 */ /* 0x000fea0003800000 */
.L_x_305:
        /* <DEDUP_REMOVED lines=103> */
.L_x_307:
        /* <DEDUP_REMOVED lines=12> */
.L_x_739:


//--------------------- .text._ZN7cutlass13device_kernelIN5flash19enable_sm80_to_sm89INS1_16FlashAttnFwdSm80INS1_25CollectiveMainloopFwdSm80ILi4ELi1ELb0EN4cute5tupleIJNS5_1CILi128EEENS7_ILi96EEENS7_ILi64EEEEEELi64ENS_6half_tEfNS_4arch4Sm80ELb0ELb1ELb0ELb1ELb0ELb1ELb1ELb0EEENS1_21CollectiveEpilogueFwdINS6_IJS8_SA_S9_EEENS6_IJNS7_ILi1EEESI_SI_EEESC_SE_Li128ELb1ELb1ELb0ELb0EEENS1_19SingleTileSchedulerILb1ELb0ELb1ELi128EEEEEEEEEvNT_6ParamsE --------------------------
	.section	.text._ZN7cutlass13device_kernelIN5flash19enable_sm80_to_sm89INS1_16FlashAttnFwdSm80INS1_25CollectiveMainloopFwdSm80ILi4ELi1ELb0EN4cute5tupleIJNS5_1CILi128EEENS7_ILi96EEENS7_ILi64EEEEEELi64ENS_6half_tEfNS_4arch4Sm80ELb0ELb1ELb0ELb1ELb0ELb1ELb1ELb0EEENS1_21CollectiveEpilogueFwdINS6_IJS8_SA_S9_EEENS6_IJNS7_ILi1EEESI_SI_EEESC_SE_Li128ELb1ELb1ELb0ELb0EEENS1_19SingleTileSchedulerILb1ELb0ELb1ELi128EEEEEEEEEvNT_6ParamsE,"ax",@progbits
	.sectioninfo	@"SHI_REGISTERS=255"
	.align	128
.text._ZN7cutlass13device_kernelIN5flash19enable_sm80_to_sm89INS1_16FlashAttnFwdSm80INS1_25CollectiveMainloopFwdSm80ILi4ELi1ELb0EN4cute5tupleIJNS5_1CILi128EEENS7_ILi96EEENS7_ILi64EEEEEELi64ENS_6half_tEfNS_4arch4Sm80ELb0ELb1ELb0ELb1ELb0ELb1ELb1ELb0EEENS1_21CollectiveEpilogueFwdINS6_IJS8_SA_S9_EEENS6_IJNS7_ILi1EEESI_SI_EEESC_SE_Li128ELb1ELb1ELb0ELb0EEENS1_19SingleTileSchedulerILb1ELb0ELb1ELi128EEEEEEEEEvNT_6ParamsE:
        .type           _ZN7cutlass13device_kernelIN5flash19enable_sm80_to_sm89INS1_16FlashAttnFwdSm80INS1_25CollectiveMainloopFwdSm80ILi4ELi1ELb0EN4cute5tupleIJNS5_1CILi128EEENS7_ILi96EEENS7_ILi64EEEEEELi64ENS_6half_tEfNS_4arch4Sm80ELb0ELb1ELb0ELb1ELb0ELb1ELb1ELb0EEENS1_21CollectiveEpilogueFwdINS6_IJS8_SA_S9_EEENS6_IJNS7_ILi1EEESI_SI_EEESC_SE_Li128ELb1ELb1ELb0ELb0EEENS1_19SingleTileSchedulerILb1ELb0ELb1ELi128EEEEEEEEEvNT_6ParamsE,@function
        .size           _ZN7cutlass13device_kernelIN5flash19enable_sm80_to_sm89INS1_16FlashAttnFwdSm80INS1_25CollectiveMainloopFwdSm80ILi4ELi1ELb0EN4cute5tupleIJNS5_1CILi128EEENS7_ILi96EEENS7_ILi64EEEEEELi64ENS_6half_tEfNS_4arch4Sm80ELb0ELb1ELb0ELb1ELb0ELb1ELb1ELb0EEENS1_21CollectiveEpilogueFwdINS6_IJS8_SA_S9_EEENS6_IJNS7_ILi1EEESI_SI_EEESC_SE_Li128ELb1ELb1ELb0ELb0EEENS1_19SingleTileSchedulerILb1ELb0ELb1ELi128EEEEEEEEEvNT_6ParamsE,(.L_x_740 - _ZN7cutlass13device_kernelIN5flash19enable_sm80_to_sm89INS1_16FlashAttnFwdSm80INS1_25CollectiveMainloopFwdSm80ILi4ELi1ELb0EN4cute5tupleIJNS5_1CILi128EEENS7_ILi96EEENS7_ILi64EEEEEELi64ENS_6half_tEfNS_4arch4Sm80ELb0ELb1ELb0ELb1ELb0ELb1ELb1ELb0EEENS1_21CollectiveEpilogueFwdINS6_IJS8_SA_S9_EEENS6_IJNS7_ILi1EEESI_SI_EEESC_SE_Li128ELb1ELb1ELb0ELb0EEENS1_19SingleTileSchedulerILb1ELb0ELb1ELi128EEEEEEEEEvNT_6ParamsE)
        .other          _ZN7cutlass13device_kernelIN5flash19enable_sm80_to_sm89INS1_16FlashAttnFwdSm80INS1_25CollectiveMainloopFwdSm80ILi4ELi1ELb0EN4cute5tupleIJNS5_1CILi128EEENS7_ILi96EEENS7_ILi64EEEEEELi64ENS_6half_tEfNS_4arch4Sm80ELb0ELb1ELb0ELb1ELb0ELb1ELb1ELb0EEENS1_21CollectiveEpilogueFwdINS6_IJS8_SA_S9_EEENS6_IJNS7_ILi1EEESI_SI_EEESC_SE_Li128ELb1ELb1ELb0ELb0EEENS1_19SingleTileSchedulerILb1ELb0ELb1ELi128EEEEEEEEEvNT_6ParamsE,@"STO_CUDA_ENTRY STV_DEFAULT"
_ZN7cutlass13device_kernelIN5flash19enable_sm80_to_sm89INS1_16FlashAttnFwdSm80INS1_25CollectiveMainloopFwdSm80ILi4ELi1ELb0EN4cute5tupleIJNS5_1CILi128EEENS7_ILi96EEENS7_ILi64EEEEEELi64ENS_6half_tEfNS_4arch4Sm80ELb0ELb1ELb0ELb1ELb0ELb1ELb1ELb0EEENS1_21CollectiveEpilogueFwdINS6_IJS8_SA_S9_EEENS6_IJNS7_ILi1EEESI_SI_EEESC_SE_Li128ELb1ELb1ELb0ELb0EEENS1_19SingleTileSchedulerILb1ELb0ELb1ELi128EEEEEEEEEvNT_6ParamsE:
        /* <DEDUP_REMOVED lines=17> */
.L_x_309:
        /* <DEDUP_REMOVED lines=8> */
.L_x_311:
[----:B------:R-:W-:-:S04]  /*0190*/  MOV R0, c[0x0][0x54c] ;  /* 0x0001530000007a02 */ /* 0x000fc80000000f00 */
.L_x_310:
[----:B------:R-:W-:Y:S01]  /*01a0*/  USHF.L.U32 UR4, UR4, 0x7, URZ ;  /* 0x0000000704047899 */ /* 0x000fe2000800063f */
[----:B-----5:R-:W-:-:S05]  /*01b0*/  IMAD R0, R0, c[0x0][0x548], RZ ;  /* 0x0001520000007a24 */ /* 0x020fca00078e02ff */
[----:B------:R-:W-:-:S04]  /*01c0*/  MOV R12, UR4 ;  /* 0x00000004000c7c02 */ /* 0x000fc80008000f00 */
[----:B------:R-:W-:-:S04]  /*01d0*/  ISETP.GE.AND P0, PT, R12, R0, PT ;  /* 0x000000000c00720c */ /* 0x000fc80003f06270 */
[----:B------:R-:W-:-:S05]  /*01e0*/  SEL R0, R5, 0xffffffff, !P0 ;  /* 0xffffffff05007807 */ /* 0x000fca0004000000 */
[----:B------:R2:W-:Y:S01]  /*01f0*/  STL [R1+0x64], R0 ;  /* 0x0000640001007387 */ /* 0x0005e20000100800 */
[----:B------:R-:W-:Y:S05]  /*0200*/  BRA `(.L_x_312) ;  /* 0x0000014000007947 */ /* 0x000fea0003800000 */
.L_x_308:
[----:B------:R-:W-:-:S04]  /*0210*/  ISETP.NE.U32.AND P0, PT, RZ, c[0x0][0x568], PT ;  /* 0x00015a00ff007a0c */ /* 0x000fc80003f05070 */
[----:B------:R-:W-:-:S13]  /*0220*/  ISETP.NE.AND.EX P0, PT, RZ, c[0x0][0x56c], PT, P0 ;  /* 0x00015b00ff007a0c */ /* 0x000fda0003f05300 */
[----:B------:R-:W-:Y:S05]  /*0230*/  @!P0 BRA `(.L_x_313) ;  /* 0x0000002000008947 */ /* 0x000fea0003800000 */
[----:B------:R1:W5:Y:S01]  /*0240*/  LDG.E R0, [R2.64] ;  /* 0x0000000802007981 */ /* 0x000362000c1e1900 */
[----:B------:R-:W-:Y:S05]  /*0250*/  BRA `(.L_x_314) ;  /* 0x0000009000007947 */ /* 0x000fea0003800000 */
.L_x_313:
        /* <DEDUP_REMOVED lines=8> */
.L_x_315:
[----:B------:R-:W-:-:S04]  /*02e0*/  MOV R0, c[0x0][0x54c] ;  /* 0x0001530000007a02 */ /* 0x000fc80000000f00 */
.L_x_314:
[----:B------:R-:W-:Y:S01]  /*02f0*/  USHF.L.U32 UR4, UR4, 0x7, URZ ;  /* 0x0000000704047899 */ /* 0x000fe2000800063f */
[----:B-----5:R-:W-:-:S05]  /*0300*/  IMAD R0, R0, c[0x0][0x548], RZ ;  /* 0x0001520000007a24 */ /* 0x020fca00078e02ff */
[----:B------:R-:W-:-:S04]  /*0310*/  MOV R12, UR4 ;  /* 0x00000004000c7c02 */ /* 0x000fc80008000f00 */
[----:B------:R-:W-:-:S04]  /*0320*/  ISETP.GE.AND P0, PT, R12, R0, PT ;  /* 0x000000000c00720c */ /* 0x000fc80003f06270 */
[----:B------:R-:W-:-:S05]  /*0330*/  SEL R0, R5, 0xffffffff, !P0 ;  /* 0xffffffff05007807 */ /* 0x000fca0004000000 */
[----:B------:R2:W-:Y:S04]  /*0340*/  STL [R1+0x64], R0 ;  /* 0x0000640001007387 */ /* 0x0005e80000100800 */
.L_x_312:
[----:B------:R-:W3:Y:S02]  /*0350*/  LDL R15, [R1+0x64] ;  /* 0x00006400010f7983 */ /* 0x000ee40000100800 */
[----:B---3--:R-:W-:-:S13]  /*0360*/  ISETP.GE.AND P0, PT, R15, RZ, PT ;  /* 0x000000ff0f00720c */ /* 0x008fda0003f06270 */
[----:B------:R-:W-:Y:S05]  /*0370*/  @!P0 EXIT ;  /* 0x000000000000894d */ /* 0x000fea0003800000 */
[----:B------:R-:W-:Y:S01]  /*0380*/  ISETP.NE.U32.AND P0, PT, RZ, c[0x0][0x370], PT ;  /* 0x0000dc00ff007a0c */ /* 0x000fe20003f05070 */
[----:B--2---:R-:W-:Y:S01]  /*0390*/  IMAD.MOV.U32 R0, RZ, RZ, c[0x0][0x168] ;  /* 0x00005a00ff007624 */ /* 0x004fe200078e00ff */
[----:B------:R-:W-:Y:S01]  /*03a0*/  ISETP.NE.U32.AND P1, PT, RZ, c[0x0][0x360], PT ;  /* 0x0000d800ff007a0c */ /* 0x000fe20003f25070 */
[----:B------:R-:W-:Y:S01]  /*03b0*/  CS2R R168, SRZ ;  /* 0x0000000000a87805 */ /* 0x000fe2000001ff00 */
        /* <DEDUP_REMOVED lines=11> */
[----:B-1----:R-:W-:Y:S01]  /*0470*/  IMAD.WIDE R2, R15, R14, c[0x0][0x358] ;  /* 0x0000d6000f027625 */ /* 0x002fe200078e020e */
[----:B------:R-:W-:-:S03]  /*0480*/  ISETP.NE.AND.EX P3, PT, RZ, c[0x0][0x35c], PT, P3 ;  /* 0x0000d700ff007a0c */ /* 0x000fc60003f65330 */
[CC--:B------:R-:W-:Y:S01]  /*0490*/  @P0 IMAD.WIDE R8, R15.reuse, R14.reuse, c[0x0][0x360] ;  /* 0x0000d8000f080625 */ /* 0x0c0fe200078e020e */
[----:B------:R-:W1:Y:S03]  /*04a0*/  S2R R34, SR_CTAID.Y ;  /* 0x0000000000227919 */ /* 0x000e660000002600 */
[----:B------:R-:W-:Y:S01]  /*04b0*/  @P2 IMAD.WIDE R10, R15, R14, c[0x0][0x370] ;  /* 0x0000dc000f0a2625 */ /* 0x000fe200078e020e */
[----:B------:R-:W2:Y:S04]  /*04c0*/  @P0 LDG.E R0, [R8.64] ;  /* 0x0000000808000981 */ /* 0x000ea8000c1e1900 */
[----:B------:R3:W5:Y:S04]  /*04d0*/  @P1 LDG.E R165, [R6.64] ;  /* 0x0000000806a51981 */ /* 0x000768000c1e1900 */
[----:B------:R3:W5:Y:S04]  /*04e0*/  @P4 LDG.E R168, [R4.64] ;  /* 0x0000000804a84981 */ /* 0x000768000c1e1900 */
[----:B------:R3:W5:Y:S04]  /*04f0*/  @P3 LDG.E R13, [R2.64] ;  /* 0x00000008020d3981 */ /* 0x000768000c1e1900 */
[----:B------:R4:W5:Y:S01]  /*0500*/  @P2 LDG.E R169, [R10.64] ;  /* 0x000000080aa92981 */ /* 0x000962000c1e1900 */
[----:B-1----:R-:W-:Y:S01]  /*0510*/  SHF.R.S32.HI R189, RZ, 0x1f, R34 ;  /* 0x0000001fffbd7819 */ /* 0x002fe20000011422 */
[----:B----4-:R-:W-:-:S02]  /*0520*/  IMAD.MOV.U32 R10, RZ, RZ, c[0x0][0x1d0] ;  /* 0x00007400ff0a7624 */ /* 0x010fc400078e00ff */
[----:B--2---:R1:W-:Y:S01]  /*0530*/  STL [R1+0x2c], R0 ;  /* 0x00002c0001007387 */ /* 0x0043e20000100800 */
[----:B------:R-:W-:Y:S02]  /*0540*/  IMAD.MOV.U32 R9, RZ, RZ, R0 ;  /* 0x000000ffff097224 */ /* 0x000fe400078e0000 */
[----:B-1----:R-:W-:Y:S01]  /*0550*/  IMAD.MOV.U32 R0, RZ, RZ, c[0x0][0x228] ;  /* 0x00008a00ff007624 */ /* 0x002fe200078e00ff */
[----:B------:R-:W-:Y:S05]  /*0560*/  @P0 BRA `(.L_x_316) ;  /* 0x0000005000000947 */ /* 0x000fea0003800000 */
[----:B---3--:R-:W-:Y:S05]  /*0570*/  @!P1 BRA `(.L_x_316) ;  /* 0x0000004000009947 */ /* 0x008fea0003800000 */
[----:B------:R1:W2:Y:S04]  /*0580*/  LDG.E R8, [R6.64] ;  /* 0x0000000806087981 */ /* 0x0002a8000c1e1900 */
[----:B-1----:R-:W2:Y:S02]  /*0590*/  LDG.E R6, [R6.64+0x4] ;  /* 0x0000040806067981 */ /* 0x002ea4000c1e1900 */
[----:B--2---:R-:W-:-:S05]  /*05a0*/  IADD3 R9, -R8, R6, RZ ;  /* 0x0000000608097210 */ /* 0x004fca0007ffe1ff */
[----:B------:R1:W-:Y:S02]  /*05b0*/  STL [R1+0x2c], R9 ;  /* 0x00002c0901007387 */ /* 0x0003e40000100800 */
.L_x_316:
[----:B---3--:R-:W-:-:S04]  /*05c0*/  ISETP.NE.U32.AND P0, PT, RZ, c[0x0][0x368], PT ;  /* 0x0000da00ff007a0c */ /* 0x008fc80003f05070 */
[----:B------:R-:W-:-:S13]  /*05d0*/  ISETP.NE.AND.EX P0, PT, RZ, c[0x0][0x36c], PT, P0 ;  /* 0x0000db00ff007a0c */ /* 0x000fda0003f05300 */
[----:B------:R-:W-:Y:S05]  /*05e0*/  @!P0 BRA `(.L_x_317) ;  /* 0x0000003000008947 */ /* 0x000fea0003800000 */
[----:B------:R-:W-:-:S05]  /*05f0*/  IMAD.WIDE R4, R15, R14, c[0x0][0x368] ;  /* 0x0000da000f047625 */ /* 0x000fca00078e020e */
[----:B------:R2:W5:Y:S01]  /*0600*/  LDG.E R10, [R4.64] ;  /* 0x00000008040a7981 */ /* 0x000562000c1e1900 */
[----:B------:R-:W-:Y:S05]  /*0610*/  BRA `(.L_x_318) ;  /* 0x0000004000007947 */ /* 0x000fea0003800000 */
.L_x_317:
[----:B------:R-:W-:Y:S05]  /*0620*/  @!P4 BRA `(.L_x_318) ;  /* 0x000000300000c947 */ /* 0x000fea0003800000 */
[----:B------:R2:W3:Y:S04]  /*0630*/  LDG.E R6, [R4.64] ;  /* 0x0000000804067981 */ /* 0x0004e8000c1e1900 */
[----:B--2---:R-:W3:Y:S02]  /*0640*/  LDG.E R4, [R4.64+0x4] ;  /* 0x0000040804047981 */ /* 0x004ee4000c1e1900 */
[----:B---3--:R-:W-:Y:S02]  /*0650*/  IADD3 R10, -R6, R4, RZ ;  /* 0x00000004060a7210 */ /* 0x008fe40007ffe1ff */
.L_x_318:
[----:B--2---:R2:W3:Y:S04]  /*0660*/  @P3 LDG.E R5, [R2.64] ;  /* 0x0000000802053981 */ /* 0x0044e8000c1e1900 */
[----:B------:R2:W3:Y:S01]  /*0670*/  @P3 LDG.E R4, [R2.64+0x4] ;  /* 0x0000040802043981 */ /* 0x0004e2000c1e1900 */
[----:B------:R-:W-:Y:S01]  /*0680*/  ISETP.NE.U32.AND P0, PT, RZ, c[0x0][0x378], PT ;  /* 0x0000de00ff007a0c */ /* 0x000fe20003f05070 */
[----:B------:R-:W-:-:S02]  /*0690*/  IMAD.MOV.U32 R6, RZ, RZ, c[0x0][0x2c4] ;  /* 0x0000b100ff067624 */ /* 0x000fc400078e00ff */
[----:B-----5:R-:W-:Y:S01]  /*06a0*/  IMAD.MOV.U32 R149, RZ, RZ, R10 ;  /* 0x000000ffff957224 */ /* 0x020fe200078e000a */
[----:B------:R-:W-:Y:S02]  /*06b0*/  ISETP.NE.AND.EX P0, PT, RZ, c[0x0][0x37c], PT, P0 ;  /* 0x0000df00ff007a0c */ /* 0x000fe40003f05300 */
[----:B------:R-:W-:Y:S01]  /*06c0*/  ISETP.NE.AND P2, PT, R6, 0x1, PT ;  /* 0x000000010600780c */ /* 0x000fe20003f45270 */
[----:B------:R-:W-:Y:S02]  /*06d0*/  IMAD.IADD R6, R10, 0x1, -R169 ;  /* 0x000000010a067824 */ /* 0x000fe400078e0aa9 */
[----:B------:R-:W-:Y:S02]  /*06e0*/  IMAD.MOV.U32 R209, RZ, RZ, R12 ;  /* 0x000000ffffd17224 */ /* 0x000fe400078e000c */
[----:B------:R-:W-:-:S06]  /*06f0*/  IMAD.MOV.U32 R7, RZ, RZ, c[0x0][0x32c] ;  /* 0x0000cb00ff077624 */ /* 0x000fcc00078e00ff */
[----:B--2---:R-:W-:-:S05]  /*0700*/  @P0 IMAD.WIDE R2, R15, R14, c[0x0][0x378] ;  /* 0x0000de000f020625 */ /* 0x004fca00078e020e */
[----:B------:R2:W5:Y:S01]  /*0710*/  @P0 LDG.E R149, [R2.64] ;  /* 0x0000000802950981 */ /* 0x000562000c1e1900 */
[----:B------:R-:W-:Y:S02]  /*0720*/  ISETP.GE.AND P1, PT, R7, 0x1, PT ;  /* 0x000000010700780c */ /* 0x000fe40003f26270 */
[----:B------:R-:W-:-:S04]  /*0730*/  LOP3.LUT R229, R229, 0xffefffff, RZ, 0xc0, !PT ;  /* 0xffefffffe5e57812 */ /* 0x000fc800078ec0ff */
[----:B------:R-:W-:-:S04]  /*0740*/  @P2 LOP3.LUT R229, R229, 0x100000, RZ, 0xfc, !PT ;  /* 0x00100000e5e52812 */ /* 0x000fc800078efcff */
[----:B------:R-:W-:-:S04]  /*0750*/  LOP3.LUT R229, R229, 0xfff7ffff, RZ, 0xc0, !PT ;  /* 0xfff7ffffe5e57812 */ /* 0x000fc800078ec0ff */
[----:B------:R-:W-:Y:S02]  /*0760*/  @P1 LOP3.LUT R229, R229, 0x80000, RZ, 0xfc, !PT ;  /* 0x00080000e5e51812 */ /* 0x000fe400078efcff */
[----:B--2---:R-:W-:-:S05]  /*0770*/  @P2 IADD3 R2, R209, 0x7f, RZ ;  /* 0x0000007fd1022810 */ /* 0x004fca0007ffe0ff */
[----:B------:R-:W-:Y:S01]  /*0780*/  @P2 IMAD.HI.U32 R3, R2, c[0x0][0x2c8], RZ ;  /* 0x0000b20002032a27 */ /* 0x000fe200078e00ff */
[----:B------:R-:W-:-:S04]  /*0790*/  IADD3 R2, R12, 0x7f, RZ ;  /* 0x0000007f0c027810 */ /* 0x000fc80007ffe0ff */
[----:B------:R-:W-:Y:S01]  /*07a0*/  @P2 SHF.R.U32.HI R2, RZ, c[0x0][0x2cc], R3 ;  /* 0x0000b300ff022a19 */ /* 0x000fe20000011603 */
[----:B---3--:R-:W-:-:S04]  /*07b0*/  @P3 IMAD.IADD R0, R4, 0x1, -R5 ;  /* 0x0000000104003824 */ /* 0x008fc800078e0a05 */
[----:B------:R-:W-:-:S05]  /*07c0*/  IMAD.IADD R8, R6, 0x1, R0 ;  /* 0x0000000106087824 */ /* 0x000fca00078e0200 */
[----:B------:R2:W-:Y:S01]  /*07d0*/  STL [R1+0x28], R8 ;  /* 0x0000280801007387 */ /* 0x0005e20000100800 */
[----:B------:R-:W-:-:S05]  /*07e0*/  IADD3 R179, R8, 0x1, -R9 ;  /* 0x0000000108b37810 */ /* 0x000fca0007ffe809 */
[----:B------:R-:W-:-:S05]  /*07f0*/  IMAD.IADD R2, R179, 0x1, R2 ;  /* 0x00000001b3027824 */ /* 0x000fca00078e0202 */
[----:B------:R-:W-:Y:S01]  /*0800*/  IADD3 R5, R2, c[0x0][0x328], RZ ;  /* 0x0000ca0002057a10 */ /* 0x000fe20007ffe0ff */
[----:B------:R-:W-:Y:S05]  /*0810*/  @!P1 BRA `(.L_x_319) ;  /* 0x000000e000009947 */ /* 0x000fea0003800000 */
[C---:B------:R-:W-:Y:S02]  /*0820*/  ISETP.GT.AND P0, PT, R2.reuse, RZ, PT ;  /* 0x000000ff0200720c */ /* 0x040fe40003f04270 */
[----:B------:R-:W-:-:S11]  /*0830*/  IADD3 R3, R2, -0x1, RZ ;  /* 0xffffffff02037810 */ /* 0x000fd60007ffe0ff */
[----:B------:R-:W-:Y:S05]  /*0840*/  @P0 BRA `(.L_x_320) ;  /* 0x0000006000000947 */ /* 0x000fea0003800000 */
[----:B------:R-:W-:Y:S01]  /*0850*/  ISETP.NE.AND P0, PT, R7, 0x1, PT ;  /* 0x000000010700780c */ /* 0x000fe20003f05270 */
[----:B------:R-:W-:-:S12]  /*0860*/  IMAD.MOV R2, RZ, RZ, -R2 ;  /* 0x000000ffff027224 */ /* 0x000fd800078e0a02 */
[----:B------:R-:W-:-:S05]  /*0870*/  @P0 IMAD.HI.U32 R3, R2, c[0x0][0x330], RZ ;  /* 0x0000cc0002030a27 */ /* 0x000fca00078e00ff */
[----:B------:R-:W-:-:S04]  /*0880*/  @P0 SHF.R.U32.HI R2, RZ, c[0x0][0x334], R3 ;  /* 0x0000cd00ff020a19 */ /* 0x000fc80000011603 */
[----:B------:R-:W-:Y:S01]  /*0890*/  LOP3.LUT R3, RZ, R2, RZ, 0x33, !PT ;  /* 0x00000002ff037212 */ /* 0x000fe200078e33ff */
[----:B------:R-:W-:Y:S05]  /*08a0*/  BRA `(.L_x_321) ;  /* 0x0000003000007947 */ /* 0x000fea0003800000 */
.L_x_320:
[----:B------:R-:W-:-:S13]  /*08b0*/  ISETP.NE.AND P0, PT, R7, 0x1, PT ;  /* 0x000000010700780c */ /* 0x000fda0003f05270 */
[----:B------:R-:W-:-:S05]  /*08c0*/  @P0 IMAD.HI.U32 R2, R3, c[0x0][0x330], RZ ;  /* 0x0000cc0003020a27 */ /* 0x000fca00078e00ff */
[----:B------:R-:W-:-:S05]  /*08d0*/  @P0 SHF.R.U32.HI R3, RZ, c[0x0][0x334], R2 ;  /* 0x0000cd00ff030a19 */ /* 0x000fca0000011602 */
.L_x_321:
[----:B------:R-:W-:-:S05]  /*08e0*/  IMAD R3, R3, R7, c[0x0][0x32c] ;  /* 0x0000cb0003037624 */ /* 0x000fca00078e0207 */
[----:B------:R-:W-:Y:S02]  /*08f0*/  IMNMX R5, R5, R3, PT ;  /* 0x0000000305057217 */ /* 0x000fe40003800200 */
.L_x_319:
[C---:B------:R-:W-:Y:S01]  /*0900*/  IADD3 R3, R8.reuse, 0x5f, RZ ;  /* 0x0000005f08037810 */ /* 0x040fe20007ffe0ff */
[----:B--2---:R-:W-:Y:S02]  /*0910*/  IMAD.IADD R8, R8, 0x1, -R9 ;  /* 0x0000000108087824 */ /* 0x004fe400078e0a09 */
[----:B------:R-:W-:-:S03]  /*0920*/  @P2 IMAD.HI.U32 R4, R209, c[0x0][0x2c8], RZ ;  /* 0x0000b200d1042a27 */ /* 0x000fc600078e00ff */
[----:B------:R2:W-:Y:S01]  /*0930*/  STL [R1+0x20], R8 ;  /* 0x0000200801007387 */ /* 0x0005e20000100800 */
[----:B------:R-:W-:Y:S01]  /*0940*/  IMAD.MOV.U32 R2, RZ, RZ, R209 ;  /* 0x000000ffff027224 */ /* 0x000fe200078e00d1 */
[----:B------:R-:W-:Y:S01]  /*0950*/  @P2 SHF.R.U32.HI R2, RZ, c[0x0][0x2cc], R4 ;  /* 0x0000b300ff022a19 */ /* 0x000fe20000011604 */
[----:B------:R-:W-:-:S04]  /*0960*/  IMAD.HI R3, R3, 0x2aaaaaab, RZ ;  /* 0x2aaaaaab03037827 */ /* 0x000fc800078e02ff */
[----:B------:R-:W-:Y:S01]  /*0970*/  IMAD.IADD R2, R8, 0x1, R2 ;  /* 0x0000000108027824 */ /* 0x000fe200078e0202 */
[----:B------:R-:W-:-:S04]  /*0980*/  SHF.R.U32.HI R4, RZ, 0x1f, R3 ;  /* 0x0000001fff047819 */ /* 0x000fc80000011603 */
[----:B------:R-:W-:Y:S02]  /*0990*/  LEA.HI.SX32 R180, R3, R4, 0x1c ;  /* 0x0000000403b47211 */ /* 0x000fe400078fe2ff */
[----:B------:R-:W-:Y:S01]  /*09a0*/  IADD3 R4, R2, -c[0x0][0x324], RZ ;  /* 0x8000c90002047a10 */ /* 0x000fe20007ffe0ff */
[----:B------:R-:W-:Y:S05]  /*09b0*/  @!P1 BRA `(.L_x_322) ;  /* 0x000000d000009947 */ /* 0x000fea0003800000 */
[----:B------:R-:W-:-:S13]  /*09c0*/  ISETP.GT.AND P0, PT, R2, -0x1, PT ;  /* 0xffffffff0200780c */ /* 0x000fda0003f04270 */
[----:B------:R-:W-:Y:S05]  /*09d0*/  @P0 BRA `(.L_x_323) ;  /* 0x0000006000000947 */ /* 0x000fea0003800000 */
[----:B------:R-:W-:Y:S02]  /*09e0*/  ISETP.NE.AND P0, PT, R7, 0x1, PT ;  /* 0x000000010700780c */ /* 0x000fe40003f05270 */
[----:B------:R-:W-:-:S11]  /*09f0*/  LOP3.LUT R2, RZ, R2, RZ, 0x33, !PT ;  /* 0x00000002ff027212 */ /* 0x000fd600078e33ff */
[----:B------:R-:W-:-:S05]  /*0a00*/  @P0 IMAD.HI.U32 R3, R2, c[0x0][0x330], RZ ;  /* 0x0000cc0002030a27 */ /* 0x000fca00078e00ff */
[----:B------:R-:W-:-:S04]  /*0a10*/  @P0 SHF.R.U32.HI R2, RZ, c[0x0][0x334], R3 ;  /* 0x0000cd00ff020a19 */ /* 0x000fc80000011603 */
[----:B------:R-:W-:Y:S01]  /*0a20*/  LOP3.LUT R2, RZ, R2, RZ, 0x33, !PT ;  /* 0x00000002ff027212 */ /* 0x000fe200078e33ff */
[----:B------:R-:W-:Y:S05]  /*0a30*/  BRA `(.L_x_324) ;  /* 0x0000003000007947 */ /* 0x000fea0003800000 */
.L_x_323:
[----:B------:R-:W-:-:S13]  /*0a40*/  ISETP.NE.AND P0, PT, R7, 0x1, PT ;  /* 0x000000010700780c */ /* 0x000fda0003f05270 */
[----:B------:R-:W-:-:S05]  /*0a50*/  @P0 IMAD.HI.U32 R3, R2, c[0x0][0x330], RZ ;  /* 0x0000cc0002030a27 */ /* 0x000fca00078e00ff */
[----:B------:R-:W-:-:S05]  /*0a60*/  @P0 SHF.R.U32.HI R2, RZ, c[0x0][0x334], R3 ;  /* 0x0000cd00ff020a19 */ /* 0x000fca0000011603 */
.L_x_324:
[----:B------:R-:W-:-:S05]  /*0a70*/  IMAD R2, R2, c[0x0][0x32c], RZ ;  /* 0x0000cb0002027a24 */ /* 0x000fca00078e02ff */
[----:B------:R-:W-:-:S04]  /*0a80*/  IMNMX R4, R4, R2, !PT ;  /* 0x0000000204047217 */ /* 0x000fc80007800200 */
.L_x_322:
[----:B------:R-:W-:Y:S01]  /*0a90*/  IADD3 R3, R5, 0x5f, RZ ;  /* 0x0000005f05037810 */ /* 0x000fe20007ffe0ff */
[----:B------:R-:W-:-:S04]  /*0aa0*/  IMAD.HI R2, R4, 0x2aaaaaab, RZ ;  /* 0x2aaaaaab04027827 */ /* 0x000fc800078e02ff */
[----:B------:R-:W-:Y:S01]  /*0ab0*/  IMAD.HI R4, R3, 0x2aaaaaab, RZ ;  /* 0x2aaaaaab03047827 */ /* 0x000fe200078e02ff */
[----:B------:R-:W-:-:S04]  /*0ac0*/  SHF.R.U32.HI R3, RZ, 0x1f, R2 ;  /* 0x0000001fff037819 */ /* 0x000fc80000011602 */
[----:B------:R-:W-:Y:S02]  /*0ad0*/  SHF.R.U32.HI R5, RZ, 0x1f, R4 ;  /* 0x0000001fff057819 */ /* 0x000fe40000011604 */
[----:B------:R-:W-:Y:S02]  /*0ae0*/  LEA.HI.SX32 R2, R2, R3, 0x1c ;  /* 0x0000000302027211 */ /* 0x000fe400078fe2ff */
[----:B------:R-:W-:Y:S02]  /*0af0*/  LEA.HI.SX32 R4, R4, R5, 0x1c ;  /* 0x0000000504047211 */ /* 0x000fe400078fe2ff */
[----:B------:R-:W-:Y:S02]  /*0b00*/  IMNMX R3, RZ, R2, !PT ;  /* 0x00000002ff037217 */ /* 0x000fe40007800200 */
[----:B------:R-:W-:-:S03]  /*0b10*/  IMNMX R2, R4, R180, PT ;  /* 0x000000b404027217 */ /* 0x000fc60003800200 */
[--C-:B------:R-:W-:Y:S02]  /*0b20*/  IMAD R3, R3, 0x60, -R6.reuse ;  /* 0x0000006003037824 */ /* 0x100fe400078e0a06 */
[----:B------:R-:W-:-:S03]  /*0b30*/  IMAD R2, R2, 0x60, -R6 ;  /* 0x0000006002027824 */ /* 0x000fc600078e0a06 */
[----:B------:R-:W-:Y:S02]  /*0b40*/  IMNMX R3, RZ, R3, !PT ;  /* 0x00000003ff037217 */ /* 0x000fe40007800200 */
[----:B------:R-:W-:-:S03]  /*0b50*/  IMNMX R2, R2, R0, PT ;  /* 0x0000000002027217 */ /* 0x000fc60003800200 */
[----:B------:R-:W-:Y:S01]  /*0b60*/  IMAD.WIDE.U32 R4, R3, -0x55555555, RZ ;  /* 0xaaaaaaab03047825 */ /* 0x000fe200078e00ff */
[----:B------:R-:W-:-:S04]  /*0b70*/  ISETP.GT.AND P0, PT, R2, R3, PT ;  /* 0x000000030200720c */ /* 0x000fc80003f04270 */
[----:B------:R-:W-:-:S05]  /*0b80*/  SHF.R.U32.HI R145, RZ, 0x6, R5 ;  /* 0x00000006ff917819 */ /* 0x000fca0000011605 */
[----:B------:R-:W-:-:S04]  /*0b90*/  IMAD.MOV.U32 R6, RZ, RZ, R145 ;  /* 0x000000ffff067224 */ /* 0x000fc800078e0091 */
[----:B------:R-:W-:-:S05]  /*0ba0*/  @P0 IADD3 R2, R2, 0x5f, RZ ;  /* 0x0000005f02020810 */ /* 0x000fca0007ffe0ff */
[----:B------:R-:W-:-:S05]  /*0bb0*/  @P0 IMAD.HI R2, R2, 0x2aaaaaab, RZ ;  /* 0x2aaaaaab02020827 */ /* 0x000fca00078e02ff */
[----:B------:R-:W-:-:S04]  /*0bc0*/  @P0 SHF.R.U32.HI R3, RZ, 0x1f, R2 ;  /* 0x0000001fff030819 */ /* 0x000fc80000011602 */
[----:B------:R-:W-:-:S04]  /*0bd0*/  @P0 LEA.HI.SX32 R6, R2, R3, 0x1c ;  /* 0x0000000302060211 */ /* 0x000fc800078fe2ff */
[----:B------:R-:W-:-:S13]  /*0be0*/  ISETP.GT.AND P0, PT, R6, R145, PT ;  /* 0x000000910600720c */ /* 0x000fda0003f04270 */
[----:B------:R-:W-:Y:S05]  /*0bf0*/  @!P0 BRA `(.L_x_325) ;  /* 0x00005e6000008947 */ /* 0x000fea0003800000 */
[----:B------:R-:W-:-:S04]  /*0c00*/  ISETP.NE.U32.AND P0, PT, RZ, c[0x0][0x340], PT ;  /* 0x0000d000ff007a0c */ /* 0x000fc80003f05070 */
[----:B------:R-:W-:-:S13]  /*0c10*/  ISETP.NE.AND.EX P2, PT, RZ, c[0x0][0x344], PT, P0 ;  /* 0x0000d100ff007a0c */ /* 0x000fda0003f45300 */
[----:B------:R-:W-:-:S05]  /*0c20*/  @P2 IMAD.WIDE R2, R15, R14, c[0x0][0x340] ;  /* 0x0000d0000f022625 */ /* 0x000fca00078e020e */
[----:B-1----:R1:W3:Y:S01]  /*0c30*/  @P2 LDG.E R9, [R2.64] ;  /* 0x0000000802092981 */ /* 0x0022e2000c1e1900 */
[----:B------:R-:W-:Y:S01]  /*0c40*/  SHF.R.S32.HI R32, RZ, 0x1f, R215 ;  /* 0x0000001fff207819 */ /* 0x000fe200000114d7 */
[----:B------:R-:W-:Y:S01]  /*0c50*/  IMAD.MOV.U32 R152, RZ, RZ, 0x60 ;  /* 0x00000060ff987424 */ /* 0x000fe200078e00ff */
[----:B--2---:R-:W-:Y:S01]  /*0c60*/  SHF.R.S32.HI R8, RZ, 0x1f, R15 ;  /* 0x0000001fff087819 */ /* 0x004fe2000001140f */
[----:B------:R-:W-:Y:S01]  /*0c70*/  IMAD.MOV.U32 R148, RZ, RZ, c[0x0][0x238] ;  /* 0x00008e00ff947624 */ /* 0x000fe200078e00ff */
[-C--:B------:R-:W-:Y:S01]  /*0c80*/  LEA.HI R5, R32, R215.reuse, RZ, 0x3 ;  /* 0x000000d720057211 */ /* 0x080fe200078f18ff */
[----:B------:R-:W-:Y:S01]  /*0c90*/  IMAD R181, R152, c[0x0][0x23c], RZ ;  /* 0x00008f0098b57a24 */ /* 0x000fe200078e02ff */
[----:B------:R-:W-:Y:S01]  /*0ca0*/  IADD3 R36, R6, -0x1, RZ ;  /* 0xffffffff06247810 */ /* 0x000fe20007ffe0ff */
[----:B------:R-:W-:Y:S01]  /*0cb0*/  IMAD.WIDE.U32 R158, R152, c[0x0][0x238], RZ ;  /* 0x00008e00989e7a25 */ /* 0x000fe200078e00ff */
[----:B------:R-:W-:Y:S01]  /*0cc0*/  SEL R24, R8, RZ, !P3 ;  /* 0x000000ff08187207 */ /* 0x000fe20005800000 */
[----:B------:R-:W-:Y:S01]  /*0cd0*/  ULDC.U8 UR4, c[0x0][0x298] ;  /* 0x0000a60000047ab9 */ /* 0x000fe20000000000 */
[----:B------:R-:W-:Y:S01]  /*0ce0*/  SEL R90, R15, RZ, !P3 ;  /* 0x000000ff0f5a7207 */ /* 0x000fe20005800000 */
[----:B------:R-:W-:Y:S01]  /*0cf0*/  IMAD.IADD R181, R159, 0x1, R181 ;  /* 0x000000019fb57824 */ /* 0x000fe200078e02b5 */
[----:B------:R-:W-:Y:S01]  /*0d00*/  LEA.HI R21, R32, R215, RZ, 0x2 ;  /* 0x000000d720157211 */ /* 0x000fe200078f10ff */
[----:B------:R-:W-:Y:S01]  /*0d10*/  IMAD.MOV.U32 R33, RZ, RZ, c[0x0][0x23c] ;  /* 0x00008f00ff217624 */ /* 0x000fe200078e00ff */
[----:B------:R-:W-:Y:S01]  /*0d20*/  IADD3 R22, R168, R10, RZ ;  /* 0x0000000aa8167210 */ /* 0x000fe20007ffe0ff */
[----:B------:R-:W-:Y:S01]  /*0d30*/  IMAD.MOV.U32 R188, RZ, RZ, c[0x0][0x27c] ;  /* 0x00009f00ffbc7624 */ /* 0x000fe200078e00ff */
[----:B------:R-:W-:Y:S01]  /*0d40*/  LOP3.LUT R30, R21, 0xfffffffc, RZ, 0xc0, !PT ;  /* 0xfffffffc151e7812 */ /* 0x000fe200078ec0ff */
[----:B------:R-:W-:Y:S01]  /*0d50*/  IMAD.SHL.U32 R11, R33, 0x20, RZ ;  /* 0x00000020210b7824 */ /* 0x000fe200078e00ff */
[----:B------:R-:W-:Y:S01]  /*0d60*/  SHF.R.S32.HI R26, RZ, 0x1f, R22 ;  /* 0x0000001fff1a7819 */ /* 0x000fe20000011416 */
[----:B------:R-:W-:Y:S01]  /*0d70*/  IMAD R20, R189, c[0x0][0x260], RZ ;  /* 0x00009800bd147a24 */ /* 0x000fe200078e02ff */
[----:B------:R-:W-:Y:S01]  /*0d80*/  SHF.R.S32.HI R88, RZ, 0x2, R21 ;  /* 0x00000002ff587819 */ /* 0x000fe20000011415 */
[----:B------:R-:W-:Y:S01]  /*0d90*/  IMAD.IADD R30, R215, 0x1, -R30 ;  /* 0x00000001d71e7824 */ /* 0x000fe200078e0a1e */
[----:B------:R-:W-:Y:S01]  /*0da0*/  MOV R161, 0x6 ;  /* 0x0000000600a17802 */ /* 0x000fe20000000f00 */
[----:B------:R-:W-:Y:S01]  /*0db0*/  IMAD R10, R26, c[0x0][0x1e0], RZ ;  /* 0x000078001a0a7a24 */ /* 0x000fe200078e02ff */
[----:B-1----:R-:W-:Y:S01]  /*0dc0*/  LOP3.LUT R2, R5, 0x1ffffff8, RZ, 0xc0, !PT ;  /* 0x1ffffff805027812 */ /* 0x002fe200078ec0ff */
[C---:B------:R-:W-:Y:S01]  /*0dd0*/  IMAD.SHL.U32 R28, R30.reuse, 0x8, RZ ;  /* 0x000000081e1c7824 */ /* 0x040fe200078e00ff */
[----:B------:R-:W-:Y:S01]  /*0de0*/  SHF.R.S32.HI R5, RZ, 0x3, R5 ;  /* 0x00000003ff057819 */ /* 0x000fe20000011405 */
[----:B------:R-:W-:Y:S01]  /*0df0*/  IMAD.SHL.U32 R30, R30, 0x4, RZ ;  /* 0x000000041e1e7824 */ /* 0x000fe200078e00ff */
[----:B------:R-:W-:Y:S01]  /*0e00*/  SHF.R.S32.HI R3, RZ, 0x1f, R13 ;  /* 0x0000001fff037819 */ /* 0x000fe2000001140d */
[----:B------:R-:W-:Y:S01]  /*0e10*/  IMAD.IADD R2, R215, 0x1, -R2 ;  /* 0x00000001d7027824 */ /* 0x000fe200078e0a02 */
[C---:B------:R-:W-:Y:S01]  /*0e20*/  IADD3 R144, P0, R5.reuse, R13, RZ ;  /* 0x0000000d05907210 */ /* 0x040fe20007f1e0ff */
[----:B------:R-:W-:Y:S01]  /*0e30*/  IMAD.IADD R126, R0, 0x1, -R5 ;  /* 0x00000001007e7824 */ /* 0x000fe200078e0a05 */
[----:B------:R-:W-:Y:S01]  /*0e40*/  SHF.R.S32.HI R27, RZ, 0x1f, R88 ;  /* 0x0000001fff1b7819 */ /* 0x000fe20000011458 */
[----:B------:R-:W-:Y:S01]  /*0e50*/  IMAD.SHL.U32 R12, R2, 0x8, RZ ;  /* 0x00000008020c7824 */ /* 0x000fe200078e00ff */
[C---:B------:R-:W-:Y:S01]  /*0e60*/  LEA.HI.X.SX32 R146, R5.reuse, R3, 0x1, P0 ;  /* 0x0000000305927211 */ /* 0x040fe200000f0eff */
[----:B------:R-:W-:Y:S01]  /*0e70*/  IMAD R16, R36, -0x60, R126 ;  /* 0xffffffa024107824 */ /* 0x000fe200078e027e */
[----:B------:R-:W-:Y:S01]  /*0e80*/  SHF.R.S32.HI R31, RZ, 0x1f, R30 ;  /* 0x0000001fff1f7819 */ /* 0x000fe2000001141e */
[----:B------:R-:W-:Y:S01]  /*0e90*/  IMAD.SHL.U32 R5, R5, 0x40, RZ ;  /* 0x0000004005057824 */ /* 0x000fe200078e00ff */
[----:B------:R-:W-:Y:S01]  /*0ea0*/  SHF.R.S32.HI R13, RZ, 0x1f, R12 ;  /* 0x0000001fff0d7819 */ /* 0x000fe2000001140c */
[----:B------:R-:W-:Y:S01]  /*0eb0*/  IMAD R2, R146, c[0x0][0x238], RZ ;  /* 0x00008e0092027a24 */ /* 0x000fe200078e02ff */
[----:B------:R-:W-:Y:S01]  /*0ec0*/  ISETP.GE.AND P0, PT, R16, 0x1, PT ;  /* 0x000000011000780c */ /* 0x000fe20003f06270 */
[----:B------:R-:W-:Y:S01]  /*0ed0*/  IMAD R10, R22, c[0x0][0x1e4], R10 ;  /* 0x00007900160a7a24 */ /* 0x000fe200078e020a */
[----:B------:R-:W-:Y:S01]  /*0ee0*/  ISETP.GE.AND P5, PT, R12, c[0x0][0x1d4], PT ;  /* 0x000075000c007a0c */ /* 0x000fe20003fa6270 */
[C---:B------:R-:W-:Y:S01]  /*0ef0*/  IMAD R4, R144.reuse, c[0x0][0x23c], R2 ;  /* 0x00008f0090047a24 */ /* 0x040fe200078e0202 */
[----:B------:R-:W-:Y:S01]  /*0f00*/  SHF.R.S32.HI R29, RZ, 0x1f, R28 ;  /* 0x0000001fff1d7819 */ /* 0x000fe2000001141c */
[----:B------:R-:W-:Y:S01]  /*0f10*/  IMAD.WIDE.U32 R2, R144, c[0x0][0x238], R12 ;  /* 0x00008e0090027a25 */ /* 0x000fe200078e000c */
[----:B------:R-:W-:-:S02]  /*0f20*/  IADD3 R106, R28, 0x20, RZ ;  /* 0x000000201c6a7810 */ /* 0x000fc40007ffe0ff */
[C---:B------:R-:W-:Y:S01]  /*0f30*/  IADD3 R150, R88.reuse, 0x40, RZ ;  /* 0x0000004058967810 */ /* 0x040fe20007ffe0ff */
[----:B------:R-:W-:Y:S01]  /*0f40*/  IMAD.IADD R3, R3, 0x1, R4 ;  /* 0x0000000103037824 */ /* 0x000fe200078e0204 */
[----:B------:R-:W-:Y:S01]  /*0f50*/  IADD3 R151, R88, 0x20, RZ ;  /* 0x0000002058977810 */ /* 0x000fe20007ffe0ff */
[----:B------:R-:W-:Y:S01]  /*0f60*/  IMAD R4, R189, c[0x0][0x240], RZ ;  /* 0x00009000bd047a24 */ /* 0x000fe200078e02ff */
[----:B------:R-:W-:Y:S01]  /*0f70*/  P2R R147, PR, RZ, 0x20 ;  /* 0x00000020ff937803 */ /* 0x000fe20000000000 */
[----:B------:R-:W-:-:S04]  /*0f80*/  IMAD.WIDE.U32 R2, R34, c[0x0][0x240], R2 ;  /* 0x0000900022027a25 */ /* 0x000fc800078e0002 */
[C---:B------:R-:W-:Y:S02]  /*0f90*/  IMAD R4, R34.reuse, c[0x0][0x244], R4 ;  /* 0x0000910022047a24 */ /* 0x040fe400078e0204 */
[----:B------:R-:W-:Y:S02]  /*0fa0*/  IMAD R17, R27, c[0x0][0x290], RZ ;  /* 0x0000a4001b117a24 */ /* 0x000fe400078e02ff */
[----:B------:R-:W-:Y:S01]  /*0fb0*/  IMAD R20, R34, c[0x0][0x264], R20 ;  /* 0x0000990022147a24 */ /* 0x000fe200078e0214 */
[----:B------:R-:W-:Y:S01]  /*0fc0*/  IADD3 R3, R3, R4, RZ ;  /* 0x0000000403037210 */ /* 0x000fe20007ffe0ff */
[----:B------:R-:W-:Y:S02]  /*0fd0*/  IMAD R4, R24, c[0x0][0x248], RZ ;  /* 0x0000920018047a24 */ /* 0x000fe400078e02ff */
[----:B------:R-:W-:Y:S02]  /*0fe0*/  IMAD R17, R88, c[0x0][0x294], R17 ;  /* 0x0000a50058117a24 */ /* 0x000fe400078e0211 */
[----:B------:R-:W-:Y:S01]  /*0ff0*/  IMAD.WIDE.U32 R124, R90, c[0x0][0x248], R2 ;  /* 0x000092005a7c7a25 */ /* 0x000fe200078e0002 */
[----:B------:R-:W-:-:S02]  /*1000*/  LOP3.LUT R2, R5, 0x1c0, RZ, 0xc0, !PT ;  /* 0x000001c005027812 */ /* 0x000fc400078ec0ff */
[----:B------:R-:W-:Y:S01]  /*1010*/  LEA.HI R5, R32, R215, RZ, 0x6 ;  /* 0x000000d720057211 */ /* 0x000fe200078f30ff */
[----:B------:R-:W-:Y:S01]  /*1020*/  IMAD R6, R90, c[0x0][0x24c], R4 ;  /* 0x000093005a067a24 */ /* 0x000fe200078e0204 */
[----:B------:R-:W-:Y:S01]  /*1030*/  SHF.R.S32.HI R4, RZ, 0x1f, R36 ;  /* 0x0000001fff047819 */ /* 0x000fe20000011424 */
[----:B------:R-:W-:Y:S01]  /*1040*/  IMAD R3, R181, R36, RZ ;  /* 0x00000024b5037224 */ /* 0x000fe200078e02ff */
[----:B------:R-:W-:Y:S01]  /*1050*/  MOV R120, R124 ;  /* 0x0000007c00787202 */ /* 0x000fe20000000f00 */
[----:B------:R-:W-:Y:S02]  /*1060*/  IMAD.IADD R121, R125, 0x1, R6 ;  /* 0x000000017d797824 */ /* 0x000fe400078e0206 */
[-C--:B------:R-:W-:Y:S01]  /*1070*/  IMAD R3, R4, R158.reuse, R3 ;  /* 0x0000009e04037224 */ /* 0x080fe200078e0203 */
[----:B------:R-:W-:Y:S01]  /*1080*/  LOP3.LUT R4, R2, 0x38, R12, 0xf8, !PT ;  /* 0x0000003802047812 */ /* 0x000fe200078ef80c */
[----:B------:R-:W-:Y:S01]  /*1090*/  IMAD.WIDE.U32 R18, R36, R158, R120 ;  /* 0x0000009e24127225 */ /* 0x000fe200078e0078 */
[----:B------:R-:W-:-:S03]  /*10a0*/  SHF.R.U32.HI R2, RZ, 0x3, R2 ;  /* 0x00000003ff027819 */ /* 0x000fc60000011602 */
[----:B------:R-:W-:Y:S01]  /*10b0*/  IMAD.IADD R3, R19, 0x1, R3 ;  /* 0x0000000113037824 */ /* 0x000fe200078e0203 */
[----:B------:R-:W-:Y:S01]  /*10c0*/  LOP3.LUT R2, R4, R2, RZ, 0x3c, !PT ;  /* 0x0000000204027212 */ /* 0x000fe200078e3cff */
[----:B------:R-:W-:Y:S01]  /*10d0*/  IMAD.SHL.U32 R4, R5, 0x8, RZ ;  /* 0x0000000805047824 */ /* 0x000fe200078e00ff */
[C---:B------:R-:W-:Y:S01]  /*10e0*/  @P0 LEA R6, P1, R18.reuse, c[0x0][0x220], 0x1 ;  /* 0x0000880012060a11 */ /* 0x040fe200078208ff */
[----:B------:R-:W-:Y:S02]  /*10f0*/  IMAD R19, R189, c[0x0][0x1e8], RZ ;  /* 0x00007a00bd137a24 */ /* 0x000fe400078e02ff */
[----:B------:R-:W-:Y:S01]  /*1100*/  IMAD.MOV.U32 R178, RZ, RZ, c[0x0][0x1e0] ;  /* 0x00007800ffb27624 */ /* 0x000fe200078e00ff */
[----:B------:R-:W-:Y:S01]  /*1110*/  @P0 LEA.HI.X R7, R18, c[0x0][0x224], R3, 0x1, P1 ;  /* 0x0000890012070a11 */ /* 0x000fe200008f0c03 */
[----:B------:R-:W-:Y:S01]  /*1120*/  IMAD R19, R34, c[0x0][0x1ec], R19 ;  /* 0x00007b0022137a24 */ /* 0x000fe200078e0213 */
[----:B------:R-:W-:Y:S01]  /*1130*/  LOP3.LUT R2, R2, 0xfffffe00, R4, 0xf8, !PT ;  /* 0xfffffe0002027812 */ /* 0x000fe200078ef804 */
[----:B------:R-:W-:Y:S01]  /*1140*/  IMAD.WIDE.U32 R166, R88, c[0x0][0x1e0], RZ ;  /* 0x0000780058a67a25 */ /* 0x000fe200078e00ff */
[----:B------:R-:W-:-:S02]  /*1150*/  ISETP.GE.AND P1, PT, R16, 0x11, PT ;  /* 0x000000111000780c */ /* 0x000fc40003f26270 */
[----:B------:R-:W-:Y:S01]  /*1160*/  SHF.L.U32 R186, R178, 0x5, RZ ;  /* 0x00000005b2ba7819 */ /* 0x000fe200000006ff */
[----:B------:R-:W-:Y:S02]  /*1170*/  IMAD.SHL.U32 R81, R2, 0x2, RZ ;  /* 0x0000000202517824 */ /* 0x000fe400078e00ff */
[----:B------:R-:W-:Y:S02]  /*1180*/  IMAD.MOV.U32 R164, RZ, RZ, 0x5 ;  /* 0x00000005ffa47424 */ /* 0x000fe400078e00ff */
[----:B------:R-:W-:Y:S01]  /*1190*/  IMAD.MOV.U32 R85, RZ, RZ, 0x40 ;  /* 0x00000040ff557424 */ /* 0x000fe200078e00ff */
[----:B------:R-:W-:Y:S01]  /*11a0*/  @!PT LDS RZ, [RZ] ;  /* 0x00000000fffff984 */ /* 0x000fe20000000800 */
[----:B------:R-:W-:Y:S01]  /*11b0*/  @!PT LDS RZ, [RZ] ;  /* 0x00000000fffff984 */ /* 0x000fe20000000800 */
[----:B------:R-:W-:Y:S01]  /*11c0*/  @!PT LDS RZ, [RZ] ;  /* 0x00000000fffff984 */ /* 0x000fe20000000800 */
[----:B------:R1:W-:Y:S01]  /*11d0*/  @P0 LDGSTS.E.BYPASS.LTC128B.128 [R81+0x3100], [R6.64], !P5 ;  /* 0x0310000006510fae */ /* 0x0003e2000e901d48 */
[----:B------:R-:W-:Y:S01]  /*11e0*/  ISETP.GE.AND P0, PT, R16, 0x21, PT ;  /* 0x000000211000780c */ /* 0x000fe20003f06270 */
[----:B------:R-:W-:Y:S01]  /*11f0*/  IMAD.MOV.U32 R184, RZ, RZ, c[0x0][0x290] ;  /* 0x0000a400ffb87624 */ /* 0x000fe200078e00ff */
[----:B------:R-:W-:Y:S01]  /*1200*/  SHF.L.U64.HI R174, R178, R164, c[0x0][0x1e4] ;  /* 0x00007900b2ae7619 */ /* 0x000fe200000102a4 */
[----:B------:R-:W-:-:S02]  /*1210*/  IMAD.MOV.U32 R185, RZ, RZ, c[0x0][0x280] ;  /* 0x0000a000ffb97624 */ /* 0x000fc400078e00ff */
[----:B------:R-:W-:Y:S01]  /*1220*/  IMAD R175, R152, c[0x0][0x1e4], RZ ;  /* 0x0000790098af7a24 */ /* 0x000fe200078e02ff */
[----:B------:R-:W-:Y:S01]  /*1230*/  SHF.L.U64.HI R162, R184, R161, c[0x0][0x294] ;  /* 0x0000a500b8a27619 */ /* 0x000fe200000102a1 */
[----:B------:R-:W-:Y:S01]  /*1240*/  IMAD R176, R152, c[0x0][0x284], RZ ;  /* 0x0000a10098b07a24 */ /* 0x000fe200078e02ff */
[----:B------:R-:W-:Y:S01]  /*1250*/  SHF.L.U64.HI R163, R184, R164, c[0x0][0x294] ;  /* 0x0000a500b8a37619 */ /* 0x000fe200000102a4 */
[C---:B------:R-:W-:Y:S01]  /*1260*/  IMAD R177, R152.reuse, c[0x0][0x294], RZ ;  /* 0x0000a50098b17a24 */ /* 0x040fe200078e02ff */
[----:B------:R-:W-:Y:S01]  /*1270*/  SHF.L.U32 R182, R185, 0x6, RZ ;  /* 0x00000006b9b67819 */ /* 0x000fe200000006ff */
[----:B------:R-:W-:-:S04]  /*1280*/  IMAD.WIDE.U32 R156, R152, c[0x0][0x1e0], RZ ;  /* 0x00007800989c7a25 */ /* 0x000fc800078e00ff */
[----:B------:R-:W-:Y:S01]  /*1290*/  IMAD.WIDE.U32 R154, R152, c[0x0][0x280], RZ ;  /* 0x0000a000989a7a25 */ /* 0x000fe200078e00ff */
[----:B------:R-:W-:-:S03]  /*12a0*/  IADD3 R175, R157, R175, RZ ;  /* 0x000000af9daf7210 */ /* 0x000fc60007ffe0ff */
[----:B------:R-:W-:-:S04]  /*12b0*/  IMAD.WIDE.U32 R152, R152, c[0x0][0x290], RZ ;  /* 0x0000a40098987a25 */ /* 0x000fc800078e00ff */
[----:B------:R-:W-:-:S04]  /*12c0*/  IMAD.WIDE.U32 R172, R151, c[0x0][0x1e0], RZ ;  /* 0x0000780097ac7a25 */ /* 0x000fc800078e00ff */
[----:B------:R-:W-:-:S04]  /*12d0*/  IMAD.WIDE.U32 R170, R150, c[0x0][0x1e0], RZ ;  /* 0x0000780096aa7a25 */ /* 0x000fc800078e00ff */
[----:B------:R-:W-:Y:S02]  /*12e0*/  IMAD.SHL.U32 R160, R148, 0x20, RZ ;  /* 0x0000002094a07824 */ /* 0x000fe400078e00ff */
[C---:B------:R-:W-:Y:S01]  /*12f0*/  IMAD.SHL.U32 R187, R178.reuse, 0x40, RZ ;  /* 0x00000040b2bb7824 */ /* 0x040fe200078e00ff */
[-C--:B------:R-:W-:Y:S01]  /*1300*/  SHF.L.U64.HI R178, R178, R161.reuse, c[0x0][0x1e4] ;  /* 0x00007900b2b27619 */ /* 0x080fe200000102a1 */
[C---:B------:R-:W-:Y:S01]  /*1310*/  IMAD.SHL.U32 R183, R184.reuse, 0x40, RZ ;  /* 0x00000040b8b77824 */ /* 0x040fe200078e00ff */
[----:B------:R-:W-:Y:S01]  /*1320*/  SHF.L.U64.HI R161, R185, R161, c[0x0][0x284] ;  /* 0x0000a100b9a17619 */ /* 0x000fe200000102a1 */
[----:B------:R-:W-:Y:S02]  /*1330*/  IMAD.SHL.U32 R184, R184, 0x20, RZ ;  /* 0x00000020b8b87824 */ /* 0x000fe400078e00ff */
[----:B------:R-:W-:Y:S02]  /*1340*/  IMAD.IADD R176, R155, 0x1, R176 ;  /* 0x000000019bb07824 */ /* 0x000fe400078e02b0 */
[----:B------:R-:W-:Y:S01]  /*1350*/  IMAD.IADD R177, R153, 0x1, R177 ;  /* 0x0000000199b17824 */ /* 0x000fe200078e02b1 */
[----:B---3--:R-:W-:Y:S01]  /*1360*/  @P2 SHF.R.S32.HI R5, RZ, 0x1f, R9 ;  /* 0x0000001fff052819 */ /* 0x008fe20000011409 */
[----:B------:R-:W-:Y:S01]  /*1370*/  @!P2 IMAD.MOV.U32 R5, RZ, RZ, R8 ;  /* 0x000000ffff05a224 */ /* 0x000fe200078e0008 */
[----:B------:R-:W-:Y:S01]  /*1380*/  @P2 MOV R4, R9 ;  /* 0x0000000900042202 */ /* 0x000fe20000000f00 */
[----:B------:R-:W-:Y:S01]  /*1390*/  @!P2 IMAD.MOV.U32 R4, RZ, RZ, R15 ;  /* 0x000000ffff04a224 */ /* 0x000fe200078e000f */
[C---:B------:R-:W-:Y:S01]  /*13a0*/  @P1 LEA R2, P2, R148.reuse, R18, 0x4 ;  /* 0x0000001294021211 */ /* 0x040fe200078420ff */
[----:B------:R-:W-:Y:S01]  /*13b0*/  IMAD.WIDE.U32 R8, R148, 0x20, RZ ;  /* 0x0000002094087825 */ /* 0x000fe200078e00ff */
[----:B------:R-:W-:-:S02]  /*13c0*/  SEL R25, R5, RZ, !P4 ;  /* 0x000000ff05197207 */ /* 0x000fc40006000000 */
[----:B-1----:R-:W-:Y:S02]  /*13d0*/  @P1 LEA.HI.X R7, R148, R3, R33, 0x4, P2 ;  /* 0x0000000394071211 */ /* 0x002fe400010f2421 */
[----:B------:R-:W-:Y:S02]  /*13e0*/  @P1 LEA R6, P2, R2, c[0x0][0x220], 0x1 ;  /* 0x0000880002061a11 */ /* 0x000fe400078408ff */
[----:B------:R-:W-:Y:S02]  /*13f0*/  SEL R96, R4, RZ, !P4 ;  /* 0x000000ff04607207 */ /* 0x000fe40006000000 */
[----:B------:R-:W-:Y:S02]  /*1400*/  @P1 LEA.HI.X R7, R2, c[0x0][0x224], R7, 0x1, P2 ;  /* 0x0000890002071a11 */ /* 0x000fe400010f0c07 */
[----:B------:R-:W-:Y:S02]  /*1410*/  ISETP.GE.AND P2, PT, R16, 0x31, PT ;  /* 0x000000311000780c */ /* 0x000fe40003f46270 */
[----:B------:R-:W-:Y:S01]  /*1420*/  @P0 IADD3 R2, P3, R18, R8, RZ ;  /* 0x0000000812020210 */ /* 0x000fe20007f7e0ff */
[----:B------:R1:W-:Y:S03]  /*1430*/  @P1 LDGSTS.E.BYPASS.LTC128B.128 [R81+0x3900], [R6.64], !P5 ;  /* 0x0390000006511fae */ /* 0x0003e6000e901d48 */
[----:B-1----:R-:W-:-:S07]  /*1440*/  @P0 IADD3.X R7, R3, R9, R11, P3, !PT ;  /* 0x0000000903070210 */ /* 0x002fce0001ffe40b */
[----:B------:R-:W-:Y:S01]  /*1450*/  @P2 IMAD R11, R33, 0x30, RZ ;  /* 0x00000030210b2824 */ /* 0x000fe200078e02ff */
[----:B------:R-:W-:Y:S01]  /*1460*/  @P0 LEA R6, P1, R2, c[0x0][0x220], 0x1 ;  /* 0x0000880002060a11 */ /* 0x000fe200078208ff */
[----:B------:R-:W-:-:S03]  /*1470*/  IMAD.WIDE.U32 R8, R22, c[0x0][0x1e0], RZ ;  /* 0x0000780016087a25 */ /* 0x000fc600078e00ff */
[----:B------:R-:W-:Y:S01]  /*1480*/  @P0 LEA.HI.X R7, R2, c[0x0][0x224], R7, 0x1, P1 ;  /* 0x0000890002070a11 */ /* 0x000fe200008f0c07 */
[----:B------:R-:W-:Y:S01]  /*1490*/  @P2 IMAD.MOV.U32 R2, RZ, RZ, R18 ;  /* 0x000000ffff022224 */ /* 0x000fe200078e0012 */
[----:B------:R-:W-:-:S03]  /*14a0*/  ISETP.GE.AND P1, PT, R28, c[0x0][0x27c], PT ;  /* 0x00009f001c007a0c */ /* 0x000fc60003f26270 */
[----:B------:R-:W-:Y:S01]  /*14b0*/  @P2 IMAD.WIDE.U32 R4, R148, 0x30, R2 ;  /* 0x0000003094042825 */ /* 0x000fe200078e0002 */
[----:B------:R1:W-:Y:S01]  /*14c0*/  @P0 LDGSTS.E.BYPASS.LTC128B.128 [R81+0x4100], [R6.64], !P5 ;  /* 0x0410000006510fae */ /* 0x0003e2000e901d48 */
[C---:B------:R-:W-:Y:S02]  /*14d0*/  ISETP.GE.AND P0, PT, R188.reuse, 0x1, PT ;  /* 0x00000001bc00780c */ /* 0x040fe40003f06270 */
[----:B------:R-:W-:Y:S01]  /*14e0*/  IMAD.SHL.U32 R2, R188, 0x2, RZ ;  /* 0x00000002bc027824 */ /* 0x000fe200078e00ff */
[----:B------:R-:W-:Y:S02]  /*14f0*/  @P2 IADD3 R5, R5, R11, RZ ;  /* 0x0000000b05052210 */ /* 0x000fe40007ffe0ff */
[----:B------:R-:W-:Y:S02]  /*1500*/  @P2 LEA R14, P3, R4, c[0x0][0x220], 0x1 ;  /* 0x00008800040e2a11 */ /* 0x000fe400078608ff */
[----:B------:R-:W-:Y:S02]  /*1510*/  ISETP.GT.AND P0, PT, R16, 0x50, PT ;  /* 0x000000501000780c */ /* 0x000fe40003f04270 */
[----:B------:R-:W-:-:S02]  /*1520*/  @P1 IADD3 R2, -R2, c[0x0][0x1d4], RZ ;  /* 0x0000750002021a10 */ /* 0x000fc40007ffe1ff */
[----:B------:R-:W-:Y:S01]  /*1530*/  @P2 LEA.HI.X R15, R4, c[0x0][0x224], R5, 0x1, P3 ;  /* 0x00008900040f2a11 */ /* 0x000fe200018f0c05 */
[----:B------:R-:W-:Y:S02]  /*1540*/  IMAD.IADD R5, R9, 0x1, R10 ;  /* 0x0000000109057824 */ /* 0x000fe400078e020a */
[----:B------:R-:W-:Y:S02]  /*1550*/  IMAD.MOV.U32 R4, RZ, RZ, R8 ;  /* 0x000000ffff047224 */ /* 0x000fe400078e0008 */
[----:B------:R-:W-:Y:S01]  /*1560*/  IMAD.WIDE.U32 R8, R88, c[0x0][0x280], R30 ;  /* 0x0000a00058087a25 */ /* 0x000fe200078e001e */
[----:B------:R2:W-:Y:S03]  /*1570*/  @P2 LDGSTS.E.BYPASS.LTC128B.128 [R81+0x4900], [R14.64], !P5 ;  /* 0x049000000e512fae */ /* 0x0005e6000e901d48 */
[----:B------:R-:W-:-:S04]  /*1580*/  IMAD.WIDE.U32 R10, R34, c[0x0][0x1e8], R4 ;  /* 0x00007a00220a7a25 */ /* 0x000fc800078e0004 */
[----:B------:R-:W-:Y:S01]  /*1590*/  IMAD.WIDE.U32 R4, R34, c[0x0][0x260], R12 ;  /* 0x0000980022047a25 */ /* 0x000fe200078e000c */
[----:B------:R-:W-:Y:S02]  /*15a0*/  MOV R82, R10 ;  /* 0x0000000a00527202 */ /* 0x000fe40000000f00 */
[----:B-1----:R-:W-:Y:S01]  /*15b0*/  SEL R7, RZ, c[0x0][0x27c], !P1 ;  /* 0x00009f00ff077a07 */ /* 0x002fe20004800000 */
[----:B------:R-:W-:Y:S01]  /*15c0*/  IMAD.IADD R83, R11, 0x1, R19 ;  /* 0x000000010b537824 */ /* 0x000fe200078e0213 */
[----:B------:R-:W-:Y:S01]  /*15d0*/  ISETP.GE.AND P1, PT, R16, 0x41, PT ;  /* 0x000000411000780c */ /* 0x000fe20003f26270 */
[----:B------:R-:W-:Y:S01]  /*15e0*/  IMAD R16, R27, c[0x0][0x280], RZ ;  /* 0x0000a0001b107a24 */ /* 0x000fe200078e02ff */
[----:B------:R-:W-:Y:S01]  /*15f0*/  SHF.R.S32.HI R6, RZ, 0x1f, R2 ;  /* 0x0000001fff067819 */ /* 0x000fe20000011402 */
[----:B------:R-:W-:Y:S02]  /*1600*/  IMAD.IADD R11, R5, 0x1, R20 ;  /* 0x00000001050b7824 */ /* 0x000fe400078e0214 */
[----:B------:R-:W-:Y:S01]  /*1610*/  IMAD R16, R88, c[0x0][0x284], R16 ;  /* 0x0000a10058107a24 */ /* 0x000fe200078e0210 */
[----:B------:R-:W-:Y:S01]  /*1620*/  LEA.HI R23, R6, R2, RZ, 0x4 ;  /* 0x0000000206177211 */ /* 0x000fe200078f20ff */
[----:B------:R-:W-:Y:S01]  /*1630*/  IMAD.MOV.U32 R104, RZ, RZ, R8 ;  /* 0x000000ffff687224 */ /* 0x000fe200078e0008 */
[----:B------:R-:W-:Y:S01]  /*1640*/  IADD3 R2, R28, R7, RZ ;  /* 0x000000071c027210 */ /* 0x000fe20007ffe0ff */
[----:B------:R-:W-:-:S03]  /*1650*/  IMAD.WIDE.U32 R6, R88, c[0x0][0x290], R30 ;  /* 0x0000a40058067a25 */ /* 0x000fc600078e001e */
[----:B------:R-:W-:Y:S01]  /*1660*/  SHF.R.S32.HI R5, RZ, 0x1f, R2 ;  /* 0x0000001fff057819 */ /* 0x000fe20000011402 */
[----:B------:R-:W-:Y:S01]  /*1670*/  IMAD.IADD R105, R9, 0x1, R16 ;  /* 0x0000000109697824 */ /* 0x000fe200078e0210 */
[----:B------:R-:W-:Y:S01]  /*1680*/  @P1 LEA R12, P2, R148, R18, 0x6 ;  /* 0x00000012940c1211 */ /* 0x000fe200078430ff */
[----:B------:R-:W-:Y:S01]  /*1690*/  IMAD.WIDE.U32 R8, R88, c[0x0][0x280], R28 ;  /* 0x0000a00058087a25 */ /* 0x000fe200078e001c */
[----:B------:R-:W-:Y:S02]  /*16a0*/  LEA.HI R19, R5, R2, RZ, 0x3 ;  /* 0x0000000205137211 */ /* 0x000fe400078f18ff */
[----:B--2---:R-:W-:Y:S01]  /*16b0*/  @P1 LEA.HI.X R14, R148, R3, R33, 0x6, P2 ;  /* 0x00000003940e1211 */ /* 0x004fe200010f3421 */
[----:B------:R-:W-:Y:S01]  /*16c0*/  IMAD.IADD R103, R7, 0x1, R17 ;  /* 0x0000000107677824 */ /* 0x000fe200078e0211 */
[----:B------:R-:W-:Y:S01]  /*16d0*/  ISETP.GE.AND P2, PT, R28, c[0x0][0x1d4], PT ;  /* 0x000075001c007a0c */ /* 0x000fe20003f46270 */
[----:B------:R-:W-:Y:S01]  /*16e0*/  IMAD.MOV.U32 R102, RZ, RZ, R6 ;  /* 0x000000ffff667224 */ /* 0x000fe200078e0006 */
[----:B------:R-:W-:Y:S01]  /*16f0*/  SHF.R.S32.HI R2, RZ, 0x1f, R21 ;  /* 0x0000001fff027819 */ /* 0x000fe20000011415 */
[----:B------:R-:W-:Y:S01]  /*1700*/  IMAD.WIDE.U32 R6, R88, c[0x0][0x290], R28 ;  /* 0x0000a40058067a25 */ /* 0x000fe200078e001c */
[----:B------:R-:W-:-:S03]  /*1710*/  LOP3.LUT R109, R19, 0xfffffff8, RZ, 0xc0, !PT ;  /* 0xfffffff8136d7812 */ /* 0x000fc600078ec0ff */
[----:B------:R-:W-:Y:S01]  /*1720*/  IMAD.IADD R101, R16, 0x1, R9 ;  /* 0x0000000110657824 */ /* 0x000fe200078e0209 */
[----:B------:R-:W-:Y:S01]  /*1730*/  SEL R9, RZ, 0x1, P2 ;  /* 0x00000001ff097807 */ /* 0x000fe20001000000 */
[----:B------:R-:W-:Y:S01]  /*1740*/  IMAD.MOV.U32 R100, RZ, RZ, R8 ;  /* 0x000000ffff647224 */ /* 0x000fe200078e0008 */
[----:B------:R-:W-:Y:S01]  /*1750*/  ISETP.GE.AND P2, PT, R106, c[0x0][0x1d4], PT ;  /* 0x000075006a007a0c */ /* 0x000fe20003f46270 */
[----:B------:R-:W-:Y:S01]  /*1760*/  IMAD.MOV.U32 R98, RZ, RZ, R6 ;  /* 0x000000ffff627224 */ /* 0x000fe200078e0006 */
[----:B------:R-:W-:Y:S01]  /*1770*/  IADD3 R99, R17, R7, RZ ;  /* 0x0000000711637210 */ /* 0x000fe20007ffe0ff */
[----:B------:R-:W-:Y:S01]  /*1780*/  IMAD R13, R189, c[0x0][0x210], RZ ;  /* 0x00008400bd0d7a24 */ /* 0x000fe200078e02ff */
[----:B------:R-:W-:Y:S01]  /*1790*/  LEA.HI R7, R2, R88, RZ, 0x3 ;  /* 0x0000005802077211 */ /* 0x000fe200078f18ff */
[----:B------:R-:W-:Y:S01]  /*17a0*/  IMAD.MOV.U32 R10, RZ, RZ, R4 ;  /* 0x000000ffff0a7224 */ /* 0x000fe200078e0004 */
[----:B------:R-:W-:Y:S01]  /*17b0*/  SEL R2, RZ, 0xffffffff, P2 ;  /* 0xffffffffff027807 */ /* 0x000fe20001000000 */
[C---:B------:R-:W-:Y:S01]  /*17c0*/  IMAD R13, R34.reuse, c[0x0][0x214], R13 ;  /* 0x00008500220d7a24 */ /* 0x040fe200078e020d */
[----:B------:R-:W-:Y:S01]  /*17d0*/  LOP3.LUT R8, R7, 0xfffffff8, RZ, 0xc0, !PT ;  /* 0xfffffff807087812 */ /* 0x000fe200078ec0ff */
[----:B------:R-:W-:Y:S01]  /*17e0*/  IMAD.WIDE.U32 R4, R34, c[0x0][0x210], R28 ;  /* 0x0000840022047a25 */ /* 0x000fe200078e001c */
[----:B------:R-:W-:-:S02]  /*17f0*/  @P1 LEA R6, P2, R12, c[0x0][0x220], 0x1 ;  /* 0x000088000c061a11 */ /* 0x000fc400078408ff */
[----:B------:R-:W-:Y:S01]  /*1800*/  SHF.R.S32.HI R115, RZ, 0x1f, R109 ;  /* 0x0000001fff737819 */ /* 0x000fe2000001146d */
[----:B------:R-:W-:Y:S01]  /*1810*/  IMAD.SHL.U32 R7, R2, 0x2, RZ ;  /* 0x0000000202077824 */ /* 0x000fe200078e00ff */
[----:B------:R-:W-:Y:S01]  /*1820*/  IADD3 R2, R88, -R8, RZ ;  /* 0x8000000858027210 */ /* 0x000fe20007ffe0ff */
[----:B------:R-:W-:Y:S02]  /*1830*/  IMAD R8, R24, c[0x0][0x268], RZ ;  /* 0x00009a0018087a24 */ /* 0x000fe400078e02ff */
[----:B------:R-:W-:Y:S01]  /*1840*/  IMAD.IADD R5, R5, 0x1, R13 ;  /* 0x0000000105057824 */ /* 0x000fe200078e020d */
[----:B------:R-:W-:Y:S01]  /*1850*/  LOP3.LUT R89, R7, 0x2, R9, 0xe2, !PT ;  /* 0x0000000207597812 */ /* 0x000fe200078ee209 */
[----:B------:R-:W-:Y:S01]  /*1860*/  IMAD R93, R90, c[0x0][0x26c], R8 ;  /* 0x00009b005a5d7a24 */ /* 0x000fe200078e0208 */
[----:B------:R-:W-:Y:S01]  /*1870*/  SHF.R.S32.HI R9, RZ, 0x4, R23 ;  /* 0x00000004ff097819 */ /* 0x000fe20000011417 */
[----:B------:R-:W-:Y:S01]  /*1880*/  @P0 IMAD R16, R33, 0x50, RZ ;  /* 0x0000005021100824 */ /* 0x000fe200078e02ff */
[----:B------:R-:W-:Y:S01]  /*1890*/  @P1 LEA.HI.X R7, R12, c[0x0][0x224], R14, 0x1, P2 ;  /* 0x000089000c071a11 */ /* 0x000fe200010f0c0e */
[----:B------:R-:W-:Y:S01]  /*18a0*/  IMAD.WIDE.U32 R90, R90, c[0x0][0x268], R10 ;  /* 0x00009a005a5a7a25 */ /* 0x000fe200078e000a */
[----:B------:R-:W-:-:S02]  /*18b0*/  LEA.HI R12, R32, R215, RZ, 0x5 ;  /* 0x000000d7200c7211 */ /* 0x000fc400078f28ff */
[C---:B------:R-:W-:Y:S01]  /*18c0*/  LOP3.LUT P2, RZ, R2.reuse, 0x4, RZ, 0xc0, !PT ;  /* 0x0000000402ff7812 */ /* 0x040fe2000784c0ff */
[----:B------:R-:W-:Y:S01]  /*18d0*/  IMAD.SHL.U32 R2, R2, 0x40, RZ ;  /* 0x0000004002027824 */ /* 0x000fe200078e00ff */
[----:B------:R-:W-:Y:S01]  /*18e0*/  LEA.HI.SX32 R92, R19, R9, 0x1d ;  /* 0x00000009135c7211 */ /* 0x000fe200078feaff */
[----:B------:R-:W-:Y:S01]  /*18f0*/  IMAD.SHL.U32 R12, R12, 0x10, RZ ;  /* 0x000000100c0c7824 */ /* 0x000fe200078e00ff */
[----:B------:R1:W-:Y:S01]  /*1900*/  @P1 LDGSTS.E.BYPASS.LTC128B.128 [R81+0x5100], [R6.64], !P5 ;  /* 0x0510000006511fae */ /* 0x0003e2000e901d48 */
[----:B------:R-:W-:Y:S01]  /*1910*/  IMAD.WIDE.U32 R82, R96, c[0x0][0x1f0], R82 ;  /* 0x00007c0060527a25 */ /* 0x000fe200078e0052 */
[----:B------:R-:W-:Y:S02]  /*1920*/  LOP3.LUT R2, R2, 0x1c0, RZ, 0xc0, !PT ;  /* 0x000001c002027812 */ /* 0x000fe400078ec0ff */
[----:B------:R-:W-:Y:S01]  /*1930*/  LOP3.LUT R9, R12, 0xfffffe00, RZ, 0xc0, !PT ;  /* 0xfffffe000c097812 */ /* 0x000fe200078ec0ff */
[----:B------:R-:W-:Y:S01]  /*1940*/  IMAD.SHL.U32 R92, R92, 0x8, RZ ;  /* 0x000000085c5c7824 */ /* 0x000fe200078e00ff */
[----:B------:R-:W-:Y:S01]  /*1950*/  SHF.R.U32.HI R8, RZ, 0x3, R2 ;  /* 0x00000003ff087819 */ /* 0x000fe20000011602 */
[----:B-----5:R-:W-:Y:S01]  /*1960*/  IMAD.WIDE.U32 R102, R149, c[0x0][0x290], R102 ;  /* 0x0000a40095667a25 */ /* 0x020fe200078e0066 */
[----:B------:R-:W-:-:S02]  /*1970*/  LOP3.LUT R13, R2, 0x18, R28, 0xf8, !PT ;  /* 0x00000018020d7812 */ /* 0x000fc400078ef81c */
[C---:B------:R-:W-:Y:S01]  /*1980*/  LOP3.LUT R12, R2.reuse, 0x38, R19, 0xf8, !PT ;  /* 0x00000038020c7812 */ /* 0x040fe200078ef813 */
[----:B------:R-:W-:Y:S01]  /*1990*/  IMAD.WIDE.U32 R104, R149, c[0x0][0x280], R104 ;  /* 0x0000a00095687a25 */ /* 0x000fe200078e0068 */
[----:B------:R-:W-:Y:S02]  /*19a0*/  LOP3.LUT R2, R2, 0x38, R92, 0xf8, !PT ;  /* 0x0000003802027812 */ /* 0x000fe400078ef85c */
[----:B------:R-:W-:Y:S01]  /*19b0*/  LOP3.LUT R86, R9, R13, R8, 0xf6, !PT ;  /* 0x0000000d09567212 */ /* 0x000fe200078ef608 */
[----:B------:R-:W-:Y:S01]  /*19c0*/  IMAD.WIDE.U32 R100, R149, c[0x0][0x280], R100 ;  /* 0x0000a00095647a25 */ /* 0x000fe200078e0064 */
[C-C-:B------:R-:W-:Y:S02]  /*19d0*/  LOP3.LUT R136, R9.reuse, R12, R8.reuse, 0xf6, !PT ;  /* 0x0000000c09887212 */ /* 0x140fe400078ef608 */
[----:B------:R-:W-:Y:S01]  /*19e0*/  LOP3.LUT R134, R9, R2, R8, 0xf6, !PT ;  /* 0x0000000209867212 */ /* 0x000fe200078ef608 */
[----:B------:R-:W-:Y:S01]  /*19f0*/  @P0 IMAD.MOV.U32 R2, RZ, RZ, R18 ;  /* 0x000000ffff020224 */ /* 0x000fe200078e0012 */
[----:B------:R-:W-:Y:S01]  /*1a00*/  SHF.R.S32.HI R8, RZ, 0x1f, R150 ;  /* 0x0000001fff087819 */ /* 0x000fe20000011496 */
[----:B------:R-:W-:Y:S01]  /*1a10*/  IMAD.WIDE.U32 R98, R149, c[0x0][0x290], R98 ;  /* 0x0000a40095627a25 */ /* 0x000fe200078e0062 */
[----:B------:R-:W-:-:S02]  /*1a20*/  SHF.R.S32.HI R9, RZ, 0x1f, R151 ;  /* 0x0000001fff097819 */ /* 0x000fc40000011497 */
[----:B------:R-:W-:Y:S01]  /*1a30*/  LEA.HI R8, R8, R150, RZ, 0x3 ;  /* 0x0000009608087211 */ /* 0x000fe200078f18ff */
[----:B------:R-:W-:Y:S01]  /*1a40*/  @P0 IMAD.WIDE.U32 R2, R148, 0x50, R2 ;  /* 0x0000005094020825 */ /* 0x000fe200078e0002 */
[----:B------:R-:W-:Y:S02]  /*1a50*/  LEA.HI R9, R9, R151, RZ, 0x3 ;  /* 0x0000009709097211 */ /* 0x000fe400078f18ff */
[----:B-1----:R-:W-:Y:S01]  /*1a60*/  SHF.L.U32 R6, R151, 0x6, RZ ;  /* 0x0000000697067819 */ /* 0x002fe200000006ff */
[----:B------:R-:W-:Y:S01]  /*1a70*/  IMAD.SHL.U32 R8, R8, 0x40, RZ ;  /* 0x0000004008087824 */ /* 0x000fe200078e00ff */
[----:B------:R-:W-:Y:S01]  /*1a80*/  SEL R85, R85, 0xffffffc0, !P2 ;  /* 0xffffffc055557807 */ /* 0x000fe20005000000 */
[----:B------:R-:W-:Y:S01]  /*1a90*/  IMAD.SHL.U32 R7, R150, 0x40, RZ ;  /* 0x0000004096077824 */ /* 0x000fe200078e00ff */
[----:B------:R-:W-:Y:S01]  /*1aa0*/  LOP3.LUT R6, R6, 0x1c0, RZ, 0xc0, !PT ;  /* 0x000001c006067812 */ /* 0x000fe200078ec0ff */
[----:B------:R-:W-:Y:S01]  /*1ab0*/  IMAD.SHL.U32 R12, R9, 0x40, RZ ;  /* 0x00000040090c7824 */ /* 0x000fe200078e00ff */
[----:B------:R-:W-:Y:S01]  /*1ac0*/  LOP3.LUT R10, R8, 0xfffffe00, RZ, 0xc0, !PT ;  /* 0xfffffe00080a7812 */ /* 0x000fe200078ec0ff */
[C---:B------:R-:W-:Y:S01]  /*1ad0*/  IMAD R85, R86.reuse, 0x2, R85 ;  /* 0x0000000256557824 */ /* 0x040fe200078e0255 */
[----:B------:R-:W-:Y:S01]  /*1ae0*/  LOP3.LUT R7, R7, 0x1c0, RZ, 0xc0, !PT ;  /* 0x000001c007077812 */ /* 0x000fe200078ec0ff */
[----:B------:R-:W-:Y:S01]  /*1af0*/  IMAD.SHL.U32 R86, R86, 0x2, RZ ;  /* 0x0000000256567824 */ /* 0x000fe200078e00ff */
[----:B------:R-:W-:Y:S01]  /*1b00*/  SHF.R.U32.HI R11, RZ, 0x3, R6 ;  /* 0x00000003ff0b7819 */ /* 0x000fe20000011606 */
[----:B------:R-:W-:Y:S01]  /*1b10*/  IMAD.IADD R93, R91, 0x1, R93 ;  /* 0x000000015b5d7824 */ /* 0x000fe200078e025d */
[----:B------:R-:W-:-:S02]  /*1b20*/  LOP3.LUT R8, R12, 0xfffffe00, RZ, 0xc0, !PT ;  /* 0xfffffe000c087812 */ /* 0x000fc400078ec0ff */
[C---:B------:R-:W-:Y:S02]  /*1b30*/  LOP3.LUT R14, R6.reuse, 0x38, R19, 0xf8, !PT ;  /* 0x00000038060e7812 */ /* 0x040fe400078ef813 */
[----:B------:R-:W-:Y:S02]  /*1b40*/  LOP3.LUT R13, R6, 0x38, R92, 0xf8, !PT ;  /* 0x00000038060d7812 */ /* 0x000fe400078ef85c */
[----:B------:R-:W-:Y:S02]  /*1b50*/  @P0 IADD3 R12, R3, R16, RZ ;  /* 0x00000010030c0210 */ /* 0x000fe40007ffe0ff */
[----:B------:R-:W-:Y:S02]  /*1b60*/  @P0 LEA R6, P1, R2, c[0x0][0x220], 0x1 ;  /* 0x0000880002060a11 */ /* 0x000fe400078208ff */
[----:B------:R-:W-:Y:S02]  /*1b70*/  SHF.R.U32.HI R9, RZ, 0x3, R7 ;  /* 0x00000003ff097819 */ /* 0x000fe40000011607 */
[----:B------:R-:W-:-:S02]  /*1b80*/  LOP3.LUT R15, R7, 0x38, R19, 0xf8, !PT ;  /* 0x00000038070f7812 */ /* 0x000fc400078ef813 */
[----:B------:R-:W-:Y:S02]  /*1b90*/  LOP3.LUT R3, R7, 0x38, R92, 0xf8, !PT ;  /* 0x0000003807037812 */ /* 0x000fe400078ef85c */
[----:B------:R-:W-:Y:S01]  /*1ba0*/  @P0 LEA.HI.X R7, R2, c[0x0][0x224], R12, 0x1, P1 ;  /* 0x0000890002070a11 */ /* 0x000fe200008f0c0c */
[C---:B------:R-:W-:Y:S01]  /*1bb0*/  IMAD R2, R25.reuse, c[0x0][0x218], RZ ;  /* 0x0000860019027a24 */ /* 0x040fe200078e02ff */
[C-C-:B------:R-:W-:Y:S02]  /*1bc0*/  LOP3.LUT R15, R10.reuse, R15, R9.reuse, 0xf6, !PT ;  /* 0x0000000f0a0f7212 */ /* 0x140fe400078ef609 */
[----:B------:R-:W-:Y:S01]  /*1bd0*/  LOP3.LUT R10, R10, R3, R9, 0xf6, !PT ;  /* 0x000000030a0a7212 */ /* 0x000fe200078ef609 */
[----:B------:R1:W-:Y:S01]  /*1be0*/  @P0 LDGSTS.E.BYPASS.LTC128B.128 [R81+0x5900], [R6.64], !P5 ;  /* 0x0590000006510fae */ /* 0x0003e2000e901d48 */
[----:B------:R-:W-:Y:S01]  /*1bf0*/  ISETP.NE.AND P0, PT, RZ, UR4, PT ;  /* 0x00000004ff007c0c */ /* 0x000fe2000bf05270 */
[----:B------:R-:W-:Y:S01]  /*1c00*/  IMAD R3, R25, c[0x0][0x1f0], RZ ;  /* 0x00007c0019037a24 */ /* 0x000fe200078e02ff */
[----:B------:R-:W-:Y:S01]  /*1c10*/  IADD3 R130, P1, R28, R166, RZ ;  /* 0x000000a61c827210 */ /* 0x000fe20007f3e0ff */
[C---:B------:R-:W-:Y:S01]  /*1c20*/  IMAD R95, R96.reuse, c[0x0][0x21c], R2 ;  /* 0x00008700605f7a24 */ /* 0x040fe200078e0202 */
[----:B------:R-:W-:Y:S01]  /*1c30*/  P2R R143, PR, RZ, 0x1 ;  /* 0x00000001ff8f7803 */ /* 0x000fe20000000000 */
[C---:B------:R-:W-:Y:S01]  /*1c40*/  IMAD R84, R96.reuse, c[0x0][0x1f4], R3 ;  /* 0x00007d0060547a24 */ /* 0x040fe200078e0203 */
[----:B------:R-:W-:Y:S01]  /*1c50*/  SHF.R.S32.HI R2, RZ, 0x1f, R149 ;  /* 0x0000001fff027819 */ /* 0x000fe20000011495 */
[----:B------:R-:W-:Y:S01]  /*1c60*/  IMAD.WIDE.U32 R96, R96, c[0x0][0x218], R4 ;  /* 0x0000860060607a25 */ /* 0x000fe200078e0004 */
[----:B------:R-:W-:Y:S01]  /*1c70*/  IADD3 R142, P0, R22, R88, RZ ;  /* 0x00000058168e7210 */ /* 0x000fe20007f1e0ff */
[----:B------:R-:W0:Y:S01]  /*1c80*/  LDGDEPBAR ;  /* 0x00000000000079af */ /* 0x000e220000000000 */
[--C-:B------:R-:W-:Y:S01]  /*1c90*/  LOP3.LUT R14, R8, R14, R11.reuse, 0xf6, !PT ;  /* 0x0000000e080e7212 */ /* 0x100fe200078ef60b */
[----:B------:R-:W-:Y:S01]  /*1ca0*/  IMAD R4, R2, c[0x0][0x280], RZ ;  /* 0x0000a00002047a24 */ /* 0x000fe200078e02ff */
[----:B------:R-:W-:Y:S01]  /*1cb0*/  LOP3.LUT R13, R8, R13, R11, 0xf6, !PT ;  /* 0x0000000d080d7212 */ /* 0x000fe200078ef60b */
[----:B------:R-:W-:Y:S01]  /*1cc0*/  IMAD R3, R2, c[0x0][0x290], RZ ;  /* 0x0000a40002037a24 */ /* 0x000fe200078e02ff */
[----:B------:R-:W-:Y:S01]  /*1cd0*/  SHF.R.S32.HI R8, RZ, 0x1f, R151 ;  /* 0x0000001fff087819 */ /* 0x000fe20000011497 */
[----:B------:R-:W-:Y:S01]  /*1ce0*/  IMAD.X R141, R26, 0x1, R27, P0 ;  /* 0x000000011a8d7824 */ /* 0x000fe200000e061b */
[----:B------:R-:W-:Y:S01]  /*1cf0*/  IADD3 R2, P0, R88, 0x20, RZ ;  /* 0x0000002058027810 */ /* 0x000fe20007f1e0ff */
[----:B------:R-:W-:Y:S01]  /*1d00*/  IMAD R5, R149, c[0x0][0x294], R3 ;  /* 0x0000a50095057a24 */ /* 0x000fe200078e0203 */
[----:B------:R-:W-:Y:S01]  /*1d10*/  SHF.R.S32.HI R9, RZ, 0x1f, R150 ;  /* 0x0000001fff097819 */ /* 0x000fe20000011496 */
[----:B------:R-:W-:Y:S01]  /*1d20*/  IMAD.IADD R84, R83, 0x1, R84 ;  /* 0x0000000153547824 */ /* 0x000fe200078e0254 */
[-C--:B------:R-:W-:Y:S01]  /*1d30*/  SHF.L.U64.HI R148, R148, R164.reuse, c[0x0][0x23c] ;  /* 0x00008f0094947619 */ /* 0x080fe200000102a4 */
[----:B------:R-:W-:Y:S01]  /*1d40*/  IMAD.X R3, RZ, RZ, R27, P0 ;  /* 0x000000ffff037224 */ /* 0x000fe200000e061b */
[----:B------:R-:W-:Y:S01]  /*1d50*/  SHF.L.U64.HI R164, R185, R164, c[0x0][0x284] ;  /* 0x0000a100b9a47619 */ /* 0x000fe200000102a4 */
[----:B------:R-:W-:Y:S01]  /*1d60*/  IMAD.WIDE.U32 R122, R2, c[0x0][0x1e0], RZ ;  /* 0x00007800027a7a25 */ /* 0x000fe200078e00ff */
[----:B------:R-:W-:-:S02]  /*1d70*/  LOP3.LUT R87, R89, 0x1, RZ, 0xc0, !PT ;  /* 0x0000000159577812 */ /* 0x000fc400078ec0ff */
[----:B------:R-:W-:Y:S01]  /*1d80*/  IADD3 R32, R30, 0x10, RZ ;  /* 0x000000101e207810 */ /* 0x000fe20007ffe0ff */
[----:B-1----:R-:W-:Y:S01]  /*1d90*/  IMAD R6, R149, c[0x0][0x284], R4 ;  /* 0x0000a10095067a24 */ /* 0x002fe200078e0204 */
[----:B------:R-:W-:Y:S01]  /*1da0*/  IADD3 R140, P0, R186, R122, RZ ;  /* 0x0000007aba8c7210 */ /* 0x000fe20007f1e0ff */
[----:B------:R-:W-:Y:S01]  /*1db0*/  IMAD R3, R3, c[0x0][0x1e0], RZ ;  /* 0x0000780003037a24 */ /* 0x000fe200078e02ff */
[----:B------:R-:W-:Y:S01]  /*1dc0*/  LOP3.LUT R89, R89, 0x2, RZ, 0xc0, !PT ;  /* 0x0000000259597812 */ /* 0x000fe200078ec0ff */
[----:B------:R-:W-:Y:S01]  /*1dd0*/  IMAD R4, R27, c[0x0][0x1e0], RZ ;  /* 0x000078001b047a24 */ /* 0x000fe200078e02ff */
[----:B------:R-:W-:Y:S01]  /*1de0*/  IADD3 R117, R103, R5, RZ ;  /* 0x0000000567757210 */ /* 0x000fe20007ffe0ff */
[----:B------:R-:W-:Y:S01]  /*1df0*/  IMAD R7, R2, c[0x0][0x1e4], R3 ;  /* 0x0000790002077a24 */ /* 0x000fe200078e0203 */
[----:B------:R-:W-:Y:S01]  /*1e00*/  SHF.L.U32 R136, R136, 0x1, RZ ;  /* 0x0000000188887819 */ /* 0x000fe200000006ff */
[----:B------:R-:W-:Y:S01]  /*1e10*/  IMAD R4, R88, c[0x0][0x1e4], R4 ;  /* 0x0000790058047a24 */ /* 0x000fe200078e0204 */
[----:B------:R-:W-:Y:S01]  /*1e20*/  SHF.R.S32.HI R114, RZ, 0x1f, R92 ;  /* 0x0000001fff727819 */ /* 0x000fe2000001145c */
[----:B------:R-:W-:Y:S01]  /*1e30*/  IMAD R3, R8, c[0x0][0x1e0], RZ ;  /* 0x0000780008037a24 */ /* 0x000fe200078e02ff */
[----:B------:R-:W-:Y:S01]  /*1e40*/  IADD3 R128, R123, R7, RZ ;  /* 0x000000077b807210 */ /* 0x000fe20007ffe0ff */
[----:B------:R-:W-:Y:S01]  /*1e50*/  IMAD.IADD R129, R167, 0x1, R4 ;  /* 0x00000001a7817824 */ /* 0x000fe200078e0204 */
[----:B------:R-:W-:Y:S01]  /*1e60*/  SHF.L.U32 R134, R134, 0x1, RZ ;  /* 0x0000000186867819 */ /* 0x000fe200000006ff */
[----:B------:R-:W-:Y:S01]  /*1e70*/  IMAD R2, R9, c[0x0][0x1e0], RZ ;  /* 0x0000780009027a24 */ /* 0x000fe200078e02ff */
[----:B------:R-:W-:Y:S01]  /*1e80*/  IADD3.X R138, R174, R128, RZ, P0, !PT ;  /* 0x00000080ae8a7210 */ /* 0x000fe200007fe4ff */
[----:B------:R-:W-:Y:S01]  /*1e90*/  IMAD.X R127, R29, 0x1, R129, P1 ;  /* 0x000000011d7f7824 */ /* 0x000fe200008e0681 */
[----:B------:R-:W-:Y:S01]  /*1ea0*/  IADD3 R108, P0, R130, R82, RZ ;  /* 0x00000052826c7210 */ /* 0x000fe20007f1e0ff */
[----:B------:R-:W-:-:S02]  /*1eb0*/  IMAD R3, R151, c[0x0][0x1e4], R3 ;  /* 0x0000790097037a24 */ /* 0x000fc400078e0203 */
[----:B------:R-:W-:Y:S01]  /*1ec0*/  IMAD R2, R150, c[0x0][0x1e4], R2 ;  /* 0x0000790096027a24 */ /* 0x000fe200078e0202 */
[----:B------:R-:W-:Y:S01]  /*1ed0*/  IADD3.X R107, R127, R84, RZ, P0, !PT ;  /* 0x000000547f6b7210 */ /* 0x000fe200007fe4ff */
[----:B------:R-:W-:Y:S01]  /*1ee0*/  IMAD.SHL.U32 R185, R185, 0x20, RZ ;  /* 0x00000020b9b97824 */ /* 0x000fe200078e00ff */
[----:B------:R-:W-:Y:S01]  /*1ef0*/  IADD3 R118, P0, R82, 0x20, RZ ;  /* 0x0000002052767810 */ /* 0x000fe20007f1e0ff */
[----:B------:R-:W-:Y:S01]  /*1f00*/  IMAD.IADD R139, R173, 0x1, R3 ;  /* 0x00000001ad8b7824 */ /* 0x000fe200078e0203 */
[----:B------:R-:W-:Y:S01]  /*1f10*/  IADD3 R112, P1, R108, 0x20, RZ ;  /* 0x000000206c707810 */ /* 0x000fe20007f3e0ff */
[----:B------:R-:W-:Y:S02]  /*1f20*/  IMAD.IADD R137, R171, 0x1, R2 ;  /* 0x00000001ab897824 */ /* 0x000fe400078e0202 */
[----:B------:R-:W-:Y:S02]  /*1f30*/  IMAD.IADD R119, R105, 0x1, R6 ;  /* 0x0000000169777824 */ /* 0x000fe400078e0206 */
[----:B------:R-:W-:-:S02]  /*1f40*/  IMAD.IADD R116, R6, 0x1, R101 ;  /* 0x0000000106747824 */ /* 0x000fc400078e0265 */
[----:B------:R-:W-:Y:S02]  /*1f50*/  IMAD.IADD R113, R5, 0x1, R99 ;  /* 0x0000000105717824 */ /* 0x000fe400078e0263 */
[----:B------:R-:W-:Y:S02]  /*1f60*/  IMAD.IADD R95, R97, 0x1, R95 ;  /* 0x00000001615f7824 */ /* 0x000fe400078e025f */
[----:B------:R-:W-:Y:S02]  /*1f70*/  IMAD.X R110, RZ, RZ, R84, P0 ;  /* 0x000000ffff6e7224 */ /* 0x000fe400000e0654 */
[----:B------:R-:W-:Y:S02]  /*1f80*/  IMAD.SHL.U32 R135, R14, 0x2, RZ ;  /* 0x000000020e877824 */ /* 0x000fe400078e00ff */
[----:B------:R-:W-:Y:S02]  /*1f90*/  IMAD.SHL.U32 R133, R15, 0x2, RZ ;  /* 0x000000020f857824 */ /* 0x000fe400078e00ff */
[----:B------:R-:W-:-:S02]  /*1fa0*/  IMAD.X R111, RZ, RZ, R107, P1 ;  /* 0x000000ffff6f7224 */ /* 0x000fc400008e066b */
[----:B------:R-:W-:Y:S02]  /*1fb0*/  IMAD.SHL.U32 R132, R13, 0x2, RZ ;  /* 0x000000020d847824 */ /* 0x000fe400078e00ff */
[----:B------:R-:W-:Y:S01]  /*1fc0*/  IMAD.SHL.U32 R131, R10, 0x2, RZ ;  /* 0x000000020a837824 */ /* 0x000fe200078e00ff */
[----:B------:R-:W-:Y:S06]  /*1fd0*/  BAR.SYNC.DEFER_BLOCKING 0x0 ;  /* 0x0000000000007b1d */ /* 0x000fec0000010000 */
.L_x_360:
        /* <DEDUP_REMOVED lines=32> */
[----:B------:R-:W-:Y:S01]  /*21e0*/  CS2R R40, SRZ ;  /* 0x0000000000287805 */ /* 0x000fe2000001ff00 */
[----:B------:R-:W-:Y:S02]  /*21f0*/  CS2R R12, SRZ ;  /* 0x00000000000c7805 */ /* 0x000fe4000001ff00 */
[----:B------:R-:W-:Y:S01]  /*2200*/  IMAD.X R4, R33, 0x1, R119, P0 ;  /* 0x0000000121047824 */ /* 0x000fe200000e0677 */
[----:B------:R-:W-:Y:S05]  /*2210*/  IADD3 R3, P0, R102, R54, RZ ;  /* 0x0000003666037210 */ /* 0x000fea0007f1e0ff */
[----:B------:R-:W-:Y:S01]  /*2220*/  IMAD.X R5, R37, 0x1, R117, P0 ;  /* 0x0000000125057824 */ /* 0x000fe200000e0675 */
        /* <DEDUP_REMOVED lines=13> */
.L_x_330:
[----:B------:R-:W-:Y:S05]  /*2300*/  BSYNC B0 ;  /* 0x0000000000007941 */ /* 0x000fea0003800000 */
.L_x_329:
        /* <DEDUP_REMOVED lines=39> */
.L_x_332:
[----:B------:R-:W-:Y:S05]  /*2580*/  BSYNC B0 ;  /* 0x0000000000007941 */ /* 0x000fea0003800000 */
.L_x_331:
        /* <DEDUP_REMOVED lines=14> */
[----:B------:R-:W-:Y:S01]  /*2670*/  MOV R4, R15 ;  /* 0x0000000f00047202 */ /* 0x000fe20000000f00 */
[----:B------:R-:W-:Y:S01]  /*2680*/  CS2R R20, SRZ ;  /* 0x0000000000147805 */ /* 0x000fe2000001ff00 */
[----:B------:R-:W-:Y:S02]  /*2690*/  PRMT R25, R7, 0x5410, R6 ;  /* 0x0000541007197816 */ /* 0x000fe40000000006 */
[----:B------:R-:W-:Y:S01]  /*26a0*/  PRMT R24, R5, 0x5410, R4 ;  /* 0x0000541005187816 */ /* 0x000fe20000000004 */
[----:B------:R-:W-:-:S05]  /*26b0*/  @P4 BRA `(.L_x_334) ;  /* 0x0000012000004947 */ /* 0x000fca0003800000 */
[----:B------:R-:W-:Y:S01]  /*26c0*/  IADD3 R10, P1, P0, R104, R182, R10 ;  /* 0x000000b6680a7210 */ /* 0x000fe2000783e00a */
[----:B------:R-:W-:Y:S01]  /*26d0*/  CS2R R48, SRZ ;  /* 0x0000000000307805 */ /* 0x000fe2000001ff00 */
[----:B------:R-:W-:Y:S02]  /*26e0*/  CS2R R22, SRZ ;  /* 0x0000000000167805 */ /* 0x000fe4000001ff00 */
[----:B------:R-:W-:Y:S02]  /*26f0*/  IADD3.X R33, R119, R161, R33, P1, P0 ;  /* 0x000000a177217210 */ /* 0x000fe40000fe0421 */
        /* <DEDUP_REMOVED lines=14> */
.L_x_334:
[----:B------:R-:W-:Y:S05]  /*27e0*/  BSYNC B0 ;  /* 0x0000000000007941 */ /* 0x000fea0003800000 */
.L_x_333:
        /* <DEDUP_REMOVED lines=76> */
.L_x_338:
[----:B------:R-:W-:Y:S05]  /*2cb0*/  BSYNC B0 ;  /* 0x0000000000007941 */ /* 0x000fea0003800000 */
.L_x_337:
        /* <DEDUP_REMOVED lines=59> */
.L_x_336:
[----:B------:R-:W-:Y:S05]  /*3070*/  BSYNC B1 ;  /* 0x0000000000017941 */ /* 0x000fea0003800000 */
.L_x_335:
[----:B------:R-:W-:Y:S01]  /*3080*/  BSSY B1, `(.L_x_339) ;  /* 0x000007c000017945 */ /* 0x000fe20003800000 */
[----:B------:R-:W-:-:S05]  /*3090*/  @P3 BRA `(.L_x_340) ;  /* 0x000007a000003947 */ /* 0x000fca0003800000 */
[----:B------:R-:W-:Y:S01]  /*30a0*/  IADD3 R37, P1, P0, R122, R74, R28 ;  /* 0x0000004a7a257210 */ /* 0x000fe2000783e01c */
[----:B------:R-:W-:Y:S03]  /*30b0*/  BSSY B0, `(.L_x_341) ;  /* 0x000003d000007945 */ /* 0x000fe60003800000 */
[----:B-1----:R-:W-:Y:S02]  /*30c0*/  IADD3.X R38, R128, R78, R29, P1, P0 ;  /* 0x0000004e80267210 */ /* 0x002fe40000fe041d */
        /* <DEDUP_REMOVED lines=18> */
[----:B------:R-:W-:Y:S02]  /*31f0*/  @!P0 HADD2.F32 R18, -RZ, R51.H1_H1 ;  /* 0x30000033ff128230 */ /* 0x000fe40000004100 */
        /* <DEDUP_REMOVED lines=12> */
[CC--:B------:R-:W-:Y:S01]  /*32c0*/  @!P0 FMUL.FTZ R15, R13.reuse, R5.reuse ;  /* 0x000000050d0f8220 */ /* 0x0c0fe20000410000 */
[----:B------:R-:W-:Y:S01]  /*32d0*/  @!P0 F2FP.PACK_AB R2, R2, R40 ;  /* 0x000000280202823e */ /* 0x000fe200000000ff */
[C---:B------:R-:W-:Y:S01]  /*32e0*/  @!P0 FMUL.FTZ R3, R4.reuse, R5 ;  /* 0x0000000504038220 */ /* 0x040fe20000410000 */
[----:B------:R-:W-:Y:S01]  /*32f0*/  @!P0 MOV R5, R11 ;  /* 0x0000000b00058202 */ /* 0x000fe20000000f00 */
[-C--:B------:R-:W-:Y:S01]  /*3300*/  @!P0 FFMA.FTZ R39, R4, R14.reuse, -R15 ;  /* 0x0000000e04278223 */ /* 0x080fe2000001080f */
[----:B------:R-:W-:Y:S01]  /*3310*/  @!P0 HADD2.F32 R15, -RZ, R6.H1_H1 ;  /* 0x30000006ff0f8230 */ /* 0x000fe20000004100 */
[----:B------:R-:W-:Y:S01]  /*3320*/  @!P0 FFMA.FTZ R3, R13, R14, R3 ;  /* 0x0000000e0d038223 */ /* 0x000fe20000010003 */
[----:B------:R-:W-:Y:S01]  /*3330*/  @!P0 HADD2.F32 R4, -RZ, R24.H1_H1 ;  /* 0x30000018ff048230 */ /* 0x000fe20000004100 */
[----:B------:R-:W-:Y:S01]  /*3340*/  @!P0 MOV R8, R2 ;  /* 0x0000000200088202 */ /* 0x000fe20000000f00 */
[----:B------:R-:W-:Y:S02]  /*3350*/  @!P0 HADD2.F32 R7, -RZ, R6.H0_H0 ;  /* 0x20000006ff078230 */ /* 0x000fe40000004100 */
[--C-:B------:R-:W-:Y:S01]  /*3360*/  @!P0 HADD2.F32 R19, -RZ, R5.reuse.H1_H1 ;  /* 0x30000005ff138230 */ /* 0x100fe20000004100 */
[----:B------:R-:W-:Y:S01]  /*3370*/  @!P0 F2FP.PACK_AB R3, R3, R39 ;  /* 0x000000270303823e */ /* 0x000fe200000000ff */
[----:B------:R-:W-:Y:S01]  /*3380*/  @!P0 HADD2.F32 R6, -RZ, R5.H0_H0 ;  /* 0x20000005ff068230 */ /* 0x000fe20000004100 */
[-C--:B------:R-:W-:Y:S01]  /*3390*/  @!P0 FMUL.FTZ R5, R15, R4.reuse ;  /* 0x000000040f058220 */ /* 0x080fe20000410000 */
[----:B------:R-:W-:Y:S01]  /*33a0*/  @!P0 HADD2.F32 R24, -RZ, R42.H0_H0 ;  /* 0x2000002aff188230 */ /* 0x000fe20000004100 */
[----:B------:R-:W-:Y:S02]  /*33b0*/  @!P0 FMUL.FTZ R4, R7, R4 ;  /* 0x0000000407048220 */ /* 0x000fe40000410000 */
        /* <DEDUP_REMOVED lines=12> */
.L_x_342:
[----:B------:R-:W-:Y:S05]  /*3480*/  BSYNC B0 ;  /* 0x0000000000007941 */ /* 0x000fea0003800000 */
.L_x_341:
        /* <DEDUP_REMOVED lines=37> */
[--C-:B------:R-:W-:Y:S01]  /*36e0*/  @!P0 HADD2.F32 R15, -RZ, R6.reuse.H1_H1 ;  /* 0x30000006ff0f8230 */ /* 0x100fe20000004100 */
[----:B------:R-:W-:Y:S01]  /*36f0*/  @!P0 FFMA.FTZ R3, R13, R14, R3 ;  /* 0x0000000e0d038223 */ /* 0x000fe20000010003 */
[----:B------:R-:W-:Y:S01]  /*3700*/  @!P0 HADD2.F32 R4, -RZ, R25.H1_H1 ;  /* 0x30000019ff048230 */ /* 0x000fe20000004100 */
[----:B------:R-:W-:Y:S01]  /*3710*/  @!P0 MOV R8, R2 ;  /* 0x0000000200088202 */ /* 0x000fe20000000f00 */
[----:B------:R-:W-:Y:S02]  /*3720*/  @!P0 HADD2.F32 R7, -RZ, R6.H0_H0 ;  /* 0x20000006ff078230 */ /* 0x000fe40000004100 */
[--C-:B------:R-:W-:Y:S01]  /*3730*/  @!P0 HADD2.F32 R17, -RZ, R5.reuse.H1_H1 ;  /* 0x30000005ff118230 */ /* 0x100fe20000004100 */
[----:B------:R-:W-:Y:S01]  /*3740*/  @!P0 F2FP.PACK_AB R3, R3, R24 ;  /* 0x000000180303823e */ /* 0x000fe200000000ff */
[----:B------:R-:W-:Y:S01]  /*3750*/  @!P0 HADD2.F32 R6, -RZ, R5.H0_H0 ;  /* 0x20000005ff068230 */ /* 0x000fe20000004100 */
[-C--:B------:R-:W-:Y:S02]  /*3760*/  @!P0 FMUL.FTZ R5, R15, R4.reuse ;  /* 0x000000040f058220 */ /* 0x080fe40000410000 */
        /* <DEDUP_REMOVED lines=13> */
.L_x_340:
[----:B------:R-:W-:Y:S05]  /*3840*/  BSYNC B1 ;  /* 0x0000000000017941 */ /* 0x000fea0003800000 */
.L_x_339:
[----:B------:R-:W-:-:S05]  /*3850*/  @P4 BRA `(.L_x_343) ;  /* 0x0000265000004947 */ /* 0x000fca0003800000 */
[----:B------:R-:W-:Y:S01]  /*3860*/  IADD3 R33, P1, P0, R140, R74, R28 ;  /* 0x0000004a8c217210 */ /* 0x000fe2000783e01c */
[----:B------:R-:W-:Y:S03]  /*3870*/  BSSY B0, `(.L_x_344) ;  /* 0x000003c000007945 */ /* 0x000fe60003800000 */
[----:B-1----:R-:W-:Y:S02]  /*3880*/  IADD3.X R34, R138, R78, R29, P1, P0 ;  /* 0x0000004e8a227210 */ /* 0x002fe40000fe041d */
[----:B------:R-:W-:Y:S11]  /*3890*/  ISETP.NE.AND P0, PT, R87, RZ, PT ;  /* 0x000000ff5700720c */ /* 0x000ff60003f05270 */
[----:B------:R-:W-:Y:S02]  /*38a0*/  @!UPT UIADD3 URZ, URZ, URZ, URZ ;  /* 0x0000003f3f3ff290 */ /* 0x000fe4000fffe03f */
[----:B------:R-:W-:-:S05]  /*38b0*/  @!P0 BRA `(.L_x_345) ;  /* 0x0000037000008947 */ /* 0x000fca0003800000 */
[----:B------:R-:W-:Y:S01]  /*38c0*/  ISETP.GE.AND P0, PT, R30, c[0x0][0x27c], PT ;  /* 0x00009f001e007a0c */ /* 0x000fe20003f06270 */
[----:B------:R-:W1:Y:S01]  /*38d0*/  LDS.128 R8, [R86+0x5100] ;  /* 0x0051000056087984 */ /* 0x000e620000000c00 */
        /* <DEDUP_REMOVED lines=53> */
.L_x_345:
[----:B------:R-:W-:Y:S05]  /*3c30*/  BSYNC B0 ;  /* 0x0000000000007941 */ /* 0x000fea0003800000 */
.L_x_344:
        /* <DEDUP_REMOVED lines=59> */
.L_x_328:
[----:B------:R-:W-:Y:S01]  /*3ff0*/  ISETP.GE.AND P0, PT, R151, R67, PT ;  /* 0x000000439700720c */ /* 0x000fe20003f06270 */
[----:B------:R-:W-:Y:S01]  /*4000*/  CS2R R22, SRZ ;  /* 0x0000000000167805 */ /* 0x000fe2000001ff00 */
[----:B------:R-:W-:Y:S01]  /*4010*/  ISETP.NE.AND P4, PT, R87, RZ, PT ;  /* 0x000000ff5700720c */ /* 0x000fe20003f85270 */
        /* <DEDUP_REMOVED lines=10> */
[----:B------:R-:W-:Y:S04]  /*40c0*/  BSSY B0, `(.L_x_346) ;  /* 0x00000b7000007945 */ /* 0x000fe80003800000 */
[----:B------:R-:W-:Y:S04]  /*40d0*/  @!P2 IADD3 R2, P1, P0, R100, R10, R185 ;  /* 0x0000000a6402a210 */ /* 0x000fe8000783e0b9 */
[----:B------:R-:W-:Y:S02]  /*40e0*/  @!P2 IADD3.X R5, R116, R33, R164, P1, P0 ;  /* 0x000000217405a210 */ /* 0x000fe40000fe04a4 */
[----:B------:R-:W-:Y:S04]  /*40f0*/  @!P2 IADD3 R3, P1, P0, R98, R54, R184 ;  /* 0x000000366203a210 */ /* 0x000fe8000783e0b8 */
[C---:B------:R-:W-:Y:S02]  /*4100*/  @!P2 IADD3.X R8, R113.reuse, R37, R163, P1, P0 ;  /* 0x000000257108a210 */ /* 0x040fe40000fe04a3 */
[----:B------:R-:W-:Y:S04]  /*4110*/  ISETP.GE.AND P0, PT, R150, R67, PT ;  /* 0x000000439600720c */ /* 0x000fe80003f06270 */
[----:B------:R-:W-:Y:S11]  /*4120*/  ISETP.GE.OR P1, PT, R28, c[0x0][0x27c], P0 ;  /* 0x00009f001c007a0c */ /* 0x000ff60000726670 */
[----:B------:R-:W-:Y:S02]  /*4130*/  @!UPT UIADD3 URZ, URZ, URZ, URZ ;  /* 0x0000003f3f3ff290 */ /* 0x000fe4000fffe03f */
[----:B------:R-:W-:Y:S04]  /*4140*/  @!P1 IADD3 R6, P3, P0, R100, R182, R10 ;  /* 0x000000b664069210 */ /* 0x000fe8000787e00a */
[----:B------:R-:W-:Y:S02]  /*4150*/  @!P1 IADD3.X R9, R116, R161, R33, P3, P0 ;  /* 0x000000a174099210 */ /* 0x000fe40001fe0421 */
[----:B------:R-:W-:Y:S04]  /*4160*/  @!P1 IADD3 R7, P3, P0, R98, R183, R54 ;  /* 0x000000b762079210 */ /* 0x000fe8000787e036 */
[----:B------:R-:W-:Y:S02]  /*4170*/  @!P1 IADD3.X R11, R113, R162, R37, P3, P0 ;  /* 0x000000a2710b9210 */ /* 0x000fe40001fe0425 */
[C---:B------:R-:W-:Y:S04]  /*4180*/  @!P2 LEA R4, P0, R2.reuse, c[0x0][0x270], 0x1 ;  /* 0x00009c000204aa11 */ /* 0x040fe800078008ff */
[----:B------:R-:W-:Y:S02]  /*4190*/  @!P2 LEA.HI.X R5, R2, c[0x0][0x274], R5, 0x1, P0 ;  /* 0x00009d000205aa11 */ /* 0x000fe400000f0c05 */
[C---:B------:R-:W-:Y:S03]  /*41a0*/  @!P2 LEA R2, P0, R3.reuse, c[0x0][0x288], 0x1 ;  /* 0x0000a2000302aa11 */ /* 0x040fe600078008ff */
[----:B------:R1:W2:Y:S01]  /*41b0*/  @!P2 LDG.E.128 R56, [R4.64] ;  /* 0x000000080438a981 */ /* 0x0002a2000c1e1d00 */
[----:B------:R-:W-:Y:S02]  /*41c0*/  @!P2 LEA.HI.X R3, R3, c[0x0][0x28c], R8, 0x1, P0 ;  /* 0x0000a3000303aa11 */ /* 0x000fe400000f0c08 */
[C---:B------:R-:W-:Y:S04]  /*41d0*/  @!P1 LEA R8, P0, R6.reuse, c[0x0][0x270], 0x1 ;  /* 0x00009c0006089a11 */ /* 0x040fe800078008ff */
[----:B------:R-:W-:Y:S01]  /*41e0*/  @!P1 LEA.HI.X R9, R6, c[0x0][0x274], R9, 0x1, P0 ;  /* 0x00009d0006099a11 */ /* 0x000fe200000f0c09 */
[----:B------:R3:W4:Y:S01]  /*41f0*/  @!P2 LDG.E.128 R20, [R2.64] ;  /* 0x000000080214a981 */ /* 0x000722000c1e1d00 */
[C---:B------:R-:W-:Y:S04]  /*4200*/  @!P1 LEA R6, P0, R7.reuse, c[0x0][0x288], 0x1 ;  /* 0x0000a20007069a11 */ /* 0x040fe800078008ff */
[----:B------:R-:W-:Y:S02]  /*4210*/  @!P1 LEA.HI.X R7, R7, c[0x0][0x28c], R11, 0x1, P0 ;  /* 0x0000a30007079a11 */ /* 0x000fe400000f0c0b */
[-C--:B------:R-:W-:Y:S01]  /*4220*/  ISETP.GE.AND P0, PT, R88, R67.reuse, PT ;  /* 0x000000435800720c */ /* 0x080fe20003f06270 */
[----:B------:R1:W4:Y:S03]  /*4230*/  @!P1 LDG.E.128 R60, [R8.64] ;  /* 0x00000008083c9981 */ /* 0x000326000c1e1d00 */
[----:B------:R-:W-:Y:S05]  /*4240*/  ISETP.GE.OR P0, PT, R28, c[0x0][0x27c], P0 ;  /* 0x00009f001c007a0c */ /* 0x000fea0000706670 */
[----:B------:R1:W4:Y:S08]  /*4250*/  @!P1 LDG.E.128 R24, [R6.64] ;  /* 0x0000000806189981 */ /* 0x000330000c1e1d00 */
[----:B---3--:R-:W-:Y:S05]  /*4260*/  @!P0 IADD3 R2, P1, R100, R10, RZ ;  /* 0x0000000a64028210 */ /* 0x008fea0007f3e0ff */
[----:B------:R-:W-:Y:S01]  /*4270*/  @!P0 IMAD.X R3, R33, 0x1, R116, P1 ;  /* 0x0000000121038824 */ /* 0x000fe200008e0674 */
[C---:B-1----:R-:W-:Y:S04]  /*4280*/  @!P0 LEA R8, P1, R2.reuse, c[0x0][0x270], 0x1 ;  /* 0x00009c0002088a11 */ /* 0x042fe800078208ff */
[----:B------:R-:W-:Y:S02]  /*4290*/  @!P0 LEA.HI.X R9, R2, c[0x0][0x274], R3, 0x1, P1 ;  /* 0x00009d0002098a11 */ /* 0x000fe400008f0c03 */
[----:B------:R-:W-:Y:S01]  /*42a0*/  @!P0 IADD3 R3, P1, R98, R54, RZ ;  /* 0x0000003662038210 */ /* 0x000fe20007f3e0ff */
[----:B------:R-:W-:Y:S02]  /*42b0*/  CS2R R6, SRZ ;  /* 0x0000000000067805 */ /* 0x000fe4000001ff00 */
[----:B------:R1:W5:Y:S02]  /*42c0*/  @!P0 LDG.E.128 R40, [R8.64] ;  /* 0x0000000808288981 */ /* 0x000364000c1e1d00 */
[----:B------:R-:W-:Y:S01]  /*42d0*/  @!P0 IMAD.X R4, R37, 0x1, R113, P1 ;  /* 0x0000000125048824 */ /* 0x000fe200008e0671 */
[C---:B------:R-:W-:Y:S04]  /*42e0*/  @!P0 LEA R2, P1, R3.reuse, c[0x0][0x288], 0x1 ;  /* 0x0000a20003028a11 */ /* 0x040fe800078208ff */
[----:B------:R-:W-:Y:S02]  /*42f0*/  @!P0 LEA.HI.X R3, R3, c[0x0][0x28c], R4, 0x1, P1 ;  /* 0x0000a30003038a11 */ /* 0x000fe400008f0c04 */
[----:B------:R-:W-:Y:S01]  /*4300*/  CS2R R4, SRZ ;  /* 0x0000000000047805 */ /* 0x000fe2000001ff00 */
[----:B------:R-:W-:Y:S05]  /*4310*/  ISETP.GE.AND P1, PT, R28, c[0x0][0x27c], PT ;  /* 0x00009f001c007a0c */ /* 0x000fea0003f26270 */
[----:B------:R2:W5:Y:S01]  /*4320*/  @!P0 LDG.E.128 R4, [R2.64] ;  /* 0x0000000802048981 */ /* 0x000562000c1e1d00 */
[----:B------:R-:W-:Y:S01]  /*4330*/  ISETP.GE.OR P0, PT, R88, R67, !P4 ;  /* 0x000000435800720c */ /* 0x000fe20006706670 */
[----:B--2---:R-:W-:Y:S02]  /*4340*/  IMAD.MOV.U32 R2, RZ, RZ, R58 ;  /* 0x000000ffff027224 */ /* 0x004fe400078e003a */
[----:B-1----:R-:W-:Y:S02]  /*4350*/  IMAD.MOV.U32 R9, RZ, RZ, R59 ;  /* 0x000000ffff097224 */ /* 0x002fe400078e003b */
[----:B------:R-:W-:Y:S02]  /*4360*/  IMAD.MOV.U32 R8, RZ, RZ, R56 ;  /* 0x000000ffff087224 */ /* 0x000fe400078e0038 */
[----:B------:R-:W-:Y:S01]  /*4370*/  IMAD.MOV.U32 R3, RZ, RZ, R57 ;  /* 0x000000ffff037224 */ /* 0x000fe200078e0039 */
[----:B------:R-:W-:Y:S01]  /*4380*/  PRMT R64, R9, 0x5410, R2 ;  /* 0x0000541009407816 */ /* 0x000fe20000000002 */
[----:B----4-:R-:W-:Y:S03]  /*4390*/  IMAD.MOV.U32 R2, RZ, RZ, R22 ;  /* 0x000000ffff027224 */ /* 0x010fe600078e0016 */
[----:B------:R-:W-:Y:S01]  /*43a0*/  PRMT R51, R8, 0x5410, R3 ;  /* 0x0000541008337816 */ /* 0x000fe20000000003 */
        /* <DEDUP_REMOVED lines=17> */
[----:B------:R-:W-:-:S05]  /*44c0*/  @P0 BRA `(.L_x_347) ;  /* 0x0000076000000947 */ /* 0x000fca0003800000 */
[--C-:B-----5:R-:W-:Y:S01]  /*44d0*/  IMAD.MOV.U32 R49, RZ, RZ, R43.reuse ;  /* 0x000000ffff317224 */ /* 0x120fe200078e002b */
[----:B------:R-:W-:Y:S01]  /*44e0*/  IADD3 R2, P0, R166, R74, RZ ;  /* 0x0000004aa6027210 */ /* 0x000fe20007f1e0ff */
[----:B------:R-:W-:Y:S01]  /*44f0*/  LDS.128 R52, [R134+0x3100] ;  /* 0x0031000086347984 */ /* 0x000fe20000000c00 */
[----:B------:R-:W-:Y:S01]  /*4500*/  @!P1 SHF.R.U64 R47, R42, 0x10, R43 ;  /* 0x000000102a2f9819 */ /* 0x000fe2000000122b */
[----:B------:R-:W-:Y:S01]  /*4510*/  IMAD.MOV.U32 R37, RZ, RZ, R40 ;  /* 0x000000ffff257224 */ /* 0x000fe200078e0028 */
[----:B------:R-:W-:Y:S01]  /*4520*/  IADD3.X R3, R78, R129, RZ, P0, !PT ;  /* 0x000000814e037210 */ /* 0x000fe200007fe4ff */
[----:B------:R-:W-:Y:S01]  /*4530*/  IMAD.MOV.U32 R13, RZ, RZ, R7 ;  /* 0x000000ffff0d7224 */ /* 0x000fe200078e0007 */
[-C--:B------:R-:W-:Y:S02]  /*4540*/  IADD3 R8, P2, P0, R82, R2.reuse, R109 ;  /* 0x0000000252087210 */ /* 0x080fe4000785e06d */
[----:B------:R-:W-:Y:S01]  /*4550*/  @!P1 SHF.R.U32.HI R50, RZ, 0x10, R43 ;  /* 0x00000010ff329819 */ /* 0x000fe2000001162b */
[----:B------:R-:W1:Y:S01]  /*4560*/  LDS.128 R16, [R136+0x3100] ;  /* 0x0031000088107984 */ /* 0x000e620000000c00 */
[----:B------:R-:W-:Y:S01]  /*4570*/  IADD3.X R9, R84, R3, R115, P2, P0 ;  /* 0x0000000354097210 */ /* 0x000fe200017e0473 */
[----:B------:R-:W-:Y:S01]  /*4580*/  @!P1 HADD2.F32 R37, -RZ, R37.H0_H0 ;  /* 0x20000025ff259230 */ /* 0x000fe20000004100 */
[----:B------:R-:W-:Y:S02]  /*4590*/  ISETP.GE.AND P0, PT, R92, c[0x0][0x1d4], PT ;  /* 0x000075005c007a0c */ /* 0x000fe40003f06270 */
[----:B------:R-:W-:Y:S02]  /*45a0*/  MOV R44, R41 ;  /* 0x00000029002c7202 */ /* 0x000fe40000000f00 */
[--C-:B------:R-:W-:Y:S02]  /*45b0*/  @!P1 SHF.R.U32.HI R14, RZ, 0x10, R7.reuse ;  /* 0x00000010ff0e9819 */ /* 0x100fe40000011607 */
[----:B------:R-:W-:Y:S01]  /*45c0*/  @!P1 SHF.R.U64 R12, R6, 0x10, R7 ;  /* 0x00000010060c9819 */ /* 0x000fe20000001207 */
[----:B------:R-:W-:Y:S01]  /*45d0*/  @!P1 HADD2.F32 R6, -RZ, R6.H0_H0 ;  /* 0x20000006ff069230 */ /* 0x000fe20000004100 */
[--C-:B------:R-:W-:Y:S02]  /*45e0*/  @!P1 SHF.R.U32.HI R11, RZ, 0x10, R5.reuse ;  /* 0x00000010ff0b9819 */ /* 0x100fe40000011605 */
[----:B------:R-:W-:Y:S02]  /*45f0*/  @!P1 SHF.R.U64 R10, R4, 0x10, R5 ;  /* 0x00000010040a9819 */ /* 0x000fe40000001205 */
[--C-:B------:R-:W-:Y:S01]  /*4600*/  @!P1 SHF.R.U64 R46, R40, 0x10, R41.reuse ;  /* 0x00000010282e9819 */ /* 0x100fe20000001229 */
[----:B------:R-:W-:Y:S01]  /*4610*/  @!P1 HADD2.F32 R40, -RZ, R44.H0_H0 ;  /* 0x2000002cff289230 */ /* 0x000fe20000004100 */
[----:B------:R-:W-:Y:S02]  /*4620*/  @!P0 IADD3 R2, P3, P2, R82, R2, R92 ;  /* 0x0000000252028210 */ /* 0x000fe40007a7e05c */
[----:B------:R-:W-:Y:S02]  /*4630*/  @!P1 SHF.R.U32.HI R45, RZ, 0x10, R41 ;  /* 0x00000010ff2d9819 */ /* 0x000fe40000011629 */
[----:B------:R-:W-:Y:S02]  /*4640*/  @!P0 IADD3.X R3, R84, R3, R114, P3, P2 ;  /* 0x0000000354038210 */ /* 0x000fe40001fe4472 */
[C---:B------:R-:W-:Y:S02]  /*4650*/  LEA R70, P2, R8.reuse, c[0x0][0x1c8], 0x1 ;  /* 0x0000720008467a11 */ /* 0x040fe400078408ff */
[----:B------:R-:W-:Y:S02]  /*4660*/  MOV R48, R42 ;  /* 0x0000002a00307202 */ /* 0x000fe40000000f00 */
[----:B------:R-:W-:Y:S02]  /*4670*/  LEA.HI.X R71, R8, c[0x0][0x1cc], R9, 0x1, P2 ;  /* 0x0000730008477a11 */ /* 0x000fe400010f0c09 */
[C---:B------:R-:W-:Y:S01]  /*4680*/  @!P0 LEA R68, P2, R2.reuse, c[0x0][0x1c8], 0x1 ;  /* 0x0000720002448a11 */ /* 0x040fe200078408ff */
[----:B------:R-:W-:Y:S02]  /*4690*/  @!P1 HADD2.F32 R44, -RZ, R48.H0_H0 ;  /* 0x20000030ff2c9230 */ /* 0x000fe40000004100 */
[----:B------:R-:W-:Y:S01]  /*46a0*/  @!P1 HADD2.F32 R48, -RZ, R50.H0_H0 ;  /* 0x20000032ff309230 */ /* 0x000fe20000004100 */
[----:B------:R-:W-:Y:S01]  /*46b0*/  @!P0 LEA.HI.X R69, R2, c[0x0][0x1cc], R3, 0x1, P2 ;  /* 0x0000730002458a11 */ /* 0x000fe200010f0c03 */
[----:B------:R-:W-:Y:S01]  /*46c0*/  IMAD.MOV.U32 R2, RZ, RZ, R4 ;  /* 0x000000ffff027224 */ /* 0x000fe200078e0004 */
[----:B------:R-:W-:Y:S04]  /*46d0*/  MOV R3, R5 ;  /* 0x0000000500037202 */ /* 0x000fe80000000f00 */
[----:B------:R-:W-:Y:S01]  /*46e0*/  @!P1 HADD2.F32 R2, -RZ, R2.H0_H0 ;  /* 0x20000002ff029230 */ /* 0x000fe20000004100 */
[----:B-1----:R-:W-:Y:S01]  /*46f0*/  @!P1 IMAD.MOV.U32 R9, RZ, RZ, R16 ;  /* 0x000000ffff099224 */ /* 0x002fe200078e0010 */
[----:B------:R-:W-:Y:S01]  /*4700*/  @!P1 MOV R43, R52 ;  /* 0x00000034002b9202 */ /* 0x000fe20000000f00 */
[----:B------:R-:W-:Y:S01]  /*4710*/  @!P1 HADD2.F32 R3, -RZ, R3.H0_H0 ;  /* 0x20000003ff039230 */ /* 0x000fe20000004100 */
        /* <DEDUP_REMOVED lines=23> */
[-C--:B------:R-:W-:Y:S01]  /*4890*/  @!P1 FMUL.FTZ R3, R9, R7.reuse ;  /* 0x0000000709039220 */ /* 0x080fe20000410000 */
[----:B------:R-:W-:Y:S01]  /*48a0*/  @!P1 HADD2.F32 R46, -RZ, R47.H0_H0 ;  /* 0x2000002fff2e9230 */ /* 0x000fe20000004100 */
        /* <DEDUP_REMOVED lines=35> */
[----:B------:R-:W-:Y:S02]  /*4ae0*/  @!P1 FMUL.FTZ R49, R47, R10 ;  /* 0x0000000a2f319220 */ /* 0x000fe40000410000 */
[C---:B------:R-:W-:Y:S01]  /*4af0*/  @!P1 FMUL.FTZ R8, R12.reuse, R8 ;  /* 0x000000080c089220 */ /* 0x040fe20000410000 */
[----:B------:R-:W-:Y:S01]  /*4b00*/  @!P1 MOV R54, R6 ;  /* 0x0000000600369202 */ /* 0x000fe20000000f00 */
[----:B------:R-:W-:Y:S01]  /*4b10*/  @!P1 FFMA.FTZ R50, R12, R14, -R9 ;  /* 0x0000000e0c329223 */ /* 0x000fe20000010809 */
[----:B------:R-:W-:Y:S01]  /*4b20*/  @!P1 F2FP.PACK_AB R12, R73, R72 ;  /* 0x00000048490c923e */ /* 0x000fe200000000ff */
[C---:B------:R-:W-:Y:S02]  /*4b30*/  @!P1 FFMA.FTZ R49, R11.reuse, R48, -R49 ;  /* 0x000000300b319223 */ /* 0x040fe40000010831 */
        /* <DEDUP_REMOVED lines=15> */
.L_x_347:
[----:B------:R-:W-:Y:S05]  /*4c30*/  BSYNC B0 ;  /* 0x0000000000007941 */ /* 0x000fea0003800000 */
.L_x_346:
[----:B------:R-:W-:Y:S01]  /*4c40*/  ISETP.GE.OR P0, PT, R151, R67, !P4 ;  /* 0x000000439700720c */ /* 0x000fe20006706670 */
[----:B------:R-:W-:Y:S01]  /*4c50*/  @!UPT UIADD3 URZ, URZ, URZ, URZ ;  /* 0x0000003f3f3ff290 */ /* 0x000fe2000fffe03f */
[----:B------:R-:W-:Y:S11]  /*4c60*/  BSSY B0, `(.L_x_348) ;  /* 0x0000071000007945 */ /* 0x000ff60003800000 */
[----:B------:R-:W-:-:S05]  /*4c70*/  @P0 BRA `(.L_x_349) ;  /* 0x000006f000000947 */ /* 0x000fca0003800000 */
[----:B------:R-:W-:Y:S01]  /*4c80*/  IADD3 R2, P0, R172, R74, RZ ;  /* 0x0000004aac027210 */ /* 0x000fe20007f1e0ff */
[----:B------:R-:W-:Y:S01]  /*4c90*/  LDS.128 R44, [R132+0x3100] ;  /* 0x00310000842c7984 */ /* 0x000fe20000000c00 */
[----:B------:R-:W-:Y:S01]  /*4ca0*/  @!P1 SHF.R.U32.HI R10, RZ, 0x10, R23 ;  /* 0x00000010ff0a9819 */ /* 0x000fe20000011617 */
[--C-:B------:R-:W-:Y:S01]  /*4cb0*/  @!P1 HADD2.F32 R13, -RZ, R51.reuse.H0_H0 ;  /* 0x20000033ff0d9230 */ /* 0x100fe20000004100 */
        /* <DEDUP_REMOVED lines=9> */
[----:B------:R-:W-:Y:S02]  /*4d50*/  @!P1 SHF.R.U64 R38, R58, 0x10, R59 ;  /* 0x000000103a269819 */ /* 0x000fe4000000123b */
[--C-:B------:R-:W-:Y:S02]  /*4d60*/  @!P1 SHF.R.U32.HI R9, RZ, 0x10, R21.reuse ;  /* 0x00000010ff099819 */ /* 0x100fe40000011615 */
[----:B------:R-:W-:Y:S01]  /*4d70*/  @!P1 SHF.R.U64 R6, R20, 0x10, R21 ;  /* 0x0000001014069819 */ /* 0x000fe20000001215 */
[----:B------:R-:W-:Y:S01]  /*4d80*/  @!P1 HADD2.F32 R20, -RZ, R51.H1_H1 ;  /* 0x30000033ff149230 */ /* 0x000fe20000004100 */
[----:B------:R-:W-:Y:S01]  /*4d90*/  @!P1 SHF.R.U32.HI R42, RZ, 0x10, R59 ;  /* 0x00000010ff2a9819 */ /* 0x000fe2000001163b */
[----:B------:R-:W-:Y:S01]  /*4da0*/  @!P1 HADD2.F32 R38, -RZ, R38.H0_H0 ;  /* 0x20000026ff269230 */ /* 0x000fe20000004100 */
        /* <DEDUP_REMOVED lines=33> */
[-C--:B------:R-:W-:Y:S02]  /*4fc0*/  @!P1 FMUL.FTZ R9, R21, R3.reuse ;  /* 0x0000000315099220 */ /* 0x080fe40000410000 */
        /* <DEDUP_REMOVED lines=58> */
.L_x_349:
[----:B------:R-:W-:Y:S05]  /*5370*/  BSYNC B0 ;  /* 0x0000000000007941 */ /* 0x000fea0003800000 */
.L_x_348:
[----:B------:R-:W-:Y:S05]  /*5380*/  IADD3 R56, P0, R170, R74, RZ ;  /* 0x0000004aaa387210 */ /* 0x000fea0007f1e0ff */
[----:B------:R-:W-:Y:S01]  /*5390*/  IMAD.X R57, R78, 0x1, R137, P0 ;  /* 0x000000014e397824 */ /* 0x000fe200000e0689 */
[----:B------:R-:W-:Y:S11]  /*53a0*/  ISETP.GE.OR P0, PT, R150, R67, !P4 ;  /* 0x000000439600720c */ /* 0x000ff60006706670 */
[----:B------:R-:W-:Y:S02]  /*53b0*/  @!UPT UIADD3 URZ, URZ, URZ, URZ ;  /* 0x0000003f3f3ff290 */ /* 0x000fe4000fffe03f */
[----:B------:R-:W-:-:S05]  /*53c0*/  @P0 BRA `(.L_x_343) ;  /* 0x00000ae000000947 */ /* 0x000fca0003800000 */
[--C-:B-----5:R-:W-:Y:S01]  /*53d0*/  @!P1 SHF.R.U64 R5, R24, 0x10, R25.reuse ;  /* 0x0000001018059819 */ /* 0x120fe20000001219 */
[----:B-1----:R-:W-:Y:S01]  /*53e0*/  LDS.128 R44, [R131+0x3100] ;  /* 0x00310000832c7984 */ /* 0x002fe20000000c00 */
[----:B------:R-:W-:Y:S01]  /*53f0*/  @!P1 SHF.R.U32.HI R10, RZ, 0x10, R25 ;  /* 0x00000010ff0a9819 */ /* 0x000fe20000011619 */
[----:B------:R-:W-:Y:S01]  /*5400*/  @!P1 HADD2.F32 R2, -RZ, R34.H0_H0 ;  /* 0x20000022ff029230 */ /* 0x000fe20000004100 */
[----:B------:R-:W-:Y:S01]  /*5410*/  IADD3 R4, P2, P0, R82, R56, R109 ;  /* 0x0000003852047210 */ /* 0x000fe2000785e06d */
[----:B------:R-:W-:Y:S01]  /*5420*/  @!P1 HADD2.F32 R24, -RZ, R65.H0_H0 ;  /* 0x20000041ff189230 */ /* 0x000fe20000004100 */
[----:B------:R-:W-:Y:S01]  /*5430*/  @!P1 SHF.R.U64 R9, R60, 0x10, R61 ;  /* 0x000000103c099819 */ /* 0x000fe2000000123d */
[----:B------:R-:W-:Y:S01]  /*5440*/  @!P1 HADD2.F32 R5, -RZ, R5.H0_H0 ;  /* 0x20000005ff059230 */ /* 0x000fe20000004100 */
[----:B------:R-:W-:Y:S01]  /*5450*/  IADD3.X R6, R84, R57, R115, P2, P0 ;  /* 0x0000003954067210 */ /* 0x000fe200017e0473 */
[----:B------:R-:W1:Y:S01]  /*5460*/  LDS.128 R12, [R133+0x3100] ;  /* 0x00310000850c7984 */ /* 0x000e620000000c00 */
[----:B------:R-:W-:Y:S01]  /*5470*/  LEA R52, P0, R4, c[0x0][0x1c8], 0x1 ;  /* 0x0000720004347a11 */ /* 0x000fe200078008ff */
[----:B------:R-:W-:Y:S01]  /*5480*/  @!P1 HADD2.F32 R20, -RZ, R65.H1_H1 ;  /* 0x30000041ff149230 */ /* 0x000fe20000004100 */
[----:B------:R-:W-:Y:S01]  /*5490*/  @!P1 SHF.R.U64 R16, R26, 0x10, R27 ;  /* 0x000000101a109819 */ /* 0x000fe2000000121b */
[----:B------:R-:W-:Y:S01]  /*54a0*/  @!P1 HADD2.F32 R22, -RZ, R9.H0_H0 ;  /* 0x20000009ff169230 */ /* 0x000fe20000004100 */
[----:B------:R-:W-:Y:S01]  /*54b0*/  LEA.HI.X R53, R4, c[0x0][0x1cc], R6, 0x1, P0 ;  /* 0x0000730004357a11 */ /* 0x000fe200000f0c06 */
[--C-:B------:R-:W-:Y:S01]  /*54c0*/  @!P1 HADD2.F32 R38, -RZ, R66.reuse.H0_H0 ;  /* 0x20000042ff269230 */ /* 0x100fe20000004100 */
[--C-:B------:R-:W-:Y:S01]  /*54d0*/  @!P1 SHF.R.U32.HI R40, RZ, 0x10, R63.reuse ;  /* 0x00000010ff289819 */ /* 0x100fe2000001163f */
[----:B------:R-:W-:Y:S01]  /*54e0*/  @!P1 HADD2.F32 R33, -RZ, R66.H1_H1 ;  /* 0x30000042ff219230 */ /* 0x000fe20000004100 */
[----:B------:R-:W-:Y:S01]  /*54f0*/  @!P1 SHF.R.U64 R17, R62, 0x10, R63 ;  /* 0x000000103e119819 */ /* 0x000fe2000000123f */
[----:B------:R-:W-:Y:S01]  /*5500*/  @!P1 HADD2.F32 R11, -RZ, R35.H0_H0 ;  /* 0x20000023ff0b9230 */ /* 0x000fe20000004100 */
[----:B------:R-:W-:Y:S01]  /*5510*/  @!P1 SHF.R.U32.HI R26, RZ, 0x10, R61 ;  /* 0x00000010ff1a9819 */ /* 0x000fe2000001163d */
[----:B------:R-:W-:Y:S01]  /*5520*/  @!P1 HADD2.F32 R40, -RZ, R40.H0_H0 ;  /* 0x20000028ff289230 */ /* 0x000fe20000004100 */
[----:B------:R-:W-:Y:S02]  /*5530*/  @!P1 SHF.R.U32.HI R18, RZ, 0x10, R27 ;  /* 0x00000010ff129819 */ /* 0x000fe4000001161b */
[----:B------:R-:W-:Y:S01]  /*5540*/  ISETP.GE.AND P0, PT, R92, c[0x0][0x1d4], PT ;  /* 0x000075005c007a0c */ /* 0x000fe20003f06270 */
[----:B------:R-:W-:Y:S02]  /*5550*/  @!P1 HADD2.F32 R26, -RZ, R26.H0_H0 ;  /* 0x2000001aff1a9230 */ /* 0x000fe40000004100 */
[----:B------:R-:W-:Y:S01]  /*5560*/  @!P1 HADD2.F32 R18, -RZ, R18.H0_H0 ;  /* 0x20000012ff129230 */ /* 0x000fe20000004100 */
[----:B-1----:R-:W-:Y:S02]  /*5570*/  @!P1 MOV R8, R13 ;  /* 0x0000000d00089202 */ /* 0x002fe40000000f00 */
[----:B------:R-:W-:Y:S02]  /*5580*/  @!P1 MOV R25, R45 ;  /* 0x0000002d00199202 */ /* 0x000fe40000000f00 */
[----:B------:R-:W-:Y:S01]  /*5590*/  @!P1 MOV R6, R44 ;  /* 0x0000002c00069202 */ /* 0x000fe20000000f00 */
[--C-:B------:R-:W-:Y:S01]  /*55a0*/  @!P1 HADD2.F32 R3, -RZ, R8.reuse.H0_H0 ;  /* 0x20000008ff039230 */ /* 0x100fe20000004100 */
[----:B------:R-:W-:Y:S01]  /*55b0*/  @!P1 MOV R27, R47 ;  /* 0x0000002f001b9202 */ /* 0x000fe20000000f00 */
[----:B------:R-:W-:Y:S02]  /*55c0*/  @!P1 HADD2.F32 R8, -RZ, R8.H1_H1 ;  /* 0x30000008ff089230 */ /* 0x000fe40000004100 */
[--C-:B------:R-:W-:Y:S01]  /*55d0*/  @!P1 HADD2.F32 R19, -RZ, R6.reuse.H0_H0 ;  /* 0x20000006ff139230 */ /* 0x100fe20000004100 */
[-C--:B------:R-:W-:Y:S01]  /*55e0*/  @!P1 FMUL.FTZ R4, R3, R2.reuse ;  /* 0x0000000203049220 */ /* 0x080fe20000410000 */
[----:B------:R-:W-:Y:S02]  /*55f0*/  @!P1 HADD2.F32 R23, -RZ, R25.H0_H0 ;  /* 0x20000019ff179230 */ /* 0x000fe40000004100 */
[----:B------:R-:W-:Y:S02]  /*5600*/  @!P1 HADD2.F32 R21, -RZ, R6.H1_H1 ;  /* 0x30000006ff159230 */ /* 0x000fe40000004100 */
[--C-:B------:R-:W-:Y:S01]  /*5610*/  @!P1 HADD2.F32 R37, -RZ, R27.reuse.H0_H0 ;  /* 0x2000001bff259230 */ /* 0x100fe20000004100 */
[----:B------:R-:W-:Y:S01]  /*5620*/  @!P1 FMUL.FTZ R7, R23, R2 ;  /* 0x0000000217079220 */ /* 0x000fe20000410000 */
[----:B------:R-:W-:Y:S01]  /*5630*/  @!P1 HADD2.F32 R2, -RZ, R34.H1_H1 ;  /* 0x30000022ff029230 */ /* 0x000fe20000004100 */
[----:B------:R-:W-:Y:S01]  /*5640*/  @!P1 FMUL.FTZ R9, R21, R5 ;  /* 0x0000000515099220 */ /* 0x000fe20000410000 */
[----:B------:R-:W-:Y:S01]  /*5650*/  @!P1 HADD2.F32 R39, -RZ, R27.H1_H1 ;  /* 0x3000001bff279230 */ /* 0x000fe20000004100 */
[----:B------:R-:W-:Y:S01]  /*5660*/  @!P1 FFMA.FTZ R58, R3, R24, -R7 ;  /* 0x00000018033a9223 */ /* 0x000fe20000010807 */
[----:B------:R-:W-:Y:S01]  /*5670*/  @!P1 MOV R3, R12 ;  /* 0x0000000c00039202 */ /* 0x000fe20000000f00 */
[----:B------:R-:W-:Y:S01]  /*5680*/  @!P1 IMAD.MOV.U32 R34, RZ, RZ, R46 ;  /* 0x000000ffff229224 */ /* 0x000fe200078e002e */
[----:B------:R-:W-:Y:S01]  /*5690*/  @!P1 HADD2.F32 R25, -RZ, R25.H1_H1 ;  /* 0x30000019ff199230 */ /* 0x000fe20000004100 */
[----:B------:R-:W-:Y:S02]  /*56a0*/  @!P1 FMUL.FTZ R42, R37, R11 ;  /* 0x0000000b252a9220 */ /* 0x000fe40000410000 */
[----:B------:R-:W-:Y:S01]  /*56b0*/  @!P1 FMUL.FTZ R41, R39, R18 ;  /* 0x0000001227299220 */ /* 0x000fe20000410000 */
        /* <DEDUP_REMOVED lines=14> */
[-C--:B------:R-:W-:Y:S01]  /*57a0*/  @!P1 FMUL.FTZ R49, R25, R5.reuse ;  /* 0x0000000519319220 */ /* 0x080fe20000410000 */
[----:B------:R-:W-:Y:S01]  /*57b0*/  @!P1 HADD2.F32 R10, -RZ, R16.H0_H0 ;  /* 0x20000010ff0a9230 */ /* 0x000fe20000004100 */
[----:B------:R-:W-:Y:S01]  /*57c0*/  @!P1 FMUL.FTZ R5, R8, R5 ;  /* 0x0000000508059220 */ /* 0x000fe20000410000 */
[----:B------:R-:W-:Y:S01]  /*57d0*/  @!P1 HADD2.F32 R35, -RZ, R17.H0_H0 ;  /* 0x20000011ff239230 */ /* 0x000fe20000004100 */
[----:B------:R-:W-:Y:S01]  /*57e0*/  @!P1 FMUL.FTZ R48, R27, R9 ;  /* 0x000000091b309220 */ /* 0x000fe20000410000 */
[--C-:B------:R-:W-:Y:S01]  /*57f0*/  @!P1 HADD2.F32 R17, -RZ, R6.reuse.H0_H0 ;  /* 0x20000006ff119230 */ /* 0x100fe20000004100 */
[----:B------:R-:W-:Y:S01]  /*5800*/  @!P1 FMUL.FTZ R43, R34, R10 ;  /* 0x0000000a222b9220 */ /* 0x000fe20000410000 */
[----:B------:R-:W-:Y:S01]  /*5810*/  @!P1 HADD2.F32 R16, -RZ, R6.H1_H1 ;  /* 0x30000006ff109230 */ /* 0x000fe20000004100 */
[----:B------:R-:W-:Y:S01]  /*5820*/  @!P1 FFMA.FTZ R51, R8, R26, -R49 ;  /* 0x0000001a08339223 */ /* 0x000fe20000010831 */
[--C-:B------:R-:W-:Y:S01]  /*5830*/  @!P1 HADD2.F32 R6, -RZ, R7.reuse.H0_H0 ;  /* 0x20000007ff069230 */ /* 0x100fe20000004100 */
[----:B------:R-:W-:Y:S01]  /*5840*/  @!P1 FFMA.FTZ R42, R17, R38, -R42 ;  /* 0x00000026112a9223 */ /* 0x000fe2000001082a */
[----:B------:R-:W-:Y:S01]  /*5850*/  @!P1 HADD2.F32 R7, -RZ, R7.H1_H1 ;  /* 0x30000007ff079230 */ /* 0x000fe20000004100 */
[----:B------:R-:W-:Y:S02]  /*5860*/  @!P1 FFMA.FTZ R41, R16, R40, -R41 ;  /* 0x0000002810299223 */ /* 0x000fe40000010829 */
[----:B------:R-:W-:Y:S01]  /*5870*/  @!P1 FFMA.FTZ R50, R6, R33, -R48 ;  /* 0x0000002106329223 */ /* 0x000fe20000010830 */
[----:B------:R-:W-:Y:S01]  /*5880*/  @!P1 F2FP.PACK_AB R48, R51, R58 ;  /* 0x0000003a3330923e */ /* 0x000fe200000000ff */
[----:B------:R-:W-:Y:S01]  /*5890*/  @!P1 FFMA.FTZ R49, R7, R35, -R43 ;  /* 0x0000002307319223 */ /* 0x000fe2000001082b */
[----:B------:R-:W-:Y:S01]  /*58a0*/  @!P1 F2FP.PACK_AB R42, R41, R42 ;  /* 0x0000002a292a923e */ /* 0x000fe200000000ff */
[----:B------:R-:W-:Y:S01]  /*58b0*/  @!P1 FFMA.FTZ R3, R21, R22, R3 ;  /* 0x0000001615039223 */ /* 0x000fe20000010003 */
[----:B------:R-:W-:Y:S01]  /*58c0*/  @!P1 F2FP.PACK_AB R43, R54, R55 ;  /* 0x00000037362b923e */ /* 0x000fe200000000ff */
[----:B------:R-:W-:Y:S01]  /*58d0*/  @!P1 FMUL.FTZ R6, R6, R9 ;  /* 0x0000000906069220 */ /* 0x000fe20000410000 */
[----:B------:R-:W-:Y:S01]  /*58e0*/  @!P1 F2FP.PACK_AB R41, R49, R50 ;  /* 0x000000323129923e */ /* 0x000fe200000000ff */
[----:B------:R-:W-:Y:S01]  /*58f0*/  @!P1 IMAD.MOV.U32 R15, RZ, RZ, R42 ;  /* 0x000000ffff0f9224 */ /* 0x000fe200078e002a */
[----:B------:R-:W-:Y:S01]  /*5900*/  @!P1 MOV R12, R43 ;  /* 0x0000002b000c9202 */ /* 0x000fe20000000f00 */
[----:B------:R-:W-:Y:S01]  /*5910*/  @!P1 FFMA.FTZ R4, R23, R24, R4 ;  /* 0x0000001817049223 */ /* 0x000fe20000010004 */
[----:B------:R-:W-:Y:S01]  /*5920*/  @!P1 MOV R13, R48 ;  /* 0x00000030000d9202 */ /* 0x000fe20000000f00 */
[----:B------:R-:W-:Y:S01]  /*5930*/  @!P1 FMUL.FTZ R7, R7, R10 ;  /* 0x0000000a07079220 */ /* 0x000fe20000410000 */
[----:B------:R-:W-:Y:S01]  /*5940*/  @!P1 MOV R14, R41 ;  /* 0x00000029000e9202 */ /* 0x000fe20000000f00 */
[----:B------:R-:W-:Y:S01]  /*5950*/  @!P1 FFMA.FTZ R5, R25, R26, R5 ;  /* 0x0000001a19059223 */ /* 0x000fe20000010005 */
[----:B------:R-:W-:Y:S01]  /*5960*/  @!P1 F2FP.PACK_AB R2, R3, R2 ;  /* 0x000000020302923e */ /* 0x000fe200000000ff */
[----:B------:R-:W-:Y:S02]  /*5970*/  @!P1 FMUL.FTZ R8, R17, R11 ;  /* 0x0000000b11089220 */ /* 0x000fe40000410000 */
[----:B------:R1:W-:Y:S01]  /*5980*/  STG.E.128 [R52.64], R12 ;  /* 0x0000000c34007986 */ /* 0x0003e2000c101d08 */
[----:B------:R-:W-:Y:S01]  /*5990*/  @!P1 F2FP.PACK_AB R4, R5, R4 ;  /* 0x000000040504923e */ /* 0x000fe200000000ff */
[----:B------:R-:W-:Y:S01]  /*59a0*/  @!P1 FFMA.FTZ R6, R27, R33, R6 ;  /* 0x000000211b069223 */ /* 0x000fe20000010006 */
[----:B------:R-:W-:Y:S01]  /*59b0*/  @!P1 MOV R44, R2 ;  /* 0x00000002002c9202 */ /* 0x000fe20000000f00 */
        /* <DEDUP_REMOVED lines=16> */
.L_x_327:
[----:B------:R-:W-:Y:S01]  /*5ac0*/  IMAD R2, R36, -0x60, R0 ;  /* 0xffffffa024027824 */ /* 0x000fe200078e0200 */
[----:B------:R-:W-:Y:S04]  /*5ad0*/  BSSY B0, `(.L_x_350) ;  /* 0x0000015000007945 */ /* 0x000fe80003800000 */
[----:B------:R-:W-:Y:S04]  /*5ae0*/  IMNMX R16, R2, 0x60, PT ;  /* 0x0000006002107817 */ /* 0x000fe80003800200 */
[----:B------:R-:W-:Y:S11]  /*5af0*/  ISETP.GE.AND P0, PT, R88, R16, PT ;  /* 0x000000105800720c */ /* 0x000ff60003f06270 */
[----:B------:R-:W-:Y:S02]  /*5b00*/  @!UPT UIADD3 URZ, URZ, URZ, URZ ;  /* 0x0000003f3f3ff290 */ /* 0x000fe4000fffe03f */
[----:B------:R-:W-:-:S05]  /*5b10*/  @P0 BRA `(.L_x_351) ;  /* 0x0000010000000947 */ /* 0x000fca0003800000 */
[----:B------:R-:W-:Y:S11]  /*5b20*/  ISETP.NE.AND P1, PT, R87, RZ, PT ;  /* 0x000000ff5700720c */ /* 0x000ff60003f25270 */
[----:B------:R-:W-:Y:S02]  /*5b30*/  @!UPT UIADD3 URZ, URZ, URZ, URZ ;  /* 0x0000003f3f3ff290 */ /* 0x000fe4000fffe03f */
[----:B------:R-:W1:Y:S01]  /*5b40*/  @P1 LDS.128 R12, [R86+0x3100] ;  /* 0x00310000560c1984 */ /* 0x000e620000000c00 */
[-C--:B------:R-:W-:Y:S05]  /*5b50*/  @P1 IADD3 R2, P0, R108, R74.reuse, RZ ;  /* 0x0000004a6c021210 */ /* 0x080fea0007f1e0ff */
[----:B------:R-:W-:Y:S01]  /*5b60*/  @P1 IMAD.X R5, R107, 0x1, R78, P0 ;  /* 0x000000016b051824 */ /* 0x000fe200000e064e */
[----:B------:R-:W-:Y:S11]  /*5b70*/  ISETP.NE.AND P0, PT, R89, RZ, PT ;  /* 0x000000ff5900720c */ /* 0x000ff60003f05270 */
[----:B------:R-:W-:Y:S02]  /*5b80*/  @!UPT UIADD3 URZ, URZ, URZ, URZ ;  /* 0x0000003f3f3ff290 */ /* 0x000fe4000fffe03f */
[----:B------:R-:W2:Y:S01]  /*5b90*/  @P0 LDS.128 R8, [R85+0x3100] ;  /* 0x0031000055080984 */ /* 0x000ea20000000c00 */
[----:B------:R-:W-:Y:S05]  /*5ba0*/  @P0 IADD3 R3, P2, R112, R74, RZ ;  /* 0x0000004a70030210 */ /* 0x000fea0007f5e0ff */
[----:B------:R-:W-:Y:S01]  /*5bb0*/  @P0 IMAD.X R6, R78, 0x1, R111, P2 ;  /* 0x000000014e060824 */ /* 0x000fe200010e066f */
[C---:B------:R-:W-:Y:S04]  /*5bc0*/  @P1 LEA R4, P2, R2.reuse, c[0x0][0x1c8], 0x1 ;  /* 0x0000720002041a11 */ /* 0x040fe800078408ff */
[----:B------:R-:W-:Y:S02]  /*5bd0*/  @P1 LEA.HI.X R5, R2, c[0x0][0x1cc], R5, 0x1, P2 ;  /* 0x0000730002051a11 */ /* 0x000fe400010f0c05 */
[C---:B------:R-:W-:Y:S04]  /*5be0*/  @P0 LEA R2, P2, R3.reuse, c[0x0][0x1c8], 0x1 ;  /* 0x0000720003020a11 */ /* 0x040fe800078408ff */
[----:B------:R-:W-:Y:S01]  /*5bf0*/  @P0 LEA.HI.X R3, R3, c[0x0][0x1cc], R6, 0x1, P2 ;  /* 0x0000730003030a11 */ /* 0x000fe200010f0c06 */
[----:B-1----:R1:W-:Y:S04]  /*5c00*/  @P1 STG.E.128 [R4.64], R12 ;  /* 0x0000000c04001986 */ /* 0x0023e8000c101d08 */
[----:B--2---:R1:W-:Y:S04]  /*5c10*/  @P0 STG.E.128 [R2.64], R8 ;  /* 0x0000000802000986 */ /* 0x0043e8000c101d08 */
.L_x_351:
[----:B------:R-:W-:Y:S05]  /*5c20*/  BSYNC B0 ;  /* 0x0000000000007941 */ /* 0x000fea0003800000 */
.L_x_350:
        /* <DEDUP_REMOVED lines=9> */
[----:B------:R-:W-:Y:S03]  /*5cc0*/  @P2 IADD3 R5, P0, R108, R3, RZ ;  /* 0x000000036c052210 */ /* 0x000fe60007f1e0ff */
[----:B------:R-:W2:Y:S02]  /*5cd0*/  @P1 LDS.128 R8, [R85+0x4100] ;  /* 0x0041000055081984 */ /* 0x000ea40000000c00 */
[----:B------:R-:W-:Y:S01]  /*5ce0*/  @P2 IMAD.X R6, R107, 0x1, R2, P0 ;  /* 0x000000016b062824 */ /* 0x000fe200000e0602 */
        /* <DEDUP_REMOVED lines=8> */
.L_x_353:
[----:B------:R-:W-:Y:S05]  /*5d70*/  BSYNC B0 ;  /* 0x0000000000007941 */ /* 0x000fea0003800000 */
.L_x_352:
        /* <DEDUP_REMOVED lines=19> */
.L_x_343:
[----:B------:R-:W-:Y:S05]  /*5eb0*/  BSYNC B2 ;  /* 0x0000000000027941 */ /* 0x000fea0003800000 */
.L_x_326:
[----:B------:R-:W-:Y:S01]  /*5ec0*/  IMAD R20, R36, -0x60, RZ ;  /* 0xffffffa024147824 */ /* 0x000fe200078e02ff */
[----:B------:R-:W-:Y:S01]  /*5ed0*/  BSSY B0, `(.L_x_354) ;  /* 0x000006b000007945 */ /* 0x000fe20003800000 */
[----:B-12---:R-:W-:Y:S02]  /*5ee0*/  IMAD R2, R94, 0x60, RZ ;  /* 0x000000605e027824 */ /* 0x006fe400078e02ff */
[----:B-----5:R-:W-:Y:S02]  /*5ef0*/  IMAD.IADD R6, R126, 0x1, R20 ;  /* 0x000000017e067824 */ /* 0x020fe400078e0214 */
[----:B------:R-:W-:Y:S03]  /*5f00*/  IMAD.WIDE.U32 R18, R36, 0x60, RZ ;  /* 0x0000006024127825 */ /* 0x000fe600078e00ff */
[C---:B------:R-:W-:Y:S01]  /*5f10*/  ISETP.GE.AND P5, PT, R6.reuse, 0x11, PT ;  /* 0x000000110600780c */ /* 0x040fe20003fa6270 */
[----:B------:R-:W-:Y:S01]  /*5f20*/  IMAD.IADD R19, R19, 0x1, R2 ;  /* 0x0000000113137824 */ /* 0x000fe200078e0202 */
[----:B------:R-:W-:Y:S02]  /*5f30*/  ISETP.GE.AND P4, PT, R6, 0x1, PT ;  /* 0x000000010600780c */ /* 0x000fe40003f86270 */
[----:B------:R-:W-:Y:S02]  /*5f40*/  IADD3 R4, P0, R144, R18, RZ ;  /* 0x0000001290047210 */ /* 0x000fe40007f1e0ff */
[C---:B------:R-:W-:Y:S02]  /*5f50*/  ISETP.GE.AND P3, PT, R6.reuse, 0x21, PT ;  /* 0x000000210600780c */ /* 0x040fe40003f66270 */
[----:B------:R-:W-:Y:S02]  /*5f60*/  IADD3.X R5, R19, R146, RZ, P0, !PT ;  /* 0x0000009213057210 */ /* 0x000fe400007fe4ff */
[C---:B------:R-:W-:Y:S02]  /*5f70*/  ISETP.GE.AND P2, PT, R6.reuse, 0x31, PT ;  /* 0x000000310600780c */ /* 0x040fe40003f46270 */
[----:B------:R-:W-:Y:S02]  /*5f80*/  ISETP.GE.AND P1, PT, R6, 0x41, PT ;  /* 0x000000410600780c */ /* 0x000fe40003f26270 */
[C---:B------:R-:W-:Y:S01]  /*5f90*/  @P5 IADD3 R8, P0, R4.reuse, 0x10, RZ ;  /* 0x0000001004085810 */ /* 0x040fe20007f1e0ff */
[----:B------:R-:W-:Y:S01]  /*5fa0*/  @P4 IMAD R7, R5, c[0x0][0x258], RZ ;  /* 0x0000960005074a24 */ /* 0x000fe200078e02ff */
[-C--:B------:R-:W-:Y:S01]  /*5fb0*/  @P4 MOV R2, R90.reuse ;  /* 0x0000005a00024202 */ /* 0x080fe20000000f00 */
[----:B------:R-:W-:Y:S02]  /*5fc0*/  @P4 IMAD.MOV.U32 R3, RZ, RZ, R93 ;  /* 0x000000ffff034224 */ /* 0x000fe400078e005d */
[----:B------:R-:W-:Y:S01]  /*5fd0*/  @P5 IMAD.X R9, RZ, RZ, R5, P0 ;  /* 0x000000ffff095224 */ /* 0x000fe200000e0605 */
[C---:B------:R-:W-:Y:S01]  /*5fe0*/  @P3 IADD3 R10, P0, R4.reuse, 0x20, RZ ;  /* 0x00000020040a3810 */ /* 0x040fe20007f1e0ff */
[C---:B------:R-:W-:Y:S04]  /*5ff0*/  @P4 IMAD.WIDE.U32 R2, R4.reuse, c[0x0][0x258], R2 ;  /* 0x0000960004024a25 */ /* 0x040fe800078e0002 */
[----:B------:R-:W-:Y:S02]  /*6000*/  @P4 IMAD R7, R4, c[0x0][0x25c], R7 ;  /* 0x0000970004074a24 */ /* 0x000fe400078e0207 */
[----:B------:R-:W-:Y:S01]  /*6010*/  @P3 IMAD.X R11, RZ, RZ, R5, P0 ;  /* 0x000000ffff0b3224 */ /* 0x000fe200000e0605 */
[C---:B------:R-:W-:Y:S01]  /*6020*/  @P4 LEA R16, P0, R2.reuse, c[0x0][0x250], 0x1 ;  /* 0x0000940002104a11 */ /* 0x040fe200078008ff */
[----:B------:R-:W-:Y:S02]  /*6030*/  @P4 IMAD.IADD R7, R3, 0x1, R7 ;  /* 0x0000000103074824 */ /* 0x000fe400078e0207 */
[----:B------:R-:W-:Y:S03]  /*6040*/  @P5 IMAD.MOV.U32 R3, RZ, RZ, R93 ;  /* 0x000000ffff035224 */ /* 0x000fe600078e005d */
[----:B------:R-:W-:Y:S01]  /*6050*/  @P4 LEA.HI.X R17, R2, c[0x0][0x254], R7, 0x1, P0 ;  /* 0x0000950002114a11 */ /* 0x000fe200000f0c07 */
[----:B------:R-:W-:Y:S01]  /*6060*/  @P5 IMAD R7, R9, c[0x0][0x258], RZ ;  /* 0x0000960009075a24 */ /* 0x000fe200078e02ff */
[-C--:B------:R-:W-:Y:S03]  /*6070*/  @P5 MOV R2, R90.reuse ;  /* 0x0000005a00025202 */ /* 0x080fe60000000f00 */
[C---:B------:R-:W-:Y:S02]  /*6080*/  @P5 IMAD R7, R8.reuse, c[0x0][0x25c], R7 ;  /* 0x0000970008075a24 */ /* 0x040fe400078e0207 */
[----:B------:R-:W-:Y:S04]  /*6090*/  @P5 IMAD.WIDE.U32 R2, R8, c[0x0][0x258], R2 ;  /* 0x0000960008025a25 */ /* 0x000fe800078e0002 */
[----:B------:R-:W-:Y:S01]  /*60a0*/  @P5 IMAD.IADD R7, R3, 0x1, R7 ;  /* 0x0000000103075824 */ /* 0x000fe200078e0207 */
[C---:B------:R-:W-:Y:S02]  /*60b0*/  @P5 LEA R14, P0, R2.reuse, c[0x0][0x250], 0x1 ;  /* 0x00009400020e5a11 */ /* 0x040fe400078008ff */
[----:B------:R-:W-:Y:S02]  /*60c0*/  @P3 MOV R3, R93 ;  /* 0x0000005d00033202 */ /* 0x000fe40000000f00 */
[----:B------:R-:W-:Y:S01]  /*60d0*/  @P5 LEA.HI.X R15, R2, c[0x0][0x254], R7, 0x1, P0 ;  /* 0x00009500020f5a11 */ /* 0x000fe200000f0c07 */
[----:B------:R-:W-:Y:S01]  /*60e0*/  @P3 IMAD.MOV.U32 R2, RZ, RZ, R90 ;  /* 0x000000ffff023224 */ /* 0x000fe200078e005a */
[----:B------:R-:W-:Y:S01]  /*60f0*/  @P2 IADD3 R8, P0, R4, 0x30, RZ ;  /* 0x0000003004082810 */ /* 0x000fe20007f1e0ff */
[----:B------:R-:W-:Y:S02]  /*6100*/  @P3 IMAD R7, R11, c[0x0][0x258], RZ ;  /* 0x000096000b073a24 */ /* 0x000fe400078e02ff */
[C---:B------:R-:W-:Y:S01]  /*6110*/  @P3 IMAD.WIDE.U32 R2, R10.reuse, c[0x0][0x258], R2 ;  /* 0x000096000a023a25 */ /* 0x040fe200078e0002 */
[----:B------:R-:W-:Y:S03]  /*6120*/  @P2 IADD3.X R9, RZ, R5, RZ, P0, !PT ;  /* 0x00000005ff092210 */ /* 0x000fe600007fe4ff */
[----:B------:R-:W-:Y:S01]  /*6130*/  @P3 IMAD R7, R10, c[0x0][0x25c], R7 ;  /* 0x000097000a073a24 */ /* 0x000fe200078e0207 */
[C---:B------:R-:W-:Y:S03]  /*6140*/  @P3 LEA R12, P0, R2.reuse, c[0x0][0x250], 0x1 ;  /* 0x00009400020c3a11 */ /* 0x040fe600078008ff */
[----:B------:R-:W-:Y:S02]  /*6150*/  @P3 IMAD.IADD R7, R3, 0x1, R7 ;  /* 0x0000000103073824 */ /* 0x000fe400078e0207 */
[----:B------:R-:W-:Y:S03]  /*6160*/  @P2 IMAD.MOV.U32 R3, RZ, RZ, R93 ;  /* 0x000000ffff032224 */ /* 0x000fe600078e005d */
[----:B------:R-:W-:Y:S01]  /*6170*/  @P3 LEA.HI.X R13, R2, c[0x0][0x254], R7, 0x1, P0 ;  /* 0x00009500020d3a11 */ /* 0x000fe200000f0c07 */
[----:B------:R-:W-:Y:S01]  /*6180*/  @P2 IMAD R7, R9, c[0x0][0x258], RZ ;  /* 0x0000960009072a24 */ /* 0x000fe200078e02ff */
[-C--:B------:R-:W-:Y:S03]  /*6190*/  @P2 MOV R2, R90.reuse ;  /* 0x0000005a00022202 */ /* 0x080fe60000000f00 */
[C---:B------:R-:W-:Y:S02]  /*61a0*/  @P2 IMAD R7, R8.reuse, c[0x0][0x25c], R7 ;  /* 0x0000970008072a24 */ /* 0x040fe400078e0207 */
[----:B------:R-:W-:Y:S05]  /*61b0*/  @P2 IMAD.WIDE.U32 R2, R8, c[0x0][0x258], R2 ;  /* 0x0000960008022a25 */ /* 0x000fea00078e0002 */
[C---:B------:R-:W-:Y:S02]  /*61c0*/  @P2 LEA R8, P0, R2.reuse, c[0x0][0x250], 0x1 ;  /* 0x0000940002082a11 */ /* 0x040fe400078008ff */
[----:B------:R-:W-:Y:S02]  /*61d0*/  @P2 IADD3 R7, R3, R7, RZ ;  /* 0x0000000703072210 */ /* 0x000fe40007ffe0ff */
[----:B------:R-:W-:Y:S02]  /*61e0*/  @P1 MOV R3, R93 ;  /* 0x0000005d00031202 */ /* 0x000fe40000000f00 */
[----:B------:R-:W-:Y:S02]  /*61f0*/  @P2 LEA.HI.X R9, R2, c[0x0][0x254], R7, 0x1, P0 ;  /* 0x0000950002092a11 */ /* 0x000fe400000f0c07 */
[----:B------:R-:W-:Y:S05]  /*6200*/  @P1 IADD3 R7, P0, R4, 0x40, RZ ;  /* 0x0000004004071810 */ /* 0x000fea0007f1e0ff */
        /* <DEDUP_REMOVED lines=8> */
[----:B------:R-:W-:Y:S04]  /*6290*/  @P1 IMAD.WIDE.U32 R2, R7, c[0x0][0x258], R2 ;  /* 0x0000960007021a25 */ /* 0x000fe800078e0002 */
[----:B------:R-:W-:Y:S01]  /*62a0*/  @P1 IMAD.IADD R4, R3, 0x1, R4 ;  /* 0x0000000103041824 */ /* 0x000fe200078e0204 */
[C---:B------:R-:W-:Y:S01]  /*62b0*/  @P1 LEA R6, P6, R2.reuse, c[0x0][0x250], 0x1 ;  /* 0x0000940002061a11 */ /* 0x040fe200078c08ff */
[----:B------:R-:W-:Y:S03]  /*62c0*/  @P0 IMAD.MOV.U32 R3, RZ, RZ, R93 ;  /* 0x000000ffff030224 */ /* 0x000fe600078e005d */
[----:B------:R-:W-:Y:S01]  /*62d0*/  @P1 LEA.HI.X R7, R2, c[0x0][0x254], R4, 0x1, P6 ;  /* 0x0000950002071a11 */ /* 0x000fe200030f0c04 */
[----:B------:R-:W-:Y:S01]  /*62e0*/  @P0 IMAD R4, R5, c[0x0][0x258], RZ ;  /* 0x0000960005040a24 */ /* 0x000fe200078e02ff */
[----:B------:R-:W-:Y:S03]  /*62f0*/  @P0 MOV R2, R90 ;  /* 0x0000005a00020202 */ /* 0x000fe60000000f00 */
        /* <DEDUP_REMOVED lines=11> */
[----:B------:R1:W-:Y:S08]  /*63b0*/  @P4 LDGSTS.E.BYPASS.LTC128B.128 [R81+0x100], [R16.64], !P6 ;  /* 0x0010000010514fae */ /* 0x0003f0000f101d48 */
[----:B------:R2:W-:Y:S08]  /*63c0*/  @P5 LDGSTS.E.BYPASS.LTC128B.128 [R81+0x900], [R14.64], !P6 ;  /* 0x009000000e515fae */ /* 0x0005f0000f101d48 */
[----:B------:R3:W-:Y:S08]  /*63d0*/  @P3 LDGSTS.E.BYPASS.LTC128B.128 [R81+0x1100], [R12.64], !P6 ;  /* 0x011000000c513fae */ /* 0x0007f0000f101d48 */
[----:B------:R1:W-:Y:S08]  /*63e0*/  @P2 LDGSTS.E.BYPASS.LTC128B.128 [R81+0x1900], [R8.64], !P6 ;  /* 0x0190000008512fae */ /* 0x0003f0000f101d48 */
[----:B------:R1:W-:Y:S08]  /*63f0*/  @P1 LDGSTS.E.BYPASS.LTC128B.128 [R81+0x2100], [R6.64], !P6 ;  /* 0x0210000006511fae */ /* 0x0003f0000f101d48 */
[----:B------:R1:W-:Y:S01]  /*6400*/  @P0 LDGSTS.E.BYPASS.LTC128B.128 [R81+0x2900], [R4.64], !P6 ;  /* 0x0290000004510fae */ /* 0x0003e2000f101d48 */
[----:B---3--:R-:W-:Y:S02]  /*6410*/  IMNMX R13, R2, 0x60, PT ;  /* 0x00000060020d7817 */ /* 0x008fe40003800200 */
[----:B------:R-:W-:Y:S02]  /*6420*/  IADD3 R12, P0, R142, R18, RZ ;  /* 0x000000128e0c7210 */ /* 0x000fe40007f1e0ff */
[----:B------:R-:W-:Y:S03]  /*6430*/  ISETP.GE.AND P1, PT, R88, R13, PT ;  /* 0x0000000d5800720c */ /* 0x000fe60003f26270 */
[----:B------:R-:W0:Y:S01]  /*6440*/  LDGDEPBAR ;  /* 0x00000000000079af */ /* 0x000e220000000000 */
[----:B--2---:R-:W-:Y:S01]  /*6450*/  IADD3.X R14, R19, R141, RZ, P0, !PT ;  /* 0x0000008d130e7210 */ /* 0x004fe200007fe4ff */
[----:B------:R-:W-:Y:S06]  /*6460*/  DEPBAR.LE SB0, 0x0 ;  /* 0x000080000000791a */ /* 0x000fec0000000000 */
[----:B------:R-:W-:Y:S06]  /*6470*/  BAR.SYNC.DEFER_BLOCKING 0x0 ;  /* 0x0000000000007b1d */ /* 0x000fec0000010000 */
[----:B------:R-:W-:-:S05]  /*6480*/  @P1 BRA `(.L_x_355) ;  /* 0x000000f000001947 */ /* 0x000fca0003800000 */
[----:B-1----:R-:W-:Y:S01]  /*6490*/  MOV R5, R95 ;  /* 0x0000005f00057202 */ /* 0x002fe20000000f00 */
[----:B------:R-:W-:Y:S01]  /*64a0*/  IMAD.MOV.U32 R4, RZ, RZ, R96 ;  /* 0x000000ffff047224 */ /* 0x000fe200078e0060 */
[----:B------:R-:W-:Y:S01]  /*64b0*/  ISETP.GE.AND P1, PT, R28, c[0x0][0x1d4], PT ;  /* 0x000075001c007a0c */ /* 0x000fe20003f26270 */
[----:B------:R-:W-:Y:S02]  /*64c0*/  IMAD R2, R14, c[0x0][0x208], RZ ;  /* 0x000082000e027a24 */ /* 0x000fe400078e02ff */
[C---:B------:R-:W-:Y:S04]  /*64d0*/  IMAD.WIDE.U32 R4, R12.reuse, c[0x0][0x208], R4 ;  /* 0x000082000c047a25 */ /* 0x040fe800078e0004 */
[----:B------:R-:W-:Y:S04]  /*64e0*/  IMAD R2, R12, c[0x0][0x20c], R2 ;  /* 0x000083000c027a24 */ /* 0x000fe800078e0202 */
[----:B------:R-:W-:Y:S01]  /*64f0*/  IMAD.IADD R3, R5, 0x1, R2 ;  /* 0x0000000105037824 */ /* 0x000fe200078e0202 */
[C---:B------:R-:W-:Y:S01]  /*6500*/  LEA R2, P0, R4.reuse, c[0x0][0x1f8], 0x1 ;  /* 0x00007e0004027a11 */ /* 0x040fe200078008ff */
[----:B------:R-:W1:Y:S03]  /*6510*/  @!P1 LDS.128 R8, [R86+0x100] ;  /* 0x0001000056089984 */ /* 0x000e660000000c00 */
[----:B------:R-:W-:Y:S02]  /*6520*/  LEA.HI.X R3, R4, c[0x0][0x1fc], R3, 0x1, P0 ;  /* 0x00007f0004037a11 */ /* 0x000fe400000f0c03 */
[----:B------:R-:W-:Y:S11]  /*6530*/  ISETP.GE.AND P0, PT, R106, c[0x0][0x1d4], PT ;  /* 0x000075006a007a0c */ /* 0x000ff60003f06270 */
[----:B------:R-:W-:Y:S02]  /*6540*/  @!UPT UIADD3 URZ, URZ, URZ, URZ ;  /* 0x0000003f3f3ff290 */ /* 0x000fe4000fffe03f */
[----:B------:R-:W2:Y:S04]  /*6550*/  @!P0 LDS.128 R4, [R85+0x100] ;  /* 0x0001000055048984 */ /* 0x000ea80000000c00 */
[----:B-1----:R1:W-:Y:S04]  /*6560*/  @!P1 STG.E.128 [R2.64], R8 ;  /* 0x0000000802009986 */ /* 0x0023e8000c101d08 */
[----:B--2---:R1:W-:Y:S02]  /*6570*/  @!P0 STG.E.128 [R2.64+0x40], R4 ;  /* 0x0000400402008986 */ /* 0x0043e4000c101d08 */
.L_x_355:
[----:B-1----:R-:W-:Y:S05]  /*6580*/  BSYNC B0 ;  /* 0x0000000000007941 */ /* 0x002fea0003800000 */
.L_x_354:
[----:B------:R-:W-:Y:S01]  /*6590*/  ISETP.GE.AND P0, PT, R151, R13, PT ;  /* 0x0000000d9700720c */ /* 0x000fe20003f06270 */
[----:B------:R-:W-:Y:S01]  /*65a0*/  @!UPT UIADD3 URZ, URZ, URZ, URZ ;  /* 0x0000003f3f3ff290 */ /* 0x000fe2000fffe03f */
[----:B------:R-:W-:Y:S11]  /*65b0*/  BSSY B0, `(.L_x_356) ;  /* 0x0000013000007945 */ /* 0x000ff60003800000 */
[----:B------:R-:W-:-:S05]  /*65c0*/  @P0 BRA `(.L_x_357) ;  /* 0x0000011000000947 */ /* 0x000fca0003800000 */
[----:B------:R-:W-:Y:S01]  /*65d0*/  IADD3 R2, P0, R12, 0x20, RZ ;  /* 0x000000200c027810 */ /* 0x000fe20007f1e0ff */
[----:B------:R-:W-:Y:S01]  /*65e0*/  IMAD.MOV.U32 R4, RZ, RZ, R96 ;  /* 0x000000ffff047224 */ /* 0x000fe200078e0060 */
[----:B------:R-:W-:Y:S02]  /*65f0*/  MOV R5, R95 ;  /* 0x0000005f00057202 */ /* 0x000fe40000000f00 */
[----:B------:R-:W-:Y:S01]  /*6600*/  ISETP.GE.AND P1, PT, R28, c[0x0][0x1d4], PT ;  /* 0x000075001c007a0c */ /* 0x000fe20003f26270 */
[----:B------:R-:W-:Y:S02]  /*6610*/  IMAD.X R3, RZ, RZ, R14, P0 ;  /* 0x000000ffff037224 */ /* 0x000fe400000e060e */
[C---:B------:R-:W-:Y:S04]  /*6620*/  IMAD.WIDE.U32 R4, R2.reuse, c[0x0][0x208], R4 ;  /* 0x0000820002047a25 */ /* 0x040fe800078e0004 */
[----:B------:R-:W-:Y:S04]  /*6630*/  IMAD R3, R3, c[0x0][0x208], RZ ;  /* 0x0000820003037a24 */ /* 0x000fe800078e02ff */
[----:B------:R-:W-:Y:S01]  /*6640*/  IMAD R3, R2, c[0x0][0x20c], R3 ;  /* 0x0000830002037a24 */ /* 0x000fe200078e0203 */
[C---:B------:R-:W-:Y:S01]  /*6650*/  LEA R2, P0, R4.reuse, c[0x0][0x1f8], 0x1 ;  /* 0x00007e0004027a11 */ /* 0x040fe200078008ff */
[----:B------:R-:W1:Y:S02]  /*6660*/  @!P1 LDS.128 R8, [R86+0x1100] ;  /* 0x0011000056089984 */ /* 0x000e640000000c00 */
[----:B------:R-:W-:Y:S05]  /*6670*/  IMAD.IADD R3, R5, 0x1, R3 ;  /* 0x0000000105037824 */ /* 0x000fea00078e0203 */
[----:B------:R-:W-:Y:S02]  /*6680*/  LEA.HI.X R3, R4, c[0x0][0x1fc], R3, 0x1, P0 ;  /* 0x00007f0004037a11 */ /* 0x000fe400000f0c03 */
[----:B------:R-:W-:Y:S11]  /*6690*/  ISETP.GE.AND P0, PT, R106, c[0x0][0x1d4], PT ;  /* 0x000075006a007a0c */ /* 0x000ff60003f06270 */
[----:B------:R-:W-:Y:S02]  /*66a0*/  @!UPT UIADD3 URZ, URZ, URZ, URZ ;  /* 0x0000003f3f3ff290 */ /* 0x000fe4000fffe03f */
[----:B------:R-:W2:Y:S04]  /*66b0*/  @!P0 LDS.128 R4, [R85+0x1100] ;  /* 0x0011000055048984 */ /* 0x000ea80000000c00 */
[----:B-1----:R1:W-:Y:S04]  /*66c0*/  @!P1 STG.E.128 [R2.64], R8 ;  /* 0x0000000802009986 */ /* 0x0023e8000c101d08 */
[----:B--2---:R1:W-:Y:S02]  /*66d0*/  @!P0 STG.E.128 [R2.64+0x40], R4 ;  /* 0x0000400402008986 */ /* 0x0043e4000c101d08 */
.L_x_357:
[----:B------:R-:W-:Y:S05]  /*66e0*/  BSYNC B0 ;  /* 0x0000000000007941 */ /* 0x000fea0003800000 */
.L_x_356:
[----:B------:R-:W-:Y:S01]  /*66f0*/  ISETP.GE.AND P0, PT, R150, R13, PT ;  /* 0x0000000d9600720c */ /* 0x000fe20003f06270 */
[----:B------:R-:W-:Y:S01]  /*6700*/  @!UPT UIADD3 URZ, URZ, URZ, URZ ;  /* 0x0000003f3f3ff290 */ /* 0x000fe2000fffe03f */
[----:B------:R-:W-:Y:S11]  /*6710*/  BSSY B0, `(.L_x_358) ;  /* 0x0000013000007945 */ /* 0x000ff60003800000 */
[----:B------:R-:W-:-:S05]  /*6720*/  @P0 BRA `(.L_x_359) ;  /* 0x0000011000000947 */ /* 0x000fca0003800000 */
[----:B-1----:R-:W-:Y:S01]  /*6730*/  IADD3 R2, P0, R12, 0x40, RZ ;  /* 0x000000400c027810 */ /* 0x002fe20007f1e0ff */
        /* <DEDUP_REMOVED lines=16> */
.L_x_359:
[----:B------:R-:W-:Y:S05]  /*6840*/  BSYNC B0 ;  /* 0x0000000000007941 */ /* 0x000fea0003800000 */
.L_x_358:
[C---:B------:R-:W-:Y:S02]  /*6850*/  ISETP.GT.AND P0, PT, R36.reuse, R145, PT ;  /* 0x000000912400720c */ /* 0x040fe40003f04270 */
[----:B------:R-:W-:Y:S11]  /*6860*/  IADD3 R36, R36, -0x1, RZ ;  /* 0xffffffff24247810 */ /* 0x000ff60007ffe0ff */
[----:B-1----:R-:W-:Y:S01]  /*6870*/  @P0 SHF.R.S32.HI R5, RZ, 0x1f, R36 ;  /* 0x0000001fff050819 */ /* 0x002fe20000011424 */
[----:B------:R-:W-:Y:S02]  /*6880*/  @P0 IMAD R4, R181, R36, RZ ;  /* 0x00000024b5040224 */ /* 0x000fe400078e02ff */
[----:B------:R-:W-:Y:S02]  /*6890*/  @P0 IMAD.MOV.U32 R2, RZ, RZ, R124 ;  /* 0x000000ffff020224 */ /* 0x000fe400078e007c */
        /* <DEDUP_REMOVED lines=10> */
[----:B------:R1:W-:Y:S02]  /*6940*/  @P0 LDGSTS.E.BYPASS.LTC128B.128 [R81+0x3100], [R10.64], !P6 ;  /* 0x031000000a510fae */ /* 0x0003e4000f101d48 */
[--C-:B------:R-:W-:Y:S01]  /*6950*/  @P0 IMAD.X R9, R11, 0x1, R148.reuse, P1 ;  /* 0x000000010b090824 */ /* 0x100fe200008e0694 */
[----:B------:R-:W-:Y:S04]  /*6960*/  @P0 IADD3 R6, P1, R8, R160, RZ ;  /* 0x000000a008060210 */ /* 0x000fe80007f3e0ff */
[----:B------:R2:W-:Y:S01]  /*6970*/  @P0 LDGSTS.E.BYPASS.LTC128B.128 [R81+0x3900], [R8.64], !P6 ;  /* 0x0390000008510fae */ /* 0x0005e2000f101d48 */
[----:B------:R-:W-:Y:S02]  /*6980*/  @P0 IADD3.X R7, R9, R148, RZ, P1, !PT ;  /* 0x0000009409070210 */ /* 0x000fe40000ffe4ff */
[-C--:B------:R-:W-:Y:S03]  /*6990*/  @P0 IADD3 R4, P1, R6, R160.reuse, RZ ;  /* 0x000000a006040210 */ /* 0x080fe60007f3e0ff */
[----:B------:R2:W-:Y:S02]  /*69a0*/  @P0 LDGSTS.E.BYPASS.LTC128B.128 [R81+0x4100], [R6.64], !P6 ;  /* 0x0410000006510fae */ /* 0x0005e4000f101d48 */
[--C-:B------:R-:W-:Y:S01]  /*69b0*/  @P0 IMAD.X R5, R7, 0x1, R148.reuse, P1 ;  /* 0x0000000107050824 */ /* 0x100fe200008e0694 */
[-C--:B------:R-:W-:Y:S04]  /*69c0*/  @P0 IADD3 R2, P1, R4, R160.reuse, RZ ;  /* 0x000000a004020210 */ /* 0x080fe80007f3e0ff */
[----:B------:R2:W-:Y:S01]  /*69d0*/  @P0 LDGSTS.E.BYPASS.LTC128B.128 [R81+0x4900], [R4.64], !P6 ;  /* 0x0490000004510fae */ /* 0x0005e2000f101d48 */
[----:B------:R-:W-:Y:S05]  /*69e0*/  @P0 IMAD.X R3, R5, 0x1, R148, P1 ;  /* 0x0000000105030824 */ /* 0x000fea00008e0694 */
[----:B------:R2:W-:Y:S01]  /*69f0*/  @P0 LDGSTS.E.BYPASS.LTC128B.128 [R81+0x5100], [R2.64], !P6 ;  /* 0x0510000002510fae */ /* 0x0005e2000f101d48 */
[----:B-1----:R-:W-:Y:S04]  /*6a00*/  @P0 IADD3 R10, P1, R2, R160, RZ ;  /* 0x000000a0020a0210 */ /* 0x002fe80007f3e0ff */
[----:B------:R-:W-:Y:S05]  /*6a10*/  @P0 IADD3.X R11, R3, R148, RZ, P1, !PT ;  /* 0x00000094030b0210 */ /* 0x000fea0000ffe4ff */
[----:B------:R2:W-:Y:S04]  /*6a20*/  @P0 LDGSTS.E.BYPASS.LTC128B.128 [R81+0x5900], [R10.64], !P6 ;  /* 0x059000000a510fae */ /* 0x0005e8000f101d48 */
[----:B------:R-:W0:Y:S01]  /*6a30*/  LDGDEPBAR ;  /* 0x00000000000079af */ /* 0x000e220000000000 */
[----:B------:R-:W-:-:S05]  /*6a40*/  @P0 BRA `(.L_x_360) ;  /* 0xffffb59000000947 */ /* 0x000fca000383ffff */
[----:B------:R-:W-:Y:S06]  /*6a50*/  BAR.SYNC.DEFER_BLOCKING 0x0 ;  /* 0x0000000000007b1d */ /* 0x000fec0000010000 */
.L_x_325:
[----:B------:R-:W-:Y:S01]  /*6a60*/  IMAD.MOV.U32 R237, RZ, RZ, c[0x0][0x2c4] ;  /* 0x0000b100ffed7624 */ /* 0x000fe200078e00ff */
[----:B------:R-:W-:Y:S01]  /*6a70*/  IADD3 R0, R209, 0x7f, RZ ;  /* 0x0000007fd1007810 */ /* 0x000fe20007ffe0ff */
[----:B------:R-:W-:-:S02]  /*6a80*/  IMAD.MOV.U32 R236, RZ, RZ, c[0x0][0x32c] ;  /* 0x0000cb00ffec7624 */ /* 0x000fc400078e00ff */
[----:B--2---:R-:W-:Y:S01]  /*6a90*/  IMAD.IADD R8, R168, 0x1, R169 ;  /* 0x00000001a8087824 */ /* 0x004fe200078e02a9 */
[----:B------:R-:W-:Y:S02]  /*6aa0*/  ISETP.NE.AND P1, PT, R237, 0x1, PT ;  /* 0x00000001ed00780c */ /* 0x000fe40003f25270 */
[----:B------:R-:W-:-:S11]  /*6ab0*/  ISETP.GE.AND P6, PT, R236, 0x1, PT ;  /* 0x00000001ec00780c */ /* 0x000fd60003fc6270 */
[----:B------:R-:W-:-:S05]  /*6ac0*/  @P1 IMAD.HI.U32 R2, R0, c[0x0][0x2c8], RZ ;  /* 0x0000b20000021a27 */ /* 0x000fca00078e00ff */
[----:B------:R-:W-:-:S05]  /*6ad0*/  @P1 SHF.R.U32.HI R0, RZ, c[0x0][0x2cc], R2 ;  /* 0x0000b300ff001a19 */ /* 0x000fca0000011602 */
[----:B------:R-:W-:-:S05]  /*6ae0*/  IMAD.IADD R0, R179, 0x1, R0 ;  /* 0x00000001b3007824 */ /* 0x000fca00078e0200 */
[----:B------:R-:W-:Y:S01]  /*6af0*/  IADD3 R3, R0, c[0x0][0x328], RZ ;  /* 0x0000ca0000037a10 */ /* 0x000fe20007ffe0ff */
[----:B------:R-:W-:Y:S05]  /*6b00*/  @!P6 BRA `(.L_x_361) ;  /* 0x000000f00000e947 */ /* 0x000fea0003800000 */
[C---:B------:R-:W-:Y:S01]  /*6b10*/  ISETP.GT.AND P0, PT, R0.reuse, RZ, PT ;  /* 0x000000ff0000720c */ /* 0x040fe20003f04270 */
[----:B------:R-:W-:Y:S01]  /*6b20*/  IMAD.MOV.U32 R4, RZ, RZ, c[0x0][0x32c] ;  /* 0x0000cb00ff047624 */ /* 0x000fe200078e00ff */
        /* <DEDUP_REMOVED lines=8> */
.L_x_362:
[----:B------:R-:W-:-:S13]  /*6bb0*/  ISETP.NE.AND P0, PT, R4, 0x1, PT ;  /* 0x000000010400780c */ /* 0x000fda0003f05270 */
[----:B------:R-:W-:-:S05]  /*6bc0*/  @P0 IMAD.HI.U32 R0, R2, c[0x0][0x330], RZ ;  /* 0x0000cc0002000a27 */ /* 0x000fca00078e00ff */
[----:B------:R-:W-:-:S05]  /*6bd0*/  @P0 SHF.R.U32.HI R2, RZ, c[0x0][0x334], R0 ;  /* 0x0000cd00ff020a19 */ /* 0x000fca0000011600 */
.L_x_363:
[----:B------:R-:W-:-:S05]  /*6be0*/  IMAD R2, R2, R4, c[0x0][0x32c] ;  /* 0x0000cb0002027624 */ /* 0x000fca00078e0204 */
[----:B------:R-:W-:-:S03]  /*6bf0*/  IMNMX R3, R3, R2, PT ;  /* 0x0000000203037217 */ /* 0x000fc60003800200 */
.L_x_361:
[----:B------:R-:W2:Y:S01]  /*6c00*/  LDL R4, [R1+0x20] ;  /* 0x0000200001047983 */ /* 0x000ea20000100800 */
[----:B------:R-:W-:Y:S01]  /*6c10*/  IADD3 R3, R3, 0x5f, RZ ;  /* 0x0000005f03037810 */ /* 0x000fe20007ffe0ff */
[----:B------:R-:W-:-:S04]  /*6c20*/  @P1 IMAD.HI.U32 R2, R209, c[0x0][0x2c8], RZ ;  /* 0x0000b200d1021a27 */ /* 0x000fc800078e00ff */
[----:B------:R-:W-:-:S04]  /*6c30*/  IMAD.HI R3, R3, 0x2aaaaaab, RZ ;  /* 0x2aaaaaab03037827 */ /* 0x000fc800078e02ff */
[----:B------:R-:W-:Y:S01]  /*6c40*/  IMAD.MOV.U32 R0, RZ, RZ, R209 ;  /* 0x000000ffff007224 */ /* 0x000fe200078e00d1 */
[----:B------:R-:W-:Y:S02]  /*6c50*/  @P1 SHF.R.U32.HI R0, RZ, c[0x0][0x2cc], R2 ;  /* 0x0000b300ff001a19 */ /* 0x000fe40000011602 */
[----:B------:R-:W-:-:S04]  /*6c60*/  SHF.R.U32.HI R2, RZ, 0x1f, R3 ;  /* 0x0000001fff027819 */ /* 0x000fc80000011603 */
[----:B------:R-:W-:-:S04]  /*6c70*/  LEA.HI.SX32 R2, R3, R2, 0x1c ;  /* 0x0000000203027211 */ /* 0x000fc800078fe2ff */
[----:B------:R-:W-:Y:S01]  /*6c80*/  IMNMX R245, R2, R180, PT ;  /* 0x000000b402f57217 */ /* 0x000fe20003800200 */
[----:B--2---:R-:W-:-:S05]  /*6c90*/  IMAD.IADD R0, R4, 0x1, R0 ;  /* 0x0000000104007824 */ /* 0x004fca00078e0200 */
[----:B------:R-:W-:Y:S01]  /*6ca0*/  IADD3 R3, R0, -c[0x0][0x324], RZ ;  /* 0x8000c90000037a10 */ /* 0x000fe20007ffe0ff */
[----:B------:R-:W-:Y:S05]  /*6cb0*/  @!P6 BRA `(.L_x_364) ;  /* 0x000000f00000e947 */ /* 0x000fea0003800000 */
        /* <DEDUP_REMOVED lines=9> */
.L_x_365:
[----:B------:R-:W-:-:S04]  /*6d50*/  MOV R2, c[0x0][0x32c] ;  /* 0x0000cb0000027a02 */ /* 0x000fc80000000f00 */
[----:B------:R-:W-:-:S13]  /*6d60*/  ISETP.NE.AND P0, PT, R2, 0x1, PT ;  /* 0x000000010200780c */ /* 0x000fda0003f05270 */
[----:B------:R-:W-:-:S05]  /*6d70*/  @P0 IMAD.HI.U32 R2, R0, c[0x0][0x330], RZ ;  /* 0x0000cc0000020a27 */ /* 0x000fca00078e00ff */
[----:B------:R-:W-:-:S05]  /*6d80*/  @P0 SHF.R.U32.HI R0, RZ, c[0x0][0x334], R2 ;  /* 0x0000cd00ff000a19 */ /* 0x000fca0000011602 */
.L_x_366:
[----:B------:R-:W-:-:S05]  /*6d90*/  IMAD R0, R0, c[0x0][0x32c], RZ ;  /* 0x0000cb0000007a24 */ /* 0x000fca00078e02ff */
[----:B------:R-:W-:-:S05]  /*6da0*/  IMNMX R3, R3, R0, !PT ;  /* 0x0000000003037217 */ /* 0x000fca0007800200 */
.L_x_364:
[----:B------:R-:W-:Y:S01]  /*6db0*/  IMAD.HI R0, R3, 0x2aaaaaab, RZ ;  /* 0x2aaaaaab03007827 */ /* 0x000fe200078e02ff */
[----:B------:R-:W-:Y:S01]  /*6dc0*/  PLOP3.LUT P4, PT, PT, PT, PT, 0x80, 0x0 ;  /* 0x000000000000781c */ /* 0x000fe20003f8f070 */
[----:B------:R-:W-:Y:S01]  /*6dd0*/  CS2R R170, SRZ ;  /* 0x0000000000aa7805 */ /* 0x000fe2000001ff00 */
[----:B------:R-:W-:Y:S01]  /*6de0*/  CS2R R168, SRZ ;  /* 0x0000000000a87805 */ /* 0x000fe2000001ff00 */
[----:B------:R-:W-:Y:S01]  /*6df0*/  CS2R R122, SRZ ;  /* 0x00000000007a7805 */ /* 0x000fe2000001ff00 */
[----:B------:R-:W-:Y:S01]  /*6e00*/  SHF.R.U32.HI R2, RZ, 0x1f, R0 ;  /* 0x0000001fff027819 */ /* 0x000fe20000011600 */
[----:B------:R-:W-:Y:S01]  /*6e10*/  CS2R R12, SRZ ;  /* 0x00000000000c7805 */ /* 0x000fe2000001ff00 */
[----:B------:R-:W-:Y:S01]  /*6e20*/  IMAD.MOV.U32 R120, RZ, RZ, RZ ;  /* 0x000000ffff787224 */ /* 0x000fe200078e00ff */
[----:B------:R-:W-:Y:S01]  /*6e30*/  CS2R R14, SRZ ;  /* 0x00000000000e7805 */ /* 0x000fe2000001ff00 */
[----:B------:R-:W-:Y:S01]  /*6e40*/  LEA.HI.SX32 R0, R0, R2, 0x1c ;  /* 0x0000000200007211 */ /* 0x000fe200078fe2ff */
[----:B------:R-:W-:Y:S01]  /*6e50*/  IMAD.MOV.U32 R118, RZ, RZ, RZ ;  /* 0x000000ffff767224 */ /* 0x000fe200078e00ff */
[----:B------:R-:W-:Y:S01]  /*6e60*/  MOV R116, RZ ;  /* 0x000000ff00747202 */ /* 0x000fe20000000f00 */
[----:B------:R-:W-:Y:S01]  /*6e70*/  CS2R R16, SRZ ;  /* 0x0000000000107805 */ /* 0x000fe2000001ff00 */
[----:B------:R-:W-:Y:S01]  /*6e80*/  IMNMX R224, RZ, R0, !PT ;  /* 0x00000000ffe07217 */ /* 0x000fe20007800200 */
[----:B------:R-:W-:Y:S01]  /*6e90*/  IMAD.MOV.U32 R166, RZ, RZ, RZ ;  /* 0x000000ffffa67224 */ /* 0x000fe200078e00ff */
[----:B------:R-:W-:Y:S01]  /*6ea0*/  CS2R R18, SRZ ;  /* 0x0000000000127805 */ /* 0x000fe2000001ff00 */
[----:B------:R-:W-:Y:S01]  /*6eb0*/  IMAD.MOV.U32 R164, RZ, RZ, RZ ;  /* 0x000000ffffa47224 */ /* 0x000fe200078e00ff */
[----:B------:R-:W-:Y:S01]  /*6ec0*/  ISETP.GT.AND P0, PT, R245, R224, PT ;  /* 0x000000e0f500720c */ /* 0x000fe20003f04270 */
[----:B------:R2:W-:Y:S01]  /*6ed0*/  STL [R1+0x4], R224 ;  /* 0x000004e001007387 */ /* 0x0005e20000100800 */
[----:B------:R-:W-:Y:S01]  /*6ee0*/  MOV R26, RZ ;  /* 0x000000ff001a7202 */ /* 0x000fe20000000f00 */
[----:B------:R-:W-:Y:S01]  /*6ef0*/  IMAD.MOV.U32 R110, RZ, RZ, RZ ;  /* 0x000000ffff6e7224 */ /* 0x000fe200078e00ff */
[----:B------:R-:W-:Y:S01]  /*6f00*/  MOV R108, RZ ;  /* 0x000000ff006c7202 */ /* 0x000fe20000000f00 */
        /* <DEDUP_REMOVED lines=33> */
[----:B--2---:R-:W2:Y:S01]  /*7120*/  LDL R27, [R1+0x64] ;  /* 0x00006400011b7983 */ /* 0x004ea20000100800 */
[----:B------:R-:W-:-:S03]  /*7130*/  ISETP.NE.U32.AND P0, PT, RZ, c[0x0][0x340], PT ;  /* 0x0000d000ff007a0c */ /* 0x000fc60003f05070 */
[----:B------:R-:W2:Y:S01]  /*7140*/  LDL R234, [R1+0x2c] ;  /* 0x00002c0001ea7983 */ /* 0x000ea20000100800 */
[----:B------:R-:W-:-:S13]  /*7150*/  ISETP.NE.AND.EX P2, PT, RZ, c[0x0][0x344], PT, P0 ;  /* 0x0000d100ff007a0c */ /* 0x000fda0003f45300 */
[----:B------:R-:W-:Y:S01]  /*7160*/  @P2 IMAD.MOV.U32 R2, RZ, RZ, 0x4 ;  /* 0x00000004ff022424 */ /* 0x000fe200078e00ff */
[----:B------:R-:W4:Y:S01]  /*7170*/  S2R R35, SR_CTAID.Y ;  /* 0x0000000000237919 */ /* 0x000f220000002600 */
[----:B------:R-:W-:Y:S02]  /*7180*/  SHF.R.S32.HI R0, RZ, 0x1f, R165 ;  /* 0x0000001fff007819 */ /* 0x000fe400000114a5 */
[----:B------:R-:W-:-:S03]  /*7190*/  SHF.R.S32.HI R214, RZ, 0x1f, R215 ;  /* 0x0000001fffd67819 */ /* 0x000fc600000114d7 */
[----:B------:R-:W-:Y:S01]  /*71a0*/  IMAD R0, R0, c[0x0][0x178], RZ ;  /* 0x00005e0000007a24 */ /* 0x000fe200078e02ff */
[----:B------:R-:W-:-:S03]  /*71b0*/  LEA.HI R5, R214, R215, RZ, 0x3 ;  /* 0x000000d7d6057211 */ /* 0x000fc600078f18ff */
[----:B------:R-:W-:Y:S01]  /*71c0*/  IMAD R0, R165, c[0x0][0x17c], R0 ;  /* 0x00005f00a5007a24 */ /* 0x000fe200078e0200 */
[----:B------:R-:W-:Y:S02]  /*71d0*/  LOP3.LUT R4, R5, 0xfffffff8, RZ, 0xc0, !PT ;  /* 0xfffffff805047812 */ /* 0x000fe400078ec0ff */
[----:B------:R-:W-:-:S03]  /*71e0*/  SHF.R.S32.HI R74, RZ, 0x3, R5 ;  /* 0x00000003ff4a7819 */ /* 0x000fc60000011405 */
[----:B------:R-:W-:Y:S02]  /*71f0*/  IMAD.IADD R83, R215, 0x1, -R4 ;  /* 0x00000001d7537824 */ /* 0x000fe400078e0a04 */
[----:B------:R-:W-:Y:S02]  /*7200*/  IMAD R5, R189, c[0x0][0x1b8], RZ ;  /* 0x00006e00bd057a24 */ /* 0x000fe400078e02ff */
[----:B------:R-:W-:Y:S02]  /*7210*/  IMAD.SHL.U32 R52, R83, 0x8, RZ ;  /* 0x0000000853347824 */ /* 0x000fe400078e00ff */
[----:B--2---:R-:W-:-:S05]  /*7220*/  @P2 IMAD.WIDE R2, R27, R2, c[0x0][0x340] ;  /* 0x0000d0001b022625 */ /* 0x004fca00078e0202 */
[----:B------:R2:W3:Y:S01]  /*7230*/  @P2 LDG.E R16, [R2.64] ;  /* 0x0000000802102981 */ /* 0x0004e2000c1e1900 */
[----:B----4-:R-:W-:Y:S01]  /*7240*/  IMAD R4, R35, c[0x0][0x1bc], R5 ;  /* 0x00006f0023047a24 */ /* 0x010fe200078e0205 */
[----:B------:R-:W-:Y:S02]  /*7250*/  ISETP.NE.U32.AND P0, PT, RZ, c[0x0][0x348], PT ;  /* 0x0000d200ff007a0c */ /* 0x000fe40003f05070 */
[----:B------:R-:W-:Y:S02]  /*7260*/  SHF.R.S32.HI R15, RZ, 0x1f, R27 ;  /* 0x0000001fff0f7819 */ /* 0x000fe4000001141b */
[----:B------:R-:W-:Y:S02]  /*7270*/  ISETP.NE.AND.EX P0, PT, RZ, c[0x0][0x34c], PT, P0 ;  /* 0x0000d300ff007a0c */ /* 0x000fe40003f05300 */
[----:B------:R-:W-:Y:S02]  /*7280*/  LEA.HI R88, R214, R215, RZ, 0x4 ;  /* 0x000000d7d6587211 */ /* 0x000fe400078f20ff */
[----:B------:R-:W-:-:S02]  /*7290*/  SEL R6, R15, RZ, !P0 ;  /* 0x000000ff0f067207 */ /* 0x000fc40004000000 */
[----:B-1----:R-:W-:Y:S02]  /*72a0*/  SHF.R.S32.HI R9, RZ, 0x1f, R8 ;  /* 0x0000001fff097819 */ /* 0x002fe40000011408 */
[----:B------:R-:W-:Y:S01]  /*72b0*/  LOP3.LUT R7, R88, 0xfffffff0, RZ, 0xc0, !PT ;  /* 0xfffffff058077812 */ /* 0x000fe200078ec0ff */
[----:B------:R-:W-:Y:S01]  /*72c0*/  IMAD R6, R6, c[0x0][0x1c0], RZ ;  /* 0x0000700006067a24 */ /* 0x000fe200078e02ff */
[----:B------:R-:W-:-:S03]  /*72d0*/  SHF.R.S32.HI R53, RZ, 0x1f, R52 ;  /* 0x0000001fff357819 */ /* 0x000fc60000011434 */
[----:B------:R-:W-:Y:S02]  /*72e0*/  IMAD.IADD R10, R215, 0x1, -R7 ;  /* 0x00000001d70a7824 */ /* 0x000fe400078e0a07 */
[----:B--2---:R-:W-:-:S04]  /*72f0*/  IMAD.WIDE.U32 R2, R165, c[0x0][0x178], RZ ;  /* 0x00005e00a5027a25 */ /* 0x004fc800078e00ff */
[----:B------:R-:W-:Y:S01]  /*7300*/  IMAD.IADD R3, R3, 0x1, R0 ;  /* 0x0000000103037824 */ /* 0x000fe200078e0200 */
[----:B------:R-:W-:-:S03]  /*7310*/  SHF.L.U32 R0, R74, 0x6, RZ ;  /* 0x000000064a007819 */ /* 0x000fc600000006ff */
[----:B------:R-:W-:Y:S01]  /*7320*/  IMAD.WIDE.U32 R2, R35, c[0x0][0x1b8], R2 ;  /* 0x00006e0023027a25 */ /* 0x000fe200078e0002 */
[----:B------:R-:W-:-:S04]  /*7330*/  LOP3.LUT R0, R0, 0x1c0, RZ, 0xc0, !PT ;  /* 0x000001c000007812 */ /* 0x000fc800078ec0ff */
[----:B------:R-:W-:Y:S02]  /*7340*/  LOP3.LUT R5, R0, 0x38, R52, 0xf8, !PT ;  /* 0x0000003800057812 */ /* 0x000fe400078ef834 */
[----:B------:R-:W-:Y:S02]  /*7350*/  SHF.R.U32.HI R0, RZ, 0x3, R0 ;  /* 0x00000003ff007819 */ /* 0x000fe40000011600 */
[----:B------:R-:W-:Y:S02]  /*7360*/  IADD3 R3, R3, R4, RZ ;  /* 0x0000000403037210 */ /* 0x000fe40007ffe0ff */
[----:B------:R-:W-:Y:S01]  /*7370*/  LOP3.LUT R17, R5, R0, RZ, 0x3c, !PT ;  /* 0x0000000005117212 */ /* 0x000fe200078e3cff */
[----:B------:R-:W-:-:S04]  /*7380*/  IMAD R0, R83, 0x10, R74 ;  /* 0x0000001053007824 */ /* 0x000fc800078e024a */
[----:B------:R-:W-:Y:S01]  /*7390*/  IMAD.IADD R11, R209, 0x1, R0 ;  /* 0x00000001d10b7824 */ /* 0x000fe200078e0200 */
[----:B------:R-:W-:Y:S02]  /*73a0*/  SEL R0, R27, RZ, !P0 ;  /* 0x000000ff1b007207 */ /* 0x000fe40004000000 */
[C---:B------:R-:W-:Y:S01]  /*73b0*/  IADD3 R5, P0, R74.reuse, R8, RZ ;  /* 0x000000084a057210 */ /* 0x040fe20007f1e0ff */
[----:B------:R-:W-:Y:S01]  /*73c0*/  @P1 IMAD.HI.U32 R8, R11, c[0x0][0x2c8], RZ ;  /* 0x0000b2000b081a27 */ /* 0x000fe200078e00ff */
[----:B------:R-:W-:Y:S02]  /*73d0*/  MOV R4, R11 ;  /* 0x0000000b00047202 */ /* 0x000fe40000000f00 */
[----:B------:R-:W-:Y:S01]  /*73e0*/  LEA.HI.X.SX32 R9, R74, R9, 0x1, P0 ;  /* 0x000000094a097211 */ /* 0x000fe200000f0eff */
[C---:B------:R-:W-:Y:S01]  /*73f0*/  IMAD R7, R0.reuse, c[0x0][0x1c4], R6 ;  /* 0x0000710000077a24 */ /* 0x040fe200078e0206 */
[----:B------:R-:W-:Y:S01]  /*7400*/  @P1 SHF.R.U32.HI R4, RZ, c[0x0][0x2cc], R8 ;  /* 0x0000b300ff041a19 */ /* 0x000fe20000011608 */
[----:B------:R-:W-:Y:S01]  /*7410*/  IMAD.WIDE.U32 R2, R0, c[0x0][0x1c0], R2 ;  /* 0x0000700000027a25 */ /* 0x000fe200078e0002 */
[----:B------:R-:W-:-:S03]  /*7420*/  SHF.R.S32.HI R8, RZ, 0x1f, R10 ;  /* 0x0000001fff087819 */ /* 0x000fc6000001140a */
[----:B------:R-:W-:Y:S01]  /*7430*/  IMAD R0, R9, c[0x0][0x208], RZ ;  /* 0x0000820009007a24 */ /* 0x000fe200078e02ff */
[----:B------:R-:W-:Y:S01]  /*7440*/  IADD3 R3, R3, R7, RZ ;  /* 0x0000000703037210 */ /* 0x000fe20007ffe0ff */
[----:B------:R-:W-:Y:S01]  /*7450*/  IMAD R6, R9, c[0x0][0x1e0], RZ ;  /* 0x0000780009067a24 */ /* 0x000fe200078e02ff */
[----:B------:R-:W-:Y:S01]  /*7460*/  LEA.HI R86, R8, R10, RZ, 0x3 ;  /* 0x0000000a08567211 */ /* 0x000fe200078f18ff */
[C---:B------:R-:W-:Y:S01]  /*7470*/  IMAD R14, R5.reuse, c[0x0][0x20c], R0 ;  /* 0x00008300050e7a24 */ /* 0x040fe200078e0200 */
[----:B------:R-:W-:Y:S01]  /*7480*/  SHF.R.S32.HI R0, RZ, 0x1f, R4 ;  /* 0x0000001fff007819 */ /* 0x000fe20000011404 */
[C---:B------:R-:W-:Y:S01]  /*7490*/  IMAD R13, R5.reuse, c[0x0][0x1e4], R6 ;  /* 0x00007900050d7a24 */ /* 0x040fe200078e0206 */
[----:B------:R-:W-:Y:S01]  /*74a0*/  LOP3.LUT R12, R86, 0xfffffff8, RZ, 0xc0, !PT ;  /* 0xfffffff8560c7812 */ /* 0x000fe200078ec0ff */
[----:B------:R-:W-:-:S04]  /*74b0*/  IMAD.WIDE.U32 R6, R5, c[0x0][0x1e0], R52 ;  /* 0x0000780005067a25 */ /* 0x000fc800078e0034 */
[----:B------:R-:W-:Y:S01]  /*74c0*/  IMAD.WIDE.U32 R8, R5, c[0x0][0x208], R52 ;  /* 0x0000820005087a25 */ /* 0x000fe200078e0034 */
[----:B------:R-:W-:-:S03]  /*74d0*/  IADD3 R7, R7, R13, RZ ;  /* 0x0000000d07077210 */ /* 0x000fc60007ffe0ff */
[----:B------:R-:W-:Y:S02]  /*74e0*/  IMAD R0, R0, c[0x0][0x1b0], RZ ;  /* 0x00006c0000007a24 */ /* 0x000fe400078e02ff */
[----:B------:R-:W-:Y:S02]  /*74f0*/  IMAD.MOV R5, RZ, RZ, -R4 ;  /* 0x000000ffff057224 */ /* 0x000fe400078e0a04 */
[C---:B------:R-:W-:Y:S02]  /*7500*/  IMAD R13, R4.reuse, c[0x0][0x1b4], R0 ;  /* 0x00006d00040d7a24 */ /* 0x040fe400078e0200 */
[----:B------:R-:W-:Y:S01]  /*7510*/  IMAD.WIDE.U32 R2, R4, c[0x0][0x1b0], R2 ;  /* 0x00006c0004027a25 */ /* 0x000fe200078e0002 */
[----:B------:R-:W-:-:S03]  /*7520*/  MOV R4, R8 ;  /* 0x0000000800047202 */ /* 0x000fc60000000f00 */
[----:B------:R-:W-:Y:S01]  /*7530*/  IMAD R0, R5, c[0x0][0x2c4], R11 ;  /* 0x0000b10005007a24 */ /* 0x000fe200078e020b */
[----:B------:R-:W-:Y:S01]  /*7540*/  IADD3 R5, R9, R14, RZ ;  /* 0x0000000e09057210 */ /* 0x000fe20007ffe0ff */
[----:B------:R-:W-:Y:S02]  /*7550*/  IMAD.IADD R85, R10, 0x1, -R12 ;  /* 0x000000010a557824 */ /* 0x000fe400078e0a0c */
[----:B------:R-:W-:Y:S01]  /*7560*/  IMAD.IADD R3, R3, 0x1, R13 ;  /* 0x0000000103037824 */ /* 0x000fe200078e020d */
[----:B------:R-:W-:Y:S01]  /*7570*/  SHF.R.S32.HI R10, RZ, 0x1f, R0 ;  /* 0x0000001fff0a7819 */ /* 0x000fe20000011400 */
[----:B------:R-:W-:Y:S01]  /*7580*/  IMAD.WIDE.U32 R8, R35, c[0x0][0x1e8], R6 ;  /* 0x00007a0023087a25 */ /* 0x000fe200078e0006 */
[----:B------:R-:W-:-:S03]  /*7590*/  ISETP.NE.U32.AND P1, PT, RZ, c[0x0][0x350], PT ;  /* 0x0000d400ff007a0c */ /* 0x000fc60003f25070 */
[----:B------:R-:W-:Y:S01]  /*75a0*/  IMAD.WIDE.U32 R6, R35, c[0x0][0x210], R4 ;  /* 0x0000840023067a25 */ /* 0x000fe200078e0004 */
[----:B------:R-:W-:-:S03]  /*75b0*/  ISETP.NE.AND.EX P1, PT, RZ, c[0x0][0x354], PT, P1 ;  /* 0x0000d500ff007a0c */ /* 0x000fc60003f25310 */
[----:B------:R-:W-:-:S04]  /*75c0*/  IMAD.WIDE.U32 R4, R0, c[0x0][0x1a8], R2 ;  /* 0x00006a0000047a25 */ /* 0x000fc800078e0002 */
[----:B------:R-:W-:Y:S02]  /*75d0*/  IMAD R10, R10, c[0x0][0x1a8], RZ ;  /* 0x00006a000a0a7a24 */ /* 0x000fe400078e02ff */
[C---:B------:R-:W-:Y:S02]  /*75e0*/  IMAD R12, R189.reuse, c[0x0][0x210], RZ ;  /* 0x00008400bd0c7a24 */ /* 0x040fe400078e02ff */
[----:B------:R-:W-:Y:S02]  /*75f0*/  IMAD R10, R0, c[0x0][0x1ac], R10 ;  /* 0x00006b00000a7a24 */ /* 0x000fe400078e020a */
[----:B------:R-:W-:Y:S02]  /*7600*/  IMAD R11, R189, c[0x0][0x1e8], RZ ;  /* 0x00007a00bd0b7a24 */ /* 0x000fe400078e02ff */
[C---:B------:R-:W-:Y:S02]  /*7610*/  IMAD R12, R35.reuse, c[0x0][0x214], R12 ;  /* 0x00008500230c7a24 */ /* 0x040fe400078e020c */
[----:B------:R-:W-:-:S03]  /*7620*/  IMAD R11, R35, c[0x0][0x1ec], R11 ;  /* 0x00007b00230b7a24 */ /* 0x000fc600078e020b */
[----:B------:R-:W-:Y:S01]  /*7630*/  IADD3 R7, R12, R7, RZ ;  /* 0x000000070c077210 */ /* 0x000fe20007ffe0ff */
[----:B------:R-:W-:Y:S01]  /*7640*/  IMAD.IADD R9, R11, 0x1, R9 ;  /* 0x000000010b097824 */ /* 0x000fe200078e0209 */
[----:B------:R-:W-:Y:S01]  /*7650*/  LEA R11, P0, R4, c[0x0][0x160], 0x1 ;  /* 0x00005800040b7a11 */ /* 0x000fe200078008ff */
[----:B------:R-:W-:Y:S02]  /*7660*/  IMAD.IADD R10, R5, 0x1, R10 ;  /* 0x00000001050a7824 */ /* 0x000fe400078e020a */
[----:B------:R-:W-:Y:S02]  /*7670*/  IMAD R25, R234, c[0x0][0x2c4], RZ ;  /* 0x0000b100ea197a24 */ /* 0x000fe400078e02ff */
[----:B------:R-:W-:Y:S01]  /*7680*/  IMAD.IADD R5, R209, 0x1, R74 ;  /* 0x00000001d1057824 */ /* 0x000fe200078e024a */
[----:B------:R-:W-:-:S04]  /*7690*/  LEA.HI.X R10, R4, c[0x0][0x164], R10, 0x1, P0 ;  /* 0x00005900040a7a11 */ /* 0x000fc800000f0c0a */
[----:B------:R-:W-:Y:S02]  /*76a0*/  ISETP.GE.AND P0, PT, R5, R25, PT ;  /* 0x000000190500720c */ /* 0x000fe40003f06270 */
[----:B------:R-:W-:Y:S02]  /*76b0*/  LEA.HI R4, R214, R215, RZ, 0x6 ;  /* 0x000000d7d6047211 */ /* 0x000fe400078f30ff */
[----:B------:R-:W-:Y:S02]  /*76c0*/  ISETP.GE.AND P3, PT, R52, c[0x0][0x198], PT ;  /* 0x0000660034007a0c */ /* 0x000fe40003f66270 */
[----:B------:R-:W-:Y:S01]  /*76d0*/  SHF.L.U32 R4, R4, 0x3, RZ ;  /* 0x0000000304047819 */ /* 0x000fe200000006ff */
[----:B------:R1:W2:Y:S01]  /*76e0*/  SHFL.IDX PT, R13, R11, RZ, 0x181f ;  /* 0x00181fff0b0d7589 */ /* 0x0002a200000e0000 */
[----:B------:R-:W-:Y:S03]  /*76f0*/  BSSY B0, `(.L_x_368) ;  /* 0x0000020000007945 */ /* 0x000fe60003800000 */
[----:B------:R1:W4:Y:S01]  /*7700*/  SHFL.IDX PT, R14, R10, RZ, 0x181f ;  /* 0x00181fff0a0e7589 */ /* 0x00032200000e0000 */
[----:B------:R-:W-:-:S02]  /*7710*/  LOP3.LUT R72, R17, 0xfffffe00, R4, 0xf8, !PT ;  /* 0xfffffe0011487812 */ /* 0x000fc400078ef804 */
[----:B---3--:R-:W-:Y:S01]  /*7720*/  @P2 MOV R2, R16 ;  /* 0x0000001000022202 */ /* 0x008fe20000000f00 */
[----:B------:R-:W-:Y:S01]  /*7730*/  @!P2 IMAD.MOV.U32 R2, RZ, RZ, R27 ;  /* 0x000000ffff02a224 */ /* 0x000fe200078e001b */
[----:B------:R-:W-:Y:S02]  /*7740*/  @P2 SHF.R.S32.HI R3, RZ, 0x1f, R16 ;  /* 0x0000001fff032819 */ /* 0x000fe40000011410 */
[----:B------:R-:W-:Y:S02]  /*7750*/  @!P2 MOV R3, R15 ;  /* 0x0000000f0003a202 */ /* 0x000fe40000000f00 */
[----:B------:R-:W-:Y:S02]  /*7760*/  SEL R0, R2, RZ, !P1 ;  /* 0x000000ff02007207 */ /* 0x000fe40004800000 */
[----:B------:R-:W-:-:S05]  /*7770*/  SEL R2, R3, RZ, !P1 ;  /* 0x000000ff03027207 */ /* 0x000fca0004800000 */
[C---:B------:R-:W-:Y:S02]  /*7780*/  IMAD R3, R2.reuse, c[0x0][0x1f0], RZ ;  /* 0x00007c0002037a24 */ /* 0x040fe400078e02ff */
[----:B------:R-:W-:Y:S02]  /*7790*/  IMAD R2, R2, c[0x0][0x218], RZ ;  /* 0x0000860002027a24 */ /* 0x000fe400078e02ff */
[C---:B------:R-:W-:Y:S02]  /*77a0*/  IMAD R12, R0.reuse, c[0x0][0x1f4], R3 ;  /* 0x00007d00000c7a24 */ /* 0x040fe400078e0203 */
[C---:B------:R-:W-:Y:S02]  /*77b0*/  IMAD R3, R0.reuse, c[0x0][0x21c], R2 ;  /* 0x0000870000037a24 */ /* 0x040fe400078e0202 */
[----:B------:R-:W-:-:S04]  /*77c0*/  IMAD.WIDE.U32 R90, R0, c[0x0][0x218], R6 ;  /* 0x00008600005a7a25 */ /* 0x000fc800078e0006 */
[----:B------:R-:W-:Y:S01]  /*77d0*/  IMAD.WIDE.U32 R18, R0, c[0x0][0x1f0], R8 ;  /* 0x00007c0000127a25 */ /* 0x000fe200078e0008 */
[----:B------:R-:W-:-:S03]  /*77e0*/  IADD3 R93, R91, R3, RZ ;  /* 0x000000035b5d7210 */ /* 0x000fc60007ffe0ff */
[----:B------:R-:W-:Y:S01]  /*77f0*/  IMAD.IADD R21, R19, 0x1, R12 ;  /* 0x0000000113157824 */ /* 0x000fe200078e020c */
[----:B------:R1:W-:Y:S04]  /*7800*/  STL.64 [R1+0x48], R18 ;  /* 0x0000481201007387 */ /* 0x0003e80000100a00 */
[----:B------:R1:W-:Y:S04]  /*7810*/  STL.64 [R1+0x58], R90 ;  /* 0x0000585a01007387 */ /* 0x0003e80000100a00 */
[----:B------:R1:W-:Y:S04]  /*7820*/  STL [R1+0x54], R93 ;  /* 0x0000545d01007387 */ /* 0x0003e80000100800 */
[----:B------:R1:W-:Y:S01]  /*7830*/  STL [R1+0x44], R21 ;  /* 0x0000441501007387 */ /* 0x0003e20000100800 */
[----:B------:R-:W-:Y:S01]  /*7840*/  IMAD.MOV.U32 R16, RZ, RZ, 0x20 ;  /* 0x00000020ff107424 */ /* 0x000fe200078e00ff */
[----:B------:R-:W-:-:S02]  /*7850*/  R2P PR, R85, 0x6 ;  /* 0x0000000655007804 */ /* 0x000fc40000000000 */
[----:B------:R-:W-:-:S03]  /*7860*/  MOV R15, 0x10 ;  /* 0x00000010000f7802 */ /* 0x000fc60000000f00 */
[----:B------:R-:W-:Y:S02]  /*7870*/  SEL R4, R16, 0xffffffe0, !P2 ;  /* 0xffffffe010047807 */ /* 0x000fe40005000000 */
[----:B------:R-:W-:Y:S01]  /*7880*/  SEL R2, R15, 0xfffffff0, !P1 ;  /* 0xfffffff00f027807 */ /* 0x000fe20004800000 */
[----:B------:R-:W-:Y:S05]  /*7890*/  @P0 BRA `(.L_x_369) ;  /* 0x0000005000000947 */ /* 0x000fea0003800000 */
[----:B--2-4-:R-:W-:Y:S01]  /*78a0*/  LEA R6, P0, R52, R13, 0x1 ;  /* 0x0000000d34067211 */ /* 0x014fe200078008ff */
[----:B------:R-:W-:-:S03]  /*78b0*/  IMAD.SHL.U32 R0, R72, 0x2, RZ ;  /* 0x0000000248007824 */ /* 0x000fc600078e00ff */
[----:B------:R-:W-:-:S05]  /*78c0*/  LEA.HI.X R7, R52, R14, R53, 0x1, P0 ;  /* 0x0000000e34077211 */ /* 0x000fca00000f0c35 */
[----:B------:R-:W-:Y:S01]  /*78d0*/  @!PT LDS RZ, [RZ] ;  /* 0x00000000fffff984 */ /* 0x000fe20000000800 */
[----:B------:R2:W-:Y:S04]  /*78e0*/  LDGSTS.E.BYPASS.LTC128B.128 [R0+0x6100], [R6.64], !P3 ;  /* 0x0610000006007fae */ /* 0x0005e8000d901d48 */
.L_x_369:
[----:B--2-4-:R-:W-:Y:S05]  /*78f0*/  BSYNC B0 ;  /* 0x0000000000007941 */ /* 0x014fea0003800000 */
.L_x_368:
[----:B------:R-:W-:Y:S01]  /*7900*/  IADD3 R0, R5, 0x10, RZ ;  /* 0x0000001005007810 */ /* 0x000fe20007ffe0ff */
[----:B------:R2:W3:Y:S01]  /*7910*/  SHFL.IDX PT, R3, R10, 0x1, 0x181f ;  /* 0x00381f000a037f89 */ /* 0x0004e200000e0000 */
[----:B------:R-:W-:Y:S02]  /*7920*/  BSSY B0, `(.L_x_370) ;  /* 0x0000009000007945 */ /* 0x000fe40003800000 */
[----:B------:R-:W-:Y:S01]  /*7930*/  ISETP.GE.AND P0, PT, R0, R25, PT ;  /* 0x000000190000720c */ /* 0x000fe20003f06270 */
[----:B------:R2:W4:-:S12]  /*7940*/  SHFL.IDX PT, R6, R11, 0x1, 0x181f ;  /* 0x00381f000b067f89 */ /* 0x00051800000e0000 */
[----:B------:R-:W-:Y:S05]  /*7950*/  @P0 BRA `(.L_x_371) ;  /* 0x0000005000000947 */ /* 0x000fea0003800000 */
[----:B----4-:R-:W-:Y:S01]  /*7960*/  LEA R6, P0, R52, R6, 0x1 ;  /* 0x0000000634067211 */ /* 0x010fe200078008ff */
[----:B------:R-:W-:-:S03]  /*7970*/  IMAD.SHL.U32 R0, R72, 0x2, RZ ;  /* 0x0000000248007824 */ /* 0x000fc600078e00ff */
[----:B---3--:R-:W-:-:S05]  /*7980*/  LEA.HI.X R7, R52, R3, R53, 0x1, P0 ;  /* 0x0000000334077211 */ /* 0x008fca00000f0c35 */
[----:B------:R-:W-:Y:S01]  /*7990*/  @!PT LDS RZ, [RZ] ;  /* 0x00000000fffff984 */ /* 0x000fe20000000800 */
[----:B------:R3:W-:Y:S04]  /*79a0*/  LDGSTS.E.BYPASS.LTC128B.128 [R0+0x6900], [R6.64], !P3 ;  /* 0x0690000006007fae */ /* 0x0007e8000d901d48 */
.L_x_371:
[----:B------:R-:W-:Y:S05]  /*79b0*/  BSYNC B0 ;  /* 0x0000000000007941 */ /* 0x000fea0003800000 */
.L_x_370:
[----:B---3--:R-:W-:Y:S01]  /*79c0*/  IADD3 R0, R5, 0x20, RZ ;  /* 0x0000002005007810 */ /* 0x008fe20007ffe0ff */
[----:B------:R3:W1:Y:S01]  /*79d0*/  SHFL.IDX PT, R3, R10, 0x2, 0x181f ;  /* 0x00581f000a037f89 */ /* 0x00066200000e0000 */
[----:B------:R-:W-:Y:S02]  /*79e0*/  BSSY B0, `(.L_x_372) ;  /* 0x0000009000007945 */ /* 0x000fe40003800000 */
[----:B------:R-:W-:Y:S01]  /*79f0*/  ISETP.GE.AND P0, PT, R0, R25, PT ;  /* 0x000000190000720c */ /* 0x000fe20003f06270 */
[----:B----4-:R3:W4:-:S12]  /*7a00*/  SHFL.IDX PT, R6, R11, 0x2, 0x181f ;  /* 0x00581f000b067f89 */ /* 0x01071800000e0000 */
[----:B------:R-:W-:Y:S05]  /*7a10*/  @P0 BRA `(.L_x_373) ;  /* 0x0000005000000947 */ /* 0x000fea0003800000 */
[----:B----4-:R-:W-:Y:S01]  /*7a20*/  LEA R6, P0, R52, R6, 0x1 ;  /* 0x0000000634067211 */ /* 0x010fe200078008ff */
[----:B------:R-:W-:-:S03]  /*7a30*/  IMAD.SHL.U32 R0, R72, 0x2, RZ ;  /* 0x0000000248007824 */ /* 0x000fc600078e00ff */
[----:B-1----:R-:W-:-:S05]  /*7a40*/  LEA.HI.X R7, R52, R3, R53, 0x1, P0 ;  /* 0x0000000334077211 */ /* 0x002fca00000f0c35 */
[----:B------:R-:W-:Y:S01]  /*7a50*/  @!PT LDS RZ, [RZ] ;  /* 0x00000000fffff984 */ /* 0x000fe20000000800 */
[----:B------:R1:W-:Y:S04]  /*7a60*/  LDGSTS.E.BYPASS.LTC128B.128 [R0+0x7100], [R6.64], !P3 ;  /* 0x0710000006007fae */ /* 0x0003e8000d901d48 */
.L_x_373:
[----:B------:R-:W-:Y:S05]  /*7a70*/  BSYNC B0 ;  /* 0x0000000000007941 */ /* 0x000fea0003800000 */
.L_x_372:
[----:B-1----:R-:W-:Y:S01]  /*7a80*/  IADD3 R0, R5, 0x30, RZ ;  /* 0x0000003005007810 */ /* 0x002fe20007ffe0ff */
[----:B------:R1:W2:Y:S01]  /*7a90*/  SHFL.IDX PT, R3, R10, 0x3, 0x181f ;  /* 0x00781f000a037f89 */ /* 0x0002a200000e0000 */
[----:B------:R-:W-:Y:S02]  /*7aa0*/  BSSY B0, `(.L_x_374) ;  /* 0x0000009000007945 */ /* 0x000fe40003800000 */
[----:B------:R-:W-:Y:S01]  /*7ab0*/  ISETP.GE.AND P0, PT, R0, R25, PT ;  /* 0x000000190000720c */ /* 0x000fe20003f06270 */
[----:B----4-:R1:W4:-:S12]  /*7ac0*/  SHFL.IDX PT, R6, R11, 0x3, 0x181f ;  /* 0x00781f000b067f89 */ /* 0x01031800000e0000 */
[----:B------:R-:W-:Y:S05]  /*7ad0*/  @P0 BRA `(.L_x_375) ;  /* 0x0000005000000947 */ /* 0x000fea0003800000 */
[----:B----4-:R-:W-:Y:S01]  /*7ae0*/  LEA R6, P0, R52, R6, 0x1 ;  /* 0x0000000634067211 */ /* 0x010fe200078008ff */
[----:B------:R-:W-:-:S03]  /*7af0*/  IMAD.SHL.U32 R0, R72, 0x2, RZ ;  /* 0x0000000248007824 */ /* 0x000fc600078e00ff */
[----:B--2---:R-:W-:-:S05]  /*7b00*/  LEA.HI.X R7, R52, R3, R53, 0x1, P0 ;  /* 0x0000000334077211 */ /* 0x004fca00000f0c35 */
[----:B------:R-:W-:Y:S01]  /*7b10*/  @!PT LDS RZ, [RZ] ;  /* 0x00000000fffff984 */ /* 0x000fe20000000800 */
[----:B------:R2:W-:Y:S04]  /*7b20*/  LDGSTS.E.BYPASS.LTC128B.128 [R0+0x7900], [R6.64], !P3 ;  /* 0x0790000006007fae */ /* 0x0005e8000d901d48 */
.L_x_375:
[----:B------:R-:W-:Y:S05]  /*7b30*/  BSYNC B0 ;  /* 0x0000000000007941 */ /* 0x000fea0003800000 */
.L_x_374:
[----:B--2---:R-:W-:Y:S01]  /*7b40*/  IADD3 R0, R5, 0x40, RZ ;  /* 0x0000004005007810 */ /* 0x004fe20007ffe0ff */
        /* <DEDUP_REMOVED lines=10> */
.L_x_377:
[----:B------:R-:W-:Y:S05]  /*7bf0*/  BSYNC B0 ;  /* 0x0000000000007941 */ /* 0x000fea0003800000 */
.L_x_376:
        /* <DEDUP_REMOVED lines=11> */
.L_x_379:
[----:B------:R-:W-:Y:S05]  /*7cb0*/  BSYNC B0 ;  /* 0x0000000000007941 */ /* 0x000fea0003800000 */
.L_x_378:
        /* <DEDUP_REMOVED lines=11> */
.L_x_381:
[----:B------:R-:W-:Y:S05]  /*7d70*/  BSYNC B0 ;  /* 0x0000000000007941 */ /* 0x000fea0003800000 */
.L_x_380:
[----:B--2---:R-:W2:Y:S01]  /*7d80*/  LDL R235, [R1+0x28] ;  /* 0x0000280001eb7983 */ /* 0x004ea20000100800 */
[----:B------:R-:W-:Y:S02]  /*7d90*/  IMAD.MOV.U32 R238, RZ, RZ, R20 ;  /* 0x000000ffffee7224 */ /* 0x000fe400078e0014 */
[----:B------:R-:W-:Y:S01]  /*7da0*/  IMAD.MOV.U32 R239, RZ, RZ, R21 ;  /* 0x000000ffffef7224 */ /* 0x000fe200078e0015 */
[----:B------:R-:W3:Y:S01]  /*7db0*/  SHFL.IDX PT, R8, R11, 0x7, 0x181f ;  /* 0x00f81f000b087f89 */ /* 0x000ee200000e0000 */
[----:B-1----:R-:W-:-:S03]  /*7dc0*/  IADD3 R0, R5, 0x70, RZ ;  /* 0x0000007005007810 */ /* 0x002fc60007ffe0ff */
[----:B------:R-:W1:Y:S01]  /*7dd0*/  SHFL.IDX PT, R3, R10, 0x7, 0x181f ;  /* 0x00f81f000a037f89 */ /* 0x000e6200000e0000 */
[----:B------:R-:W-:Y:S01]  /*7de0*/  ISETP.GE.AND P0, PT, R0, R25, PT ;  /* 0x000000190000720c */ /* 0x000fe20003f06270 */
[----:B------:R-:W-:-:S04]  /*7df0*/  IMAD.MOV.U32 R0, RZ, RZ, 0x60 ;  /* 0x00000060ff007424 */ /* 0x000fc800078e00ff */
[C---:B------:R-:W-:Y:S02]  /*7e00*/  IMAD R80, R245.reuse, -0x60, R0 ;  /* 0xffffffa0f5507824 */ /* 0x040fe400078e0200 */
[C---:B------:R-:W-:Y:S02]  /*7e10*/  IMAD R5, R0.reuse, c[0x0][0x1e4], RZ ;  /* 0x0000790000057a24 */ /* 0x040fe400078e02ff */
[----:B------:R-:W-:Y:S01]  /*7e20*/  IMAD.WIDE.U32 R232, R0, c[0x0][0x1e0], RZ ;  /* 0x0000780000e87a25 */ /* 0x000fe200078e00ff */
[----:B------:R-:W-:-:S03]  /*7e30*/  IADD3 R208, R245, -0x1, RZ ;  /* 0xfffffffff5d07810 */ /* 0x000fc60007ffe0ff */
[----:B------:R-:W-:Y:S01]  /*7e40*/  @!P0 IMAD.SHL.U32 R0, R72, 0x2, RZ ;  /* 0x0000000248008824 */ /* 0x000fe200078e00ff */
[----:B---3--:R-:W-:Y:S01]  /*7e50*/  @!P0 LEA R8, P1, R52, R8, 0x1 ;  /* 0x0000000834088211 */ /* 0x008fe200078208ff */
[----:B------:R-:W-:-:S03]  /*7e60*/  IMAD.IADD R216, R233, 0x1, R5 ;  /* 0x00000001e9d87824 */ /* 0x000fc600078e0205 */
[----:B-1----:R-:W-:Y:S01]  /*7e70*/  @!P0 LEA.HI.X R9, R52, R3, R53, 0x1, P1 ;  /* 0x0000000334098211 */ /* 0x002fe200008f0c35 */
[----:B------:R-:W-:Y:S01]  /*7e80*/  IMAD R3, R216, R208, RZ ;  /* 0x000000d0d8037224 */ /* 0x000fe200078e02ff */
[----:B------:R-:W-:Y:S01]  /*7e90*/  SHF.R.S32.HI R87, RZ, 0x1f, R208 ;  /* 0x0000001fff577819 */ /* 0x000fe200000114d0 */
[----:B------:R-:W-:Y:S02]  /*7ea0*/  IMAD.MOV.U32 R238, RZ, RZ, R18 ;  /* 0x000000ffffee7224 */ /* 0x000fe400078e0012 */
[----:B------:R-:W-:Y:S01]  /*7eb0*/  @!PT LDS RZ, [RZ] ;  /* 0x00000000fffff984 */ /* 0x000fe20000000800 */
[----:B------:R1:W-:Y:S04]  /*7ec0*/  @!P0 LDGSTS.E.BYPASS.LTC128B.128 [R0+0x9900], [R8.64], !P3 ;  /* 0x0990000008008fae */ /* 0x0003e8000d901d48 */
[----:B------:R-:W0:Y:S01]  /*7ed0*/  LDGDEPBAR ;  /* 0x00000000000079af */ /* 0x000e220000000000 */
[----:B----4-:R-:W-:-:S04]  /*7ee0*/  IMAD.WIDE.U32 R6, R208, R232, R238 ;  /* 0x000000e8d0067225 */ /* 0x010fc800078e00ee */
[----:B------:R-:W-:Y:S02]  /*7ef0*/  IMAD R3, R87, R232, R3 ;  /* 0x000000e857037224 */ /* 0x000fe400078e0203 */
[----:B------:R-:W-:Y:S02]  /*7f00*/  IMAD.MOV.U32 R230, RZ, RZ, c[0x0][0x1e0] ;  /* 0x00007800ffe67624 */ /* 0x000fe400078e00ff */
[----:B------:R-:W-:Y:S02]  /*7f10*/  IMAD.IADD R7, R7, 0x1, R3 ;  /* 0x0000000107077824 */ /* 0x000fe400078e0203 */
[----:B------:R-:W-:Y:S01]  /*7f20*/  IMAD.MOV.U32 R14, RZ, RZ, c[0x0][0x1e4] ;  /* 0x00007900ff0e7624 */ /* 0x000fe200078e00ff */
[----:B------:R-:W-:Y:S01]  /*7f30*/  BAR.SYNC.DEFER_BLOCKING 0x0 ;  /* 0x0000000000007b1d */ /* 0x000fe20000010000 */
[----:B------:R-:W-:Y:S01]  /*7f40*/  ISETP.GE.AND P5, PT, R52, c[0x0][0x1d4], PT ;  /* 0x0000750034007a0c */ /* 0x000fe20003fa6270 */
[----:B------:R-:W-:-:S04]  /*7f50*/  IMAD.WIDE.U32 R10, R230, 0x20, RZ ;  /* 0x00000020e60a7825 */ /* 0x000fc800078e00ff */
[----:B------:R-:W-:Y:S01]  /*7f60*/  IMAD.SHL.U32 R5, R14, 0x20, RZ ;  /* 0x000000200e057824 */ /* 0x000fe200078e00ff */
[----:B------:R3:W-:Y:S01]  /*7f70*/  STL.64 [R1+0x40], R238 ;  /* 0x000040ee01007387 */ /* 0x0007e20000100a00 */
[----:B------:R-:W-:-:S04]  /*7f80*/  LEA.HI R210, R214, R215, RZ, 0x5 ;  /* 0x000000d7d6d27211 */ /* 0x000fc800078f28ff */
[----:B------:R-:W-:Y:S02]  /*7f90*/  SHF.R.S32.HI R213, RZ, 0x5, R210 ;  /* 0x00000005ffd57819 */ /* 0x000fe400000114d2 */
[----:B--2---:R-:W-:-:S04]  /*7fa0*/  IADD3 R73, R80, R235, -R74 ;  /* 0x000000eb50497210 */ /* 0x004fc80007ffe84a */
[C---:B------:R-:W-:Y:S02]  /*7fb0*/  ISETP.GE.AND P4, PT, R73.reuse, 0x1, PT ;  /* 0x000000014900780c */ /* 0x040fe40003f86270 */
[C---:B------:R-:W-:Y:S02]  /*7fc0*/  ISETP.GE.AND P2, PT, R73.reuse, 0x11, PT ;  /* 0x000000114900780c */ /* 0x040fe40003f46270 */
[----:B------:R-:W-:-:S09]  /*7fd0*/  ISETP.GE.AND P3, PT, R73, 0x21, PT ;  /* 0x000000214900780c */ /* 0x000fd20003f66270 */
[----:B-1----:R-:W-:Y:S02]  /*7fe0*/  @P4 LEA R8, P0, R6, c[0x0][0x1c8], 0x1 ;  /* 0x0000720006084a11 */ /* 0x002fe400078008ff */
[----:B------:R-:W-:Y:S02]  /*7ff0*/  @P2 LEA R0, P1, R230, R6, 0x4 ;  /* 0x00000006e6002211 */ /* 0x000fe400078220ff */
[----:B------:R-:W-:Y:S02]  /*8000*/  @P4 LEA.HI.X R9, R6, c[0x0][0x1cc], R7, 0x1, P0 ;  /* 0x0000730006094a11 */ /* 0x000fe400000f0c07 */
[----:B------:R-:W-:Y:S02]  /*8010*/  @P2 LEA.HI.X R3, R230, R7, R14, 0x4, P1 ;  /* 0x00000007e6032211 */ /* 0x000fe400008f240e */
[----:B------:R-:W-:-:S04]  /*8020*/  @P2 LEA R12, P0, R0, c[0x0][0x1c8], 0x1 ;  /* 0x00007200000c2a11 */ /* 0x000fc800078008ff */
[----:B------:R-:W-:Y:S01]  /*8030*/  @P2 LEA.HI.X R13, R0, c[0x0][0x1cc], R3, 0x1, P0 ;  /* 0x00007300000d2a11 */ /* 0x000fe200000f0c03 */
[----:B------:R-:W-:Y:S01]  /*8040*/  @P4 IMAD.SHL.U32 R0, R72, 0x2, RZ ;  /* 0x0000000248004824 */ /* 0x000fe200078e00ff */
[----:B------:R-:W-:-:S04]  /*8050*/  ISETP.GE.AND P1, PT, R73, 0x31, PT ;  /* 0x000000314900780c */ /* 0x000fc80003f26270 */
[----:B------:R-:W-:Y:S01]  /*8060*/  @!PT LDS RZ, [RZ] ;  /* 0x00000000fffff984 */ /* 0x000fe20000000800 */
[----:B------:R-:W-:Y:S01]  /*8070*/  @!PT LDS RZ, [RZ] ;  /* 0x00000000fffff984 */ /* 0x000fe20000000800 */
[----:B------:R-:W-:Y:S01]  /*8080*/  @!PT LDS RZ, [RZ] ;  /* 0x00000000fffff984 */ /* 0x000fe20000000800 */
[----:B------:R1:W-:Y:S01]  /*8090*/  @P4 LDGSTS.E.BYPASS.LTC128B.128 [R0+0x3100], [R8.64], !P5 ;  /* 0x0310000008004fae */ /* 0x0003e2000e901d48 */
[----:B------:R-:W-:-:S05]  /*80a0*/  @P2 IMAD.SHL.U32 R3, R72, 0x2, RZ ;  /* 0x0000000248032824 */ /* 0x000fca00078e00ff */
[----:B------:R2:W-:Y:S01]  /*80b0*/  @P2 LDGSTS.E.BYPASS.LTC128B.128 [R3+0x3900], [R12.64], !P5 ;  /* 0x039000000c032fae */ /* 0x0005e2000e901d48 */
[----:B------:R-:W-:Y:S02]  /*80c0*/  ISETP.GE.AND P2, PT, R73, 0x41, PT ;  /* 0x000000414900780c */ /* 0x000fe40003f46270 */
[----:B-1----:R-:W-:-:S04]  /*80d0*/  @P3 IADD3 R0, P0, R6, R10, RZ ;  /* 0x0000000a06003210 */ /* 0x002fc80007f1e0ff */
[----:B------:R-:W-:Y:S02]  /*80e0*/  @P3 IADD3.X R5, R7, R11, R5, P0, !PT ;  /* 0x0000000b07053210 */ /* 0x000fe400007fe405 */
[----:B------:R-:W-:Y:S01]  /*80f0*/  @P3 LEA R10, P0, R0, c[0x0][0x1c8], 0x1 ;  /* 0x00007200000a3a11 */ /* 0x000fe200078008ff */
[----:B--2---:R-:W-:-:S03]  /*8100*/  @P1 IMAD R3, R14, 0x30, RZ ;  /* 0x000000300e031824 */ /* 0x004fc600078e02ff */
[----:B------:R-:W-:Y:S01]  /*8110*/  @P3 LEA.HI.X R11, R0, c[0x0][0x1cc], R5, 0x1, P0 ;  /* 0x00007300000b3a11 */ /* 0x000fe200000f0c05 */
[----:B------:R-:W-:Y:S02]  /*8120*/  @P3 IMAD.SHL.U32 R0, R72, 0x2, RZ ;  /* 0x0000000248003824 */ /* 0x000fe400078e00ff */
[----:B------:R-:W-:Y:S01]  /*8130*/  @P1 IMAD.WIDE.U32 R8, R230, 0x30, R6 ;  /* 0x00000030e6081825 */ /* 0x000fe200078e0006 */
[----:B------:R-:W-:Y:S02]  /*8140*/  ISETP.GE.AND P0, PT, R73, 0x51, PT ;  /* 0x000000514900780c */ /* 0x000fe40003f06270 */
[----:B------:R1:W-:Y:S02]  /*8150*/  @P3 LDGSTS.E.BYPASS.LTC128B.128 [R0+0x4100], [R10.64], !P5 ;  /* 0x041000000a003fae */ /* 0x0003e4000e901d48 */
[----:B------:R-:W-:-:S09]  /*8160*/  @P1 LEA R12, P3, R8, c[0x0][0x1c8], 0x1 ;  /* 0x00007200080c1a11 */ /* 0x000fd200078608ff */
[----:B------:R-:W-:Y:S02]  /*8170*/  @P0 IMAD R5, R14, 0x50, RZ ;  /* 0x000000500e050824 */ /* 0x000fe400078e02ff */
[----:B-1----:R-:W-:-:S05]  /*8180*/  @P1 IMAD.IADD R0, R9, 0x1, R3 ;  /* 0x0000000109001824 */ /* 0x002fca00078e0203 */
[----:B------:R-:W-:Y:S02]  /*8190*/  @P1 LEA.HI.X R13, R8, c[0x0][0x1cc], R0, 0x1, P3 ;  /* 0x00007300080d1a11 */ /* 0x000fe400018f0c00 */
[----:B------:R-:W-:-:S04]  /*81a0*/  @P2 LEA R0, P3, R230, R6, 0x6 ;  /* 0x00000006e6002211 */ /* 0x000fc800078630ff */
[C---:B------:R-:W-:Y:S01]  /*81b0*/  @P2 LEA.HI.X R3, R230.reuse, R7, R14, 0x6, P3 ;  /* 0x00000007e6032211 */ /* 0x040fe200018f340e */
[----:B------:R-:W-:Y:S01]  /*81c0*/  @P0 IMAD.WIDE.U32 R6, R230, 0x50, R6 ;  /* 0x00000050e6060825 */ /* 0x000fe200078e0006 */
[----:B------:R-:W-:-:S04]  /*81d0*/  @P2 LEA R10, P3, R0, c[0x0][0x1c8], 0x1 ;  /* 0x00007200000a2a11 */ /* 0x000fc800078608ff */
[----:B------:R-:W-:Y:S01]  /*81e0*/  @P2 LEA.HI.X R11, R0, c[0x0][0x1cc], R3, 0x1, P3 ;  /* 0x00007300000b2a11 */ /* 0x000fe200018f0c03 */
[----:B------:R-:W-:Y:S01]  /*81f0*/  @P0 IMAD.IADD R0, R7, 0x1, R5 ;  /* 0x0000000107000824 */ /* 0x000fe200078e0205 */
[----:B------:R-:W-:Y:S01]  /*8200*/  @P0 LEA R8, P3, R6, c[0x0][0x1c8], 0x1 ;  /* 0x0000720006080a11 */ /* 0x000fe200078608ff */
[C---:B------:R-:W-:Y:S02]  /*8210*/  @P1 IMAD.SHL.U32 R5, R72.reuse, 0x2, RZ ;  /* 0x0000000248051824 */ /* 0x040fe400078e00ff */
[----:B------:R-:W-:Y:S01]  /*8220*/  @P2 IMAD.SHL.U32 R3, R72, 0x2, RZ ;  /* 0x0000000248032824 */ /* 0x000fe200078e00ff */
[----:B------:R-:W-:Y:S01]  /*8230*/  @P0 LEA.HI.X R9, R6, c[0x0][0x1cc], R0, 0x1, P3 ;  /* 0x0000730006090a11 */ /* 0x000fe200018f0c00 */
[----:B------:R-:W-:Y:S01]  /*8240*/  @P0 IMAD.SHL.U32 R0, R72, 0x2, RZ ;  /* 0x0000000248000824 */ /* 0x000fe200078e00ff */
[----:B------:R3:W-:Y:S04]  /*8250*/  @P1 LDGSTS.E.BYPASS.LTC128B.128 [R5+0x4900], [R12.64], !P5 ;  /* 0x049000000c051fae */ /* 0x0007e8000e901d48 */
[----:B------:R3:W-:Y:S04]  /*8260*/  @P2 LDGSTS.E.BYPASS.LTC128B.128 [R3+0x5100], [R10.64], !P5 ;  /* 0x051000000a032fae */ /* 0x0007e8000e901d48 */
[----:B------:R3:W-:Y:S01]  /*8270*/  @P0 LDGSTS.E.BYPASS.LTC128B.128 [R0+0x5900], [R8.64], !P5 ;  /* 0x0590000008000fae */ /* 0x0007e2000e901d48 */
[----:B------:R-:W-:-:S03]  /*8280*/  ISETP.LT.AND P0, PT, RZ, c[0x0][0x27c], PT ;  /* 0x00009f00ff007a0c */ /* 0x000fc60003f01270 */
[----:B------:R-:W0:Y:S10]  /*8290*/  LDGDEPBAR ;  /* 0x00000000000079af */ /* 0x000e340000000000 */
[----:B------:R-:W-:Y:S05]  /*82a0*/  @P0 BRA `(.L_x_382) ;  /* 0x0000002000000947 */ /* 0x000fea0003800000 */
[----:B------:R-:W-:-:S04]  /*82b0*/  DEPBAR.LE SB0, 0x1 ;  /* 0x000080400000791a */ /* 0x000fc80000000000 */
[----:B------:R-:W-:Y:S05]  /*82c0*/  BRA `(.L_x_383) ;  /* 0x00004ac000007947 */ /* 0x000fea0003800000 */
.L_x_382:
[----:B------:R-:W-:Y:S01]  /*82d0*/  ULDC.U8 UR4, c[0x0][0x298] ;  /* 0x0000a60000047ab9 */ /* 0x000fe20000000000 */
[----:B---3-5:R-:W-:Y:S01]  /*82e0*/  SHF.R.S32.HI R0, RZ, 0x1f, R149 ;  /* 0x0000001fff007819 */ /* 0x028fe20000011495 */
[C---:B------:R-:W-:Y:S01]  /*82f0*/  IMAD.WIDE.U32 R12, R149.reuse, c[0x0][0x280], RZ ;  /* 0x0000a000950c7a25 */ /* 0x040fe200078e00ff */
[----:B------:R-:W-:Y:S01]  /*8300*/  ISETP.NE.AND P0, PT, RZ, UR4, PT ;  /* 0x00000004ff007c0c */ /* 0x000fe2000bf05270 */
[----:B------:R-:W-:Y:S01]  /*8310*/  BSSY B2, `(.L_x_383) ;  /* 0x00004a7000027945 */ /* 0x000fe20003800000 */
[-C--:B------:R-:W-:Y:S01]  /*8320*/  LEA.HI R6, R214, R215.reuse, RZ, 0x2 ;  /* 0x000000d7d6067211 */ /* 0x080fe200078f10ff */
[C---:B------:R-:W-:Y:S02]  /*8330*/  IMAD R3, R0.reuse, c[0x0][0x280], RZ ;  /* 0x0000a00000037a24 */ /* 0x040fe400078e02ff */
[----:B------:R-:W-:Y:S01]  /*8340*/  IMAD R0, R0, c[0x0][0x290], RZ ;  /* 0x0000a40000007a24 */ /* 0x000fe200078e02ff */
[----:B------:R-:W-:Y:S01]  /*8350*/  LOP3.LUT R5, R6, 0xfffffffc, RZ, 0xc0, !PT ;  /* 0xfffffffc06057812 */ /* 0x000fe200078ec0ff */
[C---:B------:R-:W-:Y:S01]  /*8360*/  IMAD R3, R149.reuse, c[0x0][0x284], R3 ;  /* 0x0000a10095037a24 */ /* 0x040fe200078e0203 */
[----:B------:R-:W-:Y:S01]  /*8370*/  SHF.R.S32.HI R54, RZ, 0x2, R6 ;  /* 0x00000002ff367819 */ /* 0x000fe20000011406 */
[----:B------:R-:W-:Y:S01]  /*8380*/  IMAD R0, R149, c[0x0][0x294], R0 ;  /* 0x0000a50095007a24 */ /* 0x000fe200078e0200 */
[----:B------:R-:W-:Y:S01]  /*8390*/  IADD3 R5, -R5, R215, RZ ;  /* 0x000000d705057210 */ /* 0x000fe20007ffe1ff */
[----:B------:R-:W-:Y:S01]  /*83a0*/  IMAD.WIDE.U32 R10, R149, c[0x0][0x290], RZ ;  /* 0x0000a400950a7a25 */ /* 0x000fe200078e00ff */
[----:B------:R-:W-:-:S02]  /*83b0*/  IADD3 R24, R209, R54, RZ ;  /* 0x00000036d1187210 */ /* 0x000fc40007ffe0ff */
[----:B------:R-:W-:Y:S01]  /*83c0*/  IADD3 R9, R3, R13, RZ ;  /* 0x0000000d03097210 */ /* 0x000fe20007ffe0ff */
[----:B------:R-:W-:Y:S01]  /*83d0*/  IMAD.IADD R7, R0, 0x1, R11 ;  /* 0x0000000100077824 */ /* 0x000fe200078e020b */
[C---:B------:R-:W-:Y:S01]  /*83e0*/  SHF.L.U32 R26, R5.reuse, 0x3, RZ ;  /* 0x00000003051a7819 */ /* 0x040fe200000006ff */
[----:B------:R-:W-:Y:S01]  /*83f0*/  IMAD R0, R5, 0x20, R24 ;  /* 0x0000002005007824 */ /* 0x000fe200078e0218 */
[----:B------:R-:W-:Y:S05]  /*8400*/  @!P0 BRA `(.L_x_384) ;  /* 0x000025c000008947 */ /* 0x000fea0003800000 */
[----:B------:R-:W-:Y:S01]  /*8410*/  ISETP.NE.AND P1, PT, R237, 0x1, PT ;  /* 0x00000001ed00780c */ /* 0x000fe20003f25270 */
[----:B------:R-:W-:Y:S01]  /*8420*/  IMAD.MOV.U32 R8, RZ, RZ, R12 ;  /* 0x000000ffff087224 */ /* 0x000fe200078e000c */
[----:B------:R-:W-:Y:S01]  /*8430*/  MOV R6, R10 ;  /* 0x0000000a00067202 */ /* 0x000fe20000000f00 */
[----:B------:R-:W-:Y:S01]  /*8440*/  BSSY B0, `(.L_x_385) ;  /* 0x000002e000007945 */ /* 0x000fe20003800000 */
[----:B------:R-:W-:Y:S01]  /*8450*/  IMAD.SHL.U32 R16, R5, 0x4, RZ ;  /* 0x0000000405107824 */ /* 0x000fe200078e00ff */
[----:B------:R-:W-:Y:S01]  /*8460*/  CS2R R38, SRZ ;  /* 0x0000000000267805 */ /* 0x000fe2000001ff00 */
[----:B------:R-:W-:Y:S01]  /*8470*/  CS2R R28, SRZ ;  /* 0x00000000001c7805 */ /* 0x000fe2000001ff00 */
[----:B------:R-:W-:Y:S01]  /*8480*/  CS2R R14, SRZ ;  /* 0x00000000000e7805 */ /* 0x000fe2000001ff00 */
[----:B------:R-:W-:Y:S01]  /*8490*/  CS2R R30, SRZ ;  /* 0x00000000001e7805 */ /* 0x000fe2000001ff00 */
[----:B------:R-:W-:-:S04]  /*84a0*/  CS2R R18, SRZ ;  /* 0x0000000000127805 */ /* 0x000fc8000001ff00 */
[----:B------:R-:W-:-:S05]  /*84b0*/  @P1 IMAD.HI.U32 R3, R0, c[0x0][0x2c8], RZ ;  /* 0x0000b20000031a27 */ /* 0x000fca00078e00ff */
[----:B------:R-:W-:-:S04]  /*84c0*/  @P1 SHF.R.U32.HI R0, RZ, c[0x0][0x2cc], R3 ;  /* 0x0000b300ff001a19 */ /* 0x000fc80000011603 */
[----:B------:R-:W-:Y:S01]  /*84d0*/  SHF.R.S32.HI R3, RZ, 0x1f, R0 ;  /* 0x0000001fff037819 */ /* 0x000fe20000011400 */
[----:B------:R-:W-:-:S04]  /*84e0*/  IMAD.WIDE.U32 R8, R0, c[0x0][0x280], R8 ;  /* 0x0000a00000087a25 */ /* 0x000fc800078e0008 */
[C---:B------:R-:W-:Y:S01]  /*84f0*/  IMAD R11, R3.reuse, c[0x0][0x280], RZ ;  /* 0x0000a000030b7a24 */ /* 0x040fe200078e02ff */
[----:B------:R-:W-:Y:S01]  /*8500*/  LEA R21, P1, R8, c[0x0][0x270], 0x1 ;  /* 0x00009c0008157a11 */ /* 0x000fe200078208ff */
[----:B------:R-:W-:Y:S02]  /*8510*/  IMAD R10, R3, c[0x0][0x290], RZ ;  /* 0x0000a400030a7a24 */ /* 0x000fe400078e02ff */
[----:B------:R-:W-:-:S04]  /*8520*/  IMAD.WIDE.U32 R6, R0, c[0x0][0x290], R6 ;  /* 0x0000a40000067a25 */ /* 0x000fc800078e0006 */
[----:B------:R-:W-:Y:S01]  /*8530*/  IMAD R3, R0, c[0x0][0x284], R11 ;  /* 0x0000a10000037a24 */ /* 0x000fe200078e020b */
[----:B------:R-:W-:Y:S01]  /*8540*/  LEA R22, P0, R6, c[0x0][0x288], 0x1 ;  /* 0x0000a20006167a11 */ /* 0x000fe200078008ff */
[----:B------:R-:W-:Y:S02]  /*8550*/  IMAD R0, R0, c[0x0][0x294], R10 ;  /* 0x0000a50000007a24 */ /* 0x000fe400078e020a */
[----:B------:R-:W-:-:S03]  /*8560*/  IMAD.IADD R3, R9, 0x1, R3 ;  /* 0x0000000109037824 */ /* 0x000fc600078e0203 */
[----:B------:R-:W-:Y:S02]  /*8570*/  IADD3 R0, R7, R0, RZ ;  /* 0x0000000007007210 */ /* 0x000fe40007ffe0ff */
[----:B------:R-:W-:Y:S02]  /*8580*/  LEA.HI.X R20, R8, c[0x0][0x274], R3, 0x1, P1 ;  /* 0x00009d0008147a11 */ /* 0x000fe400008f0c03 */
[----:B------:R-:W-:Y:S01]  /*8590*/  LEA.HI.X R17, R6, c[0x0][0x28c], R0, 0x1, P0 ;  /* 0x0000a30006117a11 */ /* 0x000fe200000f0c00 */
[----:B------:R1:W2:Y:S01]  /*85a0*/  SHFL.IDX PT, R8, R21, RZ, 0x1c1f ;  /* 0x001c1fff15087589 */ /* 0x0002a200000e0000 */
[----:B------:R-:W-:-:S03]  /*85b0*/  ISETP.GE.AND P0, PT, R24, R25, PT ;  /* 0x000000191800720c */ /* 0x000fc60003f06270 */
[----:B------:R1:W3:Y:S04]  /*85c0*/  SHFL.IDX PT, R6, R22, RZ, 0x1c1f ;  /* 0x001c1fff16067589 */ /* 0x0002e800000e0000 */
[----:B------:R1:W4:Y:S04]  /*85d0*/  SHFL.IDX PT, R9, R20, RZ, 0x1c1f ;  /* 0x001c1fff14097589 */ /* 0x00032800000e0000 */
[----:B------:R1:W1:Y:S02]  /*85e0*/  SHFL.IDX PT, R7, R17, RZ, 0x1c1f ;  /* 0x001c1fff11077589 */ /* 0x00026400000e0000 */
[----:B------:R-:W-:Y:S05]  /*85f0*/  @P0 BRA `(.L_x_386) ;  /* 0x0000012000000947 */ /* 0x000fea0003800000 */
[C---:B------:R-:W-:Y:S01]  /*8600*/  IADD3 R3, R16.reuse, 0x10, RZ ;  /* 0x0000001010037810 */ /* 0x040fe20007ffe0ff */
[----:B------:R-:W-:Y:S01]  /*8610*/  CS2R R14, SRZ ;  /* 0x00000000000e7805 */ /* 0x000fe2000001ff00 */
[----:B------:R-:W-:Y:S01]  /*8620*/  ISETP.GE.AND P1, PT, R16, c[0x0][0x27c], PT ;  /* 0x00009f0010007a0c */ /* 0x000fe20003f26270 */
[----:B------:R-:W-:Y:S01]  /*8630*/  CS2R R18, SRZ ;  /* 0x0000000000127805 */ /* 0x000fe2000001ff00 */
[----:B------:R-:W-:Y:S01]  /*8640*/  ISETP.GE.AND P0, PT, R3, c[0x0][0x27c], PT ;  /* 0x00009f0003007a0c */ /* 0x000fe20003f06270 */
[----:B------:R-:W-:Y:S01]  /*8650*/  CS2R R28, SRZ ;  /* 0x00000000001c7805 */ /* 0x000fe2000001ff00 */
[----:B------:R-:W-:-:S09]  /*8660*/  CS2R R30, SRZ ;  /* 0x00000000001e7805 */ /* 0x000fd2000001ff00 */
[----:B--2-4-:R-:W-:Y:S02]  /*8670*/  @!P1 IMAD.WIDE R12, R16, 0x2, R8 ;  /* 0x00000002100c9825 */ /* 0x014fe400078e0208 */
[----:B------:R-:W-:-:S03]  /*8680*/  @!P0 SHF.R.S32.HI R0, RZ, 0x1f, R3 ;  /* 0x0000001fff008819 */ /* 0x000fc60000011403 */
[----:B------:R2:W5:Y:S01]  /*8690*/  @!P1 LD.E.64 R14, [R12.64] ;  /* 0x000000080c0e9980 */ /* 0x000562000c101b00 */
[----:B------:R-:W-:-:S04]  /*86a0*/  @!P0 LEA.HI R0, R0, R3, RZ, 0x2 ;  /* 0x0000000300008211 */ /* 0x000fc800078f10ff */
[----:B------:R-:W-:-:S05]  /*86b0*/  @!P0 LOP3.LUT R0, R0, 0xfffffffc, RZ, 0xc0, !PT ;  /* 0xfffffffc00008812 */ /* 0x000fca00078ec0ff */
[----:B------:R-:W-:-:S04]  /*86c0*/  @!P0 IMAD.WIDE R10, R0, 0x2, R8 ;  /* 0x00000002000a8825 */ /* 0x000fc800078e0208 */
[--C-:B-1-3--:R-:W-:Y:S01]  /*86d0*/  @!P0 IMAD.WIDE R8, R0, 0x2, R6.reuse ;  /* 0x0000000200088825 */ /* 0x10afe200078e0206 */
[----:B------:R2:W5:Y:S03]  /*86e0*/  @!P0 LD.E.64 R28, [R10.64] ;  /* 0x000000080a1c8980 */ /* 0x000566000c101b00 */
[----:B------:R-:W-:Y:S01]  /*86f0*/  @!P1 IMAD.WIDE R6, R16, 0x2, R6 ;  /* 0x0000000210069825 */ /* 0x000fe200078e0206 */
[----:B------:R2:W5:Y:S04]  /*8700*/  @!P0 LD.E.64 R30, [R8.64] ;  /* 0x00000008081e8980 */ /* 0x000568000c101b00 */
[----:B------:R2:W5:Y:S02]  /*8710*/  @!P1 LD.E.64 R18, [R6.64] ;  /* 0x0000000806129980 */ /* 0x000564000c101b00 */
.L_x_386:
[----:B------:R-:W-:Y:S05]  /*8720*/  BSYNC B0 ;  /* 0x0000000000007941 */ /* 0x000fea0003800000 */
.L_x_385:
[----:B------:R-:W-:Y:S01]  /*8730*/  IADD3 R0, R24, 0x20, RZ ;  /* 0x0000002018007810 */ /* 0x000fe20007ffe0ff */
[----:B--2--5:R-:W-:Y:S01]  /*8740*/  IMAD.MOV.U32 R10, RZ, RZ, R28 ;  /* 0x000000ffff0a7224 */ /* 0x024fe200078e001c */
[----:B----4-:R2:W4:Y:S01]  /*8750*/  SHFL.IDX PT, R9, R20, 0x1, 0x1c1f ;  /* 0x003c1f0014097f89 */ /* 0x01052200000e0000 */
[----:B------:R-:W-:Y:S01]  /*8760*/  IMAD.MOV.U32 R5, RZ, RZ, R29 ;  /* 0x000000ffff057224 */ /* 0x000fe200078e001d */
[----:B------:R-:W-:Y:S01]  /*8770*/  ISETP.GE.AND P0, PT, R0, R25, PT ;  /* 0x000000190000720c */ /* 0x000fe20003f06270 */
[----:B------:R-:W-:Y:S01]  /*8780*/  IMAD.MOV.U32 R3, RZ, RZ, R14 ;  /* 0x000000ffff037224 */ /* 0x000fe200078e000e */
[----:B------:R-:W-:Y:S01]  /*8790*/  PRMT R60, R60, 0x5410, R10 ;  /* 0x000054103c3c7816 */ /* 0x000fe2000000000a */
[----:B------:R-:W-:Y:S01]  /*87a0*/  IMAD.MOV.U32 R0, RZ, RZ, R15 ;  /* 0x000000ffff007224 */ /* 0x000fe200078e000f */
[----:B------:R-:W-:Y:S01]  /*87b0*/  PRMT R61, R61, 0x5410, R5 ;  /* 0x000054103d3d7816 */ /* 0x000fe20000000005 */
[----:B------:R-:W-:Y:S01]  /*87c0*/  IMAD.MOV.U32 R10, RZ, RZ, R30 ;  /* 0x000000ffff0a7224 */ /* 0x000fe200078e001e */
[----:B------:R-:W-:Y:S01]  /*87d0*/  PRMT R27, R27, 0x5410, R3 ;  /* 0x000054101b1b7816 */ /* 0x000fe20000000003 */
[----:B------:R-:W-:Y:S01]  /*87e0*/  IMAD.MOV.U32 R5, RZ, RZ, R31 ;  /* 0x000000ffff057224 */ /* 0x000fe200078e001f */
[----:B------:R-:W-:Y:S01]  /*87f0*/  PRMT R55, R55, 0x5410, R0 ;  /* 0x0000541037377816 */ /* 0x000fe20000000000 */
[----:B------:R-:W-:Y:S01]  /*8800*/  IMAD.MOV.U32 R3, RZ, RZ, R18 ;  /* 0x000000ffff037224 */ /* 0x000fe200078e0012 */
[----:B------:R2:W3:Y:S01]  /*8810*/  SHFL.IDX PT, R8, R21, 0x1, 0x1c1f ;  /* 0x003c1f0015087f89 */ /* 0x0004e200000e0000 */
[----:B------:R-:W-:Y:S01]  /*8820*/  IMAD.MOV.U32 R0, RZ, RZ, R19 ;  /* 0x000000ffff007224 */ /* 0x000fe200078e0013 */
[----:B------:R-:W-:Y:S01]  /*8830*/  BSSY B0, `(.L_x_387) ;  /* 0x000001d000007945 */ /* 0x000fe20003800000 */
[----:B------:R-:W-:Y:S01]  /*8840*/  PRMT R60, R10, 0x7610, R60 ;  /* 0x000076100a3c7816 */ /* 0x000fe2000000003c */
[----:B-1----:R2:W1:Y:S01]  /*8850*/  SHFL.IDX PT, R7, R17, 0x1, 0x1c1f ;  /* 0x003c1f0011077f89 */ /* 0x00246200000e0000 */
[----:B------:R-:W-:Y:S01]  /*8860*/  PRMT R61, R5, 0x7610, R61 ;  /* 0x00007610053d7816 */ /* 0x000fe2000000003d */
[----:B------:R-:W-:Y:S01]  /*8870*/  CS2R R32, SRZ ;  /* 0x0000000000207805 */ /* 0x000fe2000001ff00 */
[----:B------:R-:W-:Y:S01]  /*8880*/  PRMT R27, R3, 0x7610, R27 ;  /* 0x00007610031b7816 */ /* 0x000fe2000000001b */
[----:B---3--:R2:W3:Y:S01]  /*8890*/  SHFL.IDX PT, R6, R22, 0x1, 0x1c1f ;  /* 0x003c1f0016067f89 */ /* 0x0084e200000e0000 */
[----:B------:R-:W-:Y:S01]  /*88a0*/  PRMT R55, R0, 0x7610, R55 ;  /* 0x0000761000377816 */ /* 0x000fe20000000037 */
[----:B------:R-:W-:Y:S01]  /*88b0*/  CS2R R36, SRZ ;  /* 0x0000000000247805 */ /* 0x000fe2000001ff00 */
[----:B------:R-:W-:Y:S01]  /*88c0*/  CS2R R34, SRZ ;  /* 0x0000000000227805 */ /* 0x000fe2000001ff00 */
[----:B------:R-:W-:Y:S05]  /*88d0*/  @P0 BRA `(.L_x_388) ;  /* 0x0000012000000947 */ /* 0x000fea0003800000 */
[C---:B----4-:R-:W-:Y:S01]  /*88e0*/  IADD3 R3, R16.reuse, 0x10, RZ ;  /* 0x0000001010037810 */ /* 0x050fe20007ffe0ff */
[----:B------:R-:W-:Y:S01]  /*88f0*/  CS2R R32, SRZ ;  /* 0x0000000000207805 */ /* 0x000fe2000001ff00 */
[----:B------:R-:W-:Y:S01]  /*8900*/  ISETP.GE.AND P1, PT, R16, c[0x0][0x27c], PT ;  /* 0x00009f0010007a0c */ /* 0x000fe20003f26270 */
[----:B------:R-:W-:Y:S01]  /*8910*/  CS2R R34, SRZ ;  /* 0x0000000000227805 */ /* 0x000fe2000001ff00 */
[----:B------:R-:W-:Y:S01]  /*8920*/  ISETP.GE.AND P0, PT, R3, c[0x0][0x27c], PT ;  /* 0x00009f0003007a0c */ /* 0x000fe20003f06270 */
[----:B------:R-:W-:Y:S01]  /*8930*/  CS2R R38, SRZ ;  /* 0x0000000000267805 */ /* 0x000fe2000001ff00 */
[----:B------:R-:W-:-:S09]  /*8940*/  CS2R R36, SRZ ;  /* 0x0000000000247805 */ /* 0x000fd2000001ff00 */
[----:B------:R-:W-:Y:S02]  /*8950*/  @!P1 IMAD.WIDE R12, R16, 0x2, R8 ;  /* 0x00000002100c9825 */ /* 0x000fe400078e0208 */
        /* <DEDUP_REMOVED lines=10> */
.L_x_388:
[----:B----4-:R-:W-:Y:S05]  /*8a00*/  BSYNC B0 ;  /* 0x0000000000007941 */ /* 0x010fea0003800000 */
.L_x_387:
[----:B------:R-:W-:Y:S01]  /*8a10*/  IADD3 R0, R24, 0x40, RZ ;  /* 0x0000004018007810 */ /* 0x000fe20007ffe0ff */
[----:B-----5:R-:W-:Y:S01]  /*8a20*/  IMAD.MOV.U32 R10, RZ, RZ, R38 ;  /* 0x000000ffff0a7224 */ /* 0x020fe200078e0026 */
[----:B------:R4:W2:Y:S01]  /*8a30*/  SHFL.IDX PT, R9, R20, 0x2, 0x1c1f ;  /* 0x005c1f0014097f89 */ /* 0x0008a200000e0000 */
        /* <DEDUP_REMOVED lines=23> */
[----:B------:R-:W-:Y:S01]  /*8bb0*/  CS2R R46, SRZ ;  /* 0x00000000002e7805 */ /* 0x000fe2000001ff00 */
[----:B------:R-:W-:Y:S01]  /*8bc0*/  CS2R R42, SRZ ;  /* 0x00000000002a7805 */ /* 0x000fe2000001ff00 */
[----:B------:R-:W-:Y:S05]  /*8bd0*/  @P0 BRA `(.L_x_390) ;  /* 0x0000012000000947 */ /* 0x000fea0003800000 */
[C---:B--2---:R-:W-:Y:S01]  /*8be0*/  IADD3 R3, R16.reuse, 0x10, RZ ;  /* 0x0000001010037810 */ /* 0x044fe20007ffe0ff */
        /* <DEDUP_REMOVED lines=17> */
.L_x_390:
[----:B--2---:R-:W-:Y:S05]  /*8d00*/  BSYNC B0 ;  /* 0x0000000000007941 */ /* 0x004fea0003800000 */
.L_x_389:
[----:B------:R-:W-:Y:S01]  /*8d10*/  IADD3 R0, R24, 0x60, RZ ;  /* 0x0000006018007810 */ /* 0x000fe20007ffe0ff */
[----:B-----5:R-:W-:Y:S01]  /*8d20*/  IMAD.MOV.U32 R10, RZ, RZ, R44 ;  /* 0x000000ffff0a7224 */ /* 0x020fe200078e002c */
[----:B------:R2:W4:Y:S01]  /*8d30*/  SHFL.IDX PT, R9, R20, 0x3, 0x1c1f ;  /* 0x007c1f0014097f89 */ /* 0x00052200000e0000 */
        /* <DEDUP_REMOVED lines=42> */
.L_x_392:
[----:B----4-:R-:W-:Y:S05]  /*8fe0*/  BSYNC B0 ;  /* 0x0000000000007941 */ /* 0x010fea0003800000 */
.L_x_391:
[----:B------:R-:W-:Y:S01]  /*8ff0*/  SHF.R.S32.HI R0, RZ, 0x1f, R54 ;  /* 0x0000001fff007819 */ /* 0x000fe20000011436 */
[----:B---3-5:R-:W-:Y:S01]  /*9000*/  IMAD.MOV.U32 R6, RZ, RZ, R58 ;  /* 0x000000ffff067224 */ /* 0x028fe200078e003a */
[----:B------:R-:W-:-:S04]  /*9010*/  DEPBAR.LE SB0, 0x1 ;  /* 0x000080400000791a */ /* 0x000fc80000000000 */
[----:B------:R-:W-:Y:S01]  /*9020*/  LEA.HI R0, R0, R54, RZ, 0x3 ;  /* 0x0000003600007211 */ /* 0x000fe200078f18ff */
[----:B------:R-:W-:Y:S01]  /*9030*/  IMAD.MOV.U32 R5, RZ, RZ, R59 ;  /* 0x000000ffff057224 */ /* 0x000fe200078e003b */
[----:B------:R-:W-:Y:S01]  /*9040*/  BSSY B1, `(.L_x_393) ;  /* 0x0000079000017945 */ /* 0x000fe20003800000 */
[----:B------:R-:W-:Y:S01]  /*9050*/  IMAD.MOV.U32 R3, RZ, RZ, R48 ;  /* 0x000000ffff037224 */ /* 0x000fe200078e0030 */
[----:B------:R-:W-:Y:S01]  /*9060*/  LOP3.LUT R0, R0, 0xfffffff8, RZ, 0xc0, !PT ;  /* 0xfffffff800007812 */ /* 0x000fe200078ec0ff */
[----:B-1----:R-:W-:Y:S01]  /*9070*/  IMAD.MOV.U32 R7, RZ, RZ, R57 ;  /* 0x000000ffff077224 */ /* 0x002fe200078e0039 */
[----:B------:R-:W-:Y:S02]  /*9080*/  PRMT R70, R6, 0x5410, R5 ;  /* 0x0000541006467816 */ /* 0x000fe40000000005 */
[----:B------:R-:W-:Y:S01]  /*9090*/  PRMT R69, R3, 0x7610, R69 ;  /* 0x0000761003457816 */ /* 0x000fe20000000045 */
[----:B------:R-:W-:-:S03]  /*90a0*/  IMAD.IADD R0, R54, 0x1, -R0 ;  /* 0x0000000136007824 */ /* 0x000fc600078e0a00 */
[----:B------:R-:W-:Y:S01]  /*90b0*/  PRMT R69, R69, 0x5410, R7 ;  /* 0x0000541045457816 */ /* 0x000fe20000000007 */
[C---:B------:R-:W-:Y:S01]  /*90c0*/  IMAD.SHL.U32 R6, R0.reuse, 0x40, RZ ;  /* 0x0000004000067824 */ /* 0x040fe200078e00ff */
[----:B------:R-:W-:Y:S01]  /*90d0*/  BAR.SYNC.DEFER_BLOCKING 0x0 ;  /* 0x0000000000007b1d */ /* 0x000fe20000010000 */
[----:B------:R-:W-:-:S03]  /*90e0*/  LOP3.LUT P1, RZ, R0, 0x4, RZ, 0xc0, !PT ;  /* 0x0000000400ff7812 */ /* 0x000fc6000782c0ff */
[----:B------:R-:W-:Y:S01]  /*90f0*/  LOP3.LUT R0, R6, 0x1c0, RZ, 0xc0, !PT ;  /* 0x000001c006007812 */ /* 0x000fe200078ec0ff */
[----:B------:R-:W-:-:S03]  /*9100*/  IMAD.MOV.U32 R6, RZ, RZ, R56 ;  /* 0x000000ffff067224 */ /* 0x000fc600078e0038 */
[----:B------:R-:W-:Y:S02]  /*9110*/  LOP3.LUT R5, R0, 0x18, R26, 0xf8, !PT ;  /* 0x0000001800057812 */ /* 0x000fe400078ef81a */
[----:B------:R-:W-:Y:S01]  /*9120*/  SHF.R.U32.HI R3, RZ, 0x3, R0 ;  /* 0x00000003ff037819 */ /* 0x000fe20000011600 */
[----:B------:R-:W-:-:S03]  /*9130*/  IMAD.MOV.U32 R0, RZ, RZ, R49 ;  /* 0x000000ffff007224 */ /* 0x000fc600078e0031 */
[----:B------:R-:W-:Y:S01]  /*9140*/  LOP3.LUT R5, R5, R3, RZ, 0x3c, !PT ;  /* 0x0000000305057212 */ /* 0x000fe200078e3cff */
[----:B------:R-:W-:Y:S01]  /*9150*/  IMAD.IADD R3, R25, 0x1, -R209 ;  /* 0x0000000119037824 */ /* 0x000fe200078e0ad1 */
[----:B------:R-:W-:Y:S01]  /*9160*/  PRMT R26, R0, 0x5410, R6 ;  /* 0x00005410001a7816 */ /* 0x000fe20000000006 */
[----:B------:R-:W-:Y:S02]  /*9170*/  IMAD.MOV.U32 R6, RZ, RZ, R50 ;  /* 0x000000ffff067224 */ /* 0x000fe400078e0032 */
[----:B------:R-:W-:Y:S01]  /*9180*/  IMAD R0, R213, 0x200, R5 ;  /* 0x00000200d5007824 */ /* 0x000fe200078e0205 */
[----:B------:R-:W-:Y:S01]  /*9190*/  IMNMX R23, R3, 0x80, PT ;  /* 0x0000008003177817 */ /* 0x000fe20003800200 */
[----:B------:R-:W-:-:S03]  /*91a0*/  IMAD.MOV.U32 R5, RZ, RZ, R51 ;  /* 0x000000ffff057224 */ /* 0x000fc600078e0033 */
[----:B------:R-:W-:Y:S02]  /*91b0*/  ISETP.GE.AND P0, PT, R54, R23, PT ;  /* 0x000000173600720c */ /* 0x000fe40003f06270 */
[C---:B------:R-:W-:Y:S02]  /*91c0*/  IADD3 R3, R0.reuse, 0x20, RZ ;  /* 0x0000002000037810 */ /* 0x040fe40007ffe0ff */
[----:B------:R-:W-:Y:S02]  /*91d0*/  @P1 IADD3 R3, R0, -0x20, RZ ;  /* 0xffffffe000031810 */ /* 0x000fe40007ffe0ff */
[----:B------:R-:W-:Y:S02]  /*91e0*/  PRMT R25, R6, 0x5410, R5 ;  /* 0x0000541006197816 */ /* 0x000fe40000000005 */
[----:B--2---:R-:W-:Y:S02]  /*91f0*/  LEA R21, R0, 0x6100, 0x1 ;  /* 0x0000610000157811 */ /* 0x004fe400078e08ff */
[----:B------:R-:W-:-:S03]  /*9200*/  LEA R22, R3, 0x6100, 0x1 ;  /* 0x0000610003167811 */ /* 0x000fc600078e08ff */
[----:B------:R-:W-:Y:S05]  /*9210*/  @P0 BRA `(.L_x_394) ;  /* 0x000005b000000947 */ /* 0x000fea0003800000 */
[----:B------:R-:W-:Y:S01]  /*9220*/  ISETP.GE.AND P0, PT, R16, c[0x0][0x27c], PT ;  /* 0x00009f0010007a0c */ /* 0x000fe20003f06270 */
[----:B------:R-:W-:-:S12]  /*9230*/  BSSY B0, `(.L_x_395) ;  /* 0x000002c000007945 */ /* 0x000fd80003800000 */
[----:B------:R-:W-:Y:S05]  /*9240*/  @P0 BRA `(.L_x_396) ;  /* 0x000002a000000947 */ /* 0x000fea0003800000 */
[----:B------:R-:W1:Y:S01]  /*9250*/  LDS.128 R8, [R21] ;  /* 0x0000000015087984 */ /* 0x000e620000000c00 */
[----:B------:R-:W-:Y:S02]  /*9260*/  SHF.R.U32.HI R0, RZ, 0x10, R19 ;  /* 0x00000010ff007819 */ /* 0x000fe40000011613 */
[----:B------:R-:W-:Y:S02]  /*9270*/  SHF.R.U32.HI R3, RZ, 0x10, R15 ;  /* 0x00000010ff037819 */ /* 0x000fe4000001160f */
[----:B------:R-:W-:Y:S02]  /*9280*/  SHF.R.U64 R18, R18, 0x10, R19 ;  /* 0x0000001012127819 */ /* 0x000fe40000001213 */
[----:B------:R-:W-:Y:S01]  /*9290*/  SHF.R.U64 R20, R14, 0x10, R15 ;  /* 0x000000100e147819 */ /* 0x000fe2000000120f */
[----:B------:R-:W-:Y:S02]  /*92a0*/  HADD2.F32 R19, -RZ, R3.H0_H0 ;  /* 0x20000003ff137230 */ /* 0x000fe40000004100 */
[----:B------:R-:W-:-:S02]  /*92b0*/  HADD2.F32 R3, -RZ, R27.H1_H1 ;  /* 0x3000001bff037230 */ /* 0x000fc40000004100 */
[--C-:B-1----:R-:W-:Y:S02]  /*92c0*/  HADD2.F32 R6, -RZ, R11.reuse.H0_H0 ;  /* 0x2000000bff067230 */ /* 0x102fe40000004100 */
[--C-:B------:R-:W-:Y:S02]  /*92d0*/  HADD2.F32 R13, -RZ, R10.reuse.H0_H0 ;  /* 0x2000000aff0d7230 */ /* 0x100fe40000004100 */
[----:B------:R-:W-:Y:S02]  /*92e0*/  HADD2.F32 R12, -RZ, R10.H1_H1 ;  /* 0x3000000aff0c7230 */ /* 0x000fe40000004100 */
[----:B------:R-:W-:Y:S02]  /*92f0*/  HADD2.F32 R11, -RZ, R11.H1_H1 ;  /* 0x3000000bff0b7230 */ /* 0x000fe40000004100 */
[----:B------:R-:W-:Y:S02]  /*9300*/  HADD2.F32 R10, -RZ, R0.H0_H0 ;  /* 0x20000000ff0a7230 */ /* 0x000fe40000004100 */
[----:B------:R-:W-:-:S02]  /*9310*/  HADD2.F32 R5, -RZ, R8.H0_H0 ;  /* 0x20000008ff057230 */ /* 0x000fc40000004100 */
[----:B------:R-:W-:Y:S01]  /*9320*/  HADD2.F32 R8, -RZ, R8.H1_H1 ;  /* 0x30000008ff087230 */ /* 0x000fe20000004100 */
[-C--:B------:R-:W-:Y:S01]  /*9330*/  FMUL.FTZ R7, R11, R10.reuse ;  /* 0x0000000a0b077220 */ /* 0x080fe20000410000 */
[----:B------:R-:W-:Y:S02]  /*9340*/  HADD2.F32 R0, -RZ, R27.H0_H0 ;  /* 0x2000001bff007230 */ /* 0x000fe40000004100 */
[--C-:B------:R-:W-:Y:S01]  /*9350*/  HADD2.F32 R15, -RZ, R9.reuse.H0_H0 ;  /* 0x20000009ff0f7230 */ /* 0x100fe20000004100 */
[CC--:B------:R-:W-:Y:S01]  /*9360*/  FFMA.FTZ R17, R6.reuse, R19.reuse, -R7 ;  /* 0x0000001306117223 */ /* 0x0c0fe20000010807 */
[----:B------:R-:W-:Y:S01]  /*9370*/  HADD2.F32 R14, -RZ, R9.H1_H1 ;  /* 0x30000009ff0e7230 */ /* 0x000fe20000004100 */
[----:B------:R-:W-:Y:S02]  /*9380*/  FMUL.FTZ R9, R6, R10 ;  /* 0x0000000a06097220 */ /* 0x000fe40000410000 */
[-C--:B------:R-:W-:Y:S02]  /*9390*/  FMUL.FTZ R10, R8, R0.reuse ;  /* 0x00000000080a7220 */ /* 0x080fe40000410000 */
[----:B------:R-:W-:Y:S01]  /*93a0*/  FMUL.FTZ R6, R5, R0 ;  /* 0x0000000005067220 */ /* 0x000fe20000410000 */
[----:B------:R-:W-:Y:S01]  /*93b0*/  HADD2.F32 R0, -RZ, R55.H0_H0 ;  /* 0x20000037ff007230 */ /* 0x000fe20000004100 */
[----:B------:R-:W-:Y:S01]  /*93c0*/  FFMA.FTZ R11, R11, R19, R9 ;  /* 0x000000130b0b7223 */ /* 0x000fe20000010009 */
[----:B------:R-:W-:Y:S01]  /*93d0*/  HADD2.F32 R9, -RZ, R18.H0_H0 ;  /* 0x20000012ff097230 */ /* 0x000fe20000004100 */
[----:B------:R-:W-:-:S02]  /*93e0*/  FFMA.FTZ R7, R5, R3, -R10 ;  /* 0x0000000305077223 */ /* 0x000fc4000001080a */
[----:B------:R-:W-:Y:S01]  /*93f0*/  FFMA.FTZ R8, R8, R3, R6 ;  /* 0x0000000308087223 */ /* 0x000fe20000010006 */
[----:B------:R-:W-:Y:S01]  /*9400*/  HADD2.F32 R3, -RZ, R55.H1_H1 ;  /* 0x30000037ff037230 */ /* 0x000fe20000004100 */
[-C--:B------:R-:W-:Y:S01]  /*9410*/  FMUL.FTZ R5, R12, R0.reuse ;  /* 0x000000000c057220 */ /* 0x080fe20000410000 */
[----:B------:R-:W-:Y:S01]  /*9420*/  HADD2.F32 R6, -RZ, R20.H0_H0 ;  /* 0x20000014ff067230 */ /* 0x000fe20000004100 */
[----:B------:R-:W-:Y:S01]  /*9430*/  FMUL.FTZ R10, R13, R0 ;  /* 0x000000000d0a7220 */ /* 0x000fe20000410000 */
[----:B------:R-:W-:Y:S01]  /*9440*/  F2FP.PACK_AB R11, R11, R17 ;  /* 0x000000110b0b723e */ /* 0x000fe200000000ff */
[----:B------:R-:W-:Y:S01]  /*9450*/  FMUL.FTZ R0, R14, R9 ;  /* 0x000000090e007220 */ /* 0x000fe20000410000 */
[----:B------:R-:W-:Y:S01]  /*9460*/  F2FP.PACK_AB R8, R8, R7 ;  /* 0x000000070808723e */ /* 0x000fe200000000ff */
[----:B------:R-:W-:Y:S02]  /*9470*/  FMUL.FTZ R9, R15, R9 ;  /* 0x000000090f097220 */ /* 0x000fe40000410000 */
[----:B------:R-:W-:-:S02]  /*9480*/  FFMA.FTZ R5, R13, R3, -R5 ;  /* 0x000000030d057223 */ /* 0x000fc40000010805 */
[----:B------:R-:W-:Y:S02]  /*9490*/  FFMA.FTZ R10, R12, R3, R10 ;  /* 0x000000030c0a7223 */ /* 0x000fe4000001000a */
[-C--:B------:R-:W-:Y:S02]  /*94a0*/  FFMA.FTZ R0, R15, R6.reuse, -R0 ;  /* 0x000000060f007223 */ /* 0x080fe40000010800 */
[----:B------:R-:W-:Y:S01]  /*94b0*/  FFMA.FTZ R9, R14, R6, R9 ;  /* 0x000000060e097223 */ /* 0x000fe20000010009 */
[----:B------:R-:W-:-:S04]  /*94c0*/  F2FP.PACK_AB R10, R10, R5 ;  /* 0x000000050a0a723e */ /* 0x000fc800000000ff */
[----:B------:R-:W-:-:S05]  /*94d0*/  F2FP.PACK_AB R9, R9, R0 ;  /* 0x000000000909723e */ /* 0x000fca00000000ff */
[----:B------:R1:W-:Y:S02]  /*94e0*/  STS.128 [R21], R8 ;  /* 0x0000000815007388 */ /* 0x0003e40000000c00 */
.L_x_396:
[----:B------:R-:W-:Y:S05]  /*94f0*/  BSYNC B0 ;  /* 0x0000000000007941 */ /* 0x000fea0003800000 */
.L_x_395:
[----:B------:R-:W-:-:S04]  /*9500*/  IADD3 R0, R16, 0x10, RZ ;  /* 0x0000001010007810 */ /* 0x000fc80007ffe0ff */
[----:B------:R-:W-:-:S13]  /*9510*/  ISETP.GE.AND P0, PT, R0, c[0x0][0x27c], PT ;  /* 0x00009f0000007a0c */ /* 0x000fda0003f06270 */
[----:B------:R-:W-:Y:S05]  /*9520*/  @P0 BRA `(.L_x_394) ;  /* 0x000002a000000947 */ /* 0x000fea0003800000 */
[----:B-1----:R-:W1:Y:S01]  /*9530*/  LDS.128 R8, [R22] ;  /* 0x0000000016087984 */ /* 0x002e620000000c00 */
[----:B------:R-:W-:Y:S02]  /*9540*/  SHF.R.U32.HI R0, RZ, 0x10, R31 ;  /* 0x00000010ff007819 */ /* 0x000fe4000001161f */
[----:B------:R-:W-:Y:S02]  /*9550*/  SHF.R.U32.HI R3, RZ, 0x10, R29 ;  /* 0x00000010ff037819 */ /* 0x000fe4000001161d */
[----:B------:R-:W-:Y:S02]  /*9560*/  SHF.R.U64 R17, R30, 0x10, R31 ;  /* 0x000000101e117819 */ /* 0x000fe4000000121f */
[----:B------:R-:W-:Y:S01]  /*9570*/  SHF.R.U64 R19, R28, 0x10, R29 ;  /* 0x000000101c137819 */ /* 0x000fe2000000121d */
[----:B------:R-:W-:Y:S02]  /*9580*/  HADD2.F32 R20, -RZ, R3.H0_H0 ;  /* 0x20000003ff147230 */ /* 0x000fe40000004100 */
[----:B------:R-:W-:-:S02]  /*9590*/  HADD2.F32 R3, -RZ, R60.H1_H1 ;  /* 0x3000003cff037230 */ /* 0x000fc40000004100 */
[----:B------:R-:W-:Y:S02]  /*95a0*/  HADD2.F32 R19, -RZ, R19.H0_H0 ;  /* 0x20000013ff137230 */ /* 0x000fe40000004100 */
[--C-:B-1----:R-:W-:Y:S02]  /*95b0*/  HADD2.F32 R6, -RZ, R11.reuse.H0_H0 ;  /* 0x2000000bff067230 */ /* 0x102fe40000004100 */
[--C-:B------:R-:W-:Y:S02]  /*95c0*/  HADD2.F32 R13, -RZ, R10.reuse.H0_H0 ;  /* 0x2000000aff0d7230 */ /* 0x100fe40000004100 */
[----:B------:R-:W-:Y:S02]  /*95d0*/  HADD2.F32 R12, -RZ, R10.H1_H1 ;  /* 0x3000000aff0c7230 */ /* 0x000fe40000004100 */
[----:B------:R-:W-:Y:S02]  /*95e0*/  HADD2.F32 R11, -RZ, R11.H1_H1 ;  /* 0x3000000bff0b7230 */ /* 0x000fe40000004100 */
[----:B------:R-:W-:-:S02]  /*95f0*/  HADD2.F32 R10, -RZ, R0.H0_H0 ;  /* 0x20000000ff0a7230 */ /* 0x000fc40000004100 */
[--C-:B------:R-:W-:Y:S02]  /*9600*/  HADD2.F32 R5, -RZ, R8.reuse.H0_H0 ;  /* 0x20000008ff057230 */ /* 0x100fe40000004100 */
[----:B------:R-:W-:Y:S01]  /*9610*/  HADD2.F32 R8, -RZ, R8.H1_H1 ;  /* 0x30000008ff087230 */ /* 0x000fe20000004100 */
[----:B------:R-:W-:Y:S01]  /*9620*/  FMUL.FTZ R7, R11, R10 ;  /* 0x0000000a0b077220 */ /* 0x000fe20000410000 */
[----:B------:R-:W-:Y:S02]  /*9630*/  HADD2.F32 R0, -RZ, R60.H0_H0 ;  /* 0x2000003cff007230 */ /* 0x000fe40000004100 */
[--C-:B------:R-:W-:Y:S01]  /*9640*/  HADD2.F32 R15, -RZ, R9.reuse.H0_H0 ;  /* 0x20000009ff0f7230 */ /* 0x100fe20000004100 */
[C---:B------:R-:W-:Y:S01]  /*9650*/  FFMA.FTZ R18, R6.reuse, R20, -R7 ;  /* 0x0000001406127223 */ /* 0x040fe20000010807 */
[----:B------:R-:W-:Y:S01]  /*9660*/  HADD2.F32 R14, -RZ, R9.H1_H1 ;  /* 0x30000009ff0e7230 */ /* 0x000fe20000004100 */
[----:B------:R-:W-:Y:S02]  /*9670*/  FMUL.FTZ R9, R6, R10 ;  /* 0x0000000a06097220 */ /* 0x000fe40000410000 */
[----:B------:R-:W-:-:S02]  /*9680*/  FMUL.FTZ R10, R8, R0 ;  /* 0x00000000080a7220 */ /* 0x000fc40000410000 */
[----:B------:R-:W-:Y:S01]  /*9690*/  FMUL.FTZ R6, R5, R0 ;  /* 0x0000000005067220 */ /* 0x000fe20000410000 */
[----:B------:R-:W-:Y:S01]  /*96a0*/  HADD2.F32 R0, -RZ, R61.H0_H0 ;  /* 0x2000003dff007230 */ /* 0x000fe20000004100 */
[----:B------:R-:W-:Y:S01]  /*96b0*/  FFMA.FTZ R11, R11, R20, R9 ;  /* 0x000000140b0b7223 */ /* 0x000fe20000010009 */
[----:B------:R-:W-:Y:S01]  /*96c0*/  HADD2.F32 R9, -RZ, R17.H0_H0 ;  /* 0x20000011ff097230 */ /* 0x000fe20000004100 */
[-C--:B------:R-:W-:Y:S02]  /*96d0*/  FFMA.FTZ R7, R5, R3.reuse, -R10 ;  /* 0x0000000305077223 */ /* 0x080fe4000001080a */
[----:B------:R-:W-:Y:S01]  /*96e0*/  FFMA.FTZ R8, R8, R3, R6 ;  /* 0x0000000308087223 */ /* 0x000fe20000010006 */
[----:B------:R-:W-:Y:S01]  /*96f0*/  HADD2.F32 R3, -RZ, R61.H1_H1 ;  /* 0x3000003dff037230 */ /* 0x000fe20000004100 */
[----:B------:R-:W-:Y:S01]  /*9700*/  FMUL.FTZ R5, R12, R0 ;  /* 0x000000000c057220 */ /* 0x000fe20000410000 */
[----:B------:R-:W-:Y:S01]  /*9710*/  F2FP.PACK_AB R11, R11, R18 ;  /* 0x000000120b0b723e */ /* 0x000fe200000000ff */
[----:B------:R-:W-:Y:S01]  /*9720*/  FMUL.FTZ R10, R13, R0 ;  /* 0x000000000d0a7220 */ /* 0x000fe20000410000 */
[----:B------:R-:W-:Y:S01]  /*9730*/  F2FP.PACK_AB R8, R8, R7 ;  /* 0x000000070808723e */ /* 0x000fe200000000ff */
[----:B------:R-:W-:-:S02]  /*9740*/  FMUL.FTZ R0, R14, R9 ;  /* 0x000000090e007220 */ /* 0x000fc40000410000 */
[----:B------:R-:W-:Y:S02]  /*9750*/  FMUL.FTZ R9, R15, R9 ;  /* 0x000000090f097220 */ /* 0x000fe40000410000 */
[-C--:B------:R-:W-:Y:S02]  /*9760*/  FFMA.FTZ R5, R13, R3.reuse, -R5 ;  /* 0x000000030d057223 */ /* 0x080fe40000010805 */
[----:B------:R-:W-:Y:S02]  /*9770*/  FFMA.FTZ R10, R12, R3, R10 ;  /* 0x000000030c0a7223 */ /* 0x000fe4000001000a */
[-C--:B------:R-:W-:Y:S02]  /*9780*/  FFMA.FTZ R0, R15, R19.reuse, -R0 ;  /* 0x000000130f007223 */ /* 0x080fe40000010800 */
[----:B------:R-:W-:Y:S01]  /*9790*/  FFMA.FTZ R9, R14, R19, R9 ;  /* 0x000000130e097223 */ /* 0x000fe20000010009 */
[----:B------:R-:W-:-:S04]  /*97a0*/  F2FP.PACK_AB R10, R10, R5 ;  /* 0x000000050a0a723e */ /* 0x000fc800000000ff */
[----:B------:R-:W-:-:S05]  /*97b0*/  F2FP.PACK_AB R9, R9, R0 ;  /* 0x000000000909723e */ /* 0x000fca00000000ff */
[----:B------:R1:W-:Y:S02]  /*97c0*/  STS.128 [R22], R8 ;  /* 0x0000000816007388 */ /* 0x0003e40000000c00 */
.L_x_394:
[----:B------:R-:W-:Y:S05]  /*97d0*/  BSYNC B1 ;  /* 0x0000000000017941 */ /* 0x000fea0003800000 */
.L_x_393:
        /* <DEDUP_REMOVED lines=48> */
[----:B------:R1:W-:Y:S02]  /*9ae0*/  STS.128 [R21+0x1000], R8 ;  /* 0x0010000815007388 */ /* 0x0003e40000000c00 */
.L_x_400:
[----:B------:R-:W-:Y:S05]  /*9af0*/  BSYNC B0 ;  /* 0x0000000000007941 */ /* 0x000fea0003800000 */
.L_x_399:
[----:B------:R-:W-:-:S04]  /*9b00*/  IADD3 R0, R16, 0x10, RZ ;  /* 0x0000001010007810 */ /* 0x000fc80007ffe0ff */
[----:B------:R-:W-:-:S13]  /*9b10*/  ISETP.GE.AND P0, PT, R0, c[0x0][0x27c], PT ;  /* 0x00009f0000007a0c */ /* 0x000fda0003f06270 */
        /* <DEDUP_REMOVED lines=43> */
.L_x_398:
[----:B------:R-:W-:Y:S05]  /*9dd0*/  BSYNC B1 ;  /* 0x0000000000017941 */ /* 0x000fea0003800000 */
.L_x_397:
        /* <DEDUP_REMOVED lines=30> */
[--C-:B------:R-:W-:Y:S01]  /*9fc0*/  HADD2.F32 R0, -RZ, R66.reuse.H0_H0 ;  /* 0x20000042ff007230 */ /* 0x100fe20000004100 */
        /* <DEDUP_REMOVED lines=18> */
.L_x_404:
[----:B------:R-:W-:Y:S05]  /*a0f0*/  BSYNC B0 ;  /* 0x0000000000007941 */ /* 0x000fea0003800000 */
.L_x_403:
        /* <DEDUP_REMOVED lines=45> */
.L_x_402:
[----:B------:R-:W-:Y:S05]  /*a3d0*/  BSYNC B1 ;  /* 0x0000000000017941 */ /* 0x000fea0003800000 */
.L_x_401:
[----:B------:R-:W-:-:S04]  /*a3e0*/  IADD3 R0, R54, 0x60, RZ ;  /* 0x0000006036007810 */ /* 0x000fc80007ffe0ff */
        /* <DEDUP_REMOVED lines=11> */
[----:B------:R-:W-:-:S02]  /*a4a0*/  HADD2.F32 R3, -RZ, R69.H0_H0 ;  /* 0x20000045ff037230 */ /* 0x000fc40000004100 */
        /* <DEDUP_REMOVED lines=16> */
[----:B------:R-:W-:Y:S01]  /*a5b0*/  HADD2.F32 R0, -RZ, R25.H1_H1 ;  /* 0x30000019ff007230 */ /* 0x000fe20000004100 */
[----:B------:R-:W-:Y:S01]  /*a5c0*/  FFMA.FTZ R11, R11, R20, R9 ;  /* 0x000000140b0b7223 */ /* 0x000fe20000010009 */
[----:B------:R-:W-:Y:S01]  /*a5d0*/  HADD2.F32 R9, -RZ, R17.H0_H0 ;  /* 0x20000011ff097230 */ /* 0x000fe20000004100 */
[-C--:B------:R-:W-:Y:S02]  /*a5e0*/  FFMA.FTZ R7, R5, R3.reuse, -R10 ;  /* 0x0000000305077223 */ /* 0x080fe4000001080a */
[----:B------:R-:W-:Y:S01]  /*a5f0*/  FFMA.FTZ R8, R8, R3, R6 ;  /* 0x0000000308087223 */ /* 0x000fe20000010006 */
[----:B------:R-:W-:Y:S01]  /*a600*/  HADD2.F32 R3, -RZ, R26.H0_H0 ;  /* 0x2000001aff037230 */ /* 0x000fe20000004100 */
        /* <DEDUP_REMOVED lines=13> */
.L_x_407:
[----:B------:R-:W-:Y:S05]  /*a6e0*/  BSYNC B0 ;  /* 0x0000000000007941 */ /* 0x000fea0003800000 */
.L_x_406:
        /* <DEDUP_REMOVED lines=18> */
[-C--:B------:R-:W-:Y:S01]  /*a810*/  FMUL.FTZ R7, R11, R10.reuse ;  /* 0x0000000a0b077220 */ /* 0x080fe20000410000 */
[----:B------:R-:W-:Y:S02]  /*a820*/  HADD2.F32 R0, -RZ, R26.H1_H1 ;  /* 0x3000001aff007230 */ /* 0x000fe40000004100 */
        /* <DEDUP_REMOVED lines=11> */
[----:B------:R-:W-:Y:S01]  /*a8e0*/  HADD2.F32 R3, -RZ, R70.H1_H1 ;  /* 0x30000046ff037230 */ /* 0x000fe20000004100 */
[-C--:B------:R-:W-:Y:S01]  /*a8f0*/  FMUL.FTZ R5, R12, R0.reuse ;  /* 0x000000000c057220 */ /* 0x080fe20000410000 */
        /* <DEDUP_REMOVED lines=11> */
[----:B------:R1:W-:Y:S01]  /*a9b0*/  STS.128 [R22+0x3000], R8 ;  /* 0x0030000816007388 */ /* 0x0003e20000000c00 */
[----:B------:R-:W-:Y:S05]  /*a9c0*/  BRA `(.L_x_405) ;  /* 0x000023b000007947 */ /* 0x000fea0003800000 */
.L_x_384:
[----:B------:R-:W-:Y:S01]  /*a9d0*/  ISETP.NE.AND P0, PT, R237, 0x1, PT ;  /* 0x00000001ed00780c */ /* 0x000fe20003f05270 */
[----:B------:R-:W-:Y:S01]  /*a9e0*/  IMAD.MOV.U32 R8, RZ, RZ, R12 ;  /* 0x000000ffff087224 */ /* 0x000fe200078e000c */
[----:B------:R-:W-:Y:S01]  /*a9f0*/  ISETP.GE.AND P2, PT, R26, c[0x0][0x27c], PT ;  /* 0x00009f001a007a0c */ /* 0x000fe20003f46270 */
[----:B------:R-:W-:Y:S01]  /*aa00*/  IMAD.MOV.U32 R6, RZ, RZ, R10 ;  /* 0x000000ffff067224 */ /* 0x000fe200078e000a */
[----:B------:R-:W-:Y:S01]  /*aa10*/  SHF.R.S32.HI R27, RZ, 0x1f, R26 ;  /* 0x0000001fff1b7819 */ /* 0x000fe2000001141a */
[----:B------:R-:W-:Y:S01]  /*aa20*/  CS2R R22, SRZ ;  /* 0x0000000000167805 */ /* 0x000fe2000001ff00 */
[----:B------:R-:W-:-:S07]  /*aa30*/  CS2R R20, SRZ ;  /* 0x0000000000147805 */ /* 0x000fce000001ff00 */
[----:B------:R-:W-:-:S05]  /*aa40*/  @P0 IMAD.HI.U32 R3, R0, c[0x0][0x2c8], RZ ;  /* 0x0000b20000030a27 */ /* 0x000fca00078e00ff */
[----:B------:R-:W-:-:S04]  /*aa50*/  @P0 SHF.R.U32.HI R0, RZ, c[0x0][0x2cc], R3 ;  /* 0x0000b300ff000a19 */ /* 0x000fc80000011603 */
[----:B------:R-:W-:Y:S01]  /*aa60*/  SHF.R.S32.HI R3, RZ, 0x1f, R0 ;  /* 0x0000001fff037819 */ /* 0x000fe20000011400 */
[----:B------:R-:W-:-:S04]  /*aa70*/  IMAD.WIDE.U32 R8, R0, c[0x0][0x280], R8 ;  /* 0x0000a00000087a25 */ /* 0x000fc800078e0008 */
[C---:B------:R-:W-:Y:S01]  /*aa80*/  IMAD R5, R3.reuse, c[0x0][0x280], RZ ;  /* 0x0000a00003057a24 */ /* 0x040fe200078e02ff */
[----:B------:R-:W-:Y:S01]  /*aa90*/  LEA R14, P0, R8, c[0x0][0x270], 0x1 ;  /* 0x00009c00080e7a11 */ /* 0x000fe200078008ff */
[----:B------:R-:W-:Y:S02]  /*aaa0*/  IMAD R3, R3, c[0x0][0x290], RZ ;  /* 0x0000a40003037a24 */ /* 0x000fe400078e02ff */
[C---:B------:R-:W-:Y:S02]  /*aab0*/  IMAD R5, R0.reuse, c[0x0][0x284], R5 ;  /* 0x0000a10000057a24 */ /* 0x040fe400078e0205 */
[----:B------:R-:W-:-:S04]  /*aac0*/  IMAD.WIDE.U32 R6, R0, c[0x0][0x290], R6 ;  /* 0x0000a40000067a25 */ /* 0x000fc800078e0006 */
[----:B------:R-:W-:Y:S02]  /*aad0*/  IMAD.IADD R5, R9, 0x1, R5 ;  /* 0x0000000109057824 */ /* 0x000fe400078e0205 */
[----:B------:R-:W-:-:S03]  /*aae0*/  IMAD R0, R0, c[0x0][0x294], R3 ;  /* 0x0000a50000007a24 */ /* 0x000fc600078e0203 */
[----:B------:R-:W-:Y:S01]  /*aaf0*/  LEA.HI.X R12, R8, c[0x0][0x274], R5, 0x1, P0 ;  /* 0x00009d00080c7a11 */ /* 0x000fe200000f0c05 */
[----:B------:R-:W-:Y:S01]  /*ab00*/  IMAD.IADD R0, R7, 0x1, R0 ;  /* 0x0000000107007824 */ /* 0x000fe200078e0200 */
[----:B------:R-:W1:Y:S01]  /*ab10*/  SHFL.IDX PT, R8, R14, RZ, 0x1c1f ;  /* 0x001c1fff0e087589 */ /* 0x000e6200000e0000 */
[----:B------:R-:W-:-:S03]  /*ab20*/  LEA R13, P0, R6, c[0x0][0x288], 0x1 ;  /* 0x0000a200060d7a11 */ /* 0x000fc600078008ff */
[----:B------:R-:W2:Y:S01]  /*ab30*/  SHFL.IDX PT, R7, R12, RZ, 0x1c1f ;  /* 0x001c1fff0c077589 */ /* 0x000ea200000e0000 */
[----:B------:R-:W-:Y:S02]  /*ab40*/  LEA.HI.X R11, R6, c[0x0][0x28c], R0, 0x1, P0 ;  /* 0x0000a300060b7a11 */ /* 0x000fe400000f0c00 */
[----:B------:R-:W-:Y:S01]  /*ab50*/  ISETP.GE.OR P0, PT, R24, R25, P2 ;  /* 0x000000191800720c */ /* 0x000fe20001706670 */
[----:B------:R-:W3:Y:S04]  /*ab60*/  SHFL.IDX PT, R6, R13, RZ, 0x1c1f ;  /* 0x001c1fff0d067589 */ /* 0x000ee800000e0000 */
[----:B------:R-:W4:Y:S08]  /*ab70*/  SHFL.IDX PT, R5, R11, RZ, 0x1c1f ;  /* 0x001c1fff0b057589 */ /* 0x000f3000000e0000 */
[C---:B------:R-:W-:Y:S01]  /*ab80*/  @!P0 IMAD.SHL.U32 R0, R26.reuse, 0x2, RZ ;  /* 0x000000021a008824 */ /* 0x040fe200078e00ff */
[----:B------:R-:W-:-:S04]  /*ab90*/  @!P0 SHF.L.U64.HI R3, R26, 0x1, R27 ;  /* 0x000000011a038819 */ /* 0x000fc8000001021b */
[----:B-1----:R-:W-:-:S05]  /*aba0*/  @!P0 IADD3 R8, P1, R8, R0, RZ ;  /* 0x0000000008088210 */ /* 0x002fca0007f3e0ff */
[--C-:B--2---:R-:W-:Y:S01]  /*abb0*/  @!P0 IMAD.X R9, R7, 0x1, R3.reuse, P1 ;  /* 0x0000000107098824 */ /* 0x104fe200008e0603 */
[----:B---3--:R-:W-:Y:S01]  /*abc0*/  @!P0 IADD3 R6, P1, R6, R0, RZ ;  /* 0x0000000006068210 */ /* 0x008fe20007f3e0ff */
[----:B------:R-:W-:Y:S01]  /*abd0*/  CS2R R18, SRZ ;  /* 0x0000000000127805 */ /* 0x000fe2000001ff00 */
[----:B------:R-:W-:Y:S02]  /*abe0*/  CS2R R16, SRZ ;  /* 0x0000000000107805 */ /* 0x000fe4000001ff00 */
[----:B------:R1:W2:Y:S01]  /*abf0*/  @!P0 LD.E.128 R20, [R8.64] ;  /* 0x0000000808148980 */ /* 0x0002a2000c101d00 */
[----:B----4-:R-:W-:-:S05]  /*ac00*/  @!P0 IMAD.X R7, R5, 0x1, R3, P1 ;  /* 0x0000000105078824 */ /* 0x010fca00008e0603 */
[----:B------:R3:W4:Y:S01]  /*ac10*/  @!P0 LD.E.128 R16, [R6.64] ;  /* 0x0000000806108980 */ /* 0x000722000c101d00 */
[----:B------:R-:W-:Y:S01]  /*ac20*/  IADD3 R0, R24, 0x20, RZ ;  /* 0x0000002018007810 */ /* 0x000fe20007ffe0ff */
[----:B------:R-:W-:Y:S01]  /*ac30*/  BSSY B0, `(.L_x_408) ;  /* 0x0000025000007945 */ /* 0x000fe20003800000 */
[----:B------:R-:W-:Y:S01]  /*ac40*/  CS2R R34, SRZ ;  /* 0x0000000000227805 */ /* 0x000fe2000001ff00 */
[----:B------:R2:W2:Y:S01]  /*ac50*/  SHFL.IDX PT, R15, R12, 0x1, 0x1c1f ;  /* 0x003c1f000c0f7f89 */ /* 0x0004a200000e0000 */
[----:B------:R-:W-:Y:S01]  /*ac60*/  ISETP.GE.AND P0, PT, R0, R25, PT ;  /* 0x000000190000720c */ /* 0x000fe20003f06270 */
[----:B------:R-:W-:Y:S01]  /*ac70*/  CS2R R32, SRZ ;  /* 0x0000000000207805 */ /* 0x000fe2000001ff00 */
[----:B------:R-:W-:Y:S01]  /*ac80*/  CS2R R30, SRZ ;  /* 0x00000000001e7805 */ /* 0x000fe2000001ff00 */
[----:B------:R2:W2:Y:S01]  /*ac90*/  SHFL.IDX PT, R10, R11, 0x1, 0x1c1f ;  /* 0x003c1f000b0a7f89 */ /* 0x0004a200000e0000 */
[----:B------:R-:W-:-:S03]  /*aca0*/  CS2R R28, SRZ ;  /* 0x00000000001c7805 */ /* 0x000fc6000001ff00 */
[----:B-1----:R1:W1:Y:S04]  /*acb0*/  SHFL.IDX PT, R9, R13, 0x1, 0x1c1f ;  /* 0x003c1f000d097f89 */ /* 0x00226800000e0000 */
[----:B---3--:R3:W1:Y:S01]  /*acc0*/  SHFL.IDX PT, R7, R14, 0x1, 0x1c1f ;  /* 0x003c1f000e077f89 */ /* 0x00866200000e0000 */
[----:B--2---:R-:W-:Y:S01]  /*acd0*/  IMAD.MOV.U32 R3, RZ, RZ, R20 ;  /* 0x000000ffff037224 */ /* 0x004fe200078e0014 */
[----:B------:R-:W-:Y:S01]  /*ace0*/  MOV R6, R22 ;  /* 0x0000001600067202 */ /* 0x000fe20000000f00 */
[----:B------:R-:W-:Y:S02]  /*acf0*/  IMAD.MOV.U32 R0, RZ, RZ, R21 ;  /* 0x000000ffff007224 */ /* 0x000fe400078e0015 */
[----:B------:R-:W-:Y:S01]  /*ad00*/  IMAD.MOV.U32 R5, RZ, RZ, R23 ;  /* 0x000000ffff057224 */ /* 0x000fe200078e0017 */
[----:B------:R-:W-:-:S02]  /*ad10*/  PRMT R67, R3, 0x5410, R6 ;  /* 0x0000541003437816 */ /* 0x000fc40000000006 */
[----:B------:R-:W-:Y:S01]  /*ad20*/  PRMT R37, R37, 0x5410, R0 ;  /* 0x0000541025257816 */ /* 0x000fe20000000000 */
[----:B----4-:R-:W-:Y:S01]  /*ad30*/  IMAD.MOV.U32 R6, RZ, RZ, R18 ;  /* 0x000000ffff067224 */ /* 0x010fe200078e0012 */
[----:B------:R-:W-:Y:S01]  /*ad40*/  PRMT R65, R65, 0x5410, R5 ;  /* 0x0000541041417816 */ /* 0x000fe20000000005 */
[----:B------:R-:W-:Y:S01]  /*ad50*/  IMAD.MOV.U32 R3, RZ, RZ, R16 ;  /* 0x000000ffff037224 */ /* 0x000fe200078e0010 */
[----:B------:R-:W-:Y:S01]  /*ad60*/  MOV R5, R19 ;  /* 0x0000001300057202 */ /* 0x000fe20000000f00 */
[----:B------:R-:W-:-:S03]  /*ad70*/  IMAD.MOV.U32 R0, RZ, RZ, R17 ;  /* 0x000000ffff007224 */ /* 0x000fc600078e0011 */
[----:B------:R-:W-:Y:S02]  /*ad80*/  PRMT R66, R3, 0x5410, R6 ;  /* 0x0000541003427816 */ /* 0x000fe40000000006 */
[----:B------:R-:W-:Y:S02]  /*ad90*/  PRMT R65, R5, 0x7610, R65 ;  /* 0x0000761005417816 */ /* 0x000fe40000000041 */
[----:B------:R-:W-:Y:S01]  /*ada0*/  PRMT R37, R0, 0x7610, R37 ;  /* 0x0000761000257816 */ /* 0x000fe20000000025 */
[----:B------:R-:W-:Y:S05]  /*adb0*/  @P0 BRA `(.L_x_409) ;  /* 0x000000c000000947 */ /* 0x000fea0003800000 */
[----:B-1-3--:R-:W-:Y:S01]  /*adc0*/  CS2R R32, SRZ ;  /* 0x0000000000207805 */ /* 0x00afe2000001ff00 */
[----:B------:R-:W-:Y:S01]  /*add0*/  CS2R R30, SRZ ;  /* 0x00000000001e7805 */ /* 0x000fe2000001ff00 */
[----:B------:R-:W-:Y:S01]  /*ade0*/  CS2R R28, SRZ ;  /* 0x00000000001c7805 */ /* 0x000fe2000001ff00 */
[----:B------:R-:W-:Y:S05]  /*adf0*/  @P2 BRA `(.L_x_409) ;  /* 0x0000008000002947 */ /* 0x000fea0003800000 */
[C---:B------:R-:W-:Y:S01]  /*ae00*/  IMAD.SHL.U32 R6, R26.reuse, 0x2, RZ ;  /* 0x000000021a067824 */ /* 0x040fe200078e00ff */
[----:B------:R-:W-:-:S04]  /*ae10*/  SHF.L.U64.HI R0, R26, 0x1, R27 ;  /* 0x000000011a007819 */ /* 0x000fc8000001021b */
[-C--:B------:R-:W-:Y:S02]  /*ae20*/  IADD3 R8, P1, R7, R6.reuse, RZ ;  /* 0x0000000607087210 */ /* 0x080fe40007f3e0ff */
[----:B------:R-:W-:-:S03]  /*ae30*/  IADD3 R6, P0, R9, R6, RZ ;  /* 0x0000000609067210 */ /* 0x000fc60007f1e0ff */
[--C-:B------:R-:W-:Y:S02]  /*ae40*/  IMAD.X R9, R15, 0x1, R0.reuse, P1 ;  /* 0x000000010f097824 */ /* 0x100fe400008e0600 */
[----:B------:R-:W-:-:S03]  /*ae50*/  IMAD.X R7, R10, 0x1, R0, P0 ;  /* 0x000000010a077824 */ /* 0x000fc600000e0600 */
[----:B------:R1:W5:Y:S04]  /*ae60*/  LD.E.128 R32, [R8.64] ;  /* 0x0000000808207980 */ /* 0x000368000c101d00 */
[----:B------:R1:W5:Y:S02]  /*ae70*/  LD.E.128 R28, [R6.64] ;  /* 0x00000008061c7980 */ /* 0x000364000c101d00 */
.L_x_409:
[----:B-1-3--:R-:W-:Y:S05]  /*ae80*/  BSYNC B0 ;  /* 0x0000000000007941 */ /* 0x00afea0003800000 */
.L_x_408:
[----:B------:R-:W1:Y:S01]  /*ae90*/  SHFL.IDX PT, R5, R14, 0x2, 0x1c1f ;  /* 0x005c1f000e057f89 */ /* 0x000e6200000e0000 */
[----:B------:R-:W-:Y:S01]  /*aea0*/  IADD3 R0, R24, 0x40, RZ ;  /* 0x0000004018007810 */ /* 0x000fe20007ffe0ff */
[----:B------:R-:W-:Y:S01]  /*aeb0*/  CS2R R50, SRZ ;  /* 0x0000000000327805 */ /* 0x000fe2000001ff00 */
[----:B------:R-:W-:Y:S01]  /*aec0*/  CS2R R48, SRZ ;  /* 0x0000000000307805 */ /* 0x000fe2000001ff00 */
[----:B------:R-:W2:Y:S01]  /*aed0*/  SHFL.IDX PT, R7, R12, 0x2, 0x1c1f ;  /* 0x005c1f000c077f89 */ /* 0x000ea200000e0000 */
[----:B------:R-:W-:-:S03]  /*aee0*/  ISETP.GE.OR P0, PT, R0, R25, P2 ;  /* 0x000000190000720c */ /* 0x000fc60001706670 */
[----:B------:R-:W3:Y:S04]  /*aef0*/  SHFL.IDX PT, R6, R13, 0x2, 0x1c1f ;  /* 0x005c1f000d067f89 */ /* 0x000ee800000e0000 */
[----:B------:R-:W4:Y:S06]  /*af00*/  SHFL.IDX PT, R10, R11, 0x2, 0x1c1f ;  /* 0x005c1f000b0a7f89 */ /* 0x000f2c00000e0000 */
[C---:B------:R-:W-:Y:S01]  /*af10*/  @!P0 IMAD.SHL.U32 R0, R26.reuse, 0x2, RZ ;  /* 0x000000021a008824 */ /* 0x040fe200078e00ff */
[----:B------:R-:W-:-:S04]  /*af20*/  @!P0 SHF.L.U64.HI R3, R26, 0x1, R27 ;  /* 0x000000011a038819 */ /* 0x000fc8000001021b */
[----:B-1----:R-:W-:-:S05]  /*af30*/  @!P0 IADD3 R8, P1, R5, R0, RZ ;  /* 0x0000000005088210 */ /* 0x002fca0007f3e0ff */
[----:B--2---:R-:W-:Y:S01]  /*af40*/  @!P0 IMAD.X R9, R7, 0x1, R3, P1 ;  /* 0x0000000107098824 */ /* 0x004fe200008e0603 */
[----:B---3--:R-:W-:Y:S01]  /*af50*/  @!P0 IADD3 R6, P1, R6, R0, RZ ;  /* 0x0000000006068210 */ /* 0x008fe20007f3e0ff */
[----:B------:R-:W-:-:S03]  /*af60*/  CS2R R46, SRZ ;  /* 0x00000000002e7805 */ /* 0x000fc6000001ff00 */
[----:B------:R1:W2:Y:S01]  /*af70*/  @!P0 LD.E.128 R48, [R8.64] ;  /* 0x0000000808308980 */ /* 0x0002a2000c101d00 */
[----:B------:R-:W-:Y:S01]  /*af80*/  CS2R R44, SRZ ;  /* 0x00000000002c7805 */ /* 0x000fe2000001ff00 */
[----:B----4-:R-:W-:-:S05]  /*af90*/  @!P0 IMAD.X R7, R10, 0x1, R3, P1 ;  /* 0x000000010a078824 */ /* 0x010fca00008e0603 */
[----:B------:R3:W4:Y:S01]  /*afa0*/  @!P0 LD.E.128 R44, [R6.64] ;  /* 0x00000008062c8980 */ /* 0x000722000c101d00 */
[----:B------:R-:W-:Y:S01]  /*afb0*/  IADD3 R0, R24, 0x60, RZ ;  /* 0x0000006018007810 */ /* 0x000fe20007ffe0ff */
[----:B-----5:R-:W-:Y:S01]  /*afc0*/  IMAD.MOV.U32 R5, RZ, RZ, R35 ;  /* 0x000000ffff057224 */ /* 0x020fe200078e0023 */
[----:B------:R-:W-:Y:S01]  /*afd0*/  BSSY B0, `(.L_x_410) ;  /* 0x0000031000007945 */ /* 0x000fe20003800000 */
[----:B------:R-:W-:Y:S01]  /*afe0*/  IMAD.MOV.U32 R3, RZ, RZ, R32 ;  /* 0x000000ffff037224 */ /* 0x000fe200078e0020 */
[----:B------:R-:W-:Y:S01]  /*aff0*/  ISETP.GE.AND P0, PT, R0, R25, PT ;  /* 0x000000190000720c */ /* 0x000fe20003f06270 */
[----:B------:R-:W-:Y:S01]  /*b000*/  IMAD.MOV.U32 R0, RZ, RZ, R33 ;  /* 0x000000ffff007224 */ /* 0x000fe200078e0021 */
[----:B------:R-:W-:Y:S01]  /*b010*/  PRMT R68, R68, 0x5410, R5 ;  /* 0x0000541044447816 */ /* 0x000fe20000000005 */
[----:B------:R-:W-:Y:S01]  /*b020*/  IMAD.MOV.U32 R5, RZ, RZ, R31 ;  /* 0x000000ffff057224 */ /* 0x000fe200078e001f */
[----:B------:R-:W2:Y:S01]  /*b030*/  SHFL.IDX PT, R12, R12, 0x3, 0x1c1f ;  /* 0x007c1f000c0c7f89 */ /* 0x000ea200000e0000 */
[----:B------:R-:W-:Y:S01]  /*b040*/  CS2R R62, SRZ ;  /* 0x00000000003e7805 */ /* 0x000fe2000001ff00 */
[----:B------:R-:W-:Y:S01]  /*b050*/  PRMT R69, R69, 0x5410, R0 ;  /* 0x0000541045457816 */ /* 0x000fe20000000000 */
[----:B------:R-:W-:Y:S01]  /*b060*/  IMAD.MOV.U32 R0, RZ, RZ, R29 ;  /* 0x000000ffff007224 */ /* 0x000fe200078e001d */
[----:B------:R-:W-:Y:S01]  /*b070*/  PRMT R68, R5, 0x7610, R68 ;  /* 0x0000761005447816 */ /* 0x000fe20000000044 */
[----:B------:R2:W2:Y:S01]  /*b080*/  SHFL.IDX PT, R10, R11, 0x3, 0x1c1f ;  /* 0x007c1f000b0a7f89 */ /* 0x0004a200000e0000 */
[----:B------:R-:W-:Y:S01]  /*b090*/  CS2R R60, SRZ ;  /* 0x00000000003c7805 */ /* 0x000fe2000001ff00 */
[----:B------:R-:W-:Y:S01]  /*b0a0*/  CS2R R58, SRZ ;  /* 0x00000000003a7805 */ /* 0x000fe2000001ff00 */
[----:B------:R-:W-:Y:S01]  /*b0b0*/  PRMT R69, R0, 0x7610, R69 ;  /* 0x0000761000457816 */ /* 0x000fe20000000045 */
[----:B-1----:R1:W1:Y:S01]  /*b0c0*/  SHFL.IDX PT, R9, R13, 0x3, 0x1c1f ;  /* 0x007c1f000d097f89 */ /* 0x00226200000e0000 */
[----:B------:R-:W-:Y:S01]  /*b0d0*/  CS2R R56, SRZ ;  /* 0x0000000000387805 */ /* 0x000fe2000001ff00 */
[----:B---3--:R-:W-:-:S02]  /*b0e0*/  IMAD.MOV.U32 R6, RZ, RZ, R34 ;  /* 0x000000ffff067224 */ /* 0x008fc400078e0022 */
[----:B------:R3:W1:Y:S03]  /*b0f0*/  SHFL.IDX PT, R7, R14, 0x3, 0x1c1f ;  /* 0x007c1f000e077f89 */ /* 0x00066600000e0000 */
[----:B------:R-:W-:Y:S01]  /*b100*/  PRMT R71, R3, 0x5410, R6 ;  /* 0x0000541003477816 */ /* 0x000fe20000000006 */
[----:B------:R-:W-:Y:S02]  /*b110*/  IMAD.MOV.U32 R6, RZ, RZ, R30 ;  /* 0x000000ffff067224 */ /* 0x000fe400078e001e */
[----:B------:R-:W-:-:S05]  /*b120*/  IMAD.MOV.U32 R3, RZ, RZ, R28 ;  /* 0x000000ffff037224 */ /* 0x000fca00078e001c */
[----:B------:R-:W-:Y:S01]  /*b130*/  PRMT R70, R3, 0x5410, R6 ;  /* 0x0000541003467816 */ /* 0x000fe20000000006 */
[----:B--2---:R-:W-:Y:S02]  /*b140*/  IMAD.MOV.U32 R6, RZ, RZ, R50 ;  /* 0x000000ffff067224 */ /* 0x004fe400078e0032 */
[----:B------:R-:W-:Y:S02]  /*b150*/  IMAD.MOV.U32 R5, RZ, RZ, R51 ;  /* 0x000000ffff057224 */ /* 0x000fe400078e0033 */
[----:B------:R-:W-:Y:S02]  /*b160*/  IMAD.MOV.U32 R3, RZ, RZ, R48 ;  /* 0x000000ffff037224 */ /* 0x000fe400078e0030 */
[----:B------:R-:W-:Y:S01]  /*b170*/  IMAD.MOV.U32 R0, RZ, RZ, R49 ;  /* 0x000000ffff007224 */ /* 0x000fe200078e0031 */
[----:B------:R-:W-:Y:S01]  /*b180*/  PRMT R75, R75, 0x5410, R5 ;  /* 0x000054104b4b7816 */ /* 0x000fe20000000005 */
[----:B----4-:R-:W-:Y:S01]  /*b190*/  IMAD.MOV.U32 R5, RZ, RZ, R47 ;  /* 0x000000ffff057224 */ /* 0x010fe200078e002f */
[----:B------:R-:W-:Y:S01]  /*b1a0*/  PRMT R78, R3, 0x5410, R6 ;  /* 0x00005410034e7816 */ /* 0x000fe20000000006 */
[----:B------:R-:W-:Y:S01]  /*b1b0*/  IMAD.MOV.U32 R6, RZ, RZ, R46 ;  /* 0x000000ffff067224 */ /* 0x000fe200078e002e */
[----:B------:R-:W-:Y:S01]  /*b1c0*/  PRMT R76, R76, 0x5410, R0 ;  /* 0x000054104c4c7816 */ /* 0x000fe20000000000 */
[----:B------:R-:W-:Y:S01]  /*b1d0*/  IMAD.MOV.U32 R3, RZ, RZ, R44 ;  /* 0x000000ffff037224 */ /* 0x000fe200078e002c */
[----:B------:R-:W-:Y:S01]  /*b1e0*/  PRMT R75, R5, 0x7610, R75 ;  /* 0x00007610054b7816 */ /* 0x000fe2000000004b */
[----:B------:R-:W-:-:S03]  /*b1f0*/  IMAD.MOV.U32 R0, RZ, RZ, R45 ;  /* 0x000000ffff007224 */ /* 0x000fc600078e002d */
[----:B------:R-:W-:Y:S02]  /*b200*/  PRMT R77, R3, 0x5410, R6 ;  /* 0x00005410034d7816 */ /* 0x000fe40000000006 */
[----:B------:R-:W-:Y:S01]  /*b210*/  PRMT R76, R0, 0x7610, R76 ;  /* 0x00007610004c7816 */ /* 0x000fe2000000004c */
[----:B------:R-:W-:Y:S05]  /*b220*/  @P0 BRA `(.L_x_411) ;  /* 0x000000b000000947 */ /* 0x000fea0003800000 */
[C---:B-1-3--:R-:W-:Y:S01]  /*b230*/  IMAD.SHL.U32 R3, R26.reuse, 0x2, RZ ;  /* 0x000000021a037824 */ /* 0x04afe200078e00ff */
[----:B------:R-:W-:Y:S01]  /*b240*/  SHF.L.U64.HI R0, R26, 0x1, R27 ;  /* 0x000000011a007819 */ /* 0x000fe2000001021b */
[----:B------:R-:W-:Y:S01]  /*b250*/  CS2R R60, SRZ ;  /* 0x00000000003c7805 */ /* 0x000fe2000001ff00 */
[----:B------:R-:W-:Y:S01]  /*b260*/  CS2R R58, SRZ ;  /* 0x00000000003a7805 */ /* 0x000fe2000001ff00 */
[----:B------:R-:W-:Y:S01]  /*b270*/  CS2R R56, SRZ ;  /* 0x0000000000387805 */ /* 0x000fe2000001ff00 */
[-C--:B------:R-:W-:Y:S02]  /*b280*/  IADD3 R8, P1, R7, R3.reuse, RZ ;  /* 0x0000000307087210 */ /* 0x080fe40007f3e0ff */
[----:B------:R-:W-:-:S03]  /*b290*/  IADD3 R6, P0, R9, R3, RZ ;  /* 0x0000000309067210 */ /* 0x000fc60007f1e0ff */
[--C-:B------:R-:W-:Y:S02]  /*b2a0*/  IMAD.X R9, R12, 0x1, R0.reuse, P1 ;  /* 0x000000010c097824 */ /* 0x100fe400008e0600 */
[----:B------:R-:W-:-:S03]  /*b2b0*/  IMAD.X R7, R10, 0x1, R0, P0 ;  /* 0x000000010a077824 */ /* 0x000fc600000e0600 */
[----:B------:R1:W5:Y:S04]  /*b2c0*/  @!P2 LD.E.128 R60, [R8.64] ;  /* 0x00000008083ca980 */ /* 0x000368000c101d00 */
[----:B------:R1:W5:Y:S02]  /*b2d0*/  @!P2 LD.E.128 R56, [R6.64] ;  /* 0x000000080638a980 */ /* 0x000364000c101d00 */
.L_x_411:
[----:B-1-3--:R-:W-:Y:S05]  /*b2e0*/  BSYNC B0 ;  /* 0x0000000000007941 */ /* 0x00afea0003800000 */
.L_x_410:
[----:B------:R-:W-:Y:S01]  /*b2f0*/  IMAD.IADD R5, R25, 0x1, -R209 ;  /* 0x0000000119057824 */ /* 0x000fe200078e0ad1 */
[----:B------:R-:W-:-:S04]  /*b300*/  DEPBAR.LE SB0, 0x1 ;  /* 0x000080400000791a */ /* 0x000fc80000000000 */
[----:B------:R-:W-:Y:S01]  /*b310*/  IMNMX R64, R5, 0x80, PT ;  /* 0x0000008005407817 */ /* 0x000fe20003800200 */
[----:B-----5:R-:W-:Y:S01]  /*b320*/  IMAD.MOV.U32 R0, RZ, RZ, R62 ;  /* 0x000000ffff007224 */ /* 0x020fe200078e003e */
[----:B------:R-:W-:Y:S01]  /*b330*/  BSSY B0, `(.L_x_412) ;  /* 0x0000071000007945 */ /* 0x000fe20003800000 */
[----:B------:R-:W-:Y:S01]  /*b340*/  IMAD.MOV.U32 R6, RZ, RZ, R63 ;  /* 0x000000ffff067224 */ /* 0x000fe200078e003f */
[----:B------:R-:W-:Y:S01]  /*b350*/  BAR.SYNC.DEFER_BLOCKING 0x0 ;  /* 0x0000000000007b1d */ /* 0x000fe20000010000 */
[----:B------:R-:W-:Y:S01]  /*b360*/  ISETP.GE.OR P0, PT, R54, R64, P2 ;  /* 0x000000403600720c */ /* 0x000fe20001706670 */
        /* <DEDUP_REMOVED lines=8> */
[----:B------:R-:W-:-:S02]  /*b3f0*/  IMAD.MOV.U32 R3, RZ, RZ, R56 ;  /* 0x000000ffff037224 */ /* 0x000fc400078e0038 */
[----:B------:R-:W-:Y:S01]  /*b400*/  IMAD.MOV.U32 R0, RZ, RZ, R57 ;  /* 0x000000ffff007224 */ /* 0x000fe200078e0039 */
[----:B------:R-:W-:Y:S02]  /*b410*/  PRMT R79, R5, 0x7610, R79 ;  /* 0x00007610054f7816 */ /* 0x000fe4000000004f */
[----:B------:R-:W-:Y:S02]  /*b420*/  PRMT R82, R3, 0x5410, R6 ;  /* 0x0000541003527816 */ /* 0x000fe40000000006 */
[----:B------:R-:W-:Y:S01]  /*b430*/  PRMT R81, R0, 0x7610, R81 ;  /* 0x0000761000517816 */ /* 0x000fe20000000051 */
[----:B------:R-:W-:Y:S05]  /*b440*/  @P0 BRA `(.L_x_413) ;  /* 0x000005f000000947 */ /* 0x000fea0003800000 */
[----:B------:R-:W-:Y:S02]  /*b450*/  SHF.L.U32 R0, R54, 0x6, RZ ;  /* 0x0000000636007819 */ /* 0x000fe400000006ff */
[----:B------:R-:W-:Y:S02]  /*b460*/  IADD3 R6, R26, c[0x0][0x27c], RZ ;  /* 0x00009f001a067a10 */ /* 0x000fe40007ffe0ff */
[----:B------:R-:W-:-:S02]  /*b470*/  LOP3.LUT R0, R0, 0x1c0, RZ, 0xc0, !PT ;  /* 0x000001c000007812 */ /* 0x000fc400078ec0ff */
[----:B------:R-:W-:Y:S02]  /*b480*/  SHF.L.U32 R7, R213, 0x9, RZ ;  /* 0x00000009d5077819 */ /* 0x000fe400000006ff */
[C---:B------:R-:W-:Y:S02]  /*b490*/  LOP3.LUT R3, R0.reuse, 0x38, R26, 0xf8, !PT ;  /* 0x0000003800037812 */ /* 0x040fe400078ef81a */
[----:B------:R-:W-:Y:S02]  /*b4a0*/  SHF.R.U32.HI R5, RZ, 0x3, R0 ;  /* 0x00000003ff057819 */ /* 0x000fe40000011600 */
[----:B------:R-:W-:Y:S02]  /*b4b0*/  LOP3.LUT R0, R0, 0x38, R6, 0xf8, !PT ;  /* 0x0000003800007812 */ /* 0x000fe400078ef806 */
[C-C-:B------:R-:W-:Y:S02]  /*b4c0*/  LOP3.LUT R3, R7.reuse, R3, R5.reuse, 0xf6, !PT ;  /* 0x0000000307037212 */ /* 0x140fe400078ef605 */
[----:B------:R-:W-:-:S02]  /*b4d0*/  LOP3.LUT R0, R7, R0, R5, 0xf6, !PT ;  /* 0x0000000007007212 */ /* 0x000fc400078ef605 */
[----:B------:R-:W-:Y:S01]  /*b4e0*/  SHF.L.U32 R38, R3, 0x1, RZ ;  /* 0x0000000103267819 */ /* 0x000fe200000006ff */
[--C-:B------:R-:W-:Y:S01]  /*b4f0*/  HADD2.F32 R3, -RZ, R37.reuse.H1_H1 ;  /* 0x30000025ff037230 */ /* 0x100fe20000004100 */
[----:B------:R-:W-:Y:S01]  /*b500*/  SHF.L.U32 R36, R0, 0x1, RZ ;  /* 0x0000000100247819 */ /* 0x000fe200000006ff */
[----:B------:R-:W-:Y:S01]  /*b510*/  HADD2.F32 R0, -RZ, R37.H0_H0 ;  /* 0x20000025ff007230 */ /* 0x000fe20000004100 */
[----:B------:R-:W-:Y:S01]  /*b520*/  SHF.R.U32.HI R5, RZ, 0x10, R17 ;  /* 0x00000010ff057819 */ /* 0x000fe20000011611 */
[----:B------:R-:W1:Y:S01]  /*b530*/  LDS.128 R8, [R38+0x6100] ;  /* 0x0061000026087984 */ /* 0x000e620000000c00 */
[--C-:B------:R-:W-:Y:S02]  /*b540*/  SHF.R.U64 R43, R20, 0x10, R21.reuse ;  /* 0x00000010142b7819 */ /* 0x100fe40000001215 */
[----:B------:R-:W-:Y:S01]  /*b550*/  SHF.R.U32.HI R24, RZ, 0x10, R21 ;  /* 0x00000010ff187819 */ /* 0x000fe20000011615 */
[----:B------:R-:W2:Y:S01]  /*b560*/  LDS.128 R12, [R36+0x6100] ;  /* 0x00610000240c7984 */ /* 0x000ea20000000c00 */
[----:B------:R-:W-:Y:S01]  /*b570*/  HADD2.F32 R55, -RZ, R5.H0_H0 ;  /* 0x20000005ff377230 */ /* 0x000fe20000004100 */
[----:B------:R-:W-:-:S02]  /*b580*/  SHF.R.U64 R41, R16, 0x10, R17 ;  /* 0x0000001010297819 */ /* 0x000fc40000001211 */
[--C-:B------:R-:W-:Y:S02]  /*b590*/  SHF.R.U64 R42, R22, 0x10, R23.reuse ;  /* 0x00000010162a7819 */ /* 0x100fe40000001217 */
[----:B------:R-:W-:Y:S02]  /*b5a0*/  SHF.R.U32.HI R27, RZ, 0x10, R23 ;  /* 0x00000010ff1b7819 */ /* 0x000fe40000011617 */
[--C-:B------:R-:W-:Y:S02]  /*b5b0*/  SHF.R.U64 R40, R18, 0x10, R19.reuse ;  /* 0x0000001012287819 */ /* 0x100fe40000001213 */
[----:B------:R-:W-:Y:S01]  /*b5c0*/  SHF.R.U32.HI R21, RZ, 0x10, R19 ;  /* 0x00000010ff157819 */ /* 0x000fe20000011613 */
[----:B-1----:R-:W-:Y:S02]  /*b5d0*/  HADD2.F32 R16, -RZ, R9.H0_H0 ;  /* 0x20000009ff107230 */ /* 0x002fe40000004100 */
[--C-:B------:R-:W-:Y:S02]  /*b5e0*/  HADD2.F32 R19, -RZ, R8.reuse.H0_H0 ;  /* 0x20000008ff137230 */ /* 0x100fe40000004100 */
[----:B--2---:R-:W-:Y:S01]  /*b5f0*/  HADD2.F32 R5, -RZ, R13.H0_H0 ;  /* 0x2000000dff057230 */ /* 0x004fe20000004100 */
[----:B------:R-:W-:Y:S01]  /*b600*/  FMUL.FTZ R7, R16, R0 ;  /* 0x0000000010077220 */ /* 0x000fe20000410000 */
[----:B------:R-:W-:-:S02]  /*b610*/  HADD2.F32 R23, -RZ, R8.H1_H1 ;  /* 0x30000008ff177230 */ /* 0x000fc40000004100 */
[----:B------:R-:W-:Y:S01]  /*b620*/  HADD2.F32 R8, -RZ, R13.H1_H1 ;  /* 0x3000000dff087230 */ /* 0x000fe20000004100 */
[C---:B------:R-:W-:Y:S01]  /*b630*/  FMUL.FTZ R6, R5.reuse, R0 ;  /* 0x0000000005067220 */ /* 0x040fe20000410000 */
[----:B------:R-:W-:Y:S01]  /*b640*/  HADD2.F32 R17, -RZ, R9.H1_H1 ;  /* 0x30000009ff117230 */ /* 0x000fe20000004100 */
[-C--:B------:R-:W-:Y:S01]  /*b650*/  FFMA.FTZ R37, R5, R3.reuse, R7 ;  /* 0x0000000305257223 */ /* 0x080fe20000010007 */
[--C-:B------:R-:W-:Y:S01]  /*b660*/  HADD2.F32 R20, -RZ, R10.reuse.H0_H0 ;  /* 0x2000000aff147230 */ /* 0x100fe20000004100 */
[----:B------:R-:W-:Y:S01]  /*b670*/  FFMA.FTZ R39, R16, R3, -R6 ;  /* 0x0000000310277223 */ /* 0x000fe20000010806 */
[----:B------:R-:W-:Y:S01]  /*b680*/  HADD2.F32 R25, -RZ, R10.H1_H1 ;  /* 0x3000000aff197230 */ /* 0x000fe20000004100 */
[-C--:B------:R-:W-:Y:S01]  /*b690*/  FMUL.FTZ R6, R8, R55.reuse ;  /* 0x0000003708067220 */ /* 0x080fe20000410000 */
[----:B------:R-:W-:Y:S01]  /*b6a0*/  HADD2.F32 R16, -RZ, R24.H0_H0 ;  /* 0x20000018ff107230 */ /* 0x000fe20000004100 */
[----:B------:R-:W-:Y:S01]  /*b6b0*/  FMUL.FTZ R5, R17, R55 ;  /* 0x0000003711057220 */ /* 0x000fe20000410000 */
[----:B------:R-:W-:-:S02]  /*b6c0*/  HADD2.F32 R10, -RZ, R15.H0_H0 ;  /* 0x2000000fff0a7230 */ /* 0x000fc40000004100 */
[----:B------:R-:W-:Y:S01]  /*b6d0*/  HADD2.F32 R0, -RZ, R65.H0_H0 ;  /* 0x20000041ff007230 */ /* 0x000fe20000004100 */
[----:B------:R-:W-:Y:S01]  /*b6e0*/  FFMA.FTZ R24, R17, R16, -R6 ;  /* 0x0000001011187223 */ /* 0x000fe20000010806 */
[----:B------:R-:W-:Y:S02]  /*b6f0*/  HADD2.F32 R18, -RZ, R11.H0_H0 ;  /* 0x2000000bff127230 */ /* 0x000fe40000004100 */
[----:B------:R-:W-:Y:S01]  /*b700*/  HADD2.F32 R9, -RZ, R15.H1_H1 ;  /* 0x3000000fff097230 */ /* 0x000fe20000004100 */
[-C--:B------:R-:W-:Y:S01]  /*b710*/  FMUL.FTZ R6, R10, R0.reuse ;  /* 0x000000000a067220 */ /* 0x080fe20000410000 */
[--C-:B------:R-:W-:Y:S01]  /*b720*/  HADD2.F32 R13, -RZ, R12.reuse.H0_H0 ;  /* 0x2000000cff0d7230 */ /* 0x100fe20000004100 */
[----:B------:R-:W-:Y:S01]  /*b730*/  FMUL.FTZ R0, R18, R0 ;  /* 0x0000000012007220 */ /* 0x000fe20000410000 */
[----:B------:R-:W-:Y:S02]  /*b740*/  HADD2.F32 R15, -RZ, R12.H1_H1 ;  /* 0x3000000cff0f7230 */ /* 0x000fe40000004100 */
[----:B------:R-:W-:-:S02]  /*b750*/  HADD2.F32 R12, -RZ, R14.H0_H0 ;  /* 0x2000000eff0c7230 */ /* 0x000fc40000004100 */
[----:B------:R-:W-:Y:S02]  /*b760*/  HADD2.F32 R22, -RZ, R14.H1_H1 ;  /* 0x3000000eff167230 */ /* 0x000fe40000004100 */
[----:B------:R-:W-:Y:S02]  /*b770*/  HADD2.F32 R3, -RZ, R65.H1_H1 ;  /* 0x30000041ff037230 */ /* 0x000fe40000004100 */
[----:B------:R-:W-:Y:S01]  /*b780*/  HADD2.F32 R14, -RZ, R21.H0_H0 ;  /* 0x20000015ff0e7230 */ /* 0x000fe20000004100 */
[----:B------:R-:W-:Y:S01]  /*b790*/  FFMA.FTZ R21, R8, R16, R5 ;  /* 0x0000001008157223 */ /* 0x000fe20000010005 */
[----:B------:R-:W-:Y:S01]  /*b7a0*/  HADD2.F32 R11, -RZ, R11.H1_H1 ;  /* 0x3000000bff0b7230 */ /* 0x000fe20000004100 */
[-C--:B------:R-:W-:Y:S01]  /*b7b0*/  FFMA.FTZ R18, R18, R3.reuse, -R6 ;  /* 0x0000000312127223 */ /* 0x080fe20000010806 */
[----:B------:R-:W-:Y:S01]  /*b7c0*/  HADD2.F32 R7, -RZ, R27.H0_H0 ;  /* 0x2000001bff077230 */ /* 0x000fe20000004100 */
[-C--:B------:R-:W-:Y:S02]  /*b7d0*/  FMUL.FTZ R6, R9, R14.reuse ;  /* 0x0000000e09067220 */ /* 0x080fe40000410000 */
[----:B------:R-:W-:Y:S01]  /*b7e0*/  FFMA.FTZ R17, R10, R3, R0 ;  /* 0x000000030a117223 */ /* 0x000fe20000010000 */
[--C-:B------:R-:W-:Y:S01]  /*b7f0*/  HADD2.F32 R3, -RZ, R66.reuse.H0_H0 ;  /* 0x20000042ff037230 */ /* 0x100fe20000004100 */
[C---:B------:R-:W-:Y:S01]  /*b800*/  FMUL.FTZ R5, R11.reuse, R14 ;  /* 0x0000000e0b057220 */ /* 0x040fe20000410000 */
[----:B------:R-:W-:Y:S01]  /*b810*/  HADD2.F32 R0, -RZ, R66.H1_H1 ;  /* 0x30000042ff007230 */ /* 0x000fe20000004100 */
[-C--:B------:R-:W-:Y:S01]  /*b820*/  FFMA.FTZ R16, R11, R7.reuse, -R6 ;  /* 0x000000070b107223 */ /* 0x080fe20000010806 */
[--C-:B------:R-:W-:Y:S01]  /*b830*/  HADD2.F32 R6, -RZ, R67.reuse.H0_H0 ;  /* 0x20000043ff067230 */ /* 0x100fe20000004100 */
[----:B------:R-:W-:Y:S01]  /*b840*/  FFMA.FTZ R11, R9, R7, R5 ;  /* 0x00000007090b7223 */ /* 0x000fe20000010005 */
[----:B------:R-:W-:Y:S01]  /*b850*/  HADD2.F32 R5, -RZ, R67.H1_H1 ;  /* 0x30000043ff057230 */ /* 0x000fe20000004100 */
[-C--:B------:R-:W-:Y:S01]  /*b860*/  FMUL.FTZ R8, R13, R3.reuse ;  /* 0x000000030d087220 */ /* 0x080fe20000410000 */
[----:B------:R-:W-:Y:S01]  /*b870*/  HADD2.F32 R9, -RZ, R42.H0_H0 ;  /* 0x2000002aff097230 */ /* 0x000fe20000004100 */
[----:B------:R-:W-:Y:S01]  /*b880*/  FMUL.FTZ R7, R19, R3 ;  /* 0x0000000313077220 */ /* 0x000fe20000410000 */
[----:B------:R-:W-:Y:S01]  /*b890*/  F2FP.PACK_AB R11, R11, R17 ;  /* 0x000000110b0b723e */ /* 0x000fe200000000ff */
[----:B------:R-:W-:-:S02]  /*b8a0*/  FMUL.FTZ R3, R12, R0 ;  /* 0x000000000c037220 */ /* 0x000fc40000410000 */
[C---:B------:R-:W-:Y:S02]  /*b8b0*/  FMUL.FTZ R0, R20.reuse, R0 ;  /* 0x0000000014007220 */ /* 0x040fe40000410000 */
[-C--:B------:R-:W-:Y:S01]  /*b8c0*/  FFMA.FTZ R14, R20, R5.reuse, -R3 ;  /* 0x00000005140e7223 */ /* 0x080fe20000010803 */
[----:B------:R-:W-:Y:S01]  /*b8d0*/  HADD2.F32 R3, -RZ, R41.H0_H0 ;  /* 0x20000029ff037230 */ /* 0x000fe20000004100 */
[----:B------:R-:W-:Y:S01]  /*b8e0*/  FFMA.FTZ R10, R12, R5, R0 ;  /* 0x000000050c0a7223 */ /* 0x000fe20000010000 */
[----:B------:R-:W-:Y:S01]  /*b8f0*/  HADD2.F32 R0, -RZ, R40.H0_H0 ;  /* 0x20000028ff007230 */ /* 0x000fe20000004100 */
[-C--:B------:R-:W-:Y:S02]  /*b900*/  FFMA.FTZ R19, R19, R6.reuse, -R8 ;  /* 0x0000000613137223 */ /* 0x080fe40000010808 */
[----:B------:R-:W-:Y:S01]  /*b910*/  FFMA.FTZ R8, R13, R6, R7 ;  /* 0x000000060d087223 */ /* 0x000fe20000010007 */
[----:B------:R-:W-:Y:S01]  /*b920*/  HADD2.F32 R7, -RZ, R43.H0_H0 ;  /* 0x2000002bff077230 */ /* 0x000fe20000004100 */
[----:B------:R-:W-:Y:S01]  /*b930*/  FMUL.FTZ R6, R15, R3 ;  /* 0x000000030f067220 */ /* 0x000fe20000410000 */
[----:B------:R-:W-:Y:S01]  /*b940*/  F2FP.PACK_AB R13, R24, R39 ;  /* 0x00000027180d723e */ /* 0x000fe200000000ff */
[----:B------:R-:W-:-:S02]  /*b950*/  FMUL.FTZ R5, R23, R3 ;  /* 0x0000000317057220 */ /* 0x000fc40000410000 */
[-C--:B------:R-:W-:Y:S02]  /*b960*/  FMUL.FTZ R3, R22, R0.reuse ;  /* 0x0000000016037220 */ /* 0x080fe40000410000 */
[----:B------:R-:W-:Y:S02]  /*b970*/  FMUL.FTZ R0, R25, R0 ;  /* 0x0000000019007220 */ /* 0x000fe40000410000 */
[----:B------:R-:W-:Y:S02]  /*b980*/  FFMA.FTZ R6, R23, R7, -R6 ;  /* 0x0000000717067223 */ /* 0x000fe40000010806 */
[----:B------:R-:W-:Y:S02]  /*b990*/  FFMA.FTZ R3, R25, R9, -R3 ;  /* 0x0000000919037223 */ /* 0x000fe40000010803 */
[----:B------:R-:W-:Y:S01]  /*b9a0*/  FFMA.FTZ R5, R15, R7, R5 ;  /* 0x000000070f057223 */ /* 0x000fe20000010005 */
[----:B------:R-:W-:Y:S01]  /*b9b0*/  F2FP.PACK_AB R15, R16, R18 ;  /* 0x00000012100f723e */ /* 0x000fe200000000ff */
[----:B------:R-:W-:Y:S01]  /*b9c0*/  FFMA.FTZ R0, R22, R9, R0 ;  /* 0x0000000916007223 */ /* 0x000fe20000010000 */
[----:B------:R-:W-:-:S02]  /*b9d0*/  F2FP.PACK_AB R12, R6, R19 ;  /* 0x00000013060c723e */ /* 0x000fc400000000ff */
[----:B------:R-:W-:Y:S02]  /*b9e0*/  F2FP.PACK_AB R14, R3, R14 ;  /* 0x0000000e030e723e */ /* 0x000fe400000000ff */
[----:B------:R-:W-:Y:S02]  /*b9f0*/  F2FP.PACK_AB R9, R21, R37 ;  /* 0x000000251509723e */ /* 0x000fe400000000ff */
[----:B------:R-:W-:Y:S01]  /*ba00*/  F2FP.PACK_AB R8, R5, R8 ;  /* 0x000000080508723e */ /* 0x000fe200000000ff */
[----:B------:R1:W-:Y:S01]  /*ba10*/  STS.128 [R38+0x6100], R12 ;  /* 0x0061000c26007388 */ /* 0x0003e20000000c00 */
[----:B------:R-:W-:-:S05]  /*ba20*/  F2FP.PACK_AB R10, R0, R10 ;  /* 0x0000000a000a723e */ /* 0x000fca00000000ff */
[----:B------:R1:W-:Y:S02]  /*ba30*/  STS.128 [R36+0x6100], R8 ;  /* 0x0061000824007388 */ /* 0x0003e40000000c00 */
.L_x_413:
[----:B------:R-:W-:Y:S05]  /*ba40*/  BSYNC B0 ;  /* 0x0000000000007941 */ /* 0x000fea0003800000 */
.L_x_412:
        /* <DEDUP_REMOVED lines=9> */
[----:B------:R-:W-:-:S02]  /*bae0*/  LOP3.LUT R5, R0, 0x38, R26, 0xf8, !PT ;  /* 0x0000003800057812 */ /* 0x000fc400078ef81a */
[----:B------:R-:W-:Y:S02]  /*baf0*/  SHF.R.U32.HI R7, RZ, 0x3, R0 ;  /* 0x00000003ff077819 */ /* 0x000fe40000011600 */
[----:B------:R-:W-:Y:S02]  /*bb00*/  LOP3.LUT R6, R3, 0xfffffe00, RZ, 0xc0, !PT ;  /* 0xfffffe0003067812 */ /* 0x000fe400078ec0ff */
[----:B-1----:R-:W-:Y:S02]  /*bb10*/  SHF.R.U64 R38, R34, 0x10, R35 ;  /* 0x0000001022267819 */ /* 0x002fe40000001223 */
[----:B------:R-:W-:Y:S02]  /*bb20*/  LOP3.LUT R3, R6, R5, R7, 0xf6, !PT ;  /* 0x0000000506037212 */ /* 0x000fe400078ef607 */
[----:B------:R-:W-:Y:S02]  /*bb30*/  IADD3 R5, R26, c[0x0][0x27c], RZ ;  /* 0x00009f001a057a10 */ /* 0x000fe40007ffe0ff */
[----:B------:R-:W-:Y:S01]  /*bb40*/  SHF.L.U32 R37, R3, 0x1, RZ ;  /* 0x0000000103257819 */ /* 0x000fe200000006ff */
[----:B------:R-:W-:Y:S01]  /*bb50*/  HADD2.F32 R3, -RZ, R68.H1_H1 ;  /* 0x30000044ff037230 */ /* 0x000fe20000004100 */
[----:B------:R-:W-:-:S02]  /*bb60*/  LOP3.LUT R0, R0, 0x38, R5, 0xf8, !PT ;  /* 0x0000003800007812 */ /* 0x000fc400078ef805 */
[----:B------:R-:W-:Y:S01]  /*bb70*/  SHF.R.U32.HI R5, RZ, 0x10, R31 ;  /* 0x00000010ff057819 */ /* 0x000fe2000001161f */
[----:B------:R-:W1:Y:S01]  /*bb80*/  LDS.128 R8, [R37+0x6100] ;  /* 0x0061000025087984 */ /* 0x000e620000000c00 */
[----:B------:R-:W-:Y:S02]  /*bb90*/  LOP3.LUT R0, R6, R0, R7, 0xf6, !PT ;  /* 0x0000000006007212 */ /* 0x000fe400078ef607 */
[----:B------:R-:W-:Y:S02]  /*bba0*/  SHF.R.U64 R34, R32, 0x10, R33 ;  /* 0x0000001020227819 */ /* 0x000fe40000001221 */
[----:B------:R-:W-:Y:S01]  /*bbb0*/  SHF.L.U32 R36, R0, 0x1, RZ ;  /* 0x0000000100247819 */ /* 0x000fe200000006ff */
[----:B------:R-:W-:Y:S01]  /*bbc0*/  HADD2.F32 R0, -RZ, R68.H0_H0 ;  /* 0x20000044ff007230 */ /* 0x000fe20000004100 */
[----:B------:R-:W-:Y:S01]  /*bbd0*/  SHF.R.U64 R32, R28, 0x10, R29 ;  /* 0x000000101c207819 */ /* 0x000fe2000000121d */
[----:B------:R-:W-:Y:S01]  /*bbe0*/  HADD2.F32 R28, -RZ, R5.H0_H0 ;  /* 0x20000005ff1c7230 */ /* 0x000fe20000004100 */
[----:B------:R-:W-:Y:S01]  /*bbf0*/  SHF.R.U32.HI R19, RZ, 0x10, R35 ;  /* 0x00000010ff137819 */ /* 0x000fe20000011623 */
[----:B------:R-:W2:Y:S01]  /*bc00*/  LDS.128 R12, [R36+0x6100] ;  /* 0x00610000240c7984 */ /* 0x000ea20000000c00 */
[----:B------:R-:W-:-:S02]  /*bc10*/  SHF.R.U64 R35, R30, 0x10, R31 ;  /* 0x000000101e237819 */ /* 0x000fc4000000121f */
[----:B------:R-:W-:Y:S02]  /*bc20*/  SHF.R.U32.HI R22, RZ, 0x10, R29 ;  /* 0x00000010ff167819 */ /* 0x000fe4000001161d */
[----:B------:R-:W-:Y:S01]  /*bc30*/  SHF.R.U32.HI R24, RZ, 0x10, R33 ;  /* 0x00000010ff187819 */ /* 0x000fe20000011621 */
[----:B-1----:R-:W-:Y:S02]  /*bc40*/  HADD2.F32 R16, -RZ, R11.H0_H0 ;  /* 0x2000000bff107230 */ /* 0x002fe40000004100 */
[--C-:B------:R-:W-:Y:S02]  /*bc50*/  HADD2.F32 R20, -RZ, R8.reuse.H0_H0 ;  /* 0x20000008ff147230 */ /* 0x100fe40000004100 */
[----:B------:R-:W-:Y:S01]  /*bc60*/  HADD2.F32 R25, -RZ, R8.H1_H1 ;  /* 0x30000008ff197230 */ /* 0x000fe20000004100 */
[----:B------:R-:W-:Y:S01]  /*bc70*/  FMUL.FTZ R7, R16, R0 ;  /* 0x0000000010077220 */ /* 0x000fe20000410000 */
[--C-:B------:R-:W-:Y:S02]  /*bc80*/  HADD2.F32 R17, -RZ, R9.reuse.H0_H0 ;  /* 0x20000009ff117230 */ /* 0x100fe40000004100 */
[----:B------:R-:W-:-:S02]  /*bc90*/  HADD2.F32 R18, -RZ, R9.H1_H1 ;  /* 0x30000009ff127230 */ /* 0x000fc40000004100 */
[--C-:B--2---:R-:W-:Y:S02]  /*bca0*/  HADD2.F32 R5, -RZ, R15.reuse.H0_H0 ;  /* 0x2000000fff057230 */ /* 0x104fe40000004100 */
[--C-:B------:R-:W-:Y:S02]  /*bcb0*/  HADD2.F32 R21, -RZ, R10.reuse.H0_H0 ;  /* 0x2000000aff157230 */ /* 0x100fe40000004100 */
[----:B------:R-:W-:Y:S01]  /*bcc0*/  HADD2.F32 R27, -RZ, R10.H1_H1 ;  /* 0x3000000aff1b7230 */ /* 0x000fe20000004100 */
[C---:B------:R-:W-:Y:S01]  /*bcd0*/  FMUL.FTZ R6, R5.reuse, R0 ;  /* 0x0000000005067220 */ /* 0x040fe20000410000 */
[----:B------:R-:W-:Y:S01]  /*bce0*/  HADD2.F32 R8, -RZ, R15.H1_H1 ;  /* 0x3000000fff087230 */ /* 0x000fe20000004100 */
[-C--:B------:R-:W-:Y:S01]  /*bcf0*/  FFMA.FTZ R30, R5, R3.reuse, R7 ;  /* 0x00000003051e7223 */ /* 0x080fe20000010007 */
[--C-:B------:R-:W-:Y:S01]  /*bd00*/  HADD2.F32 R10, -RZ, R13.reuse.H0_H0 ;  /* 0x2000000dff0a7230 */ /* 0x100fe20000004100 */
[----:B------:R-:W-:Y:S01]  /*bd10*/  FFMA.FTZ R31, R16, R3, -R6 ;  /* 0x00000003101f7223 */ /* 0x000fe20000010806 */
[----:B------:R-:W-:Y:S01]  /*bd20*/  HADD2.F32 R9, -RZ, R13.H1_H1 ;  /* 0x3000000dff097230 */ /* 0x000fe20000004100 */
[----:B------:R-:W-:Y:S01]  /*bd30*/  FMUL.FTZ R6, R8, R28 ;  /* 0x0000001c08067220 */ /* 0x000fe20000410000 */
[----:B------:R-:W-:-:S02]  /*bd40*/  HADD2.F32 R13, -RZ, R12.H0_H0 ;  /* 0x2000000cff0d7230 */ /* 0x000fc40000004100 */
[----:B------:R-:W-:Y:S02]  /*bd50*/  HADD2.F32 R15, -RZ, R12.H1_H1 ;  /* 0x3000000cff0f7230 */ /* 0x000fe40000004100 */
[--C-:B------:R-:W-:Y:S02]  /*bd60*/  HADD2.F32 R12, -RZ, R14.reuse.H0_H0 ;  /* 0x2000000eff0c7230 */ /* 0x100fe40000004100 */
[----:B------:R-:W-:Y:S02]  /*bd70*/  HADD2.F32 R23, -RZ, R14.H1_H1 ;  /* 0x3000000eff177230 */ /* 0x000fe40000004100 */
[----:B------:R-:W-:Y:S02]  /*bd80*/  HADD2.F32 R11, -RZ, R11.H1_H1 ;  /* 0x3000000bff0b7230 */ /* 0x000fe40000004100 */
[----:B------:R-:W-:Y:S02]  /*bd90*/  HADD2.F32 R14, -RZ, R19.H0_H0 ;  /* 0x20000013ff0e7230 */ /* 0x000fe40000004100 */
[--C-:B------:R-:W-:Y:S01]  /*bda0*/  HADD2.F32 R0, -RZ, R69.reuse.H0_H0 ;  /* 0x20000045ff007230 */ /* 0x100fe20000004100 */
[C---:B------:R-:W-:Y:S01]  /*bdb0*/  FMUL.FTZ R5, R11.reuse, R28 ;  /* 0x0000001c0b057220 */ /* 0x040fe20000410000 */
[----:B------:R-:W-:Y:S01]  /*bdc0*/  HADD2.F32 R3, -RZ, R69.H1_H1 ;  /* 0x30000045ff037230 */ /* 0x000fe20000004100 */
[----:B------:R-:W-:Y:S01]  /*bdd0*/  FFMA.FTZ R29, R11, R14, -R6 ;  /* 0x0000000e0b1d7223 */ /* 0x000fe20000010806 */
[----:B------:R-:W-:Y:S01]  /*bde0*/  HADD2.F32 R11, -RZ, R22.H0_H0 ;  /* 0x20000016ff0b7230 */ /* 0x000fe20000004100 */
[-C--:B------:R-:W-:Y:S01]  /*bdf0*/  FMUL.FTZ R6, R10, R0.reuse ;  /* 0x000000000a067220 */ /* 0x080fe20000410000 */
[----:B------:R-:W-:Y:S01]  /*be00*/  HADD2.F32 R7, -RZ, R24.H0_H0 ;  /* 0x20000018ff077230 */ /* 0x000fe20000004100 */
[----:B------:R-:W-:-:S02]  /*be10*/  FMUL.FTZ R0, R17, R0 ;  /* 0x0000000011007220 */ /* 0x000fc40000410000 */
[----:B------:R-:W-:Y:S02]  /*be20*/  FFMA.FTZ R28, R8, R14, R5 ;  /* 0x0000000e081c7223 */ /* 0x000fe40000010005 */
[-C--:B------:R-:W-:Y:S02]  /*be30*/  FFMA.FTZ R22, R17, R3.reuse, -R6 ;  /* 0x0000000311167223 */ /* 0x080fe40000010806 */
[----:B------:R-:W-:Y:S01]  /*be40*/  FFMA.FTZ R19, R10, R3, R0 ;  /* 0x000000030a137223 */ /* 0x000fe20000010000 */
[--C-:B------:R-:W-:Y:S01]  /*be50*/  HADD2.F32 R3, -RZ, R70.reuse.H0_H0 ;  /* 0x20000046ff037230 */ /* 0x100fe20000004100 */
[CC--:B------:R-:W-:Y:S01]  /*be60*/  FMUL.FTZ R6, R9.reuse, R11.reuse ;  /* 0x0000000b09067220 */ /* 0x0c0fe20000410000 */
[----:B------:R-:W-:Y:S01]  /*be70*/  HADD2.F32 R0, -RZ, R70.H1_H1 ;  /* 0x30000046ff007230 */ /* 0x000fe20000004100 */
[----:B------:R-:W-:Y:S01]  /*be80*/  FMUL.FTZ R5, R18, R11 ;  /* 0x0000000b12057220 */ /* 0x000fe20000410000 */
[----:B------:R-:W-:Y:S01]  /*be90*/  F2FP.PACK_AB R11, R28, R30 ;  /* 0x0000001e1c0b723e */ /* 0x000fe200000000ff */
[-C--:B------:R-:W-:Y:S01]  /*bea0*/  FFMA.FTZ R18, R18, R7.reuse, -R6 ;  /* 0x0000000712127223 */ /* 0x080fe20000010806 */
[--C-:B------:R-:W-:Y:S01]  /*beb0*/  HADD2.F32 R6, -RZ, R71.reuse.H0_H0 ;  /* 0x20000047ff067230 */ /* 0x100fe20000004100 */
[----:B------:R-:W-:Y:S01]  /*bec0*/  FFMA.FTZ R9, R9, R7, R5 ;  /* 0x0000000709097223 */ /* 0x000fe20000010005 */
[----:B------:R-:W-:Y:S01]  /*bed0*/  HADD2.F32 R5, -RZ, R71.H1_H1 ;  /* 0x30000047ff057230 */ /* 0x000fe20000004100 */
[----:B------:R-:W-:-:S02]  /*bee0*/  FMUL.FTZ R8, R13, R3 ;  /* 0x000000030d087220 */ /* 0x000fc40000410000 */
[----:B------:R-:W-:Y:S01]  /*bef0*/  FMUL.FTZ R7, R20, R3 ;  /* 0x0000000314077220 */ /* 0x000fe20000410000 */
[----:B------:R-:W-:Y:S01]  /*bf00*/  F2FP.PACK_AB R9, R9, R19 ;  /* 0x000000130909723e */ /* 0x000fe200000000ff */
[CC--:B------:R-:W-:Y:S02]  /*bf10*/  FMUL.FTZ R3, R12.reuse, R0.reuse ;  /* 0x000000000c037220 */ /* 0x0c0fe40000410000 */
[C---:B------:R-:W-:Y:S02]  /*bf20*/  FMUL.FTZ R0, R21.reuse, R0 ;  /* 0x0000000015007220 */ /* 0x040fe40000410000 */
[-C--:B------:R-:W-:Y:S01]  /*bf30*/  FFMA.FTZ R14, R21, R5.reuse, -R3 ;  /* 0x00000005150e7223 */ /* 0x080fe20000010803 */
[----:B------:R-:W-:Y:S01]  /*bf40*/  HADD2.F32 R3, -RZ, R32.H0_H0 ;  /* 0x20000020ff037230 */ /* 0x000fe20000004100 */
[----:B------:R-:W-:Y:S01]  /*bf50*/  FFMA.FTZ R10, R12, R5, R0 ;  /* 0x000000050c0a7223 */ /* 0x000fe20000010000 */
[----:B------:R-:W-:Y:S01]  /*bf60*/  HADD2.F32 R0, -RZ, R35.H0_H0 ;  /* 0x20000023ff007230 */ /* 0x000fe20000004100 */
[-C--:B------:R-:W-:Y:S01]  /*bf70*/  FFMA.FTZ R17, R20, R6.reuse, -R8 ;  /* 0x0000000614117223 */ /* 0x080fe20000010808 */
[----:B------:R-:W-:Y:S01]  /*bf80*/  HADD2.F32 R8, -RZ, R38.H0_H0 ;  /* 0x20000026ff087230 */ /* 0x000fe20000004100 */
[----:B------:R-:W-:Y:S01]  /*bf90*/  FFMA.FTZ R16, R13, R6, R7 ;  /* 0x000000060d107223 */ /* 0x000fe20000010007 */
[----:B------:R-:W-:Y:S01]  /*bfa0*/  HADD2.F32 R7, -RZ, R34.H0_H0 ;  /* 0x20000022ff077230 */ /* 0x000fe20000004100 */
[-C--:B------:R-:W-:Y:S01]  /*bfb0*/  FMUL.FTZ R6, R15, R3.reuse ;  /* 0x000000030f067220 */ /* 0x080fe20000410000 */
[----:B------:R-:W-:Y:S01]  /*bfc0*/  F2FP.PACK_AB R13, R18, R22 ;  /* 0x00000016120d723e */ /* 0x000fe200000000ff */
[----:B------:R-:W-:-:S02]  /*bfd0*/  FMUL.FTZ R5, R25, R3 ;  /* 0x0000000319057220 */ /* 0x000fc40000410000 */
[-C--:B------:R-:W-:Y:S02]  /*bfe0*/  FMUL.FTZ R3, R23, R0.reuse ;  /* 0x0000000017037220 */ /* 0x080fe40000410000 */
[----:B------:R-:W-:Y:S02]  /*bff0*/  FMUL.FTZ R0, R27, R0 ;  /* 0x000000001b007220 */ /* 0x000fe40000410000 */
[-C--:B------:R-:W-:Y:S02]  /*c000*/  FFMA.FTZ R6, R25, R7.reuse, -R6 ;  /* 0x0000000719067223 */ /* 0x080fe40000010806 */
[-C--:B------:R-:W-:Y:S02]  /*c010*/  FFMA.FTZ R3, R27, R8.reuse, -R3 ;  /* 0x000000081b037223 */ /* 0x080fe40000010803 */
[----:B------:R-:W-:Y:S01]  /*c020*/  FFMA.FTZ R5, R15, R7, R5 ;  /* 0x000000070f057223 */ /* 0x000fe20000010005 */
[----:B------:R-:W-:Y:S01]  /*c030*/  F2FP.PACK_AB R15, R29, R31 ;  /* 0x0000001f1d0f723e */ /* 0x000fe200000000ff */
[----:B------:R-:W-:Y:S01]  /*c040*/  FFMA.FTZ R0, R23, R8, R0 ;  /* 0x0000000817007223 */ /* 0x000fe20000010000 */
[----:B------:R-:W-:-:S02]  /*c050*/  F2FP.PACK_AB R12, R6, R17 ;  /* 0x00000011060c723e */ /* 0x000fc400000000ff */
[----:B------:R-:W-:Y:S02]  /*c060*/  F2FP.PACK_AB R14, R3, R14 ;  /* 0x0000000e030e723e */ /* 0x000fe400000000ff */
[----:B------:R-:W-:Y:S02]  /*c070*/  F2FP.PACK_AB R8, R5, R16 ;  /* 0x000000100508723e */ /* 0x000fe400000000ff */
[----:B------:R-:W-:Y:S01]  /*c080*/  F2FP.PACK_AB R10, R0, R10 ;  /* 0x0000000a000a723e */ /* 0x000fe200000000ff */
[----:B------:R1:W-:Y:S04]  /*c090*/  STS.128 [R37+0x6100], R12 ;  /* 0x0061000c25007388 */ /* 0x0003e80000000c00 */
[----:B------:R1:W-:Y:S02]  /*c0a0*/  STS.128 [R36+0x6100], R8 ;  /* 0x0061000824007388 */ /* 0x0003e40000000c00 */
.L_x_415:
[----:B------:R-:W-:Y:S05]  /*c0b0*/  BSYNC B0 ;  /* 0x0000000000007941 */ /* 0x000fea0003800000 */
.L_x_414:
        /* <DEDUP_REMOVED lines=12> */
[----:B------:R-:W-:Y:S02]  /*c180*/  SHF.R.U32.HI R19, RZ, 0x10, R51 ;  /* 0x00000010ff137819 */ /* 0x000fe40000011633 */
[----:B------:R-:W-:Y:S02]  /*c190*/  LOP3.LUT R3, R6, R5, R7, 0xf6, !PT ;  /* 0x0000000506037212 */ /* 0x000fe400078ef607 */
[----:B------:R-:W-:Y:S02]  /*c1a0*/  IADD3 R5, R26, c[0x0][0x27c], RZ ;  /* 0x00009f001a057a10 */ /* 0x000fe40007ffe0ff */
[----:B------:R-:W-:Y:S01]  /*c1b0*/  SHF.L.U32 R31, R3, 0x1, RZ ;  /* 0x00000001031f7819 */ /* 0x000fe200000006ff */
[----:B------:R-:W-:Y:S01]  /*c1c0*/  HADD2.F32 R3, -RZ, R75.H1_H1 ;  /* 0x3000004bff037230 */ /* 0x000fe20000004100 */
[----:B------:R-:W-:-:S02]  /*c1d0*/  LOP3.LUT R0, R0, 0x38, R5, 0xf8, !PT ;  /* 0x0000003800007812 */ /* 0x000fc400078ef805 */
[----:B------:R-:W-:Y:S01]  /*c1e0*/  SHF.R.U32.HI R5, RZ, 0x10, R47 ;  /* 0x00000010ff057819 */ /* 0x000fe2000001162f */
[----:B-1----:R-:W1:Y:S01]  /*c1f0*/  LDS.128 R8, [R31+0x6100] ;  /* 0x006100001f087984 */ /* 0x002e620000000c00 */
[----:B------:R-:W-:Y:S02]  /*c200*/  LOP3.LUT R0, R6, R0, R7, 0xf6, !PT ;  /* 0x0000000006007212 */ /* 0x000fe400078ef607 */
[----:B------:R-:W-:Y:S01]  /*c210*/  SHF.R.U32.HI R22, RZ, 0x10, R45 ;  /* 0x00000010ff167819 */ /* 0x000fe2000001162d */
[----:B------:R-:W-:Y:S01]  /*c220*/  HADD2.F32 R28, -RZ, R5.H0_H0 ;  /* 0x20000005ff1c7230 */ /* 0x000fe20000004100 */
[----:B------:R-:W-:Y:S01]  /*c230*/  SHF.L.U32 R29, R0, 0x1, RZ ;  /* 0x00000001001d7819 */ /* 0x000fe200000006ff */
[----:B------:R-:W-:Y:S01]  /*c240*/  HADD2.F32 R0, -RZ, R75.H0_H0 ;  /* 0x2000004bff007230 */ /* 0x000fe20000004100 */
[----:B------:R-:W-:Y:S02]  /*c250*/  SHF.R.U32.HI R24, RZ, 0x10, R49 ;  /* 0x00000010ff187819 */ /* 0x000fe40000011631 */
[----:B------:R-:W-:Y:S01]  /*c260*/  SHF.R.U64 R33, R44, 0x10, R45 ;  /* 0x000000102c217819 */ /* 0x000fe2000000122d */
[----:B------:R-:W2:Y:S01]  /*c270*/  LDS.128 R12, [R29+0x6100] ;  /* 0x006100001d0c7984 */ /* 0x000ea20000000c00 */
[----:B------:R-:W-:-:S02]  /*c280*/  SHF.R.U64 R35, R46, 0x10, R47 ;  /* 0x000000102e237819 */ /* 0x000fc4000000122f */
[----:B------:R-:W-:Y:S02]  /*c290*/  SHF.R.U64 R36, R50, 0x10, R51 ;  /* 0x0000001032247819 */ /* 0x000fe40000001233 */
[----:B------:R-:W-:Y:S01]  /*c2a0*/  SHF.R.U64 R37, R48, 0x10, R49 ;  /* 0x0000001030257819 */ /* 0x000fe20000001231 */
        /* <DEDUP_REMOVED lines=71> */
.L_x_417:
[----:B------:R-:W-:Y:S05]  /*c720*/  BSYNC B0 ;  /* 0x0000000000007941 */ /* 0x000fea0003800000 */
.L_x_416:
        /* <DEDUP_REMOVED lines=13> */
[----:B------:R-:W-:Y:S01]  /*c800*/  IADD3 R5, R26, c[0x0][0x27c], RZ ;  /* 0x00009f001a057a10 */ /* 0x000fe20007ffe0ff */
[----:B------:R-:W-:Y:S01]  /*c810*/  HADD2.F32 R19, -RZ, R19.H0_H0 ;  /* 0x20000013ff137230 */ /* 0x000fe20000004100 */
        /* <DEDUP_REMOVED lines=16> */
[--C-:B-1----:R-:W-:Y:S02]  /*c920*/  HADD2.F32 R16, -RZ, R11.reuse.H0_H0 ;  /* 0x2000000bff107230 */ /* 0x102fe40000004100 */
[----:B------:R-:W-:Y:S02]  /*c930*/  HADD2.F32 R11, -RZ, R11.H1_H1 ;  /* 0x3000000bff0b7230 */ /* 0x000fe40000004100 */
[--C-:B------:R-:W-:Y:S01]  /*c940*/  HADD2.F32 R20, -RZ, R8.reuse.H0_H0 ;  /* 0x20000008ff147230 */ /* 0x100fe20000004100 */
[----:B------:R-:W-:Y:S01]  /*c950*/  FMUL.FTZ R7, R16, R0 ;  /* 0x0000000010077220 */ /* 0x000fe20000410000 */
[----:B------:R-:W-:Y:S02]  /*c960*/  HADD2.F32 R26, -RZ, R8.H1_H1 ;  /* 0x30000008ff1a7230 */ /* 0x000fe40000004100 */
[----:B------:R-:W-:-:S02]  /*c970*/  HADD2.F32 R17, -RZ, R9.H0_H0 ;  /* 0x20000009ff117230 */ /* 0x000fc40000004100 */
[--C-:B--2---:R-:W-:Y:S02]  /*c980*/  HADD2.F32 R5, -RZ, R15.reuse.H0_H0 ;  /* 0x2000000fff057230 */ /* 0x104fe40000004100 */
[----:B------:R-:W-:Y:S02]  /*c990*/  HADD2.F32 R15, -RZ, R15.H1_H1 ;  /* 0x3000000fff0f7230 */ /* 0x000fe40000004100 */
[----:B------:R-:W-:Y:S01]  /*c9a0*/  HADD2.F32 R8, -RZ, R13.H0_H0 ;  /* 0x2000000dff087230 */ /* 0x000fe20000004100 */
[C---:B------:R-:W-:Y:S01]  /*c9b0*/  FMUL.FTZ R6, R5.reuse, R0 ;  /* 0x0000000005067220 */ /* 0x040fe20000410000 */
[----:B------:R-:W-:Y:S01]  /*c9c0*/  HADD2.F32 R0, -RZ, R81.H0_H0 ;  /* 0x20000051ff007230 */ /* 0x000fe20000004100 */
[-C--:B------:R-:W-:Y:S01]  /*c9d0*/  FFMA.FTZ R31, R5, R3.reuse, R7 ;  /* 0x00000003051f7223 */ /* 0x080fe20000010007 */
[----:B------:R-:W-:Y:S01]  /*c9e0*/  HADD2.F32 R13, -RZ, R13.H1_H1 ;  /* 0x3000000dff0d7230 */ /* 0x000fe20000004100 */
[----:B------:R-:W-:Y:S01]  /*c9f0*/  FFMA.FTZ R33, R16, R3, -R6 ;  /* 0x0000000310217223 */ /* 0x000fe20000010806 */
[----:B------:R-:W-:Y:S01]  /*ca00*/  HADD2.F32 R3, -RZ, R81.H1_H1 ;  /* 0x30000051ff037230 */ /* 0x000fe20000004100 */
[-C--:B------:R-:W-:Y:S01]  /*ca10*/  FMUL.FTZ R6, R15, R28.reuse ;  /* 0x0000001c0f067220 */ /* 0x080fe20000410000 */
[----:B------:R-:W-:Y:S01]  /*ca20*/  HADD2.F32 R9, -RZ, R9.H1_H1 ;  /* 0x30000009ff097230 */ /* 0x000fe20000004100 */
[C---:B------:R-:W-:Y:S01]  /*ca30*/  FMUL.FTZ R5, R11.reuse, R28 ;  /* 0x0000001c0b057220 */ /* 0x040fe20000410000 */
[----:B------:R-:W-:Y:S01]  /*ca40*/  HADD2.F32 R7, -RZ, R25.H0_H0 ;  /* 0x20000019ff077230 */ /* 0x000fe20000004100 */
[-C--:B------:R-:W-:Y:S01]  /*ca50*/  FFMA.FTZ R28, R11, R19.reuse, -R6 ;  /* 0x000000130b1c7223 */ /* 0x080fe20000010806 */
[----:B------:R-:W-:Y:S01]  /*ca60*/  HADD2.F32 R11, -RZ, R22.H0_H0 ;  /* 0x20000016ff0b7230 */ /* 0x000fe20000004100 */
[CC--:B------:R-:W-:Y:S01]  /*ca70*/  FMUL.FTZ R6, R8.reuse, R0.reuse ;  /* 0x0000000008067220 */ /* 0x0c0fe20000410000 */
[--C-:B------:R-:W-:Y:S01]  /*ca80*/  HADD2.F32 R21, -RZ, R10.reuse.H0_H0 ;  /* 0x2000000aff157230 */ /* 0x100fe20000004100 */
[----:B------:R-:W-:Y:S01]  /*ca90*/  FMUL.FTZ R0, R17, R0 ;  /* 0x0000000011007220 */ /* 0x000fe20000410000 */
[----:B------:R-:W-:Y:S01]  /*caa0*/  HADD2.F32 R27, -RZ, R10.H1_H1 ;  /* 0x3000000aff1b7230 */ /* 0x000fe20000004100 */
[----:B------:R-:W-:Y:S01]  /*cab0*/  FFMA.FTZ R22, R15, R19, R5 ;  /* 0x000000130f167223 */ /* 0x000fe20000010005 */
[----:B------:R-:W-:Y:S01]  /*cac0*/  HADD2.F32 R18, -RZ, R12.H0_H0 ;  /* 0x2000000cff127230 */ /* 0x000fe20000004100 */
[----:B------:R-:W-:Y:S01]  /*cad0*/  FFMA.FTZ R19, R17, R3, -R6 ;  /* 0x0000000311137223 */ /* 0x000fe20000010806 */
[--C-:B------:R-:W-:Y:S01]  /*cae0*/  HADD2.F32 R10, -RZ, R14.reuse.H0_H0 ;  /* 0x2000000eff0a7230 */ /* 0x100fe20000004100 */
[----:B------:R-:W-:Y:S01]  /*caf0*/  FMUL.FTZ R6, R13, R11 ;  /* 0x0000000b0d067220 */ /* 0x000fe20000410000 */
[----:B------:R-:W-:Y:S01]  /*cb00*/  HADD2.F32 R24, -RZ, R14.H1_H1 ;  /* 0x3000000eff187230 */ /* 0x000fe20000004100 */
        /* <DEDUP_REMOVED lines=9> */
[----:B------:R-:W-:Y:S01]  /*cba0*/  HADD2.F32 R23, -RZ, R12.H1_H1 ;  /* 0x3000000cff177230 */ /* 0x000fe20000004100 */
[----:B------:R-:W-:Y:S01]  /*cbb0*/  FMUL.FTZ R7, R20, R3 ;  /* 0x0000000314077220 */ /* 0x000fe20000410000 */
[----:B------:R-:W-:Y:S01]  /*cbc0*/  F2FP.PACK_AB R15, R28, R33 ;  /* 0x000000211c0f723e */ /* 0x000fe200000000ff */
[-C--:B------:R-:W-:Y:S01]  /*cbd0*/  FMUL.FTZ R3, R10, R0.reuse ;  /* 0x000000000a037220 */ /* 0x080fe20000410000 */
[----:B------:R-:W-:Y:S01]  /*cbe0*/  F2FP.PACK_AB R13, R16, R19 ;  /* 0x00000013100d723e */ /* 0x000fe200000000ff */
[C---:B------:R-:W-:Y:S01]  /*cbf0*/  FMUL.FTZ R0, R21.reuse, R0 ;  /* 0x0000000015007220 */ /* 0x040fe20000410000 */
[----:B------:R-:W-:Y:S01]  /*cc00*/  F2FP.PACK_AB R11, R22, R31 ;  /* 0x0000001f160b723e */ /* 0x000fe200000000ff */
        /* <DEDUP_REMOVED lines=8> */
[----:B------:R-:W-:Y:S01]  /*cc90*/  FMUL.FTZ R6, R23, R3 ;  /* 0x0000000317067220 */ /* 0x000fe20000410000 */
[----:B------:R-:W-:Y:S01]  /*cca0*/  F2FP.PACK_AB R9, R9, R17 ;  /* 0x000000110909723e */ /* 0x000fe200000000ff */
[----:B------:R-:W-:-:S02]  /*ccb0*/  FMUL.FTZ R5, R26, R3 ;  /* 0x000000031a057220 */ /* 0x000fc40000410000 */
[-C--:B------:R-:W-:Y:S02]  /*ccc0*/  FMUL.FTZ R3, R24, R0.reuse ;  /* 0x0000000018037220 */ /* 0x080fe40000410000 */
[C---:B------:R-:W-:Y:S02]  /*ccd0*/  FMUL.FTZ R0, R27.reuse, R0 ;  /* 0x000000001b007220 */ /* 0x040fe40000410000 */
[-C--:B------:R-:W-:Y:S02]  /*cce0*/  FFMA.FTZ R6, R26, R7.reuse, -R6 ;  /* 0x000000071a067223 */ /* 0x080fe40000010806 */
[----:B------:R-:W-:Y:S02]  /*ccf0*/  FFMA.FTZ R3, R27, R8, -R3 ;  /* 0x000000081b037223 */ /* 0x000fe40000010803 */
[----:B------:R-:W-:Y:S01]  /*cd00*/  FFMA.FTZ R5, R23, R7, R5 ;  /* 0x0000000717057223 */ /* 0x000fe20000010005 */
[----:B------:R-:W-:Y:S01]  /*cd10*/  F2FP.PACK_AB R12, R6, R12 ;  /* 0x0000000c060c723e */ /* 0x000fe200000000ff */
[----:B------:R-:W-:Y:S01]  /*cd20*/  FFMA.FTZ R0, R24, R8, R0 ;  /* 0x0000000818007223 */ /* 0x000fe20000010000 */
[----:B------:R-:W-:-:S02]  /*cd30*/  F2FP.PACK_AB R14, R3, R14 ;  /* 0x0000000e030e723e */ /* 0x000fc400000000ff */
[----:B------:R-:W-:Y:S02]  /*cd40*/  F2FP.PACK_AB R8, R5, R18 ;  /* 0x000000120508723e */ /* 0x000fe400000000ff */
[----:B------:R-:W-:Y:S01]  /*cd50*/  F2FP.PACK_AB R10, R0, R10 ;  /* 0x0000000a000a723e */ /* 0x000fe200000000ff */
[----:B------:R1:W-:Y:S04]  /*cd60*/  STS.128 [R30+0x6100], R12 ;  /* 0x0061000c1e007388 */ /* 0x0003e80000000c00 */
[----:B------:R1:W-:Y:S02]  /*cd70*/  STS.128 [R29+0x6100], R8 ;  /* 0x006100081d007388 */ /* 0x0003e40000000c00 */
.L_x_405:
[----:B------:R-:W-:Y:S05]  /*cd80*/  BSYNC B2 ;  /* 0x0000000000027941 */ /* 0x000fea0003800000 */
.L_x_383:
[----:B------:R-:W-:Y:S01]  /*cd90*/  SHF.R.S32.HI R6, RZ, 0x4, R88 ;  /* 0x00000004ff067819 */ /* 0x000fe20000011458 */
[----:B------:R-:W-:Y:S01]  /*cda0*/  IMAD.SHL.U32 R7, R83, 0x40, RZ ;  /* 0x0000004053077824 */ /* 0x000fe200078e00ff */
[----:B------:R-:W-:-:S04]  /*cdb0*/  DEPBAR.LE SB0, 0x0 ;  /* 0x000080000000791a */ /* 0x000fc80000000000 */
[----:B---3--:R-:W-:Y:S01]  /*cdc0*/  LEA.HI R0, R88, R6, RZ, 0x1 ;  /* 0x0000000658007211 */ /* 0x008fe200078f08ff */
        /* <DEDUP_REMOVED lines=10> */
[----:B------:R-:W-:Y:S01]  /*ce70*/  IMAD.MOV.U32 R37, RZ, RZ, R93 ;  /* 0x000000ffff257224 */ /* 0x000fe200078e005d */
[----:B------:R-:W-:Y:S01]  /*ce80*/  BAR.SYNC.DEFER_BLOCKING 0x0 ;  /* 0x0000000000007b1d */ /* 0x000fe20000010000 */
        /* <DEDUP_REMOVED lines=11> */
[----:B------:R-:W-:-:S02]  /*cf40*/  LOP3.LUT R81, R8, R7, RZ, 0x3c, !PT ;  /* 0x0000000708517212 */ /* 0x000fc400078e3cff */
[----:B------:R-:W-:Y:S01]  /*cf50*/  ISETP.GE.AND P1, PT, R52, c[0x0][0x1d4], PT ;  /* 0x0000750034007a0c */ /* 0x000fe20003f26270 */
[----:B------:R-:W-:Y:S02]  /*cf60*/  IMAD R0, R6, 0x200, R0 ;  /* 0x0000020006007824 */ /* 0x000fe400078e0200 */
[----:B------:R-:W-:Y:S01]  /*cf70*/  IMAD.IADD R3, R81, 0x1, R3 ;  /* 0x0000000151037824 */ /* 0x000fe200078e0203 */
[C---:B------:R-:W-:Y:S01]  /*cf80*/  ISETP.LT.OR P3, PT, R73.reuse, 0x1, P1 ;  /* 0x000000014900780c */ /* 0x040fe20000f61670 */
[----:B------:R-:W-:Y:S01]  /*cf90*/  IMAD.SHL.U32 R212, R0, 0x2, RZ ;  /* 0x0000000200d47824 */ /* 0x000fe200078e00ff */
[----:B------:R-:W-:Y:S01]  /*cfa0*/  ISETP.LT.OR P4, PT, R73, 0x11, P1 ;  /* 0x000000114900780c */ /* 0x000fe20000f81670 */
[----:B------:R-:W-:Y:S01]  /*cfb0*/  IMAD.SHL.U32 R219, R3, 0x2, RZ ;  /* 0x0000000203db7824 */ /* 0x000fe200078e00ff */
[----:B------:R-:W-:Y:S01]  /*cfc0*/  ISETP.LT.OR P2, PT, R73, 0x21, P1 ;  /* 0x000000214900780c */ /* 0x000fe20000f41670 */
[----:B------:R-:W-:Y:S01]  /*cfd0*/  IMAD.WIDE.U32 R6, R208, c[0x0][0x208], RZ ;  /* 0x00008200d0067a25 */ /* 0x000fe200078e00ff */
[----:B------:R-:W-:Y:S01]  /*cfe0*/  LDSM.16.M88.4 R24, [R212+0x3900] ;  /* 0x00390000d418783b */ /* 0x000fe20000000200 */
[----:B------:R-:W-:-:S02]  /*cff0*/  IADD3 R0, R212, 0x3100, RZ ;  /* 0x00003100d4007810 */ /* 0x000fc40007ffe0ff */
[----:B------:R-:W-:Y:S01]  /*d000*/  IADD3 R223, R212, 0x3120, RZ ;  /* 0x00003120d4df7810 */ /* 0x000fe20007ffe0ff */
[----:B------:R-:W1:Y:S01]  /*d010*/  LDSM.16.M88.4 R12, [R219+0x6100] ;  /* 0x00610000db0c783b */ /* 0x000e620000000200 */
[----:B------:R-:W-:Y:S01]  /*d020*/  @P0 IADD3 R223, R0, -0x20, RZ ;  /* 0xffffffe000df0810 */ /* 0x000fe20007ffe0ff */
[----:B------:R-:W-:Y:S02]  /*d030*/  IMAD R0, R87, c[0x0][0x208], RZ ;  /* 0x0000820057007a24 */ /* 0x000fe400078e02ff */
[----:B------:R-:W2:Y:S01]  /*d040*/  LDSM.16.M88.4 R8, [R219+0x8100] ;  /* 0x00810000db08783b */ /* 0x000ea20000000200 */
[----:B------:R-:W-:Y:S01]  /*d050*/  IMAD.MOV.U32 R3, RZ, RZ, c[0x0][0x208] ;  /* 0x00008200ff037624 */ /* 0x000fe200078e00ff */
[----:B------:R-:W-:Y:S01]  /*d060*/  IADD3 R228, R223, 0x800, RZ ;  /* 0x00000800dfe47810 */ /* 0x000fe20007ffe0ff */
[----:B------:R-:W-:Y:S01]  /*d070*/  IMAD R0, R208, c[0x0][0x20c], R0 ;  /* 0x00008300d0007a24 */ /* 0x000fe200078e0200 */
[----:B------:R-:W3:Y:S01]  /*d080*/  LDSM.16.M88.4 R20, [R212+0x4100] ;  /* 0x00410000d414783b */ /* 0x000ee20000000200 */
[C---:B------:R-:W-:Y:S01]  /*d090*/  IMAD.SHL.U32 R54, R3.reuse, 0x20, RZ ;  /* 0x0000002003367824 */ /* 0x040fe200078e00ff */
[----:B------:R-:W-:Y:S01]  /*d0a0*/  SHF.L.U64.HI R5, R3, R211, c[0x0][0x20c] ;  /* 0x0000830003057619 */ /* 0x000fe200000102d3 */
[----:B------:R-:W-:Y:S01]  /*d0b0*/  IMAD.IADD R0, R7, 0x1, R0 ;  /* 0x0000000107007824 */ /* 0x000fe200078e0200 */
[----:B------:R-:W4:Y:S01]  /*d0c0*/  LDSM.16.M88.4 R28, [R212+0x3100] ;  /* 0x00310000d41c783b */ /* 0x000f220000000200 */
[----:B------:R-:W-:Y:S01]  /*d0d0*/  IMAD.WIDE.U32 R6, R6, 0x60, R36 ;  /* 0x0000006006067825 */ /* 0x000fe200078e0024 */
[----:B------:R-:W-:-:S02]  /*d0e0*/  IADD3 R227, R223, 0x1000, RZ ;  /* 0x00001000dfe37810 */ /* 0x000fc40007ffe0ff */
[----:B------:R-:W3:Y:S01]  /*d0f0*/  LDSM.16.M88.4 R16, [R212+0x4900] ;  /* 0x00490000d410783b */ /* 0x000ee20000000200 */
[----:B------:R-:W-:Y:S01]  /*d100*/  IMAD R0, R0, 0x60, RZ ;  /* 0x0000006000007824 */ /* 0x000fe200078e02ff */
[----:B------:R-:W-:Y:S01]  /*d110*/  IADD3 R226, R223, 0x1800, RZ ;  /* 0x00001800dfe27810 */ /* 0x000fe20007ffe0ff */
[--C-:B------:R-:W-:Y:S01]  /*d120*/  IMAD R222, R2, 0x2, R219.reuse ;  /* 0x0000000202de7824 */ /* 0x100fe200078e02db */
[----:B------:R-:W3:Y:S01]  /*d130*/  LDSM.16.M88.4 R32, [R212+0x5100] ;  /* 0x00510000d420783b */ /* 0x000ee20000000200 */
[----:B------:R-:W-:Y:S01]  /*d140*/  IMAD.IADD R0, R7, 0x1, R0 ;  /* 0x0000000107007824 */ /* 0x000fe200078e0200 */
[----:B------:R-:W-:Y:S01]  /*d150*/  IADD3 R225, R223, 0x2000, RZ ;  /* 0x00002000dfe17810 */ /* 0x000fe20007ffe0ff */
[----:B------:R-:W-:Y:S01]  /*d160*/  IMAD R220, R4, 0x2, R219 ;  /* 0x0000000204dc7824 */ /* 0x000fe200078e02db */
[----:B------:R-:W-:Y:S03]  /*d170*/  LDSM.16.M88.4 R44, [R223] ;  /* 0x00000000df2c783b */ /* 0x000fe60000000200 */
[----:B------:R-:W-:Y:S01]  /*d180*/  IMAD R221, R2, 0x2, R220 ;  /* 0x0000000202dd7824 */ /* 0x000fe200078e02dc */
[----:B------:R-:W-:Y:S04]  /*d190*/  LDSM.16.M88.4 R40, [R223+0x800] ;  /* 0x00080000df28783b */ /* 0x000fe80000000200 */
[----:B------:R-:W-:Y:S01]  /*d1a0*/  LDSM.16.M88.4 R36, [R223+0x1000] ;  /* 0x00100000df24783b */ /* 0x000fe20000000200 */
[-C--:B-1----:R-:W-:Y:S08]  /*d1b0*/  HMMA.16816.F32 R140, R12, R24.reuse, RZ ;  /* 0x000000180c8c723c */ /* 0x082ff000000018ff */
[C---:B--2---:R-:W-:Y:S08]  /*d1c0*/  HMMA.16816.F32 R48, R8.reuse, R24, RZ ;  /* 0x000000180830723c */ /* 0x044ff000000018ff */
[-C--:B------:R-:W-:Y:S08]  /*d1d0*/  HMMA.16816.F32 R100, R8, R26.reuse, RZ ;  /* 0x0000001a0864723c */ /* 0x080ff000000018ff */
[----:B-----5:R-:W-:Y:S01]  /*d1e0*/  HMMA.16816.F32 R148, R12, R26, RZ ;  /* 0x0000001a0c94723c */ /* 0x020fe200000018ff */
[----:B------:R-:W1:Y:S07]  /*d1f0*/  LDSM.16.M88.4 R24, [R212+0x5900] ;  /* 0x00590000d418783b */ /* 0x000e6e0000000200 */
[-C--:B---3--:R-:W-:Y:S08]  /*d200*/  HMMA.16816.F32 R96, R8, R22.reuse, RZ ;  /* 0x000000160860723c */ /* 0x088ff000000018ff */
[C---:B------:R-:W-:Y:S07]  /*d210*/  HMMA.16816.F32 R144, R12.reuse, R22, RZ ;  /* 0x000000160c90723c */ /* 0x040fee00000018ff */
[C---:B------:R-:W-:Y:S01]  /*d220*/  LEA R22, P0, R6.reuse, c[0x0][0x1f8], 0x1 ;  /* 0x00007e0006167a11 */ /* 0x040fe200078008ff */
[----:B------:R-:W-:Y:S03]  /*d230*/  HMMA.16816.F32 R136, R12, R20, RZ ;  /* 0x000000140c88723c */ /* 0x000fe600000018ff */
[----:B------:R-:W-:Y:S01]  /*d240*/  LEA.HI.X R23, R6, c[0x0][0x1fc], R0, 0x1, P0 ;  /* 0x00007f0006177a11 */ /* 0x000fe200000f0c00 */
[----:B------:R-:W-:-:S04]  /*d250*/  IMAD.MOV.U32 R0, RZ, RZ, 0x40 ;  /* 0x00000040ff007424 */ /* 0x000fc800078e00ff */
[----:B------:R-:W-:Y:S07]  /*d260*/  HMMA.16816.F32 R68, R8, R20, RZ ;  /* 0x000000140844723c */ /* 0x000fee00000018ff */
[----:B------:R-:W-:Y:S01]  /*d270*/  IADD3 R20, P0, R54, R22, RZ ;  /* 0x0000001636147210 */ /* 0x000fe20007f1e0ff */
[----:B----4-:R-:W-:Y:S04]  /*d280*/  HMMA.16816.F32 R180, R12, R28, RZ ;  /* 0x0000001c0cb4723c */ /* 0x010fe800000018ff */
[----:B------:R-:W-:-:S04]  /*d290*/  IMAD.X R21, R5, 0x1, R23, P0 ;  /* 0x0000000105157824 */ /* 0x000fc800000e0617 */
[C---:B------:R-:W-:Y:S08]  /*d2a0*/  HMMA.16816.F32 R152, R12.reuse, R30, RZ ;  /* 0x0000001e0c98723c */ /* 0x040ff000000018ff */
[C---:B------:R-:W-:Y:S08]  /*d2b0*/  HMMA.16816.F32 R132, R12.reuse, R16, RZ ;  /* 0x000000100c84723c */ /* 0x040ff000000018ff */
[C---:B------:R-:W-:Y:S08]  /*d2c0*/  HMMA.16816.F32 R156, R12.reuse, R18, RZ ;  /* 0x000000120c9c723c */ /* 0x040ff000000018ff */
[C---:B------:R-:W-:Y:S08]  /*d2d0*/  HMMA.16816.F32 R124, R12.reuse, R32, RZ ;  /* 0x000000200c7c723c */ /* 0x040ff000000018ff */
[C---:B------:R-:W-:Y:S08]  /*d2e0*/  HMMA.16816.F32 R168, R12.reuse, R34, RZ ;  /* 0x000000220ca8723c */ /* 0x040ff000000018ff */
[C---:B-1----:R-:W-:Y:S08]  /*d2f0*/  HMMA.16816.F32 R116, R12.reuse, R24, RZ ;  /* 0x000000180c74723c */ /* 0x042ff000000018ff */
[----:B------:R-:W-:Y:S07]  /*d300*/  HMMA.16816.F32 R108, R12, R26, RZ ;  /* 0x0000001a0c6c723c */ /* 0x000fee00000018ff */
[-C--:B------:R-:W-:Y:S01]  /*d310*/  IADD3 R12, P0, R20, R54.reuse, RZ ;  /* 0x00000036140c7210 */ /* 0x080fe20007f1e0ff */
[----:B------:R-:W-:Y:S04]  /*d320*/  HMMA.16816.F32 R56, R8, R28, RZ ;  /* 0x0000001c0838723c */ /* 0x000fe800000018ff */
[----:B------:R-:W-:Y:S01]  /*d330*/  IMAD.X R13, R21, 0x1, R5, P0 ;  /* 0x00000001150d7824 */ /* 0x000fe200000e0605 */
[----:B------:R-:W-:-:S03]  /*d340*/  IADD3 R6, P0, R12, R54, RZ ;  /* 0x000000360c067210 */ /* 0x000fc60007f1e0ff */
[----:B------:R-:W-:Y:S01]  /*d350*/  HMMA.16816.F32 R92, R8, R30, RZ ;  /* 0x0000001e085c723c */ /* 0x000fe200000018ff */
[----:B------:R-:W-:Y:S01]  /*d360*/  LDSM.16.M88.4 R28, [R223+0x2000] ;  /* 0x00200000df1c783b */ /* 0x000fe20000000200 */
[----:B------:R-:W-:Y:S01]  /*d370*/  IMAD.X R7, R13, 0x1, R5, P0 ;  /* 0x000000010d077824 */ /* 0x000fe200000e0605 */
[----:B------:R-:W-:-:S05]  /*d380*/  IADD3 R14, P0, R6, R54, RZ ;  /* 0x00000036060e7210 */ /* 0x000fca0007f1e0ff */
[----:B------:R-:W-:Y:S01]  /*d390*/  HMMA.16816.F32 R64, R8, R16, RZ ;  /* 0x000000100840723c */ /* 0x000fe200000018ff */
[----:B------:R-:W-:-:S07]  /*d3a0*/  IMAD.X R15, R7, 0x1, R5, P0 ;  /* 0x00000001070f7824 */ /* 0x000fce00000e0605 */
[C---:B------:R-:W-:Y:S01]  /*d3b0*/  HMMA.16816.F32 R128, R8.reuse, R18, RZ ;  /* 0x000000120880723c */ /* 0x040fe200000018ff */
[----:B------:R-:W1:Y:S07]  /*d3c0*/  LDSM.16.M88.4 R16, [R222+0x8100] ;  /* 0x00810000de10783b */ /* 0x000e6e0000000200 */
[C---:B------:R-:W-:Y:S08]  /*d3d0*/  HMMA.16816.F32 R60, R8.reuse, R32, RZ ;  /* 0x00000020083c723c */ /* 0x040ff000000018ff */
[C---:B------:R-:W-:Y:S01]  /*d3e0*/  HMMA.16816.F32 R120, R8.reuse, R34, RZ ;  /* 0x000000220878723c */ /* 0x040fe200000018ff */
[----:B------:R-:W2:Y:S07]  /*d3f0*/  LDSM.16.M88.4 R32, [R223+0x1800] ;  /* 0x00180000df20783b */ /* 0x000eae0000000200 */
[C---:B------:R-:W-:Y:S08]  /*d400*/  HMMA.16816.F32 R76, R8.reuse, R24, RZ ;  /* 0x00000018084c723c */ /* 0x040ff000000018ff */
[----:B------:R-:W-:Y:S01]  /*d410*/  HMMA.16816.F32 R112, R8, R26, RZ ;  /* 0x0000001a0870723c */ /* 0x000fe200000018ff */
[----:B------:R-:W3:Y:S04]  /*d420*/  LDSM.16.M88.4 R24, [R223+0x2800] ;  /* 0x00280000df18783b */ /* 0x000ee80000000200 */
[----:B------:R-:W4:Y:S04]  /*d430*/  LDSM.16.M88.4 R8, [R222+0x6100] ;  /* 0x00610000de08783b */ /* 0x000f280000000200 */
[----:B------:R-:W-:Y:S01]  /*d440*/  @!PT LDS RZ, [RZ] ;  /* 0x00000000fffff984 */ /* 0x000fe20000000800 */
[----:B------:R-:W-:Y:S01]  /*d450*/  @!PT LDS RZ, [RZ] ;  /* 0x00000000fffff984 */ /* 0x000fe20000000800 */
[----:B------:R-:W-:Y:S01]  /*d460*/  @!PT LDS RZ, [RZ] ;  /* 0x00000000fffff984 */ /* 0x000fe20000000800 */
[----:B------:R2:W-:Y:S01]  /*d470*/  LDGSTS.E.BYPASS.LTC128B.128 [R231+0x100], [R22.64], !P3 ;  /* 0x0010000016e77fae */ /* 0x0005e2000d901d48 */
[C---:B------:R-:W-:Y:S01]  /*d480*/  ISETP.LT.OR P3, PT, R73.reuse, 0x41, P1 ;  /* 0x000000414900780c */ /* 0x040fe20000f61670 */
[----:B-1----:R-:W-:Y:S02]  /*d490*/  HMMA.16816.F32 R104, R16, R44, R56 ;  /* 0x0000002c1068723c */ /* 0x002fe40000001838 */
[----:B------:R1:W-:Y:S01]  /*d4a0*/  LDGSTS.E.BYPASS.LTC128B.128 [R231+0x900], [R20.64], !P4 ;  /* 0x0090000014e77fae */ /* 0x0003e2000e101d48 */
[----:B------:R-:W-:-:S02]  /*d4b0*/  ISETP.LT.OR P4, PT, R73, 0x31, P1 ;  /* 0x000000314900780c */ /* 0x000fc40000f81670 */
[----:B------:R-:W-:Y:S01]  /*d4c0*/  ISETP.LT.OR P1, PT, R73, 0x51, P1 ;  /* 0x000000514900780c */ /* 0x000fe20000f21670 */
[----:B------:R1:W-:Y:S01]  /*d4d0*/  LDGSTS.E.BYPASS.LTC128B.128 [R231+0x1100], [R12.64], !P2 ;  /* 0x011000000ce77fae */ /* 0x0003e2000d101d48 */
[----:B------:R-:W-:Y:S01]  /*d4e0*/  LOP3.LUT P2, RZ, R83, 0x4, RZ, 0xc0, !PT ;  /* 0x0000000453ff7812 */ /* 0x000fe2000784c0ff */
[----:B------:R-:W-:Y:S03]  /*d4f0*/  HMMA.16816.F32 R84, R16, R40, R48 ;  /* 0x000000281054723c */ /* 0x000fe60000001830 */
[----:B------:R-:W-:-:S05]  /*d500*/  SEL R0, R0, 0xffffffc0, !P2 ;  /* 0xffffffc000007807 */ /* 0x000fca0005000000 */
[----:B------:R1:W-:Y:S01]  /*d510*/  LDGSTS.E.BYPASS.LTC128B.128 [R231+0x1900], [R6.64], !P4 ;  /* 0x0190000006e77fae */ /* 0x0003e2000e101d48 */
[----:B------:R-:W-:Y:S01]  /*d520*/  IMAD.IADD R218, R212, 0x1, R0 ;  /* 0x00000001d4da7824 */ /* 0x000fe200078e0200 */
[C---:B------:R-:W-:Y:S01]  /*d530*/  HMMA.16816.F32 R68, R16.reuse, R36, R68 ;  /* 0x000000241044723c */ /* 0x040fe20000001844 */
[----:B------:R-:W-:Y:S01]  /*d540*/  IMAD.IADD R217, R0, 0x1, R223 ;  /* 0x0000000100d97824 */ /* 0x000fe200078e02df */
[----:B------:R4:W-:Y:S06]  /*d550*/  LDGSTS.E.BYPASS.LTC128B.128 [R231+0x2100], [R14.64], !P3 ;  /* 0x021000000ee77fae */ /* 0x0009ec000d901d48 */
[C---:B--2---:R-:W-:Y:S08]  /*d560*/  HMMA.16816.F32 R64, R16.reuse, R32, R64 ;  /* 0x000000201040723c */ /* 0x044ff00000001840 */
[C---:B---3--:R-:W-:Y:S08]  /*d570*/  HMMA.16816.F32 R76, R16.reuse, R24, R76 ;  /* 0x00000018104c723c */ /* 0x048ff0000000184c */
[----:B------:R-:W-:Y:S01]  /*d580*/  HMMA.16816.F32 R92, R16, R46, R92 ;  /* 0x0000002e105c723c */ /* 0x000fe2000000185c */
[----:B-1----:R-:W-:-:S05]  /*d590*/  IADD3 R6, P0, R14, R54, RZ ;  /* 0x000000360e067210 */ /* 0x002fca0007f1e0ff */
[----:B------:R-:W-:Y:S01]  /*d5a0*/  IMAD.X R7, R15, 0x1, R5, P0 ;  /* 0x000000010f077824 */ /* 0x000fe200000e0605 */
[----:B------:R-:W-:Y:S01]  /*d5b0*/  ISETP.GT.AND P0, PT, R208, R224, PT ;  /* 0x000000e0d000720c */ /* 0x000fe20003f04270 */
[C---:B----4-:R-:W-:Y:S01]  /*d5c0*/  HMMA.16816.F32 R12, R16.reuse, R28, R60 ;  /* 0x0000001c100c723c */ /* 0x050fe2000000183c */
[----:B------:R-:W-:Y:S02]  /*d5d0*/  IADD3 R224, R223, 0x2800, RZ ;  /* 0x00002800dfe07810 */ /* 0x000fe40007ffe0ff */
[----:B------:R1:W-:Y:S04]  /*d5e0*/  LDGSTS.E.BYPASS.LTC128B.128 [R231+0x2900], [R6.64], !P1 ;  /* 0x0290000006e77fae */ /* 0x0003e8000c901d48 */
[----:B------:R-:W-:Y:S01]  /*d5f0*/  LDSM.16.M88.4 R20, [R220+0x8100] ;  /* 0x00810000dc14783b */ /* 0x000fe20000000200 */
[C---:B------:R-:W-:Y:S03]  /*d600*/  HMMA.16816.F32 R100, R16.reuse, R42, R100 ;  /* 0x0000002a1064723c */ /* 0x040fe60000001864 */
[----:B------:R-:W2:Y:S04]  /*d610*/  LDSM.16.M88.4 R72, [R218+0x5100] ;  /* 0x00510000da48783b */ /* 0x000ea80000000200 */
[----:B------:R-:W3:Y:S01]  /*d620*/  LDSM.16.M88.4 R56, [R218+0x3900] ;  /* 0x00390000da38783b */ /* 0x000ee20000000200 */
[C---:B------:R-:W-:Y:S03]  /*d630*/  HMMA.16816.F32 R96, R16.reuse, R38, R96 ;  /* 0x000000261060723c */ /* 0x040fe60000001860 */
[----:B------:R-:W4:Y:S04]  /*d640*/  LDSM.16.M88.4 R88, [R218+0x5900] ;  /* 0x00590000da58783b */ /* 0x000f280000000200 */
[----:B------:R-:W-:Y:S01]  /*d650*/  LDSM.16.M88.4 R60, [R218+0x3100] ;  /* 0x00310000da3c783b */ /* 0x000fe20000000200 */
[C---:B------:R-:W-:Y:S03]  /*d660*/  HMMA.16816.F32 R176, R16.reuse, R34, R128 ;  /* 0x0000002210b0723c */ /* 0x040fe60000001880 */
[----:B------:R-:W-:Y:S04]  /*d670*/  LDSM.16.M88.4 R52, [R218+0x4100] ;  /* 0x00410000da34783b */ /* 0x000fe80000000200 */
[----:B------:R-:W-:Y:S01]  /*d680*/  LDSM.16.M88.4 R48, [R218+0x4900] ;  /* 0x00490000da30783b */ /* 0x000fe20000000200 */
[C---:B------:R-:W-:Y:S03]  /*d690*/  HMMA.16816.F32 R192, R16.reuse, R30, R120 ;  /* 0x0000001e10c0723c */ /* 0x040fe60000001878 */
[----:B------:R-:W0:Y:S05]  /*d6a0*/  LDGDEPBAR ;  /* 0x00000000000079af */ /* 0x000e2a0000000000 */
[----:B------:R-:W-:Y:S01]  /*d6b0*/  HMMA.16816.F32 R172, R16, R26, R112 ;  /* 0x0000001a10ac723c */ /* 0x000fe20000001870 */
[----:B------:R-:W1:Y:S07]  /*d6c0*/  LDSM.16.M88.4 R16, [R220+0x6100] ;  /* 0x00610000dc10783b */ /* 0x000e6e0000000200 */
[C---:B------:R-:W-:Y:S08]  /*d6d0*/  HMMA.16816.F32 R184, R8.reuse, R40, R140 ;  /* 0x0000002808b8723c */ /* 0x040ff0000000188c */
[C---:B------:R-:W-:Y:S08]  /*d6e0*/  HMMA.16816.F32 R188, R8.reuse, R36, R136 ;  /* 0x0000002408bc723c */ /* 0x040ff00000001888 */
[C---:B------:R-:W-:Y:S08]  /*d6f0*/  HMMA.16816.F32 R200, R8.reuse, R28, R124 ;  /* 0x0000001c08c8723c */ /* 0x040ff0000000187c */
[C---:B------:R-:W-:Y:S01]  /*d700*/  HMMA.16816.F32 R136, R8.reuse, R42, R148 ;  /* 0x0000002a0888723c */ /* 0x040fe20000001894 */
[----:B------:R-:W-:Y:S07]  /*d710*/  LDSM.16.M88.4 R40, [R217+0x800] ;  /* 0x00080000d928783b */ /* 0x000fee0000000200 */
        /* <DEDUP_REMOVED lines=8> */
[C---:B------:R-:W-:Y:S08]  /*d7a0*/  HMMA.16816.F32 R204, R8.reuse, R24, R116 ;  /* 0x0000001808cc723c */ /* 0x040ff00000001874 */
[C---:B------:R-:W-:Y:S01]  /*d7b0*/  HMMA.16816.F32 R168, R8.reuse, R30, R168 ;  /* 0x0000001e08a8723c */ /* 0x040fe200000018a8 */
[----:B------:R-:W-:Y:S07]  /*d7c0*/  LDSM.16.M88.4 R28, [R217+0x2000] ;  /* 0x00200000d91c783b */ /* 0x000fee0000000200 */
[----:B------:R-:W-:Y:S01]  /*d7d0*/  HMMA.16816.F32 R164, R8, R26, R108 ;  /* 0x0000001a08a4723c */ /* 0x000fe2000000186c */
[----:B------:R-:W-:Y:S04]  /*d7e0*/  LDSM.16.M88.4 R8, [R221+0x8100] ;  /* 0x00810000dd08783b */ /* 0x000fe80000000200 */
[----:B------:R-:W-:Y:S03]  /*d7f0*/  LDSM.16.M88.4 R24, [R217+0x2800] ;  /* 0x00280000d918783b */ /* 0x000fe60000000200 */
[----:B--2---:R-:W-:Y:S01]  /*d800*/  HMMA.16816.F32 R132, R20, R72, R12 ;  /* 0x000000481484723c */ /* 0x004fe2000000180c */
[----:B------:R-:W2:Y:S01]  /*d810*/  LDSM.16.M88.4 R12, [R221+0x6100] ;  /* 0x00610000dd0c783b */ /* 0x000ea20000000200 */
[----:B------:R-:W-:-:S06]  /*d820*/  DEPBAR.LE SB0, 0x0 ;  /* 0x000080000000791a */ /* 0x000fcc0000000000 */
[C---:B---3--:R-:W-:Y:S08]  /*d830*/  HMMA.16816.F32 R152, R20.reuse, R56, R84 ;  /* 0x000000381498723c */ /* 0x048ff00000001854 */
[----:B----4-:R-:W-:Y:S08]  /*d840*/  HMMA.16816.F32 R128, R20, R88, R76 ;  /* 0x000000581480723c */ /* 0x010ff0000000184c */
[----:B-1----:R-:W-:Y:S08]  /*d850*/  HMMA.16816.F32 R84, R16, R56, R184 ;  /* 0x000000381054723c */ /* 0x002ff000000018b8 */
[C---:B------:R-:W-:Y:S08]  /*d860*/  HMMA.16816.F32 R148, R20.reuse, R52, R68 ;  /* 0x000000341494723c */ /* 0x040ff00000001844 */
[C---:B------:R-:W-:Y:S08]  /*d870*/  HMMA.16816.F32 R140, R20.reuse, R48, R64 ;  /* 0x00000030148c723c */ /* 0x040ff00000001840 */
        /* <DEDUP_REMOVED lines=18> */
[C---:B--2---:R-:W-:Y:S08]  /*d9a0*/  HMMA.16816.F32 R88, R12.reuse, R40, R84 ;  /* 0x000000280c58723c */ /* 0x044ff00000001854 */
        /* <DEDUP_REMOVED lines=22> */
[----:B------:R-:W-:Y:S01]  /*db10*/  HMMA.16816.F32 R48, R12, R26, R16 ;  /* 0x0000001a0c30723c */ /* 0x000fe20000001810 */
[----:B------:R-:W-:Y:S06]  /*db20*/  BAR.SYNC.DEFER_BLOCKING 0x0 ;  /* 0x0000000000007b1d */ /* 0x000fec0000010000 */
[----:B------:R-:W-:Y:S05]  /*db30*/  @!P0 BRA `(.L_x_418) ;  /* 0x000001d000008947 */ /* 0x000fea0003800000 */
[----:B------:R-:W-:-:S04]  /*db40*/  IADD3 R0, R245, -0x2, RZ ;  /* 0xfffffffef5007810 */ /* 0x000fc80007ffe0ff */
[----:B------:R-:W-:Y:S01]  /*db50*/  SHF.R.S32.HI R5, RZ, 0x1f, R0 ;  /* 0x0000001fff057819 */ /* 0x000fe20000011400 */
[----:B------:R-:W-:Y:S02]  /*db60*/  IMAD R3, R216, R0, RZ ;  /* 0x00000000d8037224 */ /* 0x000fe400078e02ff */
[----:B------:R-:W-:Y:S01]  /*db70*/  IMAD.WIDE.U32 R6, R0, R232, R238 ;  /* 0x000000e800067225 */ /* 0x000fe200078e00ee */
[----:B------:R-:W-:-:S03]  /*db80*/  SHF.L.U64.HI R0, R230, R211, c[0x0][0x1e4] ;  /* 0x00007900e6007619 */ /* 0x000fc600000102d3 */
[----:B------:R-:W-:Y:S01]  /*db90*/  IMAD R3, R5, R232, R3 ;  /* 0x000000e805037224 */ /* 0x000fe200078e0203 */
[----:B------:R-:W-:Y:S01]  /*dba0*/  LEA R14, P0, R6, c[0x0][0x1c8], 0x1 ;  /* 0x00007200060e7a11 */ /* 0x000fe200078008ff */
[----:B------:R-:W-:Y:S02]  /*dbb0*/  IMAD.SHL.U32 R5, R230, 0x20, RZ ;  /* 0x00000020e6057824 */ /* 0x000fe400078e00ff */
[----:B------:R-:W-:-:S03]  /*dbc0*/  IMAD.IADD R3, R7, 0x1, R3 ;  /* 0x0000000107037824 */ /* 0x000fc600078e0203 */
[C---:B------:R-:W-:Y:S02]  /*dbd0*/  IADD3 R12, P1, R5.reuse, R14, RZ ;  /* 0x0000000e050c7210 */ /* 0x040fe40007f3e0ff */
        /* <DEDUP_REMOVED lines=16> */
[----:B-1----:R-:W-:-:S05]  /*dce0*/  IADD3 R14, P0, R5, R6, RZ ;  /* 0x00000006050e7210 */ /* 0x002fca0007f1e0ff */
[----:B------:R-:W-:-:S05]  /*dcf0*/  IMAD.X R15, R0, 0x1, R7, P0 ;  /* 0x00000001000f7824 */ /* 0x000fca00000e0607 */
[----:B------:R2:W-:Y:S03]  /*dd00*/  LDGSTS.E.BYPASS.LTC128B.128 [R231+0x5900], [R14.64], !P5 ;  /* 0x059000000ee77fae */ /* 0x0005e6000e901d48 */
.L_x_418:
[----:B------:R-:W-:Y:S01]  /*dd10*/  LOP3.LUT R0, R210, 0xffffffe0, RZ, 0xc0, !PT ;  /* 0xffffffe0d2007812 */ /* 0x000fe200078ec0ff */
[----:B------:R-:W-:Y:S01]  /*dd20*/  ULDC UR7, c[0x0][0x324] ;  /* 0x0000c90000077ab9 */ /* 0x000fe20000000800 */
[----:B------:R-:W-:Y:S01]  /*dd30*/  LEA.HI R3, R214, R215, RZ, 0x2 ;  /* 0x000000d7d6037211 */ /* 0x000fe200078f10ff */
[----:B------:R-:W-:Y:S01]  /*dd40*/  ULOP3.LUT UR7, URZ, UR7, URZ, 0x33, !UPT ;  /* 0x000000073f077292 */ /* 0x000fe2000f8e333f */
[----:B------:R-:W-:Y:S01]  /*dd50*/  SHF.R.S32.HI R5, RZ, 0x1f, R213 ;  /* 0x0000001fff057819 */ /* 0x000fe200000114d5 */
[----:B------:R-:W-:Y:S01]  /*dd60*/  IMAD.IADD R0, R215, 0x1, -R0 ;  /* 0x00000001d7007824 */ /* 0x000fe200078e0a00 */
[----:B------:R-:W-:Y:S01]  /*dd70*/  LOP3.LUT R3, R3, 0xfffffffc, RZ, 0xc0, !PT ;  /* 0xfffffffc03037812 */ /* 0x000fe200078ec0ff */
[----:B------:R-:W0:Y:S01]  /*dd80*/  LDGDEPBAR ;  /* 0x00000000000079af */ /* 0x000e220000000000 */
[----:B------:R-:W-:Y:S02]  /*dd90*/  LEA.HI R5, R5, R213, RZ, 0x2 ;  /* 0x000000d505057211 */ /* 0x000fe400078f10ff */
[----:B--2---:R-:W-:Y:S01]  /*dda0*/  SHF.R.S32.HI R7, RZ, 0x1f, R0 ;  /* 0x0000001fff077819 */ /* 0x004fe20000011400 */
[----:B------:R-:W-:Y:S01]  /*ddb0*/  IMAD.IADD R3, R215, 0x1, -R3 ;  /* 0x00000001d7037824 */ /* 0x000fe200078e0a03 */
[----:B------:R-:W-:-:S02]  /*ddc0*/  LOP3.LUT R6, R5, 0xffffffc, RZ, 0xc0, !PT ;  /* 0x0ffffffc05067812 */ /* 0x000fc400078ec0ff */
[----:B------:R-:W-:Y:S02]  /*ddd0*/  LEA.HI R7, R7, R0, RZ, 0x2 ;  /* 0x0000000007077211 */ /* 0x000fe400078f10ff */
[----:B------:R-:W-:Y:S01]  /*dde0*/  LEA.HI R5, R3, R3, RZ, 0x1 ;  /* 0x0000000303057211 */ /* 0x000fe200078f08ff */
[----:B------:R-:W-:Y:S01]  /*ddf0*/  IMAD.IADD R8, R213, 0x1, -R6 ;  /* 0x00000001d5087824 */ /* 0x000fe200078e0a06 */
[----:B------:R-:W-:Y:S02]  /*de00*/  LEA.HI.SX32 R6, R7, R209, 0x1e ;  /* 0x000000d107067211 */ /* 0x000fe400078ff2ff */
[C---:B------:R-:W-:Y:S01]  /*de10*/  LOP3.LUT R10, R5.reuse, 0x1ffffffe, RZ, 0xc0, !PT ;  /* 0x1ffffffe050a7812 */ /* 0x040fe200078ec0ff */
[----:B------:R-:W-:Y:S01]  /*de20*/  IMAD.SHL.U32 R9, R5, 0x20, RZ ;  /* 0x0000002005097824 */ /* 0x000fe200078e00ff */
[----:B------:R-:W-:Y:S01]  /*de30*/  ISETP.NE.AND P0, PT, R237, 0x1, PT ;  /* 0x00000001ed00780c */ /* 0x000fe20003f05270 */
[----:B------:R-:W-:Y:S02]  /*de40*/  IMAD R5, R8, 0x10, R6 ;  /* 0x0000001008057824 */ /* 0x000fe400078e0206 */
[----:B------:R-:W-:Y:S01]  /*de50*/  IMAD.IADD R8, R3, 0x1, -R10 ;  /* 0x0000000103087824 */ /* 0x000fe200078e0a0a */
[----:B------:R-:W-:-:S05]  /*de60*/  LOP3.LUT R6, R9, 0xffffffc0, RZ, 0xc0, !PT ;  /* 0xffffffc009067812 */ /* 0x000fca00078ec0ff */
[----:B------:R-:W-:-:S04]  /*de70*/  IMAD.IADD R3, R6, 0x1, R5 ;  /* 0x0000000106037824 */ /* 0x000fc800078e0205 */
[----:B------:R-:W-:-:S04]  /*de80*/  IMAD R9, R8, 0x8, R3 ;  /* 0x0000000808097824 */ /* 0x000fc800078e0203 */
[----:B------:R-:W-:Y:S01]  /*de90*/  @P0 IMAD.HI.U32 R3, R9, c[0x0][0x2c8], RZ ;  /* 0x0000b20009030a27 */ /* 0x000fe200078e00ff */
[----:B------:R1:W-:Y:S04]  /*dea0*/  STL [R1+0x60], R9 ;  /* 0x0000600901007387 */ /* 0x0003e80000100800 */
[----:B-1----:R-:W-:Y:S02]  /*deb0*/  @P0 SHF.R.U32.HI R9, RZ, c[0x0][0x2cc], R3 ;  /* 0x0000b300ff090a19 */ /* 0x002fe40000011603 */
[----:B------:R-:W-:-:S03]  /*dec0*/  LOP3.LUT R3, R7, 0x7ffffffc, RZ, 0xc0, !PT ;  /* 0x7ffffffc07037812 */ /* 0x000fc600078ec0ff */
[----:B------:R-:W1:Y:S02]  /*ded0*/  SHFL.IDX PT, R6, R9, RZ, 0x1c1f ;  /* 0x001c1fff09067589 */ /* 0x000e6400000e0000 */
[----:B------:R-:W-:Y:S01]  /*dee0*/  IMAD.IADD R3, R0, 0x1, -R3 ;  /* 0x0000000100037824 */ /* 0x000fe200078e0a03 */
[----:B------:R-:W-:-:S03]  /*def0*/  IADD3 R0, R235, 0x1, R80 ;  /* 0x00000001eb007810 */ /* 0x000fc60007ffe050 */
[----:B------:R-:W-:-:S04]  /*df00*/  IMAD.SHL.U32 R8, R3, 0x2, RZ ;  /* 0x0000000203087824 */ /* 0x000fc800078e00ff */
[--C-:B------:R-:W-:Y:S01]  /*df10*/  IMAD.IADD R13, R80, 0x1, -R8.reuse ;  /* 0x00000001500d7824 */ /* 0x100fe200078e0a08 */
[----:B------:R2:W-:Y:S01]  /*df20*/  STL [R1+0x30], R8 ;  /* 0x0000300801007387 */ /* 0x0005e20000100800 */
[----:B------:R-:W-:Y:S02]  /*df30*/  IADD3 R0, -R234, R0, -R8 ;  /* 0x00000000ea007210 */ /* 0x000fe40007ffe908 */
[----:B------:R-:W-:Y:S02]  /*df40*/  IADD3 R11, -R8, R235, R80 ;  /* 0x000000eb080b7210 */ /* 0x000fe40007ffe150 */
[C---:B------:R-:W-:Y:S02]  /*df50*/  IADD3 R10, R0.reuse, c[0x0][0x328], RZ ;  /* 0x0000ca00000a7a10 */ /* 0x040fe40007ffe0ff */
[----:B------:R-:W-:Y:S01]  /*df60*/  IADD3 R12, R0, UR7, RZ ;  /* 0x00000007000c7c10 */ /* 0x000fe2000fffe0ff */
[----:B------:R-:W-:Y:S02]  /*df70*/  IMAD.IADD R0, R82, 0x1, R81 ;  /* 0x0000000152007824 */ /* 0x000fe400078e0251 */
[----:B-1----:R-:W-:-:S02]  /*df80*/  IMAD.IADD R5, R10, 0x1, R6 ;  /* 0x000000010a057824 */ /* 0x002fc400078e0206 */
[----:B------:R-:W-:-:S03]  /*df90*/  IMAD.IADD R3, R12, 0x1, R6 ;  /* 0x000000010c037824 */ /* 0x000fc600078e0206 */
[----:B------:R-:W-:Y:S01]  /*dfa0*/  IMNMX R5, R5, R11, PT ;  /* 0x0000000b05057217 */ /* 0x000fe20003800200 */
[----:B------:R-:W-:Y:S05]  /*dfb0*/  @!P6 BRA `(.L_x_419) ;  /* 0x000001400000e947 */ /* 0x000fea0003800000 */
[----:B------:R-:W-:Y:S01]  /*dfc0*/  IADD3 R6, -R234, R235, R6 ;  /* 0x000000ebea067210 */ /* 0x000fe20007ffe106 */
[----:B------:R-:W-:Y:S03]  /*dfd0*/  BSSY B0, `(.L_x_420) ;  /* 0x000000e000007945 */ /* 0x000fe60003800000 */
        /* <DEDUP_REMOVED lines=9> */
.L_x_421:
[----:B------:R-:W-:-:S04]  /*e070*/  MOV R7, c[0x0][0x32c] ;  /* 0x0000cb0000077a02 */ /* 0x000fc80000000f00 */
[----:B------:R-:W-:-:S13]  /*e080*/  ISETP.NE.AND P0, PT, R7, 0x1, PT ;  /* 0x000000010700780c */ /* 0x000fda0003f05270 */
[----:B------:R-:W-:-:S05]  /*e090*/  @P0 IMAD.HI.U32 R7, R6, c[0x0][0x330], RZ ;  /* 0x0000cc0006070a27 */ /* 0x000fca00078e00ff */
[----:B------:R-:W-:Y:S02]  /*e0a0*/  @P0 SHF.R.U32.HI R6, RZ, c[0x0][0x334], R7 ;  /* 0x0000cd00ff060a19 */ /* 0x000fe40000011607 */
.L_x_422:
[----:B------:R-:W-:Y:S05]  /*e0b0*/  BSYNC B0 ;  /* 0x0000000000007941 */ /* 0x000fea0003800000 */
.L_x_420:
[----:B------:R-:W-:-:S05]  /*e0c0*/  IMAD R6, R6, c[0x0][0x32c], R13 ;  /* 0x0000cb0006067a24 */ /* 0x000fca00078e020d */
[----:B------:R-:W-:Y:S02]  /*e0d0*/  IADD3 R7, R6, c[0x0][0x32c], RZ ;  /* 0x0000cb0006077a10 */ /* 0x000fe40007ffe0ff */
[----:B------:R-:W-:Y:S02]  /*e0e0*/  IMNMX R3, R3, R6, !PT ;  /* 0x0000000603037217 */ /* 0x000fe40007800200 */
[----:B------:R-:W-:Y:S02]  /*e0f0*/  IMNMX R5, R5, R7, PT ;  /* 0x0000000705057217 */ /* 0x000fe40003800200 */
.L_x_419:
[----:B--2---:R-:W1:Y:S02]  /*e100*/  SHFL.IDX PT, R8, R9, 0x1, 0x1c1f ;  /* 0x003c1f0009087f89 */ /* 0x004e6400000e0000 */
[----:B-1----:R-:W-:Y:S01]  /*e110*/  IMAD.IADD R7, R10, 0x1, R8 ;  /* 0x000000010a077824 */ /* 0x002fe200078e0208 */
[----:B------:R-:W-:-:S04]  /*e120*/  IADD3 R6, R12, R8, RZ ;  /* 0x000000080c067210 */ /* 0x000fc80007ffe0ff */
        /* <DEDUP_REMOVED lines=13> */
.L_x_425:
[----:B------:R-:W-:-:S04]  /*e200*/  MOV R14, c[0x0][0x32c] ;  /* 0x0000cb00000e7a02 */ /* 0x000fc80000000f00 */
[----:B------:R-:W-:-:S13]  /*e210*/  ISETP.NE.AND P0, PT, R14, 0x1, PT ;  /* 0x000000010e00780c */ /* 0x000fda0003f05270 */
[----:B------:R-:W-:-:S05]  /*e220*/  @P0 IMAD.HI.U32 R14, R8, c[0x0][0x330], RZ ;  /* 0x0000cc00080e0a27 */ /* 0x000fca00078e00ff */
[----:B------:R-:W-:Y:S02]  /*e230*/  @P0 SHF.R.U32.HI R8, RZ, c[0x0][0x334], R14 ;  /* 0x0000cd00ff080a19 */ /* 0x000fe4000001160e */
.L_x_426:
[----:B------:R-:W-:Y:S05]  /*e240*/  BSYNC B0 ;  /* 0x0000000000007941 */ /* 0x000fea0003800000 */
.L_x_424:
[----:B------:R-:W-:-:S05]  /*e250*/  IMAD R8, R8, c[0x0][0x32c], R13 ;  /* 0x0000cb0008087a24 */ /* 0x000fca00078e020d */
[----:B------:R-:W-:Y:S02]  /*e260*/  IADD3 R14, R8, c[0x0][0x32c], RZ ;  /* 0x0000cb00080e7a10 */ /* 0x000fe40007ffe0ff */
[----:B------:R-:W-:Y:S02]  /*e270*/  IMNMX R6, R6, R8, !PT ;  /* 0x0000000806067217 */ /* 0x000fe40007800200 */
[----:B------:R-:W-:Y:S02]  /*e280*/  IMNMX R7, R7, R14, PT ;  /* 0x0000000e07077217 */ /* 0x000fe40003800200 */
.L_x_423:
[C---:B------:R-:W-:Y:S01]  /*e290*/  ISETP.GE.AND P0, PT, R80.reuse, 0x9, PT ;  /* 0x000000095000780c */ /* 0x040fe20003f06270 */
[----:B------:R-:W1:Y:S01]  /*e2a0*/  SHFL.IDX PT, R8, R9, 0x2, 0x1c1f ;  /* 0x005c1f0009087f89 */ /* 0x000e6200000e0000 */
[----:B------:R-:W-:Y:S02]  /*e2b0*/  ISETP.GE.AND P1, PT, R80, 0x2, PT ;  /* 0x000000025000780c */ /* 0x000fe40003f26270 */
[----:B------:R-:W-:Y:S02]  /*e2c0*/  P2R R28, PR, RZ, 0x1 ;  /* 0x00000001ff1c7803 */ /* 0x000fe40000000000 */
[----:B------:R-:W-:-:S02]  /*e2d0*/  ISETP.GT.AND P0, PT, R3, 0x8, !P0 ;  /* 0x000000080300780c */ /* 0x000fc40004704270 */
[----:B------:R-:W-:Y:S02]  /*e2e0*/  P2R R29, PR, RZ, 0x2 ;  /* 0x00000002ff1d7803 */ /* 0x000fe40000000000 */
[----:B------:R-:W-:Y:S02]  /*e2f0*/  ISETP.LT.OR P0, PT, R5, 0x9, P0 ;  /* 0x000000090500780c */ /* 0x000fe40000701670 */
[----:B------:R-:W-:Y:S02]  /*e300*/  ISETP.GT.AND P1, PT, R3, 0x1, !P1 ;  /* 0x000000010300780c */ /* 0x000fe40004f24270 */
[----:B------:R-:W-:Y:S02]  /*e310*/  ISETP.GE.AND P2, PT, R80, 0xa, PT ;  /* 0x0000000a5000780c */ /* 0x000fe40003f46270 */
[----:B------:R-:W-:Y:S02]  /*e320*/  FSEL R36, R92, -INF , !P0 ;  /* 0xff8000005c247808 */ /* 0x000fe40004000000 */
[----:B------:R-:W-:-:S02]  /*e330*/  ISETP.LT.OR P1, PT, R5, 0x2, P1 ;  /* 0x000000020500780c */ /* 0x000fc40000f21670 */
[----:B------:R-:W-:Y:S02]  /*e340*/  ISETP.GT.AND P0, PT, R3, 0x9, !P2 ;  /* 0x000000090300780c */ /* 0x000fe40005704270 */
[----:B------:R-:W-:Y:S02]  /*e350*/  FSEL R35, R97, -INF , !P1 ;  /* 0xff80000061237808 */ /* 0x000fe40004800000 */
        /* <DEDUP_REMOVED lines=10> */
[----:B------:R-:W-:Y:S02]  /*e400*/  ISETP.LT.OR P0, PT, R5, 0x12, P0 ;  /* 0x000000120500780c */ /* 0x000fe40000701670 */
        /* <DEDUP_REMOVED lines=48> */
[C---:B------:R-:W-:Y:S02]  /*e710*/  ISETP.GE.AND P6, PT, R80.reuse, 0x41, PT ;  /* 0x000000415000780c */ /* 0x040fe40003fc6270 */
[----:B------:R-:W-:Y:S02]  /*e720*/  ISETP.LT.OR P0, PT, R5, 0x3a, P0 ;  /* 0x0000003a0500780c */ /* 0x000fe40000701670 */
[----:B------:R-:W-:Y:S02]  /*e730*/  ISETP.GE.AND P4, PT, R80, 0x42, PT ;  /* 0x000000425000780c */ /* 0x000fe40003f86270 */
        /* <DEDUP_REMOVED lines=13> */
[----:B------:R-:W-:-:S02]  /*e810*/  ISETP.LT.OR P0, PT, R5, 0x49, P0 ;  /* 0x000000490500780c */ /* 0x000fc40000701670 */
[----:B------:R-:W-:Y:S02]  /*e820*/  P2R R14, PR, RZ, 0x2 ;  /* 0x00000002ff0e7803 */ /* 0x000fe40000000000 */
[----:B------:R-:W-:Y:S02]  /*e830*/  FSEL R186, R56, -INF , !P0 ;  /* 0xff80000038ba7808 */ /* 0x000fe40004000000 */
[----:B------:R-:W-:-:S04]  /*e840*/  ISETP.GT.AND P0, PT, R3, 0x49, !P2 ;  /* 0x000000490300780c */ /* 0x000fc80005704270 */
        /* <DEDUP_REMOVED lines=26> */
[----:B------:R-:W-:Y:S02]  /*e9f0*/  ISETP.GE.AND P0, PT, R236, 0x1, PT ;  /* 0x00000001ec00780c */ /* 0x000fe40003f06270 */
[----:B------:R-:W-:-:S11]  /*ea00*/  IMNMX R5, R5, R11, PT ;  /* 0x0000000b05057217 */ /* 0x000fd60003800200 */
        /* <DEDUP_REMOVED lines=12> */
.L_x_429:
[----:B------:R-:W-:-:S04]  /*ead0*/  MOV R30, c[0x0][0x32c] ;  /* 0x0000cb00001e7a02 */ /* 0x000fc80000000f00 */
[----:B------:R-:W-:-:S13]  /*eae0*/  ISETP.NE.AND P0, PT, R30, 0x1, PT ;  /* 0x000000011e00780c */ /* 0x000fda0003f05270 */
[----:B------:R-:W-:-:S05]  /*eaf0*/  @P0 IMAD.HI.U32 R30, R8, c[0x0][0x330], RZ ;  /* 0x0000cc00081e0a27 */ /* 0x000fca00078e00ff */
[----:B------:R-:W-:Y:S02]  /*eb00*/  @P0 SHF.R.U32.HI R8, RZ, c[0x0][0x334], R30 ;  /* 0x0000cd00ff080a19 */ /* 0x000fe4000001161e */
.L_x_430:
[----:B------:R-:W-:Y:S05]  /*eb10*/  BSYNC B0 ;  /* 0x0000000000007941 */ /* 0x000fea0003800000 */
.L_x_428:
[----:B------:R-:W-:-:S05]  /*eb20*/  IMAD R8, R8, c[0x0][0x32c], R13 ;  /* 0x0000cb0008087a24 */ /* 0x000fca00078e020d */
[----:B------:R-:W-:Y:S02]  /*eb30*/  IADD3 R30, R8, c[0x0][0x32c], RZ ;  /* 0x0000cb00081e7a10 */ /* 0x000fe40007ffe0ff */
[----:B------:R-:W-:Y:S02]  /*eb40*/  IMNMX R3, R3, R8, !PT ;  /* 0x0000000803037217 */ /* 0x000fe40007800200 */
[----:B------:R-:W-:Y:S02]  /*eb50*/  IMNMX R5, R5, R30, PT ;  /* 0x0000001e05057217 */ /* 0x000fe40003800200 */
.L_x_427:
        /* <DEDUP_REMOVED lines=201> */
.L_x_433:
[----:B------:R-:W-:-:S04]  /*f7f0*/  MOV R7, c[0x0][0x32c] ;  /* 0x0000cb0000077a02 */ /* 0x000fc80000000f00 */
[----:B------:R-:W-:-:S13]  /*f800*/  ISETP.NE.AND P0, PT, R7, 0x1, PT ;  /* 0x000000010700780c */ /* 0x000fda0003f05270 */
[----:B------:R-:W-:-:S05]  /*f810*/  @P0 IMAD.HI.U32 R7, R6, c[0x0][0x330], RZ ;  /* 0x0000cc0006070a27 */ /* 0x000fca00078e00ff */
[----:B------:R-:W-:Y:S02]  /*f820*/  @P0 SHF.R.U32.HI R6, RZ, c[0x0][0x334], R7 ;  /* 0x0000cd00ff060a19 */ /* 0x000fe40000011607 */
.L_x_434:
[----:B------:R-:W-:Y:S05]  /*f830*/  BSYNC B0 ;  /* 0x0000000000007941 */ /* 0x000fea0003800000 */
.L_x_432:
[----:B------:R-:W-:-:S05]  /*f840*/  IMAD R6, R6, c[0x0][0x32c], R13 ;  /* 0x0000cb0006067a24 */ /* 0x000fca00078e020d */
[----:B------:R-:W-:Y:S02]  /*f850*/  IADD3 R7, R6, c[0x0][0x32c], RZ ;  /* 0x0000cb0006077a10 */ /* 0x000fe40007ffe0ff */
[----:B------:R-:W-:Y:S02]  /*f860*/  IMNMX R3, R3, R6, !PT ;  /* 0x0000000603037217 */ /* 0x000fe40007800200 */
[----:B------:R-:W-:Y:S02]  /*f870*/  IMNMX R5, R5, R7, PT ;  /* 0x0000000705057217 */ /* 0x000fe40003800200 */
.L_x_431:
[----:B------:R-:W-:Y:S01]  /*f880*/  ISETP.NE.AND P0, PT, R28, RZ, PT ;  /* 0x000000ff1c00720c */ /* 0x000fe20003f05270 */
[----:B------:R-:W-:Y:S01]  /*f890*/  STL [R1+0x80], R222 ;  /* 0x000080de01007387 */ /* 0x000fe20000100800 */
[----:B------:R-:W-:Y:S01]  /*f8a0*/  FMNMX.FTZ R125, R34, R37, !PT ;  /* 0x00000025227d7209 */ /* 0x000fe20007810000 */
[----:B------:R-:W-:Y:S01]  /*f8b0*/  IMAD.SHL.U32 R213, R0, 0x2, RZ ;  /* 0x0000000200d57824 */ /* 0x000fe200078e00ff */
[----:B------:R-:W-:Y:S01]  /*f8c0*/  ISETP.GT.AND P0, PT, R3, 0x8, !P0 ;  /* 0x000000080300780c */ /* 0x000fe20004704270 */
[----:B------:R-:W-:Y:S01]  /*f8d0*/  STL [R1+0x7c], R221 ;  /* 0x00007cdd01007387 */ /* 0x000fe20000100800 */
[----:B------:R-:W-:Y:S01]  /*f8e0*/  FMNMX.FTZ R125, R40, R125, !PT ;  /* 0x0000007d287d7209 */ /* 0x000fe20007810000 */
[--C-:B------:R-:W-:Y:S01]  /*f8f0*/  IMAD R214, R4, 0x2, R213.reuse ;  /* 0x0000000204d67824 */ /* 0x100fe200078e02d5 */
[----:B------:R-:W-:Y:S01]  /*f900*/  ISETP.LT.OR P0, PT, R5, 0x9, P0 ;  /* 0x000000090500780c */ /* 0x000fe20000701670 */
[----:B------:R-:W-:Y:S01]  /*f910*/  STL [R1+0x78], R220 ;  /* 0x000078dc01007387 */ /* 0x000fe20000100800 */
[----:B------:R-:W-:Y:S01]  /*f920*/  FMNMX.FTZ R125, R42, R125, !PT ;  /* 0x0000007d2a7d7209 */ /* 0x000fe20007810000 */
[----:B------:R-:W-:Y:S01]  /*f930*/  IMAD R216, R2, 0x2, R213 ;  /* 0x0000000202d87824 */ /* 0x000fe200078e02d5 */
[----:B------:R-:W-:Y:S01]  /*f940*/  FSEL R110, R162, -INF , !P0 ;  /* 0xff800000a26e7808 */ /* 0x000fe20004000000 */
[----:B------:R-:W-:Y:S01]  /*f950*/  STL [R1+0x74], R219 ;  /* 0x000074db01007387 */ /* 0x000fe20000100800 */
[----:B------:R-:W-:-:S02]  /*f960*/  ISETP.NE.AND P0, PT, R27, RZ, PT ;  /* 0x000000ff1b00720c */ /* 0x000fc40003f05270 */
[----:B------:R-:W-:Y:S01]  /*f970*/  FMNMX.FTZ R125, R46, R125, !PT ;  /* 0x0000007d2e7d7209 */ /* 0x000fe20007810000 */
[----:B------:R-:W-:Y:S01]  /*f980*/  STL [R1+0x70], R218 ;  /* 0x000070da01007387 */ /* 0x000fe20000100800 */
[----:B------:R-:W-:Y:S02]  /*f990*/  ISETP.GT.AND P0, PT, R3, 0x9, !P0 ;  /* 0x000000090300780c */ /* 0x000fe40004704270 */
[----:B------:R-:W-:Y:S01]  /*f9a0*/  FMNMX.FTZ R125, R48, R125, !PT ;  /* 0x0000007d307d7209 */ /* 0x000fe20007810000 */
[----:B------:R-:W-:Y:S01]  /*f9b0*/  STL [R1+0x6c], R217 ;  /* 0x00006cd901007387 */ /* 0x000fe20000100800 */
[----:B------:R-:W-:Y:S02]  /*f9c0*/  ISETP.LT.OR P0, PT, R5, 0xa, P0 ;  /* 0x0000000a0500780c */ /* 0x000fe40000701670 */
[----:B------:R-:W-:Y:S01]  /*f9d0*/  FMNMX.FTZ R125, R49, R125, !PT ;  /* 0x0000007d317d7209 */ /* 0x000fe20007810000 */
[----:B------:R-:W-:Y:S01]  /*f9e0*/  STL [R1+0x68], R212 ;  /* 0x000068d401007387 */ /* 0x000fe20000100800 */
        /* <DEDUP_REMOVED lines=10> */
[----:B------:R-:W-:Y:S01]  /*fa90*/  FSEL R112, R158, -INF , !P0 ;  /* 0xff8000009e707808 */ /* 0x000fe20004000000 */
[----:B------:R-:W-:Y:S01]  /*faa0*/  LDSM.16.MT88.4 R84, [R214+0x900] ;  /* 0x00090000d654783b */ /* 0x000fe20000004200 */
[----:B------:R-:W-:Y:S02]  /*fab0*/  ISETP.NE.AND P0, PT, R25, RZ, PT ;  /* 0x000000ff1900720c */ /* 0x000fe40003f05270 */
[----:B------:R-:W-:Y:S01]  /*fac0*/  FMNMX.FTZ R125, R61, R125, !PT ;  /* 0x0000007d3d7d7209 */ /* 0x000fe20007810000 */
[----:B------:R-:W-:Y:S01]  /*fad0*/  LDSM.16.MT88.4 R80, [R213+0x900] ;  /* 0x00090000d550783b */ /* 0x000fe20000004200 */
[----:B------:R-:W-:Y:S02]  /*fae0*/  ISETP.GT.AND P0, PT, R3, 0x11, !P0 ;  /* 0x000000110300780c */ /* 0x000fe40004704270 */
[----:B------:R-:W-:Y:S01]  /*faf0*/  FMNMX.FTZ R125, R69, R125, !PT ;  /* 0x0000007d457d7209 */ /* 0x000fe20007810000 */
[----:B------:R-:W-:Y:S01]  /*fb00*/  LDSM.16.MT88.4 R76, [R216+0x900] ;  /* 0x00090000d84c783b */ /* 0x000fe20000004200 */
[----:B------:R-:W-:-:S02]  /*fb10*/  ISETP.LT.OR P0, PT, R5, 0x12, P0 ;  /* 0x000000120500780c */ /* 0x000fc40000701670 */
[----:B------:R-:W-:Y:S01]  /*fb20*/  FMNMX.FTZ R125, R168, R125, !PT ;  /* 0x0000007da87d7209 */ /* 0x000fe20007810000 */
[----:B------:R-:W-:Y:S01]  /*fb30*/  LDSM.16.MT88.4 R64, [R213+0x1100] ;  /* 0x00110000d540783b */ /* 0x000fe20000004200 */
        /* <DEDUP_REMOVED lines=8> */
[----:B------:R-:W-:Y:S02]  /*fbc0*/  ISETP.NE.AND P0, PT, R23, RZ, PT ;  /* 0x000000ff1700720c */ /* 0x000fe40003f05270 */
[----:B------:R-:W-:Y:S02]  /*fbd0*/  FMNMX.FTZ R126, R33, R35, !PT ;  /* 0x00000023217e7209 */ /* 0x000fe40007810000 */
[----:B------:R-:W-:-:S02]  /*fbe0*/  ISETP.GT.AND P0, PT, R3, 0x19, !P0 ;  /* 0x000000190300780c */ /* 0x000fc40004704270 */
[----:B------:R-:W-:Y:S02]  /*fbf0*/  FMNMX.FTZ R126, R36, R126, !PT ;  /* 0x0000007e247e7209 */ /* 0x000fe40007810000 */
[----:B------:R-:W-:Y:S02]  /*fc00*/  ISETP.LT.OR P0, PT, R5, 0x1a, P0 ;  /* 0x0000001a0500780c */ /* 0x000fe40000701670 */
[----:B------:R-:W-:Y:S02]  /*fc10*/  FMNMX.FTZ R126, R38, R126, !PT ;  /* 0x0000007e267e7209 */ /* 0x000fe40007810000 */
[----:B------:R-:W-:Y:S02]  /*fc20*/  FSEL R117, R127, -INF , !P0 ;  /* 0xff8000007f757808 */ /* 0x000fe40004000000 */
[----:B------:R-:W-:Y:S02]  /*fc30*/  ISETP.NE.AND P0, PT, R22, RZ, PT ;  /* 0x000000ff1600720c */ /* 0x000fe40003f05270 */
[----:B------:R-:W-:-:S02]  /*fc40*/  FMNMX.FTZ R126, R39, R126, !PT ;  /* 0x0000007e277e7209 */ /* 0x000fc40007810000 */
[----:B------:R-:W-:Y:S02]  /*fc50*/  ISETP.GT.AND P0, PT, R3, 0x20, !P0 ;  /* 0x000000200300780c */ /* 0x000fe40004704270 */
[----:B------:R-:W-:Y:S02]  /*fc60*/  FMNMX.FTZ R126, R43, R126, !PT ;  /* 0x0000007e2b7e7209 */ /* 0x000fe40007810000 */
[----:B------:R-:W-:Y:S02]  /*fc70*/  ISETP.LT.OR P0, PT, R5, 0x21, P0 ;  /* 0x000000210500780c */ /* 0x000fe40000701670 */
[----:B------:R-:W-:Y:S02]  /*fc80*/  FMNMX.FTZ R126, R44, R126, !PT ;  /* 0x0000007e2c7e7209 */ /* 0x000fe40007810000 */
[----:B------:R-:W-:Y:S02]  /*fc90*/  FSEL R127, R154, -INF , !P0 ;  /* 0xff8000009a7f7808 */ /* 0x000fe40004000000 */
[----:B------:R-:W-:-:S02]  /*fca0*/  FMNMX.FTZ R126, R45, R126, !PT ;  /* 0x0000007e2d7e7209 */ /* 0x000fc40007810000 */
[----:B------:R-:W-:Y:S02]  /*fcb0*/  ISETP.NE.AND P0, PT, R21, RZ, PT ;  /* 0x000000ff1500720c */ /* 0x000fe40003f05270 */
[----:B------:R-:W-:Y:S02]  /*fcc0*/  FMNMX.FTZ R126, R47, R126, !PT ;  /* 0x0000007e2f7e7209 */ /* 0x000fe40007810000 */
[----:B------:R-:W-:Y:S02]  /*fcd0*/  ISETP.GT.AND P0, PT, R3, 0x21, !P0 ;  /* 0x000000210300780c */ /* 0x000fe40004704270 */
[----:B------:R-:W-:Y:S02]  /*fce0*/  FMNMX.FTZ R126, R92, R126, !PT ;  /* 0x0000007e5c7e7209 */ /* 0x000fe40007810000 */
[----:B------:R-:W-:Y:S02]  /*fcf0*/  ISETP.LT.OR P0, PT, R5, 0x22, P0 ;  /* 0x000000220500780c */ /* 0x000fe40000701670 */
[----:B------:R-:W-:-:S02]  /*fd00*/  FMNMX.FTZ R126, R104, R126, !PT ;  /* 0x0000007e687e7209 */ /* 0x000fc40007810000 */
[----:B------:R-:W-:Y:S02]  /*fd10*/  FSEL R128, R155, -INF , !P0 ;  /* 0xff8000009b807808 */ /* 0x000fe40004000000 */
        /* <DEDUP_REMOVED lines=21> */
[----:B------:R-:W-:Y:S02]  /*fe70*/  FMNMX.FTZ R126, R211, R126, !PT ;  /* 0x0000007ed37e7209 */ /* 0x000fe40007810000 */
[----:B------:R-:W-:-:S02]  /*fe80*/  ISETP.NE.AND P0, PT, R17, RZ, PT ;  /* 0x000000ff1100720c */ /* 0x000fc40003f05270 */
[----:B------:R-:W-:Y:S02]  /*fe90*/  FMNMX.FTZ R126, R210, R126, !PT ;  /* 0x0000007ed27e7209 */ /* 0x000fe40007810000 */
[----:B------:R-:W-:Y:S02]  /*fea0*/  ISETP.GT.AND P0, PT, R3, 0x31, !P0 ;  /* 0x000000310300780c */ /* 0x000fe40004704270 */
[----:B------:R-:W-:Y:S02]  /*feb0*/  FMNMX.FTZ R126, R208, R126, !PT ;  /* 0x0000007ed07e7209 */ /* 0x000fe40007810000 */
[----:B------:R-:W-:Y:S02]  /*fec0*/  ISETP.LT.OR P0, PT, R5, 0x32, P0 ;  /* 0x000000320500780c */ /* 0x000fe40000701670 */
[----:B------:R-:W-:Y:S02]  /*fed0*/  FMNMX.FTZ R126, R207, R126, !PT ;  /* 0x0000007ecf7e7209 */ /* 0x000fe40007810000 */
[----:B------:R-:W-:-:S02]  /*fee0*/  FSEL R157, R147, -INF , !P0 ;  /* 0xff800000939d7808 */ /* 0x000fc40004000000 */
[----:B------:R-:W-:Y:S01]  /*fef0*/  ISETP.NE.AND P0, PT, R16, RZ, PT ;  /* 0x000000ff1000720c */ /* 0x000fe20003f05270 */
[----:B------:R-:W1:Y:S01]  /*ff00*/  SHFL.BFLY PT, R6, R126, 0x2, 0x1f ;  /* 0x0c401f007e067f89 */ /* 0x000e6200000e0000 */
        /* <DEDUP_REMOVED lines=13> */
[----:B------:R-:W-:Y:S02]  /*ffe0*/  ISETP.GT.AND P0, PT, R3, 0x40, !P6 ;  /* 0x000000400300780c */ /* 0x000fe40007704270 */
[----:B-1----:R-:W-:Y:S02]  /*fff0*/  FMNMX.FTZ R126, R126, R6, !PT ;  /* 0x000000067e7e7209 */ /* 0x002fe40007810000 */
[----:B------:R-:W-:Y:S02]  /*10000*/  ISETP.LT.OR P0, PT, R5, 0x41, P0 ;  /* 0x000000410500780c */ /* 0x000fe40000701670 */
[----:B------:R-:W-:Y:S01]  /*10010*/  FMNMX.FTZ R125, R201, R125, !PT ;  /* 0x0000007dc97d7209 */ /* 0x000fe20007810000 */
[----:B------:R-:W1:Y:S01]  /*10020*/  SHFL.BFLY PT, R6, R126, 0x1, 0x1f ;  /* 0x0c201f007e067f89 */ /* 0x000e6200000e0000 */
[----:B------:R-:W-:-:S02]  /*10030*/  FSEL R162, R134, -INF , !P0 ;  /* 0xff80000086a27808 */ /* 0x000fc40004000000 */
[----:B------:R-:W-:Y:S02]  /*10040*/  ISETP.GT.AND P0, PT, R3, 0x41, !P4 ;  /* 0x000000410300780c */ /* 0x000fe40006704270 */
[----:B------:R-:W-:Y:S02]  /*10050*/  FMNMX.FTZ R125, R204, R125, !PT ;  /* 0x0000007dcc7d7209 */ /* 0x000fe40007810000 */
[----:B------:R-:W-:Y:S02]  /*10060*/  ISETP.LT.OR P0, PT, R5, 0x42, P0 ;  /* 0x000000420500780c */ /* 0x000fe40000701670 */
[----:B------:R-:W-:Y:S02]  /*10070*/  ISETP.NE.AND P6, PT, R29, RZ, PT ;  /* 0x000000ff1d00720c */ /* 0x000fe40003fc5270 */
[----:B------:R-:W-:Y:S02]  /*10080*/  FSEL R163, R135, -INF , !P0 ;  /* 0xff80000087a37808 */ /* 0x000fe40004000000 */
[----:B------:R-:W-:-:S02]  /*10090*/  ISETP.GT.AND P0, PT, R3, 0x48, !P3 ;  /* 0x000000480300780c */ /* 0x000fc40005f04270 */
[----:B------:R-:W-:Y:S02]  /*100a0*/  FMNMX.FTZ R9, R57, R68, !PT ;  /* 0x0000004439097209 */ /* 0x000fe40007810000 */
[----:B------:R-:W-:Y:S02]  /*100b0*/  ISETP.LT.OR P0, PT, R5, 0x49, P0 ;  /* 0x000000490500780c */ /* 0x000fe40000701670 */
[----:B------:R-:W-:Y:S02]  /*100c0*/  LEA R215, R2, R214, 0x1 ;  /* 0x000000d602d77211 */ /* 0x000fe400078e08ff */
[----:B------:R-:W-:Y:S02]  /*100d0*/  FSEL R189, R122, -INF , !P0 ;  /* 0xff8000007abd7808 */ /* 0x000fe40004000000 */
[----:B------:R-:W-:Y:S01]  /*100e0*/  ISETP.GT.AND P0, PT, R3, 0x49, !P2 ;  /* 0x000000490300780c */ /* 0x000fe20005704270 */
[----:B------:R-:W-:Y:S01]  /*100f0*/  LDSM.16.MT88.4 R100, [R215+0x100] ;  /* 0x00010000d764783b */ /* 0x000fe20000004200 */
[----:B-1----:R-:W-:-:S02]  /*10100*/  FMNMX.FTZ R126, R126, R6, !PT ;  /* 0x000000067e7e7209 */ /* 0x002fc40007810000 */
[----:B------:R-:W-:Y:S01]  /*10110*/  ISETP.LT.OR P0, PT, R5, 0x4a, P0 ;  /* 0x0000004a0500780c */ /* 0x000fe20000701670 */
[----:B------:R-:W1:Y:S01]  /*10120*/  SHFL.BFLY PT, R6, R125, 0x2, 0x1f ;  /* 0x0c401f007d067f89 */ /* 0x000e6200000e0000 */
[----:B------:R-:W-:Y:S01]  /*10130*/  ISETP.NE.AND P3, PT, R32, RZ, PT ;  /* 0x000000ff2000720c */ /* 0x000fe20003f65270 */
[----:B------:R-:W-:Y:S01]  /*10140*/  FMUL.FTZ R7, R126, c[0x0][0x2d0] ;  /* 0x0000b4007e077a20 */ /* 0x000fe20000410000 */
[----:B------:R-:W-:Y:S02]  /*10150*/  FSEL R190, R123, -INF , !P0 ;  /* 0xff8000007bbe7808 */ /* 0x000fe40004000000 */
[----:B------:R-:W-:Y:S02]  /*10160*/  ISETP.GT.AND P0, PT, R3, 0x1, !P6 ;  /* 0x000000010300780c */ /* 0x000fe40007704270 */
[----:B------:R-:W-:Y:S02]  /*10170*/  ISETP.NE.AND P6, PT, R14, RZ, PT ;  /* 0x000000ff0e00720c */ /* 0x000fe40003fc5270 */
[----:B------:R-:W-:-:S02]  /*10180*/  ISETP.LT.OR P0, PT, R5, 0x2, P0 ;  /* 0x000000020500780c */ /* 0x000fc40000701670 */
[----:B------:R-:W-:Y:S02]  /*10190*/  ISETP.GT.AND P2, PT, R3, 0x50, !P6 ;  /* 0x000000500300780c */ /* 0x000fe40007744270 */
[----:B------:R-:W-:Y:S02]  /*101a0*/  FSEL R106, R167, -INF , !P0 ;  /* 0xff800000a76a7808 */ /* 0x000fe40004000000 */
[----:B------:R-:W-:Y:S02]  /*101b0*/  ISETP.GT.AND P0, PT, R3, RZ, !P1 ;  /* 0x000000ff0300720c */ /* 0x000fe40004f04270 */
[----:B------:R-:W-:Y:S02]  /*101c0*/  ISETP.NE.AND P4, PT, R31, RZ, PT ;  /* 0x000000ff1f00720c */ /* 0x000fe40003f85270 */
[----:B------:R-:W-:Y:S02]  /*101d0*/  ISETP.LT.OR P0, PT, R5, 0x1, P0 ;  /* 0x000000010500780c */ /* 0x000fe40000701670 */
[----:B------:R-:W-:-:S02]  /*101e0*/  ISETP.NE.AND P6, PT, R41, RZ, PT ;  /* 0x000000ff2900720c */ /* 0x000fc40003fc5270 */
[----:B------:R-:W-:Y:S02]  /*101f0*/  FSEL R105, R166, -INF , !P0 ;  /* 0xff800000a6697808 */ /* 0x000fe40004000000 */
[----:B------:R-:W-:Y:S02]  /*10200*/  FSETP.NEU.FTZ.AND P0, PT, R126, -INF , PT ;  /* 0xff8000007e00780b */ /* 0x000fe40003f1d000 */
[----:B-1----:R-:W-:Y:S02]  /*10210*/  FMNMX.FTZ R125, R125, R6, !PT ;  /* 0x000000067d7d7209 */ /* 0x002fe40007810000 */
[----:B------:R-:W-:Y:S02]  /*10220*/  FSEL R7, R7, RZ, P0 ;  /* 0x000000ff07077208 */ /* 0x000fe40000000000 */
[----:B------:R-:W-:Y:S01]  /*10230*/  FMNMX.FTZ R10, R105, R106, !PT ;  /* 0x0000006a690a7209 */ /* 0x000fe20007810000 */
[----:B------:R-:W1:Y:S01]  /*10240*/  SHFL.BFLY PT, R6, R125, 0x1, 0x1f ;  /* 0x0c201f007d067f89 */ /* 0x000e6200000e0000 */
[----:B------:R-:W-:Y:S01]  /*10250*/  ISETP.GT.AND P1, PT, R3, 0x51, !P3 ;  /* 0x000000510300780c */ /* 0x000fe20005f24270 */
[----:B------:R-:W-:Y:S01]  /*10260*/  FFMA.FTZ R8, R33, c[0x0][0x2d0], -R7 ;  /* 0x0000b40021087a23 */ /* 0x000fe20000010807 */
[----:B------:R-:W-:-:S03]  /*10270*/  ISETP.GT.AND P3, PT, R3, 0x59, !P6 ;  /* 0x000000590300780c */ /* 0x000fc60007764270 */
[----:B------:R2:W-:Y:S02]  /*10280*/  MUFU.EX2 R166, R8 ;  /* 0x0000000800a67308 */ /* 0x0005e40000000800 */
[----:B--2---:R-:W-:Y:S01]  /*10290*/  FFMA.FTZ R8, R35, c[0x0][0x2d0], -R7 ;  /* 0x0000b40023087a23 */ /* 0x004fe20000010807 */
[----:B-1----:R-:W-:-:S05]  /*102a0*/  FMNMX.FTZ R125, R125, R6, !PT ;  /* 0x000000067d7d7209 */ /* 0x002fca0007810000 */
[----:B------:R1:W2:Y:S01]  /*102b0*/  MUFU.EX2 R247, R8 ;  /* 0x0000000800f77308 */ /* 0x0002a20000000800 */
[C---:B------:R-:W-:Y:S01]  /*102c0*/  FSETP.NEU.FTZ.AND P0, PT, R125.reuse, -INF , PT ;  /* 0xff8000007d00780b */ /* 0x040fe20003f1d000 */
[----:B------:R-:W-:-:S05]  /*102d0*/  FMUL.FTZ R6, R125, c[0x0][0x2d0] ;  /* 0x0000b4007d067a20 */ /* 0x000fca0000410000 */
[----:B------:R-:W-:Y:S02]  /*102e0*/  FSEL R6, R6, RZ, P0 ;  /* 0x000000ff06067208 */ /* 0x000fe40000000000 */
[----:B------:R-:W-:Y:S01]  /*102f0*/  ISETP.GT.AND P0, PT, R3, 0x58, !P4 ;  /* 0x000000580300780c */ /* 0x000fe20006704270 */
[--C-:B------:R-:W-:Y:S01]  /*10300*/  FFMA.FTZ R3, R47, c[0x0][0x2d0], -R7.reuse ;  /* 0x0000b4002f037a23 */ /* 0x100fe20000010807 */
[C---:B------:R-:W-:Y:S02]  /*10310*/  ISETP.LT.OR P4, PT, R5.reuse, 0x51, P2 ;  /* 0x000000510500780c */ /* 0x040fe40001781670 */
[C---:B------:R-:W-:Y:S01]  /*10320*/  ISETP.LT.OR P2, PT, R5.reuse, 0x52, P1 ;  /* 0x000000520500780c */ /* 0x040fe20000f41670 */
[----:B------:R3:W-:Y:S01]  /*10330*/  MUFU.EX2 R219, R3 ;  /* 0x0000000300db7308 */ /* 0x0007e20000000800 */
[----:B-1----:R-:W-:Y:S01]  /*10340*/  FFMA.FTZ R8, R36, c[0x0][0x2d0], -R7 ;  /* 0x0000b40024087a23 */ /* 0x002fe20000010807 */
[----:B------:R-:W-:Y:S02]  /*10350*/  FSEL R184, R198, -INF , !P4 ;  /* 0xff800000c6b87808 */ /* 0x000fe40006000000 */
[----:B------:R-:W-:-:S02]  /*10360*/  ISETP.LT.OR P1, PT, R5, 0x59, P0 ;  /* 0x000000590500780c */ /* 0x000fc40000721670 */
[----:B------:R-:W-:Y:S02]  /*10370*/  FSEL R182, R199, -INF , !P2 ;  /* 0xff800000c7b67808 */ /* 0x000fe40005000000 */
[----:B------:R1:W-:Y:S01]  /*10380*/  MUFU.EX2 R212, R8 ;  /* 0x0000000800d47308 */ /* 0x0003e20000000800 */
[----:B------:R-:W-:Y:S02]  /*10390*/  ISETP.LT.OR P0, PT, R5, 0x5a, P3 ;  /* 0x0000005a0500780c */ /* 0x000fe40001f01670 */
[----:B------:R-:W-:Y:S02]  /*103a0*/  FSEL R183, R194, -INF , !P1 ;  /* 0xff800000c2b77808 */ /* 0x000fe40004800000 */
[----:B------:R-:W-:Y:S02]  /*103b0*/  FSEL R181, R195, -INF , !P0 ;  /* 0xff800000c3b57808 */ /* 0x000fe40004000000 */
[----:B--2---:R-:W-:Y:S01]  /*103c0*/  F2FP.PACK_AB R12, R247, R166 ;  /* 0x000000a6f70c723e */ /* 0x004fe200000000ff */
[----:B---3--:R-:W-:-:S04]  /*103d0*/  FFMA.FTZ R3, R46, c[0x0][0x2d0], -R6 ;  /* 0x0000b4002e037a23 */ /* 0x008fc80000010806 */
[----:B------:R-:W-:Y:S01]  /*103e0*/  MUFU.EX2 R236, R3 ;  /* 0x0000000300ec7308 */ /* 0x000fe20000000800 */
[----:B-1----:R-:W-:Y:S01]  /*103f0*/  FMNMX.FTZ R8, R108, R9, !PT ;  /* 0x000000096c087209 */ /* 0x002fe20007810000 */
[----:B------:R-:W-:-:S03]  /*10400*/  FFMA.FTZ R9, R38, c[0x0][0x2d0], -R7 ;  /* 0x0000b40026097a23 */ /* 0x000fc60000010807 */
[----:B------:R-:W-:-:S03]  /*10410*/  FMNMX.FTZ R8, R111, R8, !PT ;  /* 0x000000086f087209 */ /* 0x000fc60007810000 */
[----:B------:R1:W2:Y:S01]  /*10420*/  MUFU.EX2 R167, R9 ;  /* 0x0000000900a77308 */ /* 0x0002a20000000800 */
[----:B------:R-:W-:-:S04]  /*10430*/  FMNMX.FTZ R8, R114, R8, !PT ;  /* 0x0000000872087209 */ /* 0x000fc80007810000 */
[----:B------:R-:W-:Y:S01]  /*10440*/  FMNMX.FTZ R8, R115, R8, !PT ;  /* 0x0000000873087209 */ /* 0x000fe20007810000 */
[----:B-1----:R-:W-:Y:S01]  /*10450*/  FFMA.FTZ R9, R39, c[0x0][0x2d0], -R7 ;  /* 0x0000b40027097a23 */ /* 0x002fe20000010807 */
[----:B--2---:R-:W-:-:S03]  /*10460*/  F2FP.PACK_AB R14, R167, R212 ;  /* 0x000000d4a70e723e */ /* 0x004fc600000000ff */
[----:B------:R1:W-:Y:S02]  /*10470*/  MUFU.EX2 R238, R9 ;  /* 0x0000000900ee7308 */ /* 0x0003e40000000800 */
[----:B-1----:R-:W-:Y:S01]  /*10480*/  FMNMX.FTZ R9, R118, R8, !PT ;  /* 0x0000000876097209 */ /* 0x002fe20007810000 */
[----:B------:R-:W-:-:S03]  /*10490*/  FFMA.FTZ R8, R34, c[0x0][0x2d0], -R6 ;  /* 0x0000b40022087a23 */ /* 0x000fc60000010806 */
[----:B------:R-:W-:Y:S02]  /*104a0*/  FMNMX.FTZ R9, R119, R9, !PT ;  /* 0x0000000977097209 */ /* 0x000fe40007810000 */
[----:B------:R1:W-:Y:S02]  /*104b0*/  MUFU.EX2 R248, R8 ;  /* 0x0000000800f87308 */ /* 0x0003e40000000800 */
[----:B------:R-:W-:Y:S02]  /*104c0*/  FMNMX.FTZ R0, R131, R9, !PT ;  /* 0x0000000983007209 */ /* 0x000fe40007810000 */
[----:B------:R-:W-:Y:S02]  /*104d0*/  FMNMX.FTZ R9, R110, R10, !PT ;  /* 0x0000000a6e097209 */ /* 0x000fe40007810000 */
[----:B------:R-:W-:-:S04]  /*104e0*/  FMNMX.FTZ R0, R136, R0, !PT ;  /* 0x0000000088007209 */ /* 0x000fc80007810000 */
[----:B------:R-:W-:-:S04]  /*104f0*/  FMNMX.FTZ R0, R137, R0, !PT ;  /* 0x0000000089007209 */ /* 0x000fc80007810000 */
[----:B------:R-:W-:Y:S01]  /*10500*/  FMNMX.FTZ R0, R138, R0, !PT ;  /* 0x000000008a007209 */ /* 0x000fe20007810000 */
[----:B-1----:R-:W-:-:S03]  /*10510*/  FFMA.FTZ R8, R37, c[0x0][0x2d0], -R6 ;  /* 0x0000b40025087a23 */ /* 0x002fc60000010806 */
[----:B------:R-:W-:Y:S01]  /*10520*/  FMNMX.FTZ R0, R160, R0, !PT ;  /* 0x00000000a0007209 */ /* 0x000fe20007810000 */
[----:B------:R1:W2:Y:S03]  /*10530*/  MUFU.EX2 R249, R8 ;  /* 0x0000000800f97308 */ /* 0x0002a60000000800 */
[----:B------:R-:W-:-:S04]  /*10540*/  FMNMX.FTZ R0, R161, R0, !PT ;  /* 0x00000000a1007209 */ /* 0x000fc80007810000 */
[----:B------:R-:W-:-:S04]  /*10550*/  FMNMX.FTZ R0, R164, R0, !PT ;  /* 0x00000000a4007209 */ /* 0x000fc80007810000 */
[----:B------:R-:W-:Y:S02]  /*10560*/  FMNMX.FTZ R0, R165, R0, !PT ;  /* 0x00000000a5007209 */ /* 0x000fe40007810000 */
[----:B-1----:R-:W-:Y:S01]  /*10570*/  FMNMX.FTZ R8, R109, R9, !PT ;  /* 0x000000096d087209 */ /* 0x002fe20007810000 */
[--C-:B------:R-:W-:Y:S01]  /*10580*/  FFMA.FTZ R9, R40, c[0x0][0x2d0], -R6.reuse ;  /* 0x0000b40028097a23 */ /* 0x100fe20000010806 */
[----:B--2---:R-:W-:Y:S02]  /*10590*/  F2FP.PACK_AB R13, R249, R248 ;  /* 0x000000f8f90d723e */ /* 0x004fe400000000ff */
[----:B------:R-:W-:Y:S01]  /*105a0*/  FMNMX.FTZ R4, R112, R8, !PT ;  /* 0x0000000870047209 */ /* 0x000fe20007810000 */
[----:B------:R-:W-:Y:S01]  /*105b0*/  FFMA.FTZ R8, R42, c[0x0][0x2d0], -R6 ;  /* 0x0000b4002a087a23 */ /* 0x000fe20000010806 */
[----:B------:R-:W-:Y:S02]  /*105c0*/  MUFU.EX2 R250, R9 ;  /* 0x0000000900fa7308 */ /* 0x000fe40000000800 */
[----:B------:R-:W-:-:S04]  /*105d0*/  FMNMX.FTZ R4, R113, R4, !PT ;  /* 0x0000000471047209 */ /* 0x000fc80007810000 */
[----:B------:R-:W-:Y:S01]  /*105e0*/  FMNMX.FTZ R2, R116, R4, !PT ;  /* 0x0000000474027209 */ /* 0x000fe20007810000 */
[----:B------:R-:W-:Y:S01]  /*105f0*/  FFMA.FTZ R4, R43, c[0x0][0x2d0], -R7 ;  /* 0x0000b4002b047a23 */ /* 0x000fe20000010807 */
[----:B------:R-:W1:Y:S02]  /*10600*/  MUFU.EX2 R251, R8 ;  /* 0x0000000800fb7308 */ /* 0x000e640000000800 */
[----:B------:R-:W-:-:S04]  /*10610*/  FMNMX.FTZ R2, R117, R2, !PT ;  /* 0x0000000275027209 */ /* 0x000fc80007810000 */
[----:B------:R-:W-:Y:S02]  /*10620*/  FMNMX.FTZ R2, R127, R2, !PT ;  /* 0x000000027f027209 */ /* 0x000fe40007810000 */
[----:B------:R2:W3:Y:S01]  /*10630*/  MUFU.EX2 R230, R4 ;  /* 0x0000000400e67308 */ /* 0x0004e20000000800 */
[----:B-1----:R-:W-:-:S07]  /*10640*/  F2FP.PACK_AB R15, R251, R250 ;  /* 0x000000fafb0f723e */ /* 0x002fce00000000ff */
[C---:B------:R-:W-:Y:S01]  /*10650*/  HMMA.16816.F32 R16, R12.reuse, R88, RZ ;  /* 0x000000580c10723c */ /* 0x040fe200000018ff */
[----:B--2---:R-:W-:Y:S02]  /*10660*/  FMNMX.FTZ R4, R128, R2, !PT ;  /* 0x0000000280047209 */ /* 0x004fe40007810000 */
[----:B------:R-:W-:Y:S01]  /*10670*/  FMNMX.FTZ R2, R191, R0, !PT ;  /* 0x00000000bf027209 */ /* 0x000fe20007810000 */
[----:B------:R-:W-:Y:S01]  /*10680*/  FFMA.FTZ R0, R44, c[0x0][0x2d0], -R7 ;  /* 0x0000b4002c007a23 */ /* 0x000fe20000010807 */
[----:B------:R-:W-:Y:S02]  /*10690*/  FMNMX.FTZ R8, R129, R4, !PT ;  /* 0x0000000481087209 */ /* 0x000fe40007810000 */
[----:B------:R-:W-:Y:S01]  /*106a0*/  FMNMX.FTZ R2, R200, R2, !PT ;  /* 0x00000002c8027209 */ /* 0x000fe20007810000 */
[----:B------:R1:W-:Y:S01]  /*106b0*/  MUFU.EX2 R241, R0 ;  /* 0x0000000000f17308 */ /* 0x0003e20000000800 */
[----:B------:R-:W-:Y:S02]  /*106c0*/  HMMA.16816.F32 R28, R12, R72, RZ ;  /* 0x000000480c1c723c */ /* 0x000fe400000018ff */
[----:B------:R-:W-:-:S02]  /*106d0*/  FMNMX.FTZ R4, R203, R2, !PT ;  /* 0x00000002cb047209 */ /* 0x000fc40007810000 */
[----:B------:R-:W-:Y:S02]  /*106e0*/  FMNMX.FTZ R2, R130, R8, !PT ;  /* 0x0000000882027209 */ /* 0x000fe40007810000 */
[----:B---3--:R-:W-:Y:S02]  /*106f0*/  F2FP.PACK_AB R8, R230, R238 ;  /* 0x000000eee608723e */ /* 0x008fe400000000ff */
[----:B------:R-:W-:Y:S01]  /*10700*/  FMNMX.FTZ R2, R156, R2, !PT ;  /* 0x000000029c027209 */ /* 0x000fe20007810000 */
[----:B------:R-:W-:Y:S03]  /*10710*/  HMMA.16816.F32 R24, R12, R96, RZ ;  /* 0x000000600c18723c */ /* 0x000fe600000018ff */
[----:B------:R-:W-:Y:S01]  /*10720*/  FMNMX.FTZ R2, R157, R2, !PT ;  /* 0x000000029d027209 */ /* 0x000fe20007810000 */
[----:B-1----:R-:W-:-:S03]  /*10730*/  FFMA.FTZ R0, R45, c[0x0][0x2d0], -R7 ;  /* 0x0000b4002d007a23 */ /* 0x002fc60000010807 */
[----:B------:R-:W-:Y:S01]  /*10740*/  FMNMX.FTZ R2, R158, R2, !PT ;  /* 0x000000029e027209 */ /* 0x000fe20007810000 */
[----:B------:R-:W-:Y:S01]  /*10750*/  HMMA.16816.F32 R20, R12, R100, RZ ;  /* 0x000000640c14723c */ /* 0x000fe200000018ff */
[----:B------:R1:W2:Y:S02]  /*10760*/  MUFU.EX2 R244, R0 ;  /* 0x0000000000f47308 */ /* 0x0002a40000000800 */
[----:B------:R-:W-:Y:S01]  /*10770*/  FMNMX.FTZ R3, R159, R2, !PT ;  /* 0x000000029f037209 */ /* 0x000fe20007810000 */
[----:B------:R-:W-:-:S03]  /*10780*/  FFMA.FTZ R2, R48, c[0x0][0x2d0], -R6 ;  /* 0x0000b40030027a23 */ /* 0x000fc60000010806 */
[----:B------:R-:W-:Y:S01]  /*10790*/  FMNMX.FTZ R3, R162, R3, !PT ;  /* 0x00000003a2037209 */ /* 0x000fe20007810000 */
[----:B------:R-:W-:Y:S01]  /*107a0*/  HMMA.16816.F32 R36, R12, R74, RZ ;  /* 0x0000004a0c24723c */ /* 0x000fe200000018ff */
[----:B------:R3:W4:Y:S02]  /*107b0*/  MUFU.EX2 R243, R2 ;  /* 0x0000000200f37308 */ /* 0x0007240000000800 */
[----:B------:R-:W-:-:S04]  /*107c0*/  FMNMX.FTZ R3, R163, R3, !PT ;  /* 0x00000003a3037209 */ /* 0x000fc80007810000 */
[----:B------:R-:W-:Y:S01]  /*107d0*/  FMNMX.FTZ R3, R189, R3, !PT ;  /* 0x00000003bd037209 */ /* 0x000fe20007810000 */
[----:B------:R-:W-:Y:S01]  /*107e0*/  HMMA.16816.F32 R44, R12, R98, RZ ;  /* 0x000000620c2c723c */ /* 0x000fe200000018ff */
[----:B-1----:R-:W-:Y:S02]  /*107f0*/  FMNMX.FTZ R0, R202, R4, !PT ;  /* 0x00000004ca007209 */ /* 0x002fe40007810000 */
[----:B--2---:R-:W-:Y:S02]  /*10800*/  F2FP.PACK_AB R10, R244, R241 ;  /* 0x000000f1f40a723e */ /* 0x004fe400000000ff */
[----:B------:R-:W-:-:S03]  /*10810*/  FMNMX.FTZ R0, R196, R0, !PT ;  /* 0x00000000c4007209 */ /* 0x000fc60007810000 */
[C---:B------:R-:W-:Y:S01]  /*10820*/  HMMA.16816.F32 R40, R12.reuse, R90, RZ ;  /* 0x0000005a0c28723c */ /* 0x040fe200000018ff */
[----:B------:R-:W-:Y:S01]  /*10830*/  FMNMX.FTZ R0, R197, R0, !PT ;  /* 0x00000000c5007209 */ /* 0x000fe20007810000 */
[----:B---3--:R-:W-:Y:S01]  /*10840*/  FFMA.FTZ R2, R49, c[0x0][0x2d0], -R6 ;  /* 0x0000b40031027a23 */ /* 0x008fe20000010806 */
[----:B----4-:R-:W-:Y:S02]  /*10850*/  F2FP.PACK_AB R9, R243, R236 ;  /* 0x000000ecf309723e */ /* 0x010fe400000000ff */
[----:B------:R-:W-:Y:S01]  /*10860*/  FMNMX.FTZ R0, R192, R0, !PT ;  /* 0x00000000c0007209 */ /* 0x000fe20007810000 */
[----:B------:R1:W-:Y:S02]  /*10870*/  MUFU.EX2 R222, R2 ;  /* 0x0000000200de7308 */ /* 0x0003e40000000800 */
[----:B------:R-:W-:Y:S01]  /*10880*/  HMMA.16816.F32 R12, R12, R102, RZ ;  /* 0x000000660c0c723c */ /* 0x000fe200000018ff */
[----:B------:R-:W-:-:S05]  /*10890*/  FMNMX.FTZ R0, R193, R0, !PT ;  /* 0x00000000c1007209 */ /* 0x000fca0007810000 */
[----:B------:R-:W2:Y:S01]  /*108a0*/  SHFL.BFLY PT, R4, R0, 0x2, 0x1f ;  /* 0x0c401f0000047f89 */ /* 0x000ea200000e0000 */
[----:B-1----:R-:W-:Y:S01]  /*108b0*/  FMNMX.FTZ R2, R190, R3, !PT ;  /* 0x00000003be027209 */ /* 0x002fe20007810000 */
[----:B------:R-:W-:-:S03]  /*108c0*/  FFMA.FTZ R3, R52, c[0x0][0x2d0], -R6 ;  /* 0x0000b40034037a23 */ /* 0x000fc60000010806 */
[----:B------:R-:W-:Y:S01]  /*108d0*/  FMNMX.FTZ R2, R184, R2, !PT ;  /* 0x00000002b8027209 */ /* 0x000fe20007810000 */
[----:B------:R1:W3:Y:S03]  /*108e0*/  MUFU.EX2 R246, R3 ;  /* 0x0000000300f67308 */ /* 0x0002e60000000800 */
[----:B------:R-:W-:-:S04]  /*108f0*/  FMNMX.FTZ R2, R182, R2, !PT ;  /* 0x00000002b6027209 */ /* 0x000fc80007810000 */
[----:B------:R-:W-:Y:S02]  /*10900*/  FMNMX.FTZ R2, R183, R2, !PT ;  /* 0x00000002b7027209 */ /* 0x000fe40007810000 */
[----:B--2---:R-:W-:Y:S01]  /*10910*/  FMNMX.FTZ R0, R0, R4, !PT ;  /* 0x0000000400007209 */ /* 0x004fe20007810000 */
[----:B-1----:R-:W-:-:S04]  /*10920*/  FFMA.FTZ R3, R92, c[0x0][0x2d0], -R7 ;  /* 0x0000b4005c037a23 */ /* 0x002fc80000010807 */
[----:B------:R-:W1:Y:S01]  /*10930*/  SHFL.BFLY PT, R4, R0, 0x1, 0x1f ;  /* 0x0c201f0000047f89 */ /* 0x000e6200000e0000 */
[----:B---3--:R-:W-:Y:S01]  /*10940*/  F2FP.PACK_AB R11, R246, R222 ;  /* 0x000000def60b723e */ /* 0x008fe200000000ff */
[----:B------:R2:W3:Y:S02]  /*10950*/  MUFU.EX2 R199, R3 ;  /* 0x0000000300c77308 */ /* 0x0004e40000000800 */
[----:B------:R-:W4:Y:S04]  /*10960*/  LDSM.16.MT88.4 R92, [R215+0x900] ;  /* 0x00090000d75c783b */ /* 0x000f280000004200 */
[C---:B------:R-:W-:Y:S08]  /*10970*/  HMMA.16816.F32 R32, R8.reuse, R84, R16 ;  /* 0x000000540820723c */ /* 0x040ff00000001810 */
[----:B------:R-:W-:Y:S01]  /*10980*/  HMMA.16816.F32 R52, R8, R80, R28 ;  /* 0x000000500834723c */ /* 0x000fe2000000181c */
[----:B--2---:R-:W-:Y:S01]  /*10990*/  FMNMX.FTZ R3, R181, R2, !PT ;  /* 0x00000002b5037209 */ /* 0x004fe20007810000 */
[----:B------:R-:W-:-:S04]  /*109a0*/  FFMA.FTZ R2, R104, c[0x0][0x2d0], -R7 ;  /* 0x0000b40068027a23 */ /* 0x000fc80000010807 */
[----:B------:R-:W2:Y:S01]  /*109b0*/  SHFL.BFLY PT, R5, R3, 0x2, 0x1f ;  /* 0x0c401f0003057f89 */ /* 0x000ea200000e0000 */
[----:B------:R3:W-:Y:S01]  /*109c0*/  MUFU.EX2 R194, R2 ;  /* 0x0000000200c27308 */ /* 0x0007e20000000800 */
[----:B-1----:R-:W-:Y:S01]  /*109d0*/  FMNMX.FTZ R124, R0, R4, !PT ;  /* 0x00000004007c7209 */ /* 0x002fe20007810000 */
[----:B------:R-:W-:Y:S01]  /*109e0*/  FFMA.FTZ R0, R61, c[0x0][0x2d0], -R6 ;  /* 0x0000b4003d007a23 */ /* 0x000fe20000010806 */
[----:B------:R-:W-:Y:S02]  /*109f0*/  HMMA.16816.F32 R48, R8, R76, R24 ;  /* 0x0000004c0830723c */ /* 0x000fe40000001818 */
[----:B------:R-:W-:-:S03]  /*10a00*/  FSETP.NEU.FTZ.AND P0, PT, R124, -INF , PT ;  /* 0xff8000007c00780b */ /* 0x000fc60003f1d000 */
[----:B------:R1:W-:Y:S03]  /*10a10*/  MUFU.EX2 R235, R0 ;  /* 0x0000000000eb7308 */ /* 0x0003e60000000800 */
[----:B------:R-:W-:Y:S01]  /*10a20*/  HMMA.16816.F32 R28, R8, R82, R36 ;  /* 0x00000052081c723c */ /* 0x000fe20000001824 */
[----:B---3--:R-:W-:-:S07]  /*10a30*/  FFMA.FTZ R2, R107, c[0x0][0x2d0], -R7 ;  /* 0x0000b4006b027a23 */ /* 0x008fce0000010807 */
[----:B----4-:R-:W-:Y:S01]  /*10a40*/  HMMA.16816.F32 R16, R8, R92, R20 ;  /* 0x0000005c0810723c */ /* 0x010fe20000001814 */
[----:B------:R3:W4:Y:S01]  /*10a50*/  MUFU.EX2 R198, R2 ;  /* 0x0000000200c67308 */ /* 0x0007220000000800 */
[----:B--2---:R-:W-:Y:S01]  /*10a60*/  FMNMX.FTZ R3, R3, R5, !PT ;  /* 0x0000000503037209 */ /* 0x004fe20007810000 */
[----:B-1----:R-:W-:-:S05]  /*10a70*/  FFMA.FTZ R0, R69, c[0x0][0x2d0], -R6 ;  /* 0x0000b40045007a23 */ /* 0x002fca0000010806 */
[C---:B------:R-:W-:Y:S01]  /*10a80*/  HMMA.16816.F32 R24, R8.reuse, R78, R44 ;  /* 0x0000004e0818723c */ /* 0x040fe2000000182c */
[----:B------:R-:W1:Y:S01]  /*10a90*/  SHFL.BFLY PT, R4, R3, 0x1, 0x1f ;  /* 0x0c201f0003047f89 */ /* 0x000e6200000e0000 */
[----:B------:R-:W2:Y:S06]  /*10aa0*/  MUFU.EX2 R233, R0 ;  /* 0x0000000000e97308 */ /* 0x000eac0000000800 */
[----:B------:R-:W-:Y:S01]  /*10ab0*/  HMMA.16816.F32 R20, R8, R86, R40 ;  /* 0x000000560814723c */ /* 0x000fe20000001828 */
[----:B---3--:R-:W-:-:S04]  /*10ac0*/  FFMA.FTZ R2, R56, c[0x0][0x2d0], -R6 ;  /* 0x0000b40038027a23 */ /* 0x008fc80000010806 */
[----:B------:R3:W-:Y:S03]  /*10ad0*/  MUFU.EX2 R221, R2 ;  /* 0x0000000200dd7308 */ /* 0x0007e60000000800 */
[----:B------:R-:W-:Y:S07]  /*10ae0*/  HMMA.16816.F32 R12, R8, R94, R12 ;  /* 0x0000005e080c723c */ /* 0x000fee000000180c */
[----:B------:R-:W-:-:S02]  /*10af0*/  F2FP.PACK_AB R8, R199, R219 ;  /* 0x000000dbc708723e */ /* 0x000fc400000000ff */
[----:B-1----:R-:W-:Y:S02]  /*10b00*/  FMNMX.FTZ R3, R3, R4, !PT ;  /* 0x0000000403037209 */ /* 0x002fe40007810000 */
[----:B----4-:R-:W-:Y:S01]  /*10b10*/  F2FP.PACK_AB R10, R198, R194 ;  /* 0x000000c2c60a723e */ /* 0x010fe200000000ff */
[----:B---3--:R-:W-:Y:S01]  /*10b20*/  FFMA.FTZ R2, R60, c[0x0][0x2d0], -R6 ;  /* 0x0000b4003c027a23 */ /* 0x008fe20000010806 */
[----:B--2---:R-:W-:Y:S01]  /*10b30*/  F2FP.PACK_AB R11, R233, R235 ;  /* 0x000000ebe90b723e */ /* 0x004fe200000000ff */
[----:B------:R-:W1:Y:S02]  /*10b40*/  LDSM.16.MT88.4 R60, [R214+0x1100] ;  /* 0x00110000d63c783b */ /* 0x000e640000004200 */
[----:B------:R2:W3:Y:S02]  /*10b50*/  MUFU.EX2 R239, R2 ;  /* 0x0000000200ef7308 */ /* 0x0004e40000000800 */
[----:B--2---:R-:W-:Y:S01]  /*10b60*/  FMUL.FTZ R2, R124, c[0x0][0x2d0] ;  /* 0x0000b4007c027a20 */ /* 0x004fe20000410000 */
[----:B---3--:R-:W-:-:S04]  /*10b70*/  F2FP.PACK_AB R9, R239, R221 ;  /* 0x000000ddef09723e */ /* 0x008fc800000000ff */
[----:B------:R-:W-:Y:S02]  /*10b80*/  FSEL R2, R2, RZ, P0 ;  /* 0x000000ff02027208 */ /* 0x000fe40000000000 */
[----:B------:R-:W-:Y:S01]  /*10b90*/  FSETP.NEU.FTZ.AND P0, PT, R3, -INF , PT ;  /* 0xff8000000300780b */ /* 0x000fe20003f1d000 */
[----:B------:R-:W-:Y:S02]  /*10ba0*/  HMMA.16816.F32 R140, R8, R64, R52 ;  /* 0x00000040088c723c */ /* 0x000fe40000001834 */
[--C-:B------:R-:W-:Y:S02]  /*10bb0*/  FFMA.FTZ R0, R57, c[0x0][0x2d0], -R2.reuse ;  /* 0x0000b40039007a23 */ /* 0x100fe40000010802 */
[----:B------:R-:W-:Y:S01]  /*10bc0*/  FFMA.FTZ R4, R115, c[0x0][0x2d0], -R2 ;  /* 0x0000b40073047a23 */ /* 0x000fe20000010802 */
[----:B------:R-:W2:Y:S01]  /*10bd0*/  LDSM.16.MT88.4 R56, [R216+0x1100] ;  /* 0x00110000d838783b */ /* 0x000ea20000004200 */
[----:B------:R3:W-:Y:S01]  /*10be0*/  MUFU.EX2 R217, R0 ;  /* 0x0000000000d97308 */ /* 0x0007e20000000800 */
[----:B------:R-:W-:-:S07]  /*10bf0*/  IMAD.MOV.U32 R115, RZ, RZ, R244 ;  /* 0x000000ffff737224 */ /* 0x000fce00078e00f4 */
[----:B------:R-:W-:Y:S01]  /*10c00*/  MUFU.EX2 R242, R4 ;  /* 0x0000000400f27308 */ /* 0x000fe20000000800 */
[----:B-1----:R-:W-:Y:S01]  /*10c10*/  HMMA.16816.F32 R148, R8, R60, R32 ;  /* 0x0000003c0894723c */ /* 0x002fe20000001820 */
[----:B---3--:R-:W-:-:S07]  /*10c20*/  FFMA.FTZ R0, R68, c[0x0][0x2d0], -R2 ;  /* 0x0000b40044007a23 */ /* 0x008fce0000010802 */
[----:B------:R-:W-:Y:S01]  /*10c30*/  HMMA.16816.F32 R120, R8, R62, R20 ;  /* 0x0000003e0878723c */ /* 0x000fe20000001814 */
[----:B------:R-:W1:Y:S01]  /*10c40*/  LDSM.16.MT88.4 R68, [R215+0x1100] ;  /* 0x00110000d744783b */ /* 0x000e620000004200 */
[----:B------:R3:W4:Y:S02]  /*10c50*/  MUFU.EX2 R218, R0 ;  /* 0x0000000000da7308 */ /* 0x0007240000000800 */
[----:B---3--:R-:W-:-:S04]  /*10c60*/  FFMA.FTZ R0, R108, c[0x0][0x2d0], -R2 ;  /* 0x0000b4006c007a23 */ /* 0x008fc80000010802 */
[----:B--2---:R-:W-:Y:S02]  /*10c70*/  HMMA.16816.F32 R144, R8, R56, R48 ;  /* 0x000000380890723c */ /* 0x004fe40000001830 */
[----:B------:R2:W-:Y:S02]  /*10c80*/  MUFU.EX2 R195, R0 ;  /* 0x0000000000c37308 */ /* 0x0005e40000000800 */
[----:B--2---:R-:W-:-:S04]  /*10c90*/  FFMA.FTZ R0, R111, c[0x0][0x2d0], -R2 ;  /* 0x0000b4006f007a23 */ /* 0x004fc80000010802 */
[C---:B-1----:R-:W-:Y:S02]  /*10ca0*/  HMMA.16816.F32 R152, R8.reuse, R68, R16 ;  /* 0x000000440898723c */ /* 0x042fe40000001810 */
[----:B------:R1:W2:Y:S06]  /*10cb0*/  MUFU.EX2 R240, R0 ;  /* 0x0000000000f07308 */ /* 0x0002ac0000000800 */
[----:B------:R-:W-:Y:S01]  /*10cc0*/  HMMA.16816.F32 R132, R8, R70, R12 ;  /* 0x000000460884723c */ /* 0x000fe2000000180c */
[----:B-1----:R-:W-:Y:S02]  /*10cd0*/  FFMA.FTZ R0, R114, c[0x0][0x2d0], -R2 ;  /* 0x0000b40072007a23 */ /* 0x002fe40000010802 */
[----:B------:R-:W-:-:S02]  /*10ce0*/  IMAD.MOV.U32 R114, RZ, RZ, R246 ;  /* 0x000000ffff727224 */ /* 0x000fc400078e00f6 */
[----:B------:R1:W-:Y:S02]  /*10cf0*/  MUFU.EX2 R234, R0 ;  /* 0x0000000000ea7308 */ /* 0x0003e40000000800 */
[----:B-1----:R-:W-:-:S05]  /*10d00*/  FMUL.FTZ R0, R3, c[0x0][0x2d0] ;  /* 0x0000b40003007a20 */ /* 0x002fca0000410000 */
[----:B------:R-:W-:-:S05]  /*10d10*/  FSEL R0, R0, RZ, P0 ;  /* 0x000000ff00007208 */ /* 0x000fca0000000000 */
[----:B------:R-:W-:-:S04]  /*10d20*/  FFMA.FTZ R4, R105, c[0x0][0x2d0], -R0 ;  /* 0x0000b40069047a23 */ /* 0x000fc80000010800 */
[----:B------:R1:W-:Y:S02]  /*10d30*/  MUFU.EX2 R174, R4 ;  /* 0x0000000400ae7308 */ /* 0x0003e40000000800 */
[--C-:B-1----:R-:W-:Y:S02]  /*10d40*/  FFMA.FTZ R4, R106, c[0x0][0x2d0], -R0.reuse ;  /* 0x0000b4006a047a23 */ /* 0x102fe40000010800 */
[----:B------:R-:W-:Y:S04]  /*10d50*/  HMMA.16816.F32 R104, R8, R66, R28 ;  /* 0x000000420868723c */ /* 0x000fe8000000181c */
[----:B------:R1:W3:Y:S02]  /*10d60*/  MUFU.EX2 R172, R4 ;  /* 0x0000000400ac7308 */ /* 0x0002e40000000800 */
[----:B-1----:R-:W-:-:S06]  /*10d70*/  FFMA.FTZ R4, R110, c[0x0][0x2d0], -R0 ;  /* 0x0000b4006e047a23 */ /* 0x002fcc0000010800 */
[----:B------:R1:W-:Y:S02]  /*10d80*/  MUFU.EX2 R237, R4 ;  /* 0x0000000400ed7308 */ /* 0x0003e40000000800 */
[----:B-1----:R-:W-:Y:S02]  /*10d90*/  FFMA.FTZ R4, R109, c[0x0][0x2d0], -R0 ;  /* 0x0000b4006d047a23 */ /* 0x002fe40000010800 */
[----:B------:R-:W-:Y:S04]  /*10da0*/  HMMA.16816.F32 R108, R8, R58, R24 ;  /* 0x0000003a086c723c */ /* 0x000fe80000001818 */
[----:B------:R1:W1:Y:S03]  /*10db0*/  MUFU.EX2 R232, R4 ;  /* 0x0000000400e87308 */ /* 0x0002660000000800 */
[----:B----4-:R-:W-:-:S02]  /*10dc0*/  F2FP.PACK_AB R8, R218, R217 ;  /* 0x000000d9da08723e */ /* 0x010fc400000000ff */
[----:B--2---:R-:W-:Y:S02]  /*10dd0*/  F2FP.PACK_AB R10, R240, R195 ;  /* 0x000000c3f00a723e */ /* 0x004fe400000000ff */
[----:B---3--:R-:W-:Y:S01]  /*10de0*/  F2FP.PACK_AB R9, R172, R174 ;  /* 0x000000aeac09723e */ /* 0x008fe200000000ff */
[----:B-1----:R-:W-:Y:S01]  /*10df0*/  FFMA.FTZ R4, R118, c[0x0][0x2d0], -R2 ;  /* 0x0000b40076047a23 */ /* 0x002fe20000010802 */
[----:B------:R-:W-:-:S03]  /*10e00*/  F2FP.PACK_AB R11, R232, R237 ;  /* 0x000000ede80b723e */ /* 0x000fc600000000ff */
[----:B------:R1:W-:Y:S04]  /*10e10*/  MUFU.EX2 R118, R4 ;  /* 0x0000000400767308 */ /* 0x0003e80000000800 */
[C---:B------:R-:W-:Y:S07]  /*10e20*/  HMMA.16816.F32 R28, R8.reuse, R74, RZ ;  /* 0x0000004a081c723c */ /* 0x040fee00000018ff */
[----:B------:R-:W-:Y:S01]  /*10e30*/  IMAD.MOV.U32 R75, RZ, RZ, R251 ;  /* 0x000000ffff4b7224 */ /* 0x000fe200078e00fb */
[----:B------:R-:W-:Y:S01]  /*10e40*/  HMMA.16816.F32 R20, R8, R72, RZ ;  /* 0x000000480814723c */ /* 0x000fe200000018ff */
[----:B------:R-:W-:Y:S01]  /*10e50*/  MOV R74, R243 ;  /* 0x000000f3004a7202 */ /* 0x000fe20000000f00 */
[----:B-1----:R-:W-:-:S05]  /*10e60*/  FFMA.FTZ R4, R119, c[0x0][0x2d0], -R2 ;  /* 0x0000b40077047a23 */ /* 0x002fca0000010802 */
[----:B------:R-:W-:Y:S01]  /*10e70*/  MOV R73, R248 ;  /* 0x000000f800497202 */ /* 0x000fe20000000f00 */
[----:B------:R1:W2:Y:S01]  /*10e80*/  MUFU.EX2 R220, R4 ;  /* 0x0000000400dc7308 */ /* 0x0002a20000000800 */
[----:B------:R-:W-:Y:S01]  /*10e90*/  IMAD.MOV.U32 R72, RZ, RZ, R249 ;  /* 0x000000ffff487224 */ /* 0x000fe200078e00f9 */
[C---:B------:R-:W-:Y:S07]  /*10ea0*/  HMMA.16816.F32 R16, R8.reuse, R96, RZ ;  /* 0x000000600810723c */ /* 0x040fee00000018ff */
[----:B------:R-:W-:Y:S01]  /*10eb0*/  IMAD.MOV.U32 R97, RZ, RZ, R242 ;  /* 0x000000ffff617224 */ /* 0x000fe200078e00f2 */
[----:B------:R-:W-:Y:S01]  /*10ec0*/  HMMA.16816.F32 R12, R8, R88, RZ ;  /* 0x00000058080c723c */ /* 0x000fe200000018ff */
[----:B------:R-:W-:-:S02]  /*10ed0*/  IMAD.MOV.U32 R96, RZ, RZ, R241 ;  /* 0x000000ffff607224 */ /* 0x000fc400078e00f1 */
[----:B-1----:R-:W-:Y:S02]  /*10ee0*/  FFMA.FTZ R4, R112, c[0x0][0x2d0], -R0 ;  /* 0x0000b40070047a23 */ /* 0x002fe40000010800 */
[----:B------:R-:W-:-:S03]  /*10ef0*/  IMAD.MOV.U32 R112, RZ, RZ, R247 ;  /* 0x000000ffff707224 */ /* 0x000fc600078e00f7 */
[C---:B------:R-:W-:Y:S01]  /*10f00*/  HMMA.16816.F32 R32, R8.reuse, R98, RZ ;  /* 0x000000620820723c */ /* 0x040fe200000018ff */
[----:B------:R1:W-:Y:S07]  /*10f10*/  MUFU.EX2 R252, R4 ;  /* 0x0000000400fc7308 */ /* 0x0003ee0000000800 */
[C---:B------:R-:W-:Y:S08]  /*10f20*/  HMMA.16816.F32 R36, R8.reuse, R90, RZ ;  /* 0x0000005a0824723c */ /* 0x040ff000000018ff */
[----:B------:R-:W-:Y:S01]  /*10f30*/  HMMA.16816.F32 R24, R8, R100, RZ ;  /* 0x000000640818723c */ /* 0x000fe200000018ff */
[----:B-1----:R-:W-:-:S02]  /*10f40*/  FFMA.FTZ R4, R113, c[0x0][0x2d0], -R0 ;  /* 0x0000b40071047a23 */ /* 0x002fc40000010800 */
[----:B------:R-:W-:Y:S02]  /*10f50*/  IMAD.MOV.U32 R113, RZ, RZ, R250 ;  /* 0x000000ffff717224 */ /* 0x000fe400078e00fa */
[----:B------:R1:W3:Y:S03]  /*10f60*/  MUFU.EX2 R119, R4 ;  /* 0x0000000400777308 */ /* 0x0002e60000000800 */
[----:B------:R-:W-:Y:S07]  /*10f70*/  HMMA.16816.F32 R40, R8, R102, RZ ;  /* 0x000000660828723c */ /* 0x000fee00000018ff */
[----:B------:R-:W-:-:S02]  /*10f80*/  F2FP.PACK_AB R8, R97, R234 ;  /* 0x000000ea6108723e */ /* 0x000fc400000000ff */
[----:B--2---:R-:W-:Y:S01]  /*10f90*/  F2FP.PACK_AB R10, R220, R118 ;  /* 0x00000076dc0a723e */ /* 0x004fe200000000ff */
[----:B-1----:R-:W-:Y:S01]  /*10fa0*/  FFMA.FTZ R4, R116, c[0x0][0x2d0], -R0 ;  /* 0x0000b40074047a23 */ /* 0x002fe20000010800 */
[----:B---3--:R-:W-:-:S03]  /*10fb0*/  F2FP.PACK_AB R9, R119, R252 ;  /* 0x000000fc7709723e */ /* 0x008fc600000000ff */
[----:B------:R1:W-:Y:S02]  /*10fc0*/  MUFU.EX2 R5, R4 ;  /* 0x0000000400057308 */ /* 0x0003e40000000800 */
        /* <DEDUP_REMOVED lines=8> */
[----:B-1----:R-:W-:Y:S01]  /*11050*/  FFMA.FTZ R4, R131, c[0x0][0x2d0], -R2 ;  /* 0x0000b40083047a23 */ /* 0x002fe20000010802 */
[----:B------:R-:W-:-:S03]  /*11060*/  MOV R131, R97 ;  /* 0x0000006100837202 */ /* 0x000fc60000000f00 */
[----:B------:R1:W-:Y:S03]  /*11070*/  MUFU.EX2 R247, R4 ;  /* 0x0000000400f77308 */ /* 0x0003e60000000800 */
[C---:B------:R-:W-:Y:S08]  /*11080*/  HMMA.16816.F32 R52, R8.reuse, R84, R12 ;  /* 0x000000540834723c */ /* 0x040ff0000000180c */
[----:B------:R-:W-:Y:S01]  /*11090*/  HMMA.16816.F32 R12, R8, R82, R28 ;  /* 0x00000052080c723c */ /* 0x000fe2000000181c */
[----:B-1----:R-:W-:-:S07]  /*110a0*/  FFMA.FTZ R4, R136, c[0x0][0x2d0], -R2 ;  /* 0x0000b40088047a23 */ /* 0x002fce0000010802 */
[C---:B------:R-:W-:Y:S01]  /*110b0*/  HMMA.16816.F32 R20, R8.reuse, R78, R32 ;  /* 0x0000004e0814723c */ /* 0x040fe20000001820 */
[----:B------:R1:W2:Y:S07]  /*110c0*/  MUFU.EX2 R248, R4 ;  /* 0x0000000400f87308 */ /* 0x0002ae0000000800 */
[C---:B------:R-:W-:Y:S01]  /*110d0*/  HMMA.16816.F32 R44, R8.reuse, R92, R24 ;  /* 0x0000005c082c723c */ /* 0x040fe20000001818 */
[----:B------:R-:W-:Y:S07]  /*110e0*/  LDSM.16.MT88.4 R24, [R216+0x1900] ;  /* 0x00190000d818783b */ /* 0x000fee0000004200 */
[----:B------:R-:W-:Y:S01]  /*110f0*/  HMMA.16816.F32 R28, R8, R86, R36 ;  /* 0x00000056081c723c */ /* 0x000fe20000001824 */
[----:B-1----:R-:W-:-:S04]  /*11100*/  FFMA.FTZ R4, R137, c[0x0][0x2d0], -R2 ;  /* 0x0000b40089047a23 */ /* 0x002fc80000010802 */
[----:B------:R1:W-:Y:S03]  /*11110*/  MUFU.EX2 R249, R4 ;  /* 0x0000000400f97308 */ /* 0x0003e60000000800 */
[----:B------:R-:W-:Y:S01]  /*11120*/  HMMA.16816.F32 R32, R8, R94, R40 ;  /* 0x0000005e0820723c */ /* 0x000fe20000001828 */
[----:B------:R-:W-:Y:S01]  /*11130*/  IMAD.MOV.U32 R39, RZ, RZ, R236 ;  /* 0x000000ffff277224 */ /* 0x000fe200078e00ec */
[----:B------:R-:W-:Y:S01]  /*11140*/  MOV R38, R235 ;  /* 0x000000eb00267202 */ /* 0x000fe20000000f00 */
[----:B------:R-:W-:Y:S02]  /*11150*/  IMAD.MOV.U32 R37, RZ, RZ, R234 ;  /* 0x000000ffff257224 */ /* 0x000fe400078e00ea */
[----:B------:R-:W-:Y:S02]  /*11160*/  IMAD.MOV.U32 R36, RZ, RZ, R233 ;  /* 0x000000ffff247224 */ /* 0x000fe400078e00e9 */
[----:B--2---:R-:W-:-:S02]  /*11170*/  F2FP.PACK_AB R8, R248, R247 ;  /* 0x000000f7f808723e */ /* 0x004fc400000000ff */
[----:B------:R-:W-:Y:S01]  /*11180*/  MOV R43, R230 ;  /* 0x000000e6002b7202 */ /* 0x000fe20000000f00 */
[----:B-1----:R-:W-:-:S04]  /*11190*/  FFMA.FTZ R4, R138, c[0x0][0x2d0], -R2 ;  /* 0x0000b4008a047a23 */ /* 0x002fc80000010802 */
[----:B------:R1:W2:Y:S02]  /*111a0*/  MUFU.EX2 R250, R4 ;  /* 0x0000000400fa7308 */ /* 0x0002a40000000800 */
[----:B-1----:R-:W-:Y:S01]  /*111b0*/  FFMA.FTZ R4, R127, c[0x0][0x2d0], -R0 ;  /* 0x0000b4007f047a23 */ /* 0x002fe20000010800 */
[----:B------:R-:W-:Y:S02]  /*111c0*/  MOV R127, R239 ;  /* 0x000000ef007f7202 */ /* 0x000fe40000000f00 */
[----:B--2---:R-:W-:-:S03]  /*111d0*/  F2FP.PACK_AB R10, R250, R249 ;  /* 0x000000f9fa0a723e */ /* 0x004fc600000000ff */
        /* <DEDUP_REMOVED lines=8> */
[----:B------:R1:W-:Y:S02]  /*11260*/  MUFU.EX2 R244, R4 ;  /* 0x0000000400f47308 */ /* 0x0003e40000000800 */
[----:B-1----:R-:W-:Y:S02]  /*11270*/  FFMA.FTZ R4, R130, c[0x0][0x2d0], -R0 ;  /* 0x0000b40082047a23 */ /* 0x002fe40000010800 */
[----:B------:R-:W-:-:S04]  /*11280*/  IMAD.MOV.U32 R130, RZ, RZ, R237 ;  /* 0x000000ffff827224 */ /* 0x000fc800078e00ed */
[----:B------:R1:W2:Y:S02]  /*11290*/  MUFU.EX2 R242, R4 ;  /* 0x0000000400f27308 */ /* 0x0002a40000000800 */
[----:B-1----:R-:W-:Y:S01]  /*112a0*/  FFMA.FTZ R4, R173, c[0x0][0x2d0], -R7 ;  /* 0x0000b400ad047a23 */ /* 0x002fe20000010807 */
[----:B--2---:R-:W-:Y:S01]  /*112b0*/  F2FP.PACK_AB R11, R242, R244 ;  /* 0x000000f4f20b723e */ /* 0x004fe200000000ff */
[----:B------:R-:W-:-:S04]  /*112c0*/  IMAD.MOV.U32 R173, RZ, RZ, R232 ;  /* 0x000000ffffad7224 */ /* 0x000fc800078e00e8 */
[----:B------:R1:W2:Y:S02]  /*112d0*/  MUFU.EX2 R241, R4 ;  /* 0x0000000400f17308 */ /* 0x0002a40000000800 */
[C---:B------:R-:W-:Y:S01]  /*112e0*/  HMMA.16816.F32 R100, R8.reuse, R56, R16 ;  /* 0x000000380864723c */ /* 0x040fe20000001810 */
[----:B------:R-:W3:Y:S07]  /*112f0*/  LDSM.16.MT88.4 R16, [R213+0x1900] ;  /* 0x00190000d510783b */ /* 0x000eee0000004200 */
[----:B------:R-:W-:Y:S01]  /*11300*/  HMMA.16816.F32 R136, R8, R64, R48 ;  /* 0x000000400888723c */ /* 0x000fe20000001830 */
[----:B-1----:R-:W-:-:S02]  /*11310*/  FFMA.FTZ R4, R171, c[0x0][0x2d0], -R7 ;  /* 0x0000b400ab047a23 */ /* 0x002fc40000010807 */
[----:B------:R-:W-:Y:S02]  /*11320*/  IMAD.MOV.U32 R171, RZ, RZ, R96 ;  /* 0x000000ffffab7224 */ /* 0x000fe400078e0060 */
[----:B------:R1:W-:Y:S03]  /*11330*/  MUFU.EX2 R239, R4 ;  /* 0x0000000400ef7308 */ /* 0x0003e60000000800 */
[C---:B------:R-:W-:Y:S01]  /*11340*/  HMMA.16816.F32 R96, R8.reuse, R66, R12 ;  /* 0x000000420860723c */ /* 0x040fe2000000180c */
[----:B------:R-:W-:Y:S07]  /*11350*/  LDSM.16.MT88.4 R64, [R216+0x2100] ;  /* 0x00210000d840783b */ /* 0x000fee0000004200 */
[----:B------:R-:W-:Y:S01]  /*11360*/  HMMA.16816.F32 R92, R8, R58, R20 ;  /* 0x0000003a085c723c */ /* 0x000fe20000001814 */
[----:B------:R-:W4:Y:S01]  /*11370*/  LDSM.16.MT88.4 R20, [R215+0x1900] ;  /* 0x00190000d714783b */ /* 0x000f220000004200 */
[----:B-1----:R-:W-:-:S06]  /*11380*/  FFMA.FTZ R4, R176, c[0x0][0x2d0], -R7 ;  /* 0x0000b400b0047a23 */ /* 0x002fcc0000010807 */
[C---:B------:R-:W-:Y:S01]  /*11390*/  HMMA.16816.F32 R88, R8.reuse, R60, R52 ;  /* 0x0000003c0858723c */ /* 0x040fe20000001834 */
[----:B------:R1:W1:Y:S07]  /*113a0*/  MUFU.EX2 R240, R4 ;  /* 0x0000000400f07308 */ /* 0x00026e0000000800 */
[C---:B------:R-:W-:Y:S01]  /*113b0*/  HMMA.16816.F32 R84, R8.reuse, R62, R28 ;  /* 0x0000003e0854723c */ /* 0x040fe2000000181c */
[----:B------:R-:W3:Y:S04]  /*113c0*/  LDSM.16.MT88.4 R28, [R214+0x1900] ;  /* 0x00190000d61c783b */ /* 0x000ee80000004200 */
[----:B------:R-:W3:Y:S03]  /*113d0*/  LDSM.16.MT88.4 R60, [R213+0x2100] ;  /* 0x00210000d53c783b */ /* 0x000ee60000004200 */
[----:B------:R-:W-:Y:S01]  /*113e0*/  HMMA.16816.F32 R80, R8, R68, R44 ;  /* 0x000000440850723c */ /* 0x000fe2000000182c */
[----:B-1----:R-:W-:-:S04]  /*113f0*/  FFMA.FTZ R4, R177, c[0x0][0x2d0], -R7 ;  /* 0x0000b400b1047a23 */ /* 0x002fc80000010807 */
[----:B------:R1:W-:Y:S03]  /*11400*/  MUFU.EX2 R238, R4 ;  /* 0x0000000400ee7308 */ /* 0x0003e60000000800 */
[----:B------:R-:W-:Y:S01]  /*11410*/  HMMA.16816.F32 R76, R8, R70, R32 ;  /* 0x00000046084c723c */ /* 0x000fe20000001820 */
[----:B------:R-:W3:Y:S06]  /*11420*/  LDSM.16.MT88.4 R68, [R214+0x2100] ;  /* 0x00210000d644783b */ /* 0x000eec0000004200 */
[----:B--2---:R-:W-:-:S02]  /*11430*/  F2FP.PACK_AB R8, R241, R251 ;  /* 0x000000fbf108723e */ /* 0x004fc400000000ff */
[----:B------:R-:W-:Y:S01]  /*11440*/  F2FP.PACK_AB R10, R240, R239 ;  /* 0x000000eff00a723e */ /* 0x000fe200000000ff */
[----:B-1----:R-:W-:-:S04]  /*11450*/  FFMA.FTZ R4, R178, c[0x0][0x2d0], -R7 ;  /* 0x0000b400b2047a23 */ /* 0x002fc80000010807 */
[----:B------:R1:W-:Y:S02]  /*11460*/  MUFU.EX2 R237, R4 ;  /* 0x0000000400ed7308 */ /* 0x0003e40000000800 */
[----:B-1----:R-:W-:Y:S02]  /*11470*/  FFMA.FTZ R4, R168, c[0x0][0x2d0], -R6 ;  /* 0x0000b400a8047a23 */ /* 0x002fe40000010806 */
[----:B------:R-:W-:-:S04]  /*11480*/  IMAD.MOV.U32 R168, RZ, RZ, R72 ;  /* 0x000000ffffa87224 */ /* 0x000fc800078e0048 */
[----:B------:R1:W-:Y:S02]  /*11490*/  MUFU.EX2 R236, R4 ;  /* 0x0000000400ec7308 */ /* 0x0003e40000000800 */
[----:B-1----:R-:W-:Y:S01]  /*114a0*/  FFMA.FTZ R4, R170, c[0x0][0x2d0], -R6 ;  /* 0x0000b400aa047a23 */ /* 0x002fe20000010806 */
[----:B------:R-:W-:Y:S01]  /*114b0*/  MOV R170, R113 ;  /* 0x0000007100aa7202 */ /* 0x000fe20000000f00 */
[----:B------:R-:W-:Y:S01]  /*114c0*/  IMAD.MOV.U32 R113, RZ, RZ, R112 ;  /* 0x000000ffff717224 */ /* 0x000fe200078e0070 */
[----:B------:R-:W-:-:S03]  /*114d0*/  MOV R112, R166 ;  /* 0x000000a600707202 */ /* 0x000fc60000000f00 */
[----:B------:R1:W2:Y:S02]  /*114e0*/  MUFU.EX2 R235, R4 ;  /* 0x0000000400eb7308 */ /* 0x0002a40000000800 */
[----:B-1----:R-:W-:Y:S01]  /*114f0*/  FFMA.FTZ R4, R169, c[0x0][0x2d0], -R6 ;  /* 0x0000b400a9047a23 */ /* 0x002fe20000010806 */
[----:B--2---:R-:W-:Y:S01]  /*11500*/  F2FP.PACK_AB R9, R235, R236 ;  /* 0x000000eceb09723e */ /* 0x004fe200000000ff */
[----:B------:R-:W-:-:S04]  /*11510*/  IMAD.MOV.U32 R169, RZ, RZ, R75 ;  /* 0x000000ffffa97224 */ /* 0x000fc800078e004b */
[----:B------:R1:W-:Y:S02]  /*11520*/  MUFU.EX2 R234, R4 ;  /* 0x0000000400ea7308 */ /* 0x0003e40000000800 */
[----:B-1----:R-:W-:-:S06]  /*11530*/  FFMA.FTZ R4, R175, c[0x0][0x2d0], -R6 ;  /* 0x0000b400af047a23 */ /* 0x002fcc0000010806 */
[----:B------:R1:W2:Y:S02]  /*11540*/  MUFU.EX2 R232, R4 ;  /* 0x0000000400e87308 */ /* 0x0002a40000000800 */
[----:B-1----:R-:W-:Y:S01]  /*11550*/  FFMA.FTZ R4, R186, c[0x0][0x2d0], -R7 ;  /* 0x0000b400ba047a23 */ /* 0x002fe20000010807 */
[----:B--2---:R-:W-:-:S05]  /*11560*/  F2FP.PACK_AB R11, R232, R234 ;  /* 0x000000eae80b723e */ /* 0x004fca00000000ff */
[----:B------:R1:W-:Y:S02]  /*11570*/  MUFU.EX2 R233, R4 ;  /* 0x0000000400e97308 */ /* 0x0003e40000000800 */
[C---:B---3--:R-:W-:Y:S07]  /*11580*/  HMMA.16816.F32 R56, R8.reuse, R16, R140 ;  /* 0x000000100838723c */ /* 0x048fee000000188c */
[----:B------:R-:W-:Y:S01]  /*11590*/  MOV R140, R198 ;  /* 0x000000c6008c7202 */ /* 0x000fe20000000f00 */
[----:B------:R-:W-:Y:S01]  /*115a0*/  IMAD.MOV.U32 R141, RZ, RZ, R195 ;  /* 0x000000ffff8d7224 */ /* 0x000fe200078e00c3 */
[----:B------:R-:W-:Y:S01]  /*115b0*/  HMMA.16816.F32 R48, R8, R24, R144 ;  /* 0x000000180830723c */ /* 0x000fe20000001890 */
[----:B------:R-:W-:-:S02]  /*115c0*/  IMAD.MOV.U32 R143, RZ, RZ, R43 ;  /* 0x000000ffff8f7224 */ /* 0x000fc400078e002b */
[----:B-1----:R-:W-:Y:S02]  /*115d0*/  FFMA.FTZ R4, R188, c[0x0][0x2d0], -R7 ;  /* 0x0000b400bc047a23 */ /* 0x002fe40000010807 */
[----:B------:R-:W-:Y:S02]  /*115e0*/  IMAD.MOV.U32 R142, RZ, RZ, R173 ;  /* 0x000000ffff8e7224 */ /* 0x000fe400078e00ad */
[----:B------:R1:W2:Y:S01]  /*115f0*/  MUFU.EX2 R230, R4 ;  /* 0x0000000400e67308 */ /* 0x0002a20000000800 */
[----:B------:R-:W-:Y:S01]  /*11600*/  MOV R144, R194 ;  /* 0x000000c200907202 */ /* 0x000fe20000000f00 */
[----:B------:R-:W-:Y:S01]  /*11610*/  HMMA.16816.F32 R52, R8, R18, R104 ;  /* 0x000000120834723c */ /* 0x000fe20000001868 */
[----:B------:R-:W-:Y:S02]  /*11620*/  IMAD.MOV.U32 R147, RZ, RZ, R36 ;  /* 0x000000ffff937224 */ /* 0x000fe400078e0024 */
[----:B------:R-:W-:Y:S02]  /*11630*/  IMAD.MOV.U32 R146, RZ, RZ, R37 ;  /* 0x000000ffff927224 */ /* 0x000fe400078e0025 */
[----:B------:R-:W-:-:S02]  /*11640*/  IMAD.MOV.U32 R145, RZ, RZ, R38 ;  /* 0x000000ffff917224 */ /* 0x000fc400078e0026 */
[----:B------:R-:W-:Y:S01]  /*11650*/  IMAD.MOV.U32 R106, RZ, RZ, R117 ;  /* 0x000000ffff6a7224 */ /* 0x000fe200078e0075 */
[C---:B------:R-:W-:Y:S01]  /*11660*/  HMMA.16816.F32 R44, R8.reuse, R26, R108 ;  /* 0x0000001a082c723c */ /* 0x040fe2000000186c */
[----:B------:R-:W-:Y:S01]  /*11670*/  IMAD.MOV.U32 R107, RZ, RZ, R74 ;  /* 0x000000ffff6b7224 */ /* 0x000fe200078e004a */
[----:B------:R-:W-:Y:S01]  /*11680*/  MOV R105, R127 ;  /* 0x0000007f00697202 */ /* 0x000fe20000000f00 */
[----:B------:R-:W-:Y:S02]  /*11690*/  IMAD.MOV.U32 R117, RZ, RZ, R73 ;  /* 0x000000ffff757224 */ /* 0x000fe400078e0049 */
[----:B------:R-:W3:Y:S01]  /*116a0*/  LDSM.16.MT88.4 R72, [R215+0x2100] ;  /* 0x00210000d748783b */ /* 0x000ee20000004200 */
[----:B-1----:R-:W-:Y:S02]  /*116b0*/  FFMA.FTZ R4, R179, c[0x0][0x2d0], -R6 ;  /* 0x0000b400b3047a23 */ /* 0x002fe40000010806 */
[----:B------:R-:W-:Y:S01]  /*116c0*/  IMAD.MOV.U32 R111, RZ, RZ, R39 ;  /* 0x000000ffff6f7224 */ /* 0x000fe200078e0027 */
[----:B----4-:R-:W-:Y:S01]  /*116d0*/  HMMA.16816.F32 R32, R8, R20, R152 ;  /* 0x000000140820723c */ /* 0x010fe20000001898 */
[----:B------:R1:W-:Y:S01]  /*116e0*/  MUFU.EX2 R199, R4 ;  /* 0x0000000400c77308 */ /* 0x0003e20000000800 */
[----:B------:R-:W-:-:S02]  /*116f0*/  IMAD.MOV.U32 R104, RZ, RZ, R129 ;  /* 0x000000ffff687224 */ /* 0x000fc400078e0081 */
[----:B------:R-:W-:Y:S02]  /*11700*/  IMAD.MOV.U32 R109, RZ, RZ, R167 ;  /* 0x000000ffff6d7224 */ /* 0x000fe400078e00a7 */
[----:B------:R-:W-:Y:S02]  /*11710*/  IMAD.MOV.U32 R110, RZ, RZ, R130 ;  /* 0x000000ffff6e7224 */ /* 0x000fe400078e0082 */
[C---:B------:R-:W-:Y:S07]  /*11720*/  HMMA.16816.F32 R40, R8.reuse, R28, R148 ;  /* 0x0000001c0828723c */ /* 0x040fee0000001894 */
[----:B------:R-:W-:Y:S01]  /*11730*/  IMAD.MOV.U32 R150, RZ, RZ, R144 ;  /* 0x000000ffff967224 */ /* 0x000fe200078e0090 */
[----:B------:R-:W-:Y:S01]  /*11740*/  HMMA.16816.F32 R36, R8, R30, R120 ;  /* 0x0000001e0824723c */ /* 0x000fe20000001878 */
[----:B-1----:R-:W-:Y:S01]  /*11750*/  FFMA.FTZ R4, R180, c[0x0][0x2d0], -R6 ;  /* 0x0000b400b4047a23 */ /* 0x002fe20000010806 */
[----:B------:R-:W-:Y:S01]  /*11760*/  MOV R151, R111 ;  /* 0x0000006f00977202 */ /* 0x000fe20000000f00 */
[----:B------:R-:W-:-:S02]  /*11770*/  IMAD.MOV.U32 R149, RZ, RZ, R145 ;  /* 0x000000ffff957224 */ /* 0x000fc400078e0091 */
[----:B------:R1:W4:Y:S01]  /*11780*/  MUFU.EX2 R198, R4 ;  /* 0x0000000400c67308 */ /* 0x0003220000000800 */
[----:B------:R-:W-:Y:S01]  /*11790*/  IMAD.MOV.U32 R148, RZ, RZ, R146 ;  /* 0x000000ffff947224 */ /* 0x000fe200078e0092 */
[----:B------:R-:W-:Y:S01]  /*117a0*/  MOV R146, R140 ;  /* 0x0000008c00927202 */ /* 0x000fe20000000f00 */
[----:B------:R-:W-:Y:S01]  /*117b0*/  HMMA.16816.F32 R12, R8, R22, R132 ;  /* 0x00000016080c723c */ /* 0x000fe20000001884 */
[----:B------:R-:W-:Y:S02]  /*117c0*/  IMAD.MOV.U32 R145, RZ, RZ, R141 ;  /* 0x000000ffff917224 */ /* 0x000fe400078e008d */
[----:B------:R-:W-:-:S04]  /*117d0*/  IMAD.MOV.U32 R144, RZ, RZ, R142 ;  /* 0x000000ffff907224 */ /* 0x000fc800078e008e */
[----:B------:R-:W-:Y:S02]  /*117e0*/  F2FP.PACK_AB R8, R237, R238 ;  /* 0x000000eeed08723e */ /* 0x000fe400000000ff */
[----:B--2---:R-:W-:Y:S01]  /*117f0*/  F2FP.PACK_AB R10, R230, R233 ;  /* 0x000000e9e60a723e */ /* 0x004fe200000000ff */
[----:B-1----:R-:W-:Y:S01]  /*11800*/  FFMA.FTZ R4, R185, c[0x0][0x2d0], -R6 ;  /* 0x0000b400b9047a23 */ /* 0x002fe20000010806 */
[----:B----4-:R-:W-:-:S03]  /*11810*/  F2FP.PACK_AB R9, R198, R199 ;  /* 0x000000c7c609723e */ /* 0x010fc600000000ff */
[----:B------:R1:W-:Y:S02]  /*11820*/  MUFU.EX2 R195, R4 ;  /* 0x0000000400c37308 */ /* 0x0003e40000000800 */
[----:B-1----:R-:W-:-:S06]  /*11830*/  FFMA.FTZ R4, R187, c[0x0][0x2d0], -R6 ;  /* 0x0000b400bb047a23 */ /* 0x002fcc0000010806 */
[----:B------:R1:W2:Y:S02]  /*11840*/  MUFU.EX2 R194, R4 ;  /* 0x0000000400c27308 */ /* 0x0002a40000000800 */
[----:B-1----:R-:W-:Y:S01]  /*11850*/  FFMA.FTZ R4, R160, c[0x0][0x2d0], -R2 ;  /* 0x0000b400a0047a23 */ /* 0x002fe20000010802 */
[----:B--2---:R-:W-:Y:S01]  /*11860*/  F2FP.PACK_AB R11, R194, R195 ;  /* 0x000000c3c20b723e */ /* 0x004fe200000000ff */
[----:B------:R-:W-:-:S04]  /*11870*/  IMAD.MOV.U32 R160, RZ, RZ, R110 ;  /* 0x000000ffffa07224 */ /* 0x000fc800078e006e */
[----:B------:R1:W-:Y:S02]  /*11880*/  MUFU.EX2 R188, R4 ;  /* 0x0000000400bc7308 */ /* 0x0003e40000000800 */
[C---:B------:R-:W-:Y:S08]  /*11890*/  HMMA.16816.F32 R56, R8.reuse, R60, R56 ;  /* 0x0000003c0838723c */ /* 0x040ff00000001838 */
[----:B------:R-:W-:Y:S01]  /*118a0*/  HMMA.16816.F32 R52, R8, R62, R52 ;  /* 0x0000003e0834723c */ /* 0x000fe20000001834 */
[----:B-1----:R-:W-:-:S02]  /*118b0*/  FFMA.FTZ R4, R161, c[0x0][0x2d0], -R2 ;  /* 0x0000b400a1047a23 */ /* 0x002fc40000010802 */
[----:B------:R-:W-:Y:S02]  /*118c0*/  IMAD.MOV.U32 R161, RZ, RZ, R143 ;  /* 0x000000ffffa17224 */ /* 0x000fe400078e008f */
[----:B------:R1:W2:Y:S03]  /*118d0*/  MUFU.EX2 R187, R4 ;  /* 0x0000000400bb7308 */ /* 0x0002a60000000800 */
[C---:B------:R-:W-:Y:S01]  /*118e0*/  HMMA.16816.F32 R48, R8.reuse, R64, R48 ;  /* 0x000000400830723c */ /* 0x040fe20000001830 */
[----:B------:R-:W4:Y:S07]  /*118f0*/  LDSM.16.MT88.4 R140, [R213+0x2900] ;  /* 0x00290000d58c783b */ /* 0x000f2e0000004200 */
[----:B------:R-:W-:Y:S01]  /*11900*/  HMMA.16816.F32 R44, R8, R66, R44 ;  /* 0x00000042082c723c */ /* 0x000fe2000000182c */
[----:B-1----:R-:W-:-:S07]  /*11910*/  FFMA.FTZ R4, R164, c[0x0][0x2d0], -R2 ;  /* 0x0000b400a4047a23 */ /* 0x002fce0000010802 */
[C---:B------:R-:W-:Y:S01]  /*11920*/  HMMA.16816.F32 R40, R8.reuse, R68, R40 ;  /* 0x000000440828723c */ /* 0x040fe20000001828 */
[----:B------:R1:W-:Y:S07]  /*11930*/  MUFU.EX2 R186, R4 ;  /* 0x0000000400ba7308 */ /* 0x0003ee0000000800 */
[----:B------:R-:W-:Y:S01]  /*11940*/  HMMA.16816.F32 R36, R8, R70, R36 ;  /* 0x000000460824723c */ /* 0x000fe20000001824 */
[----:B-1----:R-:W-:-:S07]  /*11950*/  FFMA.FTZ R4, R165, c[0x0][0x2d0], -R2 ;  /* 0x0000b400a5047a23 */ /* 0x002fce0000010802 */
[C---:B---3--:R-:W-:Y:S01]  /*11960*/  HMMA.16816.F32 R164, R8.reuse, R72, R32 ;  /* 0x0000004808a4723c */ /* 0x048fe20000001820 */
[----:B------:R1:W3:Y:S07]  /*11970*/  MUFU.EX2 R185, R4 ;  /* 0x0000000400b97308 */ /* 0x0002ee0000000800 */
[----:B------:R-:W-:Y:S01]  /*11980*/  HMMA.16816.F32 R32, R8, R74, R12 ;  /* 0x0000004a0820723c */ /* 0x000fe2000000180c */
[----:B------:R-:W-:Y:S06]  /*11990*/  LDSM.16.MT88.4 R12, [R215+0x2900] ;  /* 0x00290000d70c783b */ /* 0x000fec0000004200 */
[----:B--2---:R-:W-:Y:S01]  /*119a0*/  F2FP.PACK_AB R8, R187, R188 ;  /* 0x000000bcbb08723e */ /* 0x004fe200000000ff */
[----:B-1----:R-:W-:Y:S01]  /*119b0*/  FFMA.FTZ R4, R156, c[0x0][0x2d0], -R0 ;  /* 0x0000b4009c047a23 */ /* 0x002fe20000010800 */
[----:B---3--:R-:W-:-:S03]  /*119c0*/  F2FP.PACK_AB R10, R185, R186 ;  /* 0x000000bab90a723e */ /* 0x008fc600000000ff */
[----:B------:R1:W-:Y:S02]  /*119d0*/  MUFU.EX2 R179, R4 ;  /* 0x0000000400b37308 */ /* 0x0003e40000000800 */
[----:B-1----:R-:W-:-:S06]  /*119e0*/  FFMA.FTZ R4, R157, c[0x0][0x2d0], -R0 ;  /* 0x0000b4009d047a23 */ /* 0x002fcc0000010800 */
        /* <DEDUP_REMOVED lines=8> */
[----:B--2---:R-:W-:-:S02]  /*11a70*/  F2FP.PACK_AB R11, R127, R178 ;  /* 0x000000b27f0b723e */ /* 0x004fc400000000ff */
[----:B------:R-:W-:-:S03]  /*11a80*/  MOV R211, R128 ;  /* 0x0000008000d37202 */ /* 0x000fc60000000f00 */
[----:B------:R1:W-:Y:S02]  /*11a90*/  MUFU.EX2 R175, R4 ;  /* 0x0000000400af7308 */ /* 0x0003e40000000800 */
[C---:B------:R-:W-:Y:S08]  /*11aa0*/  HMMA.16816.F32 R136, R8.reuse, R16, R136 ;  /* 0x000000100888723c */ /* 0x040ff00000001888 */
[----:B------:R-:W-:Y:S01]  /*11ab0*/  HMMA.16816.F32 R96, R8, R18, R96 ;  /* 0x000000120860723c */ /* 0x000fe20000001860 */
[----:B-1----:R-:W-:-:S02]  /*11ac0*/  FFMA.FTZ R4, R210, c[0x0][0x2d0], -R7 ;  /* 0x0000b400d2047a23 */ /* 0x002fc40000010807 */
[----:B------:R-:W-:Y:S02]  /*11ad0*/  IMAD.MOV.U32 R210, RZ, RZ, R131 ;  /* 0x000000ffffd27224 */ /* 0x000fe400078e0083 */
[----:B------:R1:W2:Y:S03]  /*11ae0*/  MUFU.EX2 R176, R4 ;  /* 0x0000000400b07308 */ /* 0x0002a60000000800 */
[C---:B------:R-:W-:Y:S08]  /*11af0*/  HMMA.16816.F32 R16, R8.reuse, R26, R92 ;  /* 0x0000001a0810723c */ /* 0x040ff0000000185c */
[----:B------:R-:W-:Y:S01]  /*11b00*/  HMMA.16816.F32 R152, R8, R24, R100 ;  /* 0x000000180898723c */ /* 0x000fe20000001864 */
[----:B-1----:R-:W-:-:S07]  /*11b10*/  FFMA.FTZ R4, R208, c[0x0][0x2d0], -R7 ;  /* 0x0000b400d0047a23 */ /* 0x002fce0000010807 */
[C---:B------:R-:W-:Y:S01]  /*11b20*/  HMMA.16816.F32 R88, R8.reuse, R28, R88 ;  /* 0x0000001c0858723c */ /* 0x040fe20000001858 */
[----:B------:R-:W-:Y:S01]  /*11b30*/  FFMA.FTZ R7, R207, c[0x0][0x2d0], -R7 ;  /* 0x0000b400cf077a23 */ /* 0x000fe20000010807 */
[----:B--2---:R-:W-:Y:S01]  /*11b40*/  F2FP.PACK_AB R120, R176, R175 ;  /* 0x000000afb078723e */ /* 0x004fe200000000ff */
[----:B------:R1:W-:Y:S01]  /*11b50*/  MUFU.EX2 R177, R4 ;  /* 0x0000000400b17308 */ /* 0x0003e20000000800 */
[----:B------:R-:W-:Y:S02]  /*11b60*/  IMAD.MOV.U32 R208, RZ, RZ, R149 ;  /* 0x000000ffffd07224 */ /* 0x000fe400078e0095 */
[----:B------:R-:W-:Y:S02]  /*11b70*/  IMAD.MOV.U32 R207, RZ, RZ, R150 ;  /* 0x000000ffffcf7224 */ /* 0x000fe400078e0096 */
[C---:B------:R-:W-:Y:S03]  /*11b80*/  HMMA.16816.F32 R84, R8.reuse, R30, R84 ;  /* 0x0000001e0854723c */ /* 0x040fe60000001854 */
[----:B------:R-:W2:Y:S05]  /*11b90*/  MUFU.EX2 R173, R7 ;  /* 0x0000000700ad7308 */ /* 0x000eaa0000000800 */
[----:B------:R-:W-:Y:S01]  /*11ba0*/  HMMA.16816.F32 R80, R8, R20, R80 ;  /* 0x000000140850723c */ /* 0x000fe20000001850 */
[----:B-1----:R-:W-:Y:S01]  /*11bb0*/  FFMA.FTZ R4, R206, c[0x0][0x2d0], -R6 ;  /* 0x0000b400ce047a23 */ /* 0x002fe20000010806 */
[----:B------:R-:W-:-:S03]  /*11bc0*/  MOV R206, R105 ;  /* 0x0000006900ce7202 */ /* 0x000fc60000000f00 */
[----:B------:R1:W-:Y:S03]  /*11bd0*/  MUFU.EX2 R129, R4 ;  /* 0x0000000400817308 */ /* 0x0003e60000000800 */
[----:B------:R-:W-:Y:S01]  /*11be0*/  HMMA.16816.F32 R76, R8, R22, R76 ;  /* 0x00000016084c723c */ /* 0x000fe2000000184c */
[----:B--2---:R-:W-:-:S06]  /*11bf0*/  F2FP.PACK_AB R122, R173, R177 ;  /* 0x000000b1ad7a723e */ /* 0x004fcc00000000ff */
[----:B------:R-:W-:-:S04]  /*11c00*/  FFMA.FTZ R8, R196, c[0x0][0x2d0], -R2 ;  /* 0x0000b400c4087a23 */ /* 0x000fc80000010802 */
[----:B------:R2:W-:Y:S01]  /*11c10*/  MUFU.EX2 R28, R8 ;  /* 0x00000008001c7308 */ /* 0x0005e20000000800 */
[----:B-1----:R-:W-:Y:S02]  /*11c20*/  FFMA.FTZ R4, R205, c[0x0][0x2d0], -R6 ;  /* 0x0000b400cd047a23 */ /* 0x002fe40000010806 */
[----:B------:R-:W-:-:S05]  /*11c30*/  IMAD.MOV.U32 R205, RZ, RZ, R107 ;  /* 0x000000ffffcd7224 */ /* 0x000fca00078e006b */
[----:B------:R1:W3:Y:S01]  /*11c40*/  MUFU.EX2 R130, R4 ;  /* 0x0000000400827308 */ /* 0x0002e20000000800 */
[----:B--2---:R-:W-:-:S07]  /*11c50*/  FFMA.FTZ R8, R197, c[0x0][0x2d0], -R2 ;  /* 0x0000b400c5087a23 */ /* 0x004fce0000010802 */
[----:B------:R2:W-:Y:S01]  /*11c60*/  MUFU.EX2 R30, R8 ;  /* 0x00000008001e7308 */ /* 0x0005e20000000800 */
[----:B-1----:R-:W-:Y:S01]  /*11c70*/  FFMA.FTZ R4, R201, c[0x0][0x2d0], -R6 ;  /* 0x0000b400c9047a23 */ /* 0x002fe20000010806 */
[----:B---3--:R-:W-:Y:S01]  /*11c80*/  F2FP.PACK_AB R121, R130, R129 ;  /* 0x000000818279723e */ /* 0x008fe200000000ff */
[----:B------:R-:W-:-:S05]  /*11c90*/  IMAD.MOV.U32 R201, RZ, RZ, R109 ;  /* 0x000000ffffc97224 */ /* 0x000fca00078e006d */
[----:B------:R1:W-:Y:S01]  /*11ca0*/  MUFU.EX2 R131, R4 ;  /* 0x0000000400837308 */ /* 0x0003e20000000800 */
[----:B------:R-:W3:Y:S01]  /*11cb0*/  LDSM.16.MT88.4 R108, [R214+0x2900] ;  /* 0x00290000d66c783b */ /* 0x000ee20000004200 */
[----:B------:R-:W-:Y:S02]  /*11cc0*/  FFMA.FTZ R6, R204, c[0x0][0x2d0], -R6 ;  /* 0x0000b400cc067a23 */ /* 0x000fe40000010806 */
[----:B------:R-:W-:-:S04]  /*11cd0*/  IMAD.MOV.U32 R204, RZ, RZ, R116 ;  /* 0x000000ffffcc7224 */ /* 0x000fc800078e0074 */
[----:B------:R-:W4:Y:S01]  /*11ce0*/  MUFU.EX2 R128, R6 ;  /* 0x0000000600807308 */ /* 0x000f220000000800 */
[--C-:B--2---:R-:W-:Y:S02]  /*11cf0*/  FFMA.FTZ R8, R192, c[0x0][0x2d0], -R2.reuse ;  /* 0x0000b400c0087a23 */ /* 0x104fe40000010802 */
[----:B-1----:R-:W-:-:S05]  /*11d00*/  FFMA.FTZ R4, R191, c[0x0][0x2d0], -R2 ;  /* 0x0000b400bf047a23 */ /* 0x002fca0000010802 */
[----:B------:R-:W-:Y:S01]  /*11d10*/  MUFU.EX2 R31, R8 ;  /* 0x00000008001f7308 */ /* 0x000fe20000000800 */
[----:B------:R-:W-:Y:S01]  /*11d20*/  IMAD.MOV.U32 R191, RZ, RZ, R5 ;  /* 0x000000ffffbf7224 */ /* 0x000fe200078e0005 */
[----:B----4-:R-:W-:-:S06]  /*11d30*/  F2FP.PACK_AB R123, R128, R131 ;  /* 0x00000083807b723e */ /* 0x010fcc00000000ff */
[----:B------:R1:W-:Y:S01]  /*11d40*/  MUFU.EX2 R95, R4 ;  /* 0x00000004005f7308 */ /* 0x0003e20000000800 */
[C---:B------:R-:W-:Y:S07]  /*11d50*/  HMMA.16816.F32 R132, R120.reuse, R140, R56 ;  /* 0x0000008c7884723c */ /* 0x040fee0000001838 */
[----:B------:R-:W-:Y:S01]  /*11d60*/  IMAD.MOV.U32 R59, RZ, RZ, R210 ;  /* 0x000000ffff3b7224 */ /* 0x000fe200078e00d2 */
[----:B------:R-:W-:Y:S01]  /*11d70*/  MOV R57, R161 ;  /* 0x000000a100397202 */ /* 0x000fe20000000f00 */
[----:B------:R-:W-:Y:S01]  /*11d80*/  IMAD.MOV.U32 R58, RZ, RZ, R211 ;  /* 0x000000ffff3a7224 */ /* 0x000fe200078e00d3 */
[----:B------:R-:W-:Y:S01]  /*11d90*/  MOV R211, R147 ;  /* 0x0000009300d37202 */ /* 0x000fe20000000f00 */
[----:B-1----:R-:W-:Y:S01]  /*11da0*/  FFMA.FTZ R4, R200, c[0x0][0x2d0], -R2 ;  /* 0x0000b400c8047a23 */ /* 0x002fe20000010802 */
[----:B---3--:R-:W-:Y:S01]  /*11db0*/  HMMA.16816.F32 R100, R120, R108, R40 ;  /* 0x0000006c7864723c */ /* 0x008fe20000001828 */
[----:B------:R-:W-:-:S02]  /*11dc0*/  IMAD.MOV.U32 R56, RZ, RZ, R144 ;  /* 0x000000ffff387224 */ /* 0x000fc400078e0090 */
[----:B------:R1:W-:Y:S01]  /*11dd0*/  MUFU.EX2 R94, R4 ;  /* 0x00000004005e7308 */ /* 0x0003e20000000800 */
[----:B------:R-:W-:Y:S02]  /*11de0*/  IMAD.MOV.U32 R210, RZ, RZ, R146 ;  /* 0x000000ffffd27224 */ /* 0x000fe400078e0092 */
[----:B------:R-:W-:Y:S02]  /*11df0*/  IMAD.MOV.U32 R200, RZ, RZ, R114 ;  /* 0x000000ffffc87224 */ /* 0x000fe400078e0072 */
[----:B------:R-:W-:Y:S01]  /*11e00*/  HMMA.16816.F32 R164, R120, R12, R164 ;  /* 0x0000000c78a4723c */ /* 0x000fe200000018a4 */
[----:B-1----:R-:W-:Y:S01]  /*11e10*/  FFMA.FTZ R4, R203, c[0x0][0x2d0], -R2 ;  /* 0x0000b400cb047a23 */ /* 0x002fe20000010802 */
[----:B------:R-:W-:-:S03]  /*11e20*/  MOV R203, R115 ;  /* 0x0000007300cb7202 */ /* 0x000fc60000000f00 */
[----:B------:R1:W-:Y:S02]  /*11e30*/  MUFU.EX2 R93, R4 ;  /* 0x00000004005d7308 */ /* 0x0003e40000000800 */
[--C-:B-1----:R-:W-:Y:S02]  /*11e40*/  FFMA.FTZ R4, R202, c[0x0][0x2d0], -R2.reuse ;  /* 0x0000b400ca047a23 */ /* 0x102fe40000010802 */
[----:B------:R-:W-:-:S04]  /*11e50*/  FFMA.FTZ R2, R193, c[0x0][0x2d0], -R2 ;  /* 0x0000b400c1027a23 */ /* 0x000fc80000010802 */
[----:B------:R1:W2:Y:S01]  /*11e60*/  MUFU.EX2 R92, R4 ;  /* 0x00000004005c7308 */ /* 0x0002a20000000800 */
[----:B------:R-:W-:-:S07]  /*11e70*/  IMAD.MOV.U32 R202, RZ, RZ, R118 ;  /* 0x000000ffffca7224 */ /* 0x000fce00078e0076 */
[----:B------:R3:W-:Y:S01]  /*11e80*/  MUFU.EX2 R29, R2 ;  /* 0x00000002001d7308 */ /* 0x0007e20000000800 */
[----:B-1----:R-:W-:Y:S01]  /*11e90*/  FFMA.FTZ R4, R162, c[0x0][0x2d0], -R0 ;  /* 0x0000b400a2047a23 */ /* 0x002fe20000010800 */
[----:B--2---:R-:W-:-:S06]  /*11ea0*/  F2FP.PACK_AB R6, R92, R93 ;  /* 0x0000005d5c06723e */ /* 0x004fcc00000000ff */
[----:B------:R1:W-:Y:S01]  /*11eb0*/  MUFU.EX2 R24, R4 ;  /* 0x0000000400187308 */ /* 0x0003e20000000800 */
[----:B---3--:R-:W-:-:S07]  /*11ec0*/  FFMA.FTZ R2, R184, c[0x0][0x2d0], -R0 ;  /* 0x0000b400b8027a23 */ /* 0x008fce0000010800 */
[----:B------:R2:W-:Y:S01]  /*11ed0*/  MUFU.EX2 R20, R2 ;  /* 0x0000000200147308 */ /* 0x0005e20000000800 */
[----:B-1----:R-:W-:-:S07]  /*11ee0*/  FFMA.FTZ R4, R163, c[0x0][0x2d0], -R0 ;  /* 0x0000b400a3047a23 */ /* 0x002fce0000010800 */
[----:B------:R1:W3:Y:S01]  /*11ef0*/  MUFU.EX2 R27, R4 ;  /* 0x00000004001b7308 */ /* 0x0002e20000000800 */
[----:B--2---:R-:W-:-:S07]  /*11f00*/  FFMA.FTZ R2, R182, c[0x0][0x2d0], -R0 ;  /* 0x0000b400b6027a23 */ /* 0x004fce0000010800 */
[----:B------:R2:W-:Y:S01]  /*11f10*/  MUFU.EX2 R21, R2 ;  /* 0x0000000200157308 */ /* 0x0005e20000000800 */
[----:B-1----:R-:W-:Y:S01]  /*11f20*/  FFMA.FTZ R4, R189, c[0x0][0x2d0], -R0 ;  /* 0x0000b400bd047a23 */ /* 0x002fe20000010800 */
[----:B---3--:R-:W-:Y:S01]  /*11f30*/  F2FP.PACK_AB R5, R27, R24 ;  /* 0x000000181b05723e */ /* 0x008fe200000000ff */
[----:B------:R-:W-:-:S05]  /*11f40*/  IMAD.MOV.U32 R189, RZ, RZ, R119 ;  /* 0x000000ffffbd7224 */ /* 0x000fca00078e0077 */
[----:B------:R1:W-:Y:S01]  /*11f50*/  MUFU.EX2 R26, R4 ;  /* 0x00000004001a7308 */ /* 0x0003e20000000800 */
[----:B--2---:R-:W-:-:S07]  /*11f60*/  FFMA.FTZ R2, R183, c[0x0][0x2d0], -R0 ;  /* 0x0000b400b7027a23 */ /* 0x004fce0000010800 */
[----:B------:R-:W-:Y:S01]  /*11f70*/  MUFU.EX2 R23, R2 ;  /* 0x0000000200177308 */ /* 0x000fe20000000800 */
[--C-:B-1----:R-:W-:Y:S02]  /*11f80*/  FFMA.FTZ R4, R190, c[0x0][0x2d0], -R0.reuse ;  /* 0x0000b400be047a23 */ /* 0x102fe40000010800 */
[----:B------:R-:W-:Y:S02]  /*11f90*/  IMAD.MOV.U32 R190, RZ, RZ, R145 ;  /* 0x000000ffffbe7224 */ /* 0x000fe400078e0091 */
[----:B------:R-:W-:Y:S03]  /*11fa0*/  HMMA.16816.F32 R144, R120, R142, R52 ;  /* 0x0000008e7890723c */ /* 0x000fe60000001834 */
[----:B------:R1:W2:Y:S01]  /*11fb0*/  MUFU.EX2 R25, R4 ;  /* 0x0000000400197308 */ /* 0x0002a20000000800 */
[----:B------:R-:W-:-:S03]  /*11fc0*/  FFMA.FTZ R0, R181, c[0x0][0x2d0], -R0 ;  /* 0x0000b400b5007a23 */ /* 0x000fc60000010800 */
[----:B------:R-:W-:Y:S01]  /*11fd0*/  IMAD.MOV.U32 R53, RZ, RZ, R160 ;  /* 0x000000ffff357224 */ /* 0x000fe200078e00a0 */
[----:B------:R-:W-:Y:S01]  /*11fe0*/  MOV R54, R151 ;  /* 0x0000009700367202 */ /* 0x000fe20000000f00 */
[----:B------:R-:W-:Y:S01]  /*11ff0*/  HMMA.16816.F32 R160, R120, R158, R44 ;  /* 0x0000009e78a0723c */ /* 0x000fe2000000182c */
[----:B------:R-:W-:Y:S01]  /*12000*/  IMAD.MOV.U32 R55, RZ, RZ, R148 ;  /* 0x000000ffff377224 */ /* 0x000fe200078e0094 */
[----:B------:R3:W4:Y:S01]  /*12010*/  MUFU.EX2 R22, R0 ;  /* 0x0000000000167308 */ /* 0x0007220000000800 */
[----:B------:R-:W-:-:S04]  /*12020*/  IMAD.MOV.U32 R52, RZ, RZ, R104 ;  /* 0x000000ffff347224 */ /* 0x000fc800078e0068 */
[----:B------:R-:W-:Y:S01]  /*12030*/  MOV R45, R112 ;  /* 0x00000070002d7202 */ /* 0x000fe20000000f00 */
[----:B------:R-:W-:Y:S01]  /*12040*/  HMMA.16816.F32 R148, R120, R156, R48 ;  /* 0x0000009c7894723c */ /* 0x000fe20000001830 */
[----:B------:R-:W-:Y:S01]  /*12050*/  MOV R44, c[0x0][0x2c4] ;  /* 0x0000b100002c7a02 */ /* 0x000fe20000000f00 */
[----:B------:R-:W-:Y:S01]  /*12060*/  IMAD.MOV.U32 R46, RZ, RZ, R113 ;  /* 0x000000ffff2e7224 */ /* 0x000fe200078e0071 */
[----:B------:R-:W-:Y:S01]  /*12070*/  MOV R47, R117 ;  /* 0x00000075002f7202 */ /* 0x000fe20000000f00 */
[----:B------:R-:W-:Y:S01]  /*12080*/  IMAD.MOV.U32 R43, RZ, RZ, R45 ;  /* 0x000000ffff2b7224 */ /* 0x000fe200078e002d */
[----:B------:R-:W-:Y:S01]  /*12090*/  ISETP.NE.AND P6, PT, R44, 0x1, PT ;  /* 0x000000012c00780c */ /* 0x000fe20003fc5270 */
        /* <DEDUP_REMOVED lines=13> */
[----:B-1----:R-:W-:Y:S01]  /*12170*/  F2FP.PACK_AB R4, R94, R95 ;  /* 0x0000005f5e04723e */ /* 0x002fe200000000ff */
[----:B------:R-:W-:Y:S01]  /*12180*/  IMAD.MOV.U32 R49, RZ, RZ, R52 ;  /* 0x000000ffff317224 */ /* 0x000fe200078e0034 */
[----:B--2---:R-:W-:Y:S01]  /*12190*/  F2FP.PACK_AB R7, R25, R26 ;  /* 0x0000001a1907723e */ /* 0x004fe200000000ff */
[----:B------:R-:W-:Y:S01]  /*121a0*/  IMAD.MOV.U32 R51, RZ, RZ, R54 ;  /* 0x000000ffff337224 */ /* 0x000fe200078e0036 */
[----:B------:R-:W-:Y:S01]  /*121b0*/  MOV R58, R171 ;  /* 0x000000ab003a7202 */ /* 0x000fe20000000f00 */
[----:B------:R-:W-:Y:S01]  /*121c0*/  IMAD.MOV.U32 R52, RZ, RZ, R55 ;  /* 0x000000ffff347224 */ /* 0x000fe200078e0037 */
[----:B------:R-:W-:Y:S01]  /*121d0*/  F2FP.PACK_AB R168, R30, R28 ;  /* 0x0000001c1ea8723e */ /* 0x000fe200000000ff */
[----:B------:R-:W-:Y:S01]  /*121e0*/  IMAD.MOV.U32 R54, RZ, RZ, R56 ;  /* 0x000000ffff367224 */ /* 0x000fe200078e0038 */
[----:B------:R-:W-:Y:S01]  /*121f0*/  F2FP.PACK_AB R170, R29, R31 ;  /* 0x0000001f1daa723e */ /* 0x000fe200000000ff */
[----:B------:R-:W-:Y:S01]  /*12200*/  IMAD.MOV.U32 R55, RZ, RZ, R57 ;  /* 0x000000ffff377224 */ /* 0x000fe200078e0039 */
[----:B------:R-:W-:Y:S01]  /*12210*/  HMMA.16816.F32 R104, R4, R68, R88 ;  /* 0x000000440468723c */ /* 0x000fe20000001858 */
[----:B------:R-:W-:Y:S01]  /*12220*/  FADD.FTZ R2, R43, R42 ;  /* 0x0000002a2b027221 */ /* 0x000fe20000010000 */
[----:B------:R-:W-:Y:S01]  /*12230*/  F2FP.PACK_AB R169, R21, R20 ;  /* 0x0000001415a9723e */ /* 0x000fe200000000ff */
[----:B------:R-:W-:Y:S01]  /*12240*/  IMAD.MOV.U32 R42, RZ, RZ, R45 ;  /* 0x000000ffff2a7224 */ /* 0x000fe200078e002d */
[----:B------:R-:W-:Y:S01]  /*12250*/  MOV R45, R53 ;  /* 0x00000035002d7202 */ /* 0x000fe20000000f00 */
[----:B------:R-:W-:-:S02]  /*12260*/  IMAD.MOV.U32 R56, RZ, RZ, R59 ;  /* 0x000000ffff387224 */ /* 0x000fc400078e003b */
[----:B------:R-:W-:Y:S01]  /*12270*/  IMAD.MOV.U32 R57, RZ, RZ, R201 ;  /* 0x000000ffff397224 */ /* 0x000fe200078e00c9 */
[----:B------:R-:W-:Y:S01]  /*12280*/  MOV R43, R44 ;  /* 0x0000002c002b7202 */ /* 0x000fe20000000f00 */
[----:B------:R-:W-:Y:S01]  /*12290*/  IMAD.MOV.U32 R59, RZ, RZ, R222 ;  /* 0x000000ffff3b7224 */ /* 0x000fe200078e00de */
[C---:B------:R-:W-:Y:S01]  /*122a0*/  HMMA.16816.F32 R116, R4.reuse, R72, R80 ;  /* 0x000000480474723c */ /* 0x040fe20000001850 */
[----:B------:R-:W-:Y:S01]  /*122b0*/  IMAD.MOV.U32 R53, RZ, RZ, R54 ;  /* 0x000000ffff357224 */ /* 0x000fe200078e0036 */
[----:B------:R1:W5:Y:S01]  /*122c0*/  LDL.LU R222, [R1+0x80] ;  /* 0x0000800001de7983 */ /* 0x0003620000300800 */
[----:B------:R-:W-:Y:S01]  /*122d0*/  IMAD.MOV.U32 R54, RZ, RZ, R55 ;  /* 0x000000ffff367224 */ /* 0x000fe200078e0037 */
[----:B------:R-:W-:Y:S01]  /*122e0*/  MOV R55, R190 ;  /* 0x000000be00377202 */ /* 0x000fe20000000f00 */
[----:B------:R-:W-:Y:S02]  /*122f0*/  IMAD.MOV.U32 R44, RZ, RZ, R46 ;  /* 0x000000ffff2c7224 */ /* 0x000fe400078e002e */
[----:B------:R-:W-:Y:S01]  /*12300*/  IMAD.MOV.U32 R190, RZ, RZ, R56 ;  /* 0x000000ffffbe7224 */ /* 0x000fe200078e0038 */
[----:B------:R-:W-:Y:S01]  /*12310*/  MOV R56, R58 ;  /* 0x0000003a00387202 */ /* 0x000fe20000000f00 */
[----:B------:R-:W-:Y:S01]  /*12320*/  IMAD.MOV.U32 R46, RZ, RZ, R57 ;  /* 0x000000ffff2e7224 */ /* 0x000fe200078e0039 */
[----:B------:R-:W-:Y:S01]  /*12330*/  HMMA.16816.F32 R136, R4, R60, R136 ;  /* 0x0000003c0488723c */ /* 0x000fe20000001888 */
[----:B------:R-:W-:Y:S01]  /*12340*/  IMAD.MOV.U32 R57, RZ, RZ, R59 ;  /* 0x000000ffff397224 */ /* 0x000fe200078e003b */
[----:B------:R-:W-:Y:S01]  /*12350*/  MOV R59, R202 ;  /* 0x000000ca003b7202 */ /* 0x000fe20000000f00 */
[----:B------:R-:W-:-:S02]  /*12360*/  IMAD.MOV.U32 R58, RZ, RZ, R189 ;  /* 0x000000ffff3a7224 */ /* 0x000fc400078e00bd */
[----:B------:R-:W-:Y:S02]  /*12370*/  IMAD.MOV.U32 R201, RZ, RZ, R221 ;  /* 0x000000ffffc97224 */ /* 0x000fe400078e00dd */
[----:B---3--:R-:W-:Y:S01]  /*12380*/  @P6 IMAD.HI.U32 R0, R209, c[0x0][0x2c8], RZ ;  /* 0x0000b200d1006a27 */ /* 0x008fe200078e00ff */
[----:B------:R1:W5:Y:S01]  /*12390*/  LDL.LU R221, [R1+0x7c] ;  /* 0x00007c0001dd7983 */ /* 0x0003620000300800 */
[----:B------:R-:W-:Y:S02]  /*123a0*/  HMMA.16816.F32 R8, R4, R62, R96 ;  /* 0x0000003e0408723c */ /* 0x000fe40000001860 */
[----:B------:R-:W-:Y:S01]  /*123b0*/  IMAD.MOV.U32 R189, RZ, RZ, R203 ;  /* 0x000000ffffbd7224 */ /* 0x000fe200078e00cb */
[----:B------:R-:W-:Y:S01]  /*123c0*/  MOV R203, R191 ;  /* 0x000000bf00cb7202 */ /* 0x000fe20000000f00 */
[----:B------:R-:W-:Y:S02]  /*123d0*/  IMAD.MOV.U32 R202, RZ, RZ, R200 ;  /* 0x000000ffffca7224 */ /* 0x000fe400078e00c8 */
[----:B------:R-:W-:-:S02]  /*123e0*/  IMAD.MOV.U32 R200, RZ, RZ, R220 ;  /* 0x000000ffffc87224 */ /* 0x000fc400078e00dc */
[C---:B------:R-:W-:Y:S01]  /*123f0*/  HMMA.16816.F32 R152, R4.reuse, R64, R152 ;  /* 0x000000400498723c */ /* 0x040fe20000001898 */
[----:B------:R1:W5:Y:S01]  /*12400*/  LDL.LU R220, [R1+0x78] ;  /* 0x0000780001dc7983 */ /* 0x0003620000300800 */
[----:B------:R-:W-:Y:S01]  /*12410*/  IMAD.MOV.U32 R191, RZ, RZ, R219 ;  /* 0x000000ffffbf7224 */ /* 0x000fe200078e00db */
[----:B------:R-:W-:Y:S02]  /*12420*/  @P6 SHF.R.U32.HI R209, RZ, c[0x0][0x2cc], R0 ;  /* 0x0000b300ffd16a19 */ /* 0x000fe40000011600 */
[----:B------:R1:W5:Y:S03]  /*12430*/  LDL.LU R219, [R1+0x74] ;  /* 0x0000740001db7983 */ /* 0x0003660000300800 */
[----:B------:R-:W-:Y:S01]  /*12440*/  HMMA.16816.F32 R16, R4, R66, R16 ;  /* 0x000000420410723c */ /* 0x000fe20000001810 */
[----:B------:R-:W-:Y:S02]  /*12450*/  FADD.FTZ R2, R212, R2 ;  /* 0x00000002d4027221 */ /* 0x000fe40000010000 */
[----:B------:R-:W-:-:S05]  /*12460*/  FADD.FTZ R0, R43, R42 ;  /* 0x0000002a2b007221 */ /* 0x000fca0000010000 */
[C---:B------:R-:W-:Y:S08]  /*12470*/  HMMA.16816.F32 R68, R4.reuse, R70, R84 ;  /* 0x000000460444723c */ /* 0x040ff00000001854 */
[----:B------:R-:W-:Y:S07]  /*12480*/  HMMA.16816.F32 R72, R4, R74, R76 ;  /* 0x0000004a0448723c */ /* 0x000fee000000184c */
[----:B------:R-:W-:Y:S01]  /*12490*/  FADD.FTZ R7, R217, R218 ;  /* 0x000000dad9077221 */ /* 0x000fe20000010000 */
[----:B------:R-:W-:Y:S01]  /*124a0*/  HMMA.16816.F32 R112, R120, R110, R36 ;  /* 0x0000006e7870723c */ /* 0x000fe20000001824 */
[----:B------:R1:W5:Y:S04]  /*124b0*/  LDL.LU R218, [R1+0x70] ;  /* 0x0000700001da7983 */ /* 0x0003680000300800 */
[----:B------:R1:W5:Y:S01]  /*124c0*/  LDL.LU R217, [R1+0x6c] ;  /* 0x00006c0001d97983 */ /* 0x0003620000300800 */
[----:B------:R-:W-:-:S02]  /*124d0*/  FADD.FTZ R6, R44, R0 ;  /* 0x000000002c067221 */ /* 0x000fc40000010000 */
[----:B------:R-:W-:Y:S01]  /*124e0*/  FADD.FTZ R7, R45, R7 ;  /* 0x000000072d077221 */ /* 0x000fe20000010000 */
[----:B------:R1:W5:Y:S01]  /*124f0*/  LDL.LU R212, [R1+0x68] ;  /* 0x0000680001d47983 */ /* 0x0003620000300800 */
[----:B------:R-:W-:Y:S01]  /*12500*/  FADD.FTZ R2, R46, R2 ;  /* 0x000000022e027221 */ /* 0x000fe20000010000 */
[----:B----4-:R-:W-:Y:S01]  /*12510*/  F2FP.PACK_AB R171, R22, R23 ;  /* 0x0000001716ab723e */ /* 0x010fe200000000ff */
[----:B------:R-:W-:Y:S01]  /*12520*/  HMMA.16816.F32 R120, R120, R14, R32 ;  /* 0x0000000e7878723c */ /* 0x000fe20000001820 */
[----:B------:R-:W2:Y:S01]  /*12530*/  LDL.LU R43, [R1+0x20] ;  /* 0x00002000012b7983 */ /* 0x000ea20000300800 */
[----:B------:R-:W-:Y:S02]  /*12540*/  FADD.FTZ R0, R174, R172 ;  /* 0x000000acae007221 */ /* 0x000fe40000010000 */
[----:B------:R-:W-:Y:S02]  /*12550*/  FADD.FTZ R6, R47, R6 ;  /* 0x000000062f067221 */ /* 0x000fe40000010000 */
[----:B------:R-:W-:-:S02]  /*12560*/  FADD.FTZ R0, R50, R0 ;  /* 0x0000000032007221 */ /* 0x000fc40000010000 */
[----:B------:R-:W-:Y:S02]  /*12570*/  FADD.FTZ R7, R48, R7 ;  /* 0x0000000730077221 */ /* 0x000fe40000010000 */
[----:B------:R-:W-:Y:S02]  /*12580*/  FADD.FTZ R5, R53, R0 ;  /* 0x0000000035057221 */ /* 0x000fe40000010000 */
[----:B------:R-:W-:Y:S02]  /*12590*/  FADD.FTZ R2, R49, R2 ;  /* 0x0000000231027221 */ /* 0x000fe40000010000 */
[----:B------:R-:W-:Y:S02]  /*125a0*/  FADD.FTZ R6, R51, R6 ;  /* 0x0000000633067221 */ /* 0x000fe40000010000 */
[----:B------:R-:W-:Y:S01]  /*125b0*/  FADD.FTZ R7, R52, R7 ;  /* 0x0000000734077221 */ /* 0x000fe20000010000 */
[----:B------:R-:W-:Y:S01]  /*125c0*/  HMMA.16816.F32 R136, R168, R140, R136 ;  /* 0x0000008ca888723c */ /* 0x000fe20000001888 */
[----:B------:R-:W-:-:S02]  /*125d0*/  FADD.FTZ R5, R252, R5 ;  /* 0x00000005fc057221 */ /* 0x000fc40000010000 */
[----:B------:R-:W-:Y:S02]  /*125e0*/  FADD.FTZ R2, R54, R2 ;  /* 0x0000000236027221 */ /* 0x000fe40000010000 */
[----:B------:R-:W-:-:S03]  /*125f0*/  FADD.FTZ R0, R55, R6 ;  /* 0x0000000637007221 */ /* 0x000fc60000010000 */
[----:B------:R-:W-:Y:S01]  /*12600*/  HMMA.16816.F32 R140, R168, R142, R8 ;  /* 0x0000008ea88c723c */ /* 0x000fe20000001808 */
[----:B------:R-:W-:Y:S02]  /*12610*/  FADD.FTZ R5, R58, R5 ;  /* 0x000000053a057221 */ /* 0x000fe40000010000 */
[----:B------:R-:W-:-:S04]  /*12620*/  FADD.FTZ R6, R57, R0 ;  /* 0x0000000039067221 */ /* 0x000fc80000010000 */
        /* <DEDUP_REMOVED lines=69> */
[----:B------:R-:W-:Y:S01]  /*12a80*/  FADD.FTZ R5, R23, R5 ;  /* 0x0000000517057221 */ /* 0x000fe20000010000 */
[----:B------:R-:W-:Y:S01]  /*12a90*/  STL [R1+0x14], R7 ;  /* 0x0000140701007387 */ /* 0x000fe20000100800 */
[----:B------:R-:W-:-:S03]  /*12aa0*/  FADD.FTZ R2, R29, R6 ;  /* 0x000000061d027221 */ /* 0x000fc60000010000 */
[----:B------:R3:W-:Y:S01]  /*12ab0*/  STL [R1+0x18], R0 ;  /* 0x0000180001007387 */ /* 0x0007e20000100800 */
[----:B------:R-:W-:-:S03]  /*12ac0*/  IMAD.MOV.U32 R211, RZ, RZ, c[0x0][0x32c] ;  /* 0x0000cb00ffd37624 */ /* 0x000fc600078e00ff */
[----:B------:R4:W-:Y:S02]  /*12ad0*/  STL [R1+0x1c], R2 ;  /* 0x00001c0201007387 */ /* 0x0009e40000100800 */
[----:B------:R-:W-:Y:S01]  /*12ae0*/  ISETP.GE.AND P3, PT, R211, 0x1, PT ;  /* 0x00000001d300780c */ /* 0x000fe20003f66270 */
[----:B---3--:R-:W-:-:S05]  /*12af0*/  FADD.FTZ R0, R22, R5 ;  /* 0x0000000516007221 */ /* 0x008fca0000010000 */
[----:B------:R1:W-:Y:S01]  /*12b00*/  STL [R1+0x24], R0 ;  /* 0x0000240001007387 */ /* 0x0003e20000100800 */
[----:B------:R-:W-:Y:S01]  /*12b10*/  HMMA.16816.F32 R152, R168, R156, R152 ;  /* 0x0000009ca898723c */ /* 0x000fe20000001898 */
[----:B------:R-:W-:-:S07]  /*12b20*/  IADD3 R230, R245, -0x2, RZ ;  /* 0xfffffffef5e67810 */ /* 0x000fce0007ffe0ff */
[C---:B------:R-:W-:Y:S08]  /*12b30*/  HMMA.16816.F32 R104, R168.reuse, R108, R104 ;  /* 0x0000006ca868723c */ /* 0x040ff00000001868 */
[C---:B------:R-:W-:Y:S08]  /*12b40*/  HMMA.16816.F32 R156, R168.reuse, R158, R16 ;  /* 0x0000009ea89c723c */ /* 0x040ff00000001810 */
[C---:B------:R-:W-:Y:S08]  /*12b50*/  HMMA.16816.F32 R108, R168.reuse, R110, R68 ;  /* 0x0000006ea86c723c */ /* 0x040ff00000001844 */
[C---:B------:R-:W-:Y:S08]  /*12b60*/  HMMA.16816.F32 R116, R168.reuse, R12, R116 ;  /* 0x0000000ca874723c */ /* 0x040ff00000001874 */
[----:B------:R-:W-:Y:S01]  /*12b70*/  HMMA.16816.F32 R168, R168, R14, R72 ;  /* 0x0000000ea8a8723c */ /* 0x000fe20000001848 */
[----:B--2---:R-:W-:-:S04]  /*12b80*/  IADD3 R4, R43, R209, RZ ;  /* 0x000000d12b047210 */ /* 0x004fc80007ffe0ff */
[----:B----4-:R-:W-:Y:S01]  /*12b90*/  IADD3 R2, R4, c[0x0][0x328], RZ ;  /* 0x0000ca0004027a10 */ /* 0x010fe20007ffe0ff */
[----:B------:R-:W-:Y:S05]  /*12ba0*/  @!P3 BRA `(.L_x_435) ;  /* 0x000000f00000b947 */ /* 0x000fea0003800000 */
[C---:B-1----:R-:W-:Y:S01]  /*12bb0*/  ISETP.GT.AND P0, PT, R4.reuse, RZ, PT ;  /* 0x000000ff0400720c */ /* 0x042fe20003f04270 */
        /* <DEDUP_REMOVED lines=9> */
.L_x_436:
[----:B------:R-:W-:-:S13]  /*12c50*/  ISETP.NE.AND P0, PT, R5, 0x1, PT ;  /* 0x000000010500780c */ /* 0x000fda0003f05270 */
[----:B------:R-:W-:-:S05]  /*12c60*/  @P0 IMAD.HI.U32 R4, R0, c[0x0][0x330], RZ ;  /* 0x0000cc0000040a27 */ /* 0x000fca00078e00ff */
[----:B------:R-:W-:-:S05]  /*12c70*/  @P0 SHF.R.U32.HI R0, RZ, c[0x0][0x334], R4 ;  /* 0x0000cd00ff000a19 */ /* 0x000fca0000011604 */
.L_x_437:
[----:B------:R-:W-:-:S05]  /*12c80*/  IMAD R0, R0, R5, c[0x0][0x32c] ;  /* 0x0000cb0000007624 */ /* 0x000fca00078e0205 */
[----:B------:R-:W-:-:S04]  /*12c90*/  IMNMX R2, R2, R0, PT ;  /* 0x0000000002027217 */ /* 0x000fc80003800200 */
.L_x_435:
[----:B-1----:R-:W2:Y:S01]  /*12ca0*/  LDL R4, [R1+0x4] ;  /* 0x0000040001047983 */ /* 0x002ea20000100800 */
[----:B------:R-:W-:-:S05]  /*12cb0*/  IMAD.HI R2, R2, 0x2aaaaaab, RZ ;  /* 0x2aaaaaab02027827 */ /* 0x000fca00078e02ff */
[----:B------:R-:W-:-:S04]  /*12cc0*/  SHF.R.U32.HI R0, RZ, 0x1f, R2 ;  /* 0x0000001fff007819 */ /* 0x000fc80000011602 */
[----:B------:R-:W-:-:S04]  /*12cd0*/  LEA.HI.SX32 R2, R2, R0, 0x1c ;  /* 0x0000000002027211 */ /* 0x000fc800078fe2ff */
[----:B--2---:R-:W-:-:S04]  /*12ce0*/  IMNMX R4, R4, R2, !PT ;  /* 0x0000000204047217 */ /* 0x004fc80007800200 */
[----:B------:R-:W-:Y:S01]  /*12cf0*/  ISETP.GE.AND P0, PT, R230, R4, PT ;  /* 0x00000004e600720c */ /* 0x000fe20003f06270 */
[----:B------:R1:W-:-:S12]  /*12d00*/  STL [R1+0x34], R4 ;  /* 0x0000340401007387 */ /* 0x0003d80000100800 */
[----:B------:R-:W-:Y:S05]  /*12d10*/  @!P0 BRA `(.L_x_438) ;  /* 0x00005c8000008947 */ /* 0x000fea0003800000 */
[----:B-1----:R-:W2:Y:S01]  /*12d20*/  LDL R4, [R1+0x60] ;  /* 0x0000600001047983 */ /* 0x002ea20000100800 */
[----:B------:R-:W-:Y:S01]  /*12d30*/  IMAD.MOV.U32 R128, RZ, RZ, R125 ;  /* 0x000000ffff807224 */ /* 0x000fe200078e007d */
[----:B------:R-:W-:Y:S01]  /*12d40*/  MOV R130, R3 ;  /* 0x0000000300827202 */ /* 0x000fe20000000f00 */
[----:B------:R-:W-:Y:S01]  /*12d50*/  IMAD.MOV.U32 R127, RZ, RZ, R126 ;  /* 0x000000ffff7f7224 */ /* 0x000fe200078e007e */
[----:B------:R-:W-:Y:S01]  /*12d60*/  MOV R129, R124 ;  /* 0x0000007c00817202 */ /* 0x000fe20000000f00 */
[----:B--2---:R-:W-:-:S05]  /*12d70*/  @P6 IMAD.HI.U32 R0, R4, c[0x0][0x2c8], RZ ;  /* 0x0000b20004006a27 */ /* 0x004fca00078e00ff */
[----:B------:R-:W-:-:S05]  /*12d80*/  @P6 SHF.R.U32.HI R0, RZ, c[0x0][0x2cc], R0 ;  /* 0x0000b300ff006a19 */ /* 0x000fca0000011600 */
[----:B------:R1:W-:Y:S02]  /*12d90*/  @P6 STL [R1+0x38], R0 ;  /* 0x0000380001006387 */ /* 0x0003e40000100800 */
.L_x_455:
[----:B------:R-:W-:Y:S04]  /*12da0*/  DEPBAR.LE SB0, 0x0 ;  /* 0x000080000000791a */ /* 0x000fe80000000000 */
[----:B------:R-:W-:Y:S01]  /*12db0*/  BAR.SYNC.DEFER_BLOCKING 0x0 ;  /* 0x0000000000007b1d */ /* 0x000fe20000010000 */
[----:B------:R-:W-:Y:S02]  /*12dc0*/  IMAD.MOV.U32 R200, RZ, RZ, 0x5 ;  /* 0x00000005ffc87424 */ /* 0x000fe400078e00ff */
[----:B------:R-:W-:Y:S02]  /*12dd0*/  IMAD.MOV.U32 R201, RZ, RZ, c[0x0][0x208] ;  /* 0x00008200ffc97624 */ /* 0x000fe400078e00ff */
[----:B------:R-:W-:Y:S03]  /*12de0*/  IMAD.MOV.U32 R131, RZ, RZ, c[0x0][0x208] ;  /* 0x00008200ff837624 */ /* 0x000fe600078e00ff */
[----:B------:R-:W-:Y:S02]  /*12df0*/  SHF.L.U32 R201, R201, 0x5, RZ ;  /* 0x00000005c9c97819 */ /* 0x000fe400000006ff */
[----:B------:R-:W-:Y:S01]  /*12e00*/  SHF.L.U64.HI R131, R131, R200, c[0x0][0x20c] ;  /* 0x0000830083837619 */ /* 0x000fe200000102c8 */
[----:B-----5:R-:W-:Y:S06]  /*12e10*/  LDSM.16.M88.4 R96, [R219+0x6100] ;  /* 0x00610000db60783b */ /* 0x020fec0000000200 */
[----:B------:R-:W2:Y:S06]  /*12e20*/  LDL R126, [R1+0x4] ;  /* 0x00000400017e7983 */ /* 0x000eac0000100800 */
[----:B------:R-:W3:Y:S06]  /*12e30*/  LDSM.16.M88.4 R16, [R212+0x3100] ;  /* 0x00310000d410783b */ /* 0x000eec0000000200 */
[----:B------:R-:W4:Y:S06]  /*12e40*/  LDSM.16.M88.4 R92, [R219+0x8100] ;  /* 0x00810000db5c783b */ /* 0x000f2c0000000200 */
[----:B------:R-:W2:Y:S06]  /*12e50*/  LDL.64 R192, [R1+0x50] ;  /* 0x0000500001c07983 */ /* 0x000eac0000100a00 */
[----:B------:R-:W2:Y:S06]  /*12e60*/  LDL.64 R124, [R1+0x58] ;  /* 0x00005800017c7983 */ /* 0x000eac0000100a00 */
[----:B------:R-:W1:Y:S06]  /*12e70*/  LDSM.16.M88.4 R32, [R212+0x3900] ;  /* 0x00390000d420783b */ /* 0x000e6c0000000200 */
[----:B------:R-:W2:Y:S06]  /*12e80*/  LDL.64 R234, [R1+0x40] ;  /* 0x0000400001ea7983 */ /* 0x000eac0000100a00 */
[----:B------:R-:W1:Y:S01]  /*12e90*/  LDSM.16.M88.4 R48, [R212+0x4100] ;  /* 0x00410000d430783b */ /* 0x000e620000000200 */
[-C--:B---3--:R-:W-:Y:S05]  /*12ea0*/  HMMA.16816.F32 R4, R96, R16.reuse, RZ ;  /* 0x000000106004723c */ /* 0x088fea00000018ff */
[----:B------:R-:W3:Y:S03]  /*12eb0*/  LDL.64 R232, [R1+0x48] ;  /* 0x0000480001e87983 */ /* 0x000ee60000100a00 */
[C---:B----4-:R-:W-:Y:S03]  /*12ec0*/  HMMA.16816.F32 R8, R92.reuse, R16, RZ ;  /* 0x000000105c08723c */ /* 0x050fe600000018ff */
[----:B------:R-:W4:Y:S06]  /*12ed0*/  LDSM.16.M88.4 R64, [R212+0x4900] ;  /* 0x00490000d440783b */ /* 0x000f2c0000000200 */
[----:B------:R-:W4:Y:S01]  /*12ee0*/  LDSM.16.M88.4 R80, [R212+0x5100] ;  /* 0x00510000d450783b */ /* 0x000f220000000200 */
[-C--:B------:R-:W-:Y:S05]  /*12ef0*/  HMMA.16816.F32 R12, R92, R18.reuse, RZ ;  /* 0x000000125c0c723c */ /* 0x080fea00000018ff */
[----:B------:R-:W4:Y:S03]  /*12f00*/  LDSM.16.M88.4 R172, [R212+0x5900] ;  /* 0x00590000d4ac783b */ /* 0x000f260000000200 */
[C---:B------:R-:W-:Y:S03]  /*12f10*/  HMMA.16816.F32 R16, R96.reuse, R18, RZ ;  /* 0x000000126010723c */ /* 0x040fe600000018ff */
[----:B------:R-:W-:Y:S05]  /*12f20*/  LDSM.16.M88.4 R176, [R222+0x6100] ;  /* 0x00610000deb0783b */ /* 0x000fea0000000200 */
[-C--:B-1----:R-:W-:Y:S01]  /*12f30*/  HMMA.16816.F32 R20, R96, R32.reuse, RZ ;  /* 0x000000206014723c */ /* 0x082fe200000018ff */
[----:B------:R-:W1:Y:S06]  /*12f40*/  LDSM.16.M88.4 R180, [R223] ;  /* 0x00000000dfb4783b */ /* 0x000e6c0000000200 */
[----:B------:R-:W1:Y:S01]  /*12f50*/  LDSM.16.M88.4 R184, [R222+0x8100] ;  /* 0x00810000deb8783b */ /* 0x000e620000000200 */
[C---:B------:R-:W-:Y:S05]  /*12f60*/  HMMA.16816.F32 R24, R92.reuse, R32, RZ ;  /* 0x000000205c18723c */ /* 0x040fea00000018ff */
[----:B------:R-:W1:Y:S03]  /*12f70*/  LDSM.16.M88.4 R188, [R228] ;  /* 0x00000000e4bc783b */ /* 0x000e660000000200 */
[-C--:B------:R-:W-:Y:S08]  /*12f80*/  HMMA.16816.F32 R28, R92, R34.reuse, RZ ;  /* 0x000000225c1c723c */ /* 0x080ff000000018ff */
[C---:B------:R-:W-:Y:S08]  /*12f90*/  HMMA.16816.F32 R32, R96.reuse, R34, RZ ;  /* 0x000000226020723c */ /* 0x040ff000000018ff */
[-C--:B------:R-:W-:Y:S08]  /*12fa0*/  HMMA.16816.F32 R36, R96, R48.reuse, RZ ;  /* 0x000000306024723c */ /* 0x080ff000000018ff */
[C---:B------:R-:W-:Y:S08]  /*12fb0*/  HMMA.16816.F32 R40, R92.reuse, R48, RZ ;  /* 0x000000305c28723c */ /* 0x040ff000000018ff */
[-C--:B------:R-:W-:Y:S08]  /*12fc0*/  HMMA.16816.F32 R44, R92, R50.reuse, RZ ;  /* 0x000000325c2c723c */ /* 0x080ff000000018ff */
[C---:B------:R-:W-:Y:S08]  /*12fd0*/  HMMA.16816.F32 R48, R96.reuse, R50, RZ ;  /* 0x000000326030723c */ /* 0x040ff000000018ff */
[-C--:B----4-:R-:W-:Y:S08]  /*12fe0*/  HMMA.16816.F32 R52, R96, R64.reuse, RZ ;  /* 0x000000406034723c */ /* 0x090ff000000018ff */
        /* <DEDUP_REMOVED lines=11> */
[----:B------:R-:W4:Y:S07]  /*130a0*/  LDSM.16.M88.4 R172, [R227] ;  /* 0x00000000e3ac783b */ /* 0x000f2e0000000200 */
        /* <DEDUP_REMOVED lines=8> */
[C---:B------:R-:W-:Y:S01]  /*13130*/  HMMA.16816.F32 R32, R176.reuse, R190, R32 ;  /* 0x000000beb020723c */ /* 0x040fe20000001820 */
[----:B------:R-:W2:Y:S03]  /*13140*/  LDSM.16.M88.4 R188, [R225] ;  /* 0x00000000e1bc783b */ /* 0x000ea60000000200 */
[----:B--2---:R-:W-:Y:S04]  /*13150*/  ISETP.GT.AND P0, PT, R126, R230, PT ;  /* 0x000000e67e00720c */ /* 0x004fe80003f04270 */
[-C--:B----4-:R-:W-:Y:S08]  /*13160*/  HMMA.16816.F32 R36, R176, R172.reuse, R36 ;  /* 0x000000acb024723c */ /* 0x090ff00000001824 */
[C---:B------:R-:W-:Y:S04]  /*13170*/  HMMA.16816.F32 R40, R184.reuse, R172, R40 ;  /* 0x000000acb828723c */ /* 0x040fe80000001828 */
[----:B------:R-:W-:Y:S01]  /*13180*/  @!P0 SHF.R.S32.HI R0, RZ, 0x1f, R230 ;  /* 0x0000001fff008819 */ /* 0x000fe200000114e6 */
[----:B------:R-:W-:Y:S03]  /*13190*/  @!P0 IMAD.WIDE.U32 R2, R230, c[0x0][0x208], RZ ;  /* 0x00008200e6028a25 */ /* 0x000fe600078e00ff */
[-C--:B------:R-:W-:Y:S04]  /*131a0*/  HMMA.16816.F32 R44, R184, R174.reuse, R44 ;  /* 0x000000aeb82c723c */ /* 0x080fe8000000182c */
[----:B------:R-:W-:Y:S02]  /*131b0*/  @!P0 IMAD R0, R0, c[0x0][0x208], RZ ;  /* 0x0000820000008a24 */ /* 0x000fe400078e02ff */
[----:B------:R-:W-:Y:S02]  /*131c0*/  @!P0 IMAD.MOV.U32 R125, RZ, RZ, R193 ;  /* 0x000000ffff7d8224 */ /* 0x000fe400078e00c1 */
[C---:B------:R-:W-:Y:S01]  /*131d0*/  HMMA.16816.F32 R48, R176.reuse, R174, R48 ;  /* 0x000000aeb030723c */ /* 0x040fe20000001830 */
[----:B------:R-:W2:Y:S03]  /*131e0*/  LDSM.16.M88.4 R192, [R224] ;  /* 0x00000000e0c0783b */ /* 0x000ea60000000200 */
[----:B------:R-:W-:Y:S02]  /*131f0*/  @!P0 IMAD R0, R230, c[0x0][0x20c], R0 ;  /* 0x00008300e6008a24 */ /* 0x000fe400078e0200 */
[----:B------:R-:W-:Y:S02]  /*13200*/  @!P0 IMAD.WIDE.U32 R124, R2, 0x60, R124 ;  /* 0x00000060027c8825 */ /* 0x000fe400078e007c */
[-C--:B-1----:R-:W-:Y:S04]  /*13210*/  HMMA.16816.F32 R52, R176, R180.reuse, R52 ;  /* 0x000000b4b034723c */ /* 0x082fe80000001834 */
[----:B------:R-:W-:Y:S01]  /*13220*/  @!P0 IMAD.IADD R0, R3, 0x1, R0 ;  /* 0x0000000103008824 */ /* 0x000fe200078e0200 */
[----:B------:R-:W-:Y:S03]  /*13230*/  @!P0 LEA R2, P1, R124, c[0x0][0x1f8], 0x1 ;  /* 0x00007e007c028a11 */ /* 0x000fe600078208ff */
[C---:B------:R-:W-:Y:S04]  /*13240*/  HMMA.16816.F32 R56, R184.reuse, R180, R56 ;  /* 0x000000b4b838723c */ /* 0x040fe80000001838 */
[----:B------:R-:W-:Y:S01]  /*13250*/  @!P0 IMAD R0, R0, 0x60, RZ ;  /* 0x0000006000008824 */ /* 0x000fe200078e02ff */
[-C--:B------:R-:W-:Y:S02]  /*13260*/  @!P0 IADD3 R198, P2, R2, R201.reuse, RZ ;  /* 0x000000c902c68210 */ /* 0x080fe40007f5e0ff */
[----:B---3--:R-:W-:Y:S01]  /*13270*/  MOV R233, 0x5 ;  /* 0x0000000500e97802 */ /* 0x008fe20000000f00 */
[-C--:B------:R-:W-:Y:S04]  /*13280*/  HMMA.16816.F32 R60, R184, R182.reuse, R60 ;  /* 0x000000b6b83c723c */ /* 0x080fe8000000183c */
[----:B------:R-:W-:Y:S04]  /*13290*/  @!P0 IMAD.IADD R0, R125, 0x1, R0 ;  /* 0x000000017d008824 */ /* 0x000fe800078e0200 */
[C---:B------:R-:W-:Y:S04]  /*132a0*/  HMMA.16816.F32 R64, R176.reuse, R182, R64 ;  /* 0x000000b6b040723c */ /* 0x040fe80000001840 */
[----:B------:R-:W-:Y:S02]  /*132b0*/  @!P0 LEA.HI.X R3, R124, c[0x0][0x1fc], R0, 0x1, P1 ;  /* 0x00007f007c038a11 */ /* 0x000fe400008f0c00 */
[----:B------:R-:W-:Y:S02]  /*132c0*/  @!P0 IADD3 R196, P1, R198, R201, RZ ;  /* 0x000000c9c6c48210 */ /* 0x000fe40007f3e0ff */
[-C--:B------:R-:W-:Y:S01]  /*132d0*/  HMMA.16816.F32 R68, R176, R188.reuse, R68 ;  /* 0x000000bcb044723c */ /* 0x080fe20000001844 */
[----:B------:R-:W-:Y:S01]  /*132e0*/  @!PT LDS RZ, [RZ] ;  /* 0x00000000fffff984 */ /* 0x000fe20000000800 */
[----:B------:R-:W-:Y:S01]  /*132f0*/  @!PT LDS RZ, [RZ] ;  /* 0x00000000fffff984 */ /* 0x000fe20000000800 */
[----:B------:R-:W-:Y:S01]  /*13300*/  @!PT LDS RZ, [RZ] ;  /* 0x00000000fffff984 */ /* 0x000fe20000000800 */
[----:B------:R1:W-:Y:S03]  /*13310*/  @!P0 LDGSTS.E.BYPASS.LTC128B.128 [R231+0x100], [R2.64], !P5 ;  /* 0x0010000002e78fae */ /* 0x0003e6000e901d48 */
[----:B------:R-:W-:Y:S02]  /*13320*/  @!P0 IADD3.X R199, R3, R131, RZ, P2, !PT ;  /* 0x0000008303c78210 */ /* 0x000fe400017fe4ff */
[-C--:B------:R-:W-:Y:S02]  /*13330*/  @!P0 IADD3 R124, P3, R196, R201.reuse, RZ ;  /* 0x000000c9c47c8210 */ /* 0x080fe40007f7e0ff */
[C---:B------:R-:W-:Y:S01]  /*13340*/  HMMA.16816.F32 R72, R184.reuse, R188, R72 ;  /* 0x000000bcb848723c */ /* 0x040fe20000001848 */
[----:B------:R3:W-:Y:S03]  /*13350*/  @!P0 LDGSTS.E.BYPASS.LTC128B.128 [R231+0x900], [R198.64], !P5 ;  /* 0x00900000c6e78fae */ /* 0x0007e6000e901d48 */
[--C-:B------:R-:W-:Y:S04]  /*13360*/  @!P0 IMAD.X R197, R199, 0x1, R131.reuse, P1 ;  /* 0x00000001c7c58824 */ /* 0x100fe800008e0683 */
[-C--:B------:R-:W-:Y:S01]  /*13370*/  HMMA.16816.F32 R76, R184, R190.reuse, R76 ;  /* 0x000000beb84c723c */ /* 0x080fe2000000184c */
[----:B------:R3:W-:Y:S03]  /*13380*/  @!P0 LDGSTS.E.BYPASS.LTC128B.128 [R231+0x1100], [R196.64], !P5 ;  /* 0x01100000c4e78fae */ /* 0x0007e6000e901d48 */
[--C-:B------:R-:W-:Y:S04]  /*13390*/  @!P0 IMAD.X R125, R197, 0x1, R131.reuse, P3 ;  /* 0x00000001c57d8824 */ /* 0x100fe800018e0683 */
[C---:B------:R-:W-:Y:S01]  /*133a0*/  HMMA.16816.F32 R80, R176.reuse, R190, R80 ;  /* 0x000000beb050723c */ /* 0x040fe20000001850 */
[----:B------:R4:W-:Y:S03]  /*133b0*/  @!P0 LDGSTS.E.BYPASS.LTC128B.128 [R231+0x1900], [R124.64], !P5 ;  /* 0x019000007ce78fae */ /* 0x0009e6000e901d48 */
[-C--:B-1----:R-:W-:Y:S04]  /*133c0*/  @!P0 IADD3 R2, P2, R124, R201.reuse, RZ ;  /* 0x000000c97c028210 */ /* 0x082fe80007f5e0ff */
[-C--:B--2---:R-:W-:Y:S04]  /*133d0*/  HMMA.16816.F32 R84, R176, R192.reuse, R84 ;  /* 0x000000c0b054723c */ /* 0x084fe80000001854 */
[----:B------:R-:W-:Y:S01]  /*133e0*/  @!P0 IMAD.X R3, R125, 0x1, R131, P2 ;  /* 0x000000017d038824 */ /* 0x000fe200010e0683 */
[----:B------:R-:W-:Y:S03]  /*133f0*/  @!P0 IADD3 R172, P1, R2, R201, RZ ;  /* 0x000000c902ac8210 */ /* 0x000fe60007f3e0ff */
[C---:B------:R-:W-:Y:S01]  /*13400*/  HMMA.16816.F32 R88, R184.reuse, R192, R88 ;  /* 0x000000c0b858723c */ /* 0x040fe20000001858 */
[----:B------:R1:W-:Y:S03]  /*13410*/  @!P0 LDGSTS.E.BYPASS.LTC128B.128 [R231+0x2100], [R2.64], !P5 ;  /* 0x0210000002e78fae */ /* 0x0003e6000e901d48 */
[----:B------:R-:W-:Y:S03]  /*13420*/  @!P0 IADD3.X R173, R3, R131, RZ, P1, !PT ;  /* 0x0000008303ad8210 */ /* 0x000fe60000ffe4ff */
[----:B------:R-:W2:Y:S01]  /*13430*/  LDL R131, [R1+0x38] ;  /* 0x0000380001837983 */ /* 0x000ea20000100800 */
[-C--:B------:R-:W-:Y:S05]  /*13440*/  HMMA.16816.F32 R92, R184, R194.reuse, R92 ;  /* 0x000000c2b85c723c */ /* 0x080fea000000185c */
[----:B------:R1:W-:Y:S01]  /*13450*/  @!P0 LDGSTS.E.BYPASS.LTC128B.128 [R231+0x2900], [R172.64], !P5 ;  /* 0x02900000ace78fae */ /* 0x0003e2000e901d48 */
[C---:B------:R-:W-:Y:S02]  /*13460*/  ISETP.GT.AND P0, PT, R230.reuse, R126, PT ;  /* 0x0000007ee600720c */ /* 0x040fe40003f04270 */
[----:B------:R-:W-:Y:S03]  /*13470*/  HMMA.16816.F32 R96, R176, R194, R96 ;  /* 0x000000c2b060723c */ /* 0x000fe60000001860 */
[----:B---3--:R-:W-:Y:S06]  /*13480*/  LDSM.16.M88.4 R196, [R220+0x6100] ;  /* 0x00610000dcc4783b */ /* 0x008fec0000000200 */
[----:B------:R-:W3:Y:S03]  /*13490*/  LDSM.16.M88.4 R200, [R218+0x3100] ;  /* 0x00310000dac8783b */ /* 0x000ee60000000200 */
[----:B------:R-:W-:Y:S01]  /*134a0*/  @P0 IADD3 R0, R230, -0x1, RZ ;  /* 0xffffffffe6000810 */ /* 0x000fe20007ffe0ff */
[----:B----4-:R-:W-:Y:S02]  /*134b0*/  @P0 IMAD.MOV.U32 R125, RZ, RZ, R235 ;  /* 0x000000ffff7d0224 */ /* 0x010fe400078e00eb */
[----:B------:R-:W4:Y:S01]  /*134c0*/  LDSM.16.M88.4 R204, [R220+0x8100] ;  /* 0x00810000dccc783b */ /* 0x000f220000000200 */
[----:B-1----:R-:W-:Y:S01]  /*134d0*/  @P0 SHF.R.S32.HI R2, RZ, 0x1f, R0 ;  /* 0x0000001fff020819 */ /* 0x002fe20000011400 */
[----:B------:R-:W-:Y:S04]  /*134e0*/  IMAD.MOV.U32 R235, RZ, RZ, c[0x0][0x32c] ;  /* 0x0000cb00ffeb7624 */ /* 0x000fe800078e00ff */
[----:B------:R-:W0:Y:S01]  /*134f0*/  LDGDEPBAR ;  /* 0x00000000000079af */ /* 0x000e220000000000 */
[----:B------:R-:W-:Y:S02]  /*13500*/  @P0 IMAD R124, R2, c[0x0][0x1e0], RZ ;  /* 0x00007800027c0a24 */ /* 0x000fe400078e02ff */
[C---:B------:R-:W-:Y:S03]  /*13510*/  @P0 IMAD.WIDE.U32 R2, R0.reuse, c[0x0][0x1e0], RZ ;  /* 0x0000780000020a25 */ /* 0x040fe600078e00ff */
[----:B------:R-:W1:Y:S01]  /*13520*/  LDSM.16.M88.4 R172, [R218+0x3900] ;  /* 0x00390000daac783b */ /* 0x000e620000000200 */
[----:B------:R-:W-:Y:S04]  /*13530*/  @P0 IMAD R124, R0, c[0x0][0x1e4], R124 ;  /* 0x00007900007c0a24 */ /* 0x000fe800078e027c */
[----:B------:R-:W-:Y:S01]  /*13540*/  @P0 IMAD.IADD R0, R3, 0x1, R124 ;  /* 0x0000000103000824 */ /* 0x000fe200078e027c */
[----:B------:R-:W1:Y:S01]  /*13550*/  LDSM.16.M88.4 R180, [R218+0x4100] ;  /* 0x00410000dab4783b */ /* 0x000e620000000200 */
[----:B------:R-:W-:Y:S01]  /*13560*/  @P0 IMAD.MOV.U32 R124, RZ, RZ, R232 ;  /* 0x000000ffff7c0224 */ /* 0x000fe200078e00e8 */
[----:B------:R-:W-:Y:S01]  /*13570*/  MOV R232, c[0x0][0x1e0] ;  /* 0x0000780000e87a02 */ /* 0x000fe20000000f00 */
[----:B------:R-:W-:Y:S02]  /*13580*/  @P0 IMAD R0, R0, 0x60, RZ ;  /* 0x0000006000000824 */ /* 0x000fe400078e02ff */
[----:B------:R-:W-:Y:S01]  /*13590*/  @P0 IMAD.WIDE.U32 R124, R2, 0x60, R124 ;  /* 0x00000060027c0825 */ /* 0x000fe200078e007c */
[----:B------:R-:W1:Y:S03]  /*135a0*/  LDSM.16.M88.4 R184, [R218+0x4900] ;  /* 0x00490000dab8783b */ /* 0x000e660000000200 */
[----:B------:R-:W-:Y:S01]  /*135b0*/  @P0 IMAD.IADD R0, R125, 0x1, R0 ;  /* 0x000000017d000824 */ /* 0x000fe200078e0200 */
[----:B------:R-:W-:Y:S01]  /*135c0*/  @P0 LEA R2, P1, R124, c[0x0][0x1c8], 0x1 ;  /* 0x000072007c020a11 */ /* 0x000fe200078208ff */
[----:B------:R-:W-:Y:S01]  /*135d0*/  @P0 IMAD.SHL.U32 R126, R232, 0x20, RZ ;  /* 0x00000020e87e0824 */ /* 0x000fe200078e00ff */
[----:B------:R-:W1:Y:S02]  /*135e0*/  LDSM.16.M88.4 R176, [R218+0x5100] ;  /* 0x00510000dab0783b */ /* 0x000e640000000200 */
[----:B------:R-:W-:Y:S01]  /*135f0*/  @P0 LEA.HI.X R3, R124, c[0x0][0x1cc], R0, 0x1, P1 ;  /* 0x000073007c030a11 */ /* 0x000fe200008f0c00 */
[-C--:B---3--:R-:W-:Y:S03]  /*13600*/  HMMA.16816.F32 R4, R196, R200.reuse, R4 ;  /* 0x000000c8c404723c */ /* 0x088fe60000001804 */
[----:B------:R-:W-:Y:S02]  /*13610*/  LDSM.16.M88.4 R188, [R221+0x6100] ;  /* 0x00610000ddbc783b */ /* 0x000fe40000000200 */
[----:B------:R-:W-:Y:S03]  /*13620*/  @P0 SHF.L.U64.HI R0, R232, R233, c[0x0][0x1e4] ;  /* 0x00007900e8000619 */ /* 0x000fe600000102e9 */
[C---:B----4-:R-:W-:Y:S01]  /*13630*/  HMMA.16816.F32 R8, R204.reuse, R200, R8 ;  /* 0x000000c8cc08723c */ /* 0x050fe20000001808 */
[----:B------:R-:W-:Y:S06]  /*13640*/  LDSM.16.M88.4 R192, [R217] ;  /* 0x00000000d9c0783b */ /* 0x000fec0000000200 */
        /* <DEDUP_REMOVED lines=35> */
[-C--:B---3--:R-:W-:Y:S08]  /*13880*/  HMMA.16816.F32 R20, R188, R180.reuse, R20 ;  /* 0x000000b4bc14723c */ /* 0x088ff00000001814 */
[C---:B------:R-:W-:Y:S07]  /*13890*/  HMMA.16816.F32 R24, R200.reuse, R180, R24 ;  /* 0x000000b4c818723c */ /* 0x040fee0000001818 */
[----:B------:R-:W-:Y:S01]  /*138a0*/  @P0 IADD3 R180, P1, R126, R2, RZ ;  /* 0x000000027eb40210 */ /* 0x000fe20007f3e0ff */
[-C--:B------:R-:W-:Y:S04]  /*138b0*/  HMMA.16816.F32 R28, R200, R182.reuse, R28 ;  /* 0x000000b6c81c723c */ /* 0x080fe8000000181c */
[----:B------:R-:W-:Y:S04]  /*138c0*/  @P0 IMAD.X R181, R0, 0x1, R3, P1 ;  /* 0x0000000100b50824 */ /* 0x000fe800008e0603 */
[C---:B------:R-:W-:Y:S01]  /*138d0*/  HMMA.16816.F32 R32, R188.reuse, R182, R32 ;  /* 0x000000b6bc20723c */ /* 0x040fe20000001820 */
[----:B------:R-:W3:Y:S06]  /*138e0*/  LDL R182, [R1+0x30] ;  /* 0x0000300001b67983 */ /* 0x000eec0000100800 */
[----:B------:R-:W-:Y:S01]  /*138f0*/  @!PT LDS RZ, [RZ] ;  /* 0x00000000fffff984 */ /* 0x000fe20000000800 */
[----:B------:R-:W-:Y:S01]  /*13900*/  @!PT LDS RZ, [RZ] ;  /* 0x00000000fffff984 */ /* 0x000fe20000000800 */
[----:B------:R-:W-:Y:S01]  /*13910*/  @!PT LDS RZ, [RZ] ;  /* 0x00000000fffff984 */ /* 0x000fe20000000800 */
[----:B------:R1:W-:Y:S01]  /*13920*/  @P0 LDGSTS.E.BYPASS.LTC128B.128 [R231+0x3100], [R2.64], !P5 ;  /* 0x0310000002e70fae */ /* 0x0003e2000e901d48 */
[-C--:B------:R-:W-:Y:S01]  /*13930*/  HMMA.16816.F32 R36, R188, R208.reuse, R36 ;  /* 0x000000d0bc24723c */ /* 0x080fe20000001824 */
[----:B------:R-:W-:Y:S04]  /*13940*/  IMAD.MOV.U32 R183, RZ, RZ, c[0x0][0x2c4] ;  /* 0x0000b100ffb77624 */ /* 0x000fe800078e00ff */
[----:B------:R1:W-:Y:S01]  /*13950*/  @P0 LDGSTS.E.BYPASS.LTC128B.128 [R231+0x3900], [R180.64], !P5 ;  /* 0x03900000b4e70fae */ /* 0x0003e2000e901d48 */
[----:B------:R-:W-:Y:S02]  /*13960*/  ISETP.NE.AND P4, PT, R183, 0x1, PT ;  /* 0x00000001b700780c */ /* 0x000fe40003f85270 */
[C---:B------:R-:W-:Y:S03]  /*13970*/  HMMA.16816.F32 R40, R200.reuse, R208, R40 ;  /* 0x000000d0c828723c */ /* 0x040fe60000001828 */
[----:B------:R-:W2:Y:S05]  /*13980*/  LDL R209, [R1+0x2c] ;  /* 0x00002c0001d17983 */ /* 0x000eaa0000100800 */
[-C--:B------:R-:W-:Y:S08]  /*13990*/  HMMA.16816.F32 R44, R200, R210.reuse, R44 ;  /* 0x000000d2c82c723c */ /* 0x080ff0000000182c */
[C---:B------:R-:W-:Y:S01]  /*139a0*/  HMMA.16816.F32 R48, R188.reuse, R210, R48 ;  /* 0x000000d2bc30723c */ /* 0x040fe20000001830 */
[----:B------:R-:W2:Y:S07]  /*139b0*/  LDL R211, [R1+0x28] ;  /* 0x0000280001d37983 */ /* 0x000eae0000100800 */
[-C--:B----4-:R-:W-:Y:S08]  /*139c0*/  HMMA.16816.F32 R52, R188, R184.reuse, R52 ;  /* 0x000000b8bc34723c */ /* 0x090ff00000001834 */
[C---:B------:R-:W-:Y:S08]  /*139d0*/  HMMA.16816.F32 R56, R200.reuse, R184, R56 ;  /* 0x000000b8c838723c */ /* 0x040ff00000001838 */
[-C--:B------:R-:W-:Y:S08]  /*139e0*/  HMMA.16816.F32 R60, R200, R186.reuse, R60 ;  /* 0x000000bac83c723c */ /* 0x080ff0000000183c */
[C---:B------:R-:W-:Y:S08]  /*139f0*/  HMMA.16816.F32 R64, R188.reuse, R186, R64 ;  /* 0x000000babc40723c */ /* 0x040ff00000001840 */
[-C--:B-1----:R-:W-:Y:S08]  /*13a00*/  HMMA.16816.F32 R68, R188, R172.reuse, R68 ;  /* 0x000000acbc44723c */ /* 0x082ff00000001844 */
[C---:B------:R-:W-:Y:S01]  /*13a10*/  HMMA.16816.F32 R72, R200.reuse, R172, R72 ;  /* 0x000000acc848723c */ /* 0x040fe20000001848 */
[----:B------:R1:W4:Y:S07]  /*13a20*/  LDL R173, [R1+0x60] ;  /* 0x0000600001ad7983 */ /* 0x00032e0000100800 */
[-C--:B------:R-:W-:Y:S08]  /*13a30*/  HMMA.16816.F32 R76, R200, R174.reuse, R76 ;  /* 0x000000aec84c723c */ /* 0x080ff0000000184c */
[C---:B------:R-:W-:Y:S07]  /*13a40*/  HMMA.16816.F32 R80, R188.reuse, R174, R80 ;  /* 0x000000aebc50723c */ /* 0x040fee0000001850 */
[----:B------:R-:W-:Y:S01]  /*13a50*/  @P0 IADD3 R174, P2, R126, R180, RZ ;  /* 0x000000b47eae0210 */ /* 0x000fe20007f5e0ff */
[-C--:B------:R-:W-:Y:S04]  /*13a60*/  HMMA.16816.F32 R84, R188, R176.reuse, R84 ;  /* 0x000000b0bc54723c */ /* 0x080fe80000001854 */
[----:B------:R-:W-:Y:S02]  /*13a70*/  @P0 IADD3.X R175, R0, R181, RZ, P2, !PT ;  /* 0x000000b500af0210 */ /* 0x000fe400017fe4ff */
[----:B------:R-:W-:Y:S02]  /*13a80*/  @P0 IADD3 R124, P1, R126, R174, RZ ;  /* 0x000000ae7e7c0210 */ /* 0x000fe40007f3e0ff */
[C---:B------:R-:W-:Y:S01]  /*13a90*/  HMMA.16816.F32 R88, R200.reuse, R176, R88 ;  /* 0x000000b0c858723c */ /* 0x040fe20000001858 */
[----:B------:R1:W-:Y:S03]  /*13aa0*/  @P0 LDGSTS.E.BYPASS.LTC128B.128 [R231+0x4100], [R174.64], !P5 ;  /* 0x04100000aee70fae */ /* 0x0003e6000e901d48 */
[----:B------:R-:W-:Y:S01]  /*13ab0*/  @P0 IMAD.X R125, R0, 0x1, R175, P1 ;  /* 0x00000001007d0824 */ /* 0x000fe200008e06af */
[----:B------:R-:W-:Y:S03]  /*13ac0*/  @P0 IADD3 R2, P2, R126, R124, RZ ;  /* 0x0000007c7e020210 */ /* 0x000fe60007f5e0ff */
[-C--:B------:R-:W-:Y:S01]  /*13ad0*/  HMMA.16816.F32 R92, R200, R178.reuse, R92 ;  /* 0x000000b2c85c723c */ /* 0x080fe2000000185c */
[----:B------:R1:W-:Y:S03]  /*13ae0*/  @P0 LDGSTS.E.BYPASS.LTC128B.128 [R231+0x4900], [R124.64], !P5 ;  /* 0x049000007ce70fae */ /* 0x0003e6000e901d48 */
[----:B------:R-:W-:Y:S02]  /*13af0*/  @P0 IADD3.X R3, R0, R125, RZ, P2, !PT ;  /* 0x0000007d00030210 */ /* 0x000fe400017fe4ff */
[----:B------:R-:W-:Y:S02]  /*13b00*/  @P0 IADD3 R176, P1, R126, R2, RZ ;  /* 0x000000027eb00210 */ /* 0x000fe40007f3e0ff */
[----:B------:R-:W-:Y:S01]  /*13b10*/  HMMA.16816.F32 R96, R188, R178, R96 ;  /* 0x000000b2bc60723c */ /* 0x000fe20000001860 */
[----:B------:R1:W-:Y:S03]  /*13b20*/  @P0 LDGSTS.E.BYPASS.LTC128B.128 [R231+0x5100], [R2.64], !P5 ;  /* 0x0510000002e70fae */ /* 0x0003e6000e901d48 */
[----:B------:R-:W-:Y:S02]  /*13b30*/  @P0 IMAD.X R177, R0, 0x1, R3, P1 ;  /* 0x0000000100b10824 */ /* 0x000fe400008e0603 */
[----:B------:R-:W-:Y:S03]  /*13b40*/  IMAD R0, R230, -0x60, RZ ;  /* 0xffffffa0e6007824 */ /* 0x000fe600078e02ff */
[----:B------:R3:W-:Y:S06]  /*13b50*/  @P0 LDGSTS.E.BYPASS.LTC128B.128 [R231+0x5900], [R176.64], !P5 ;  /* 0x05900000b0e70fae */ /* 0x0007ec000e901d48 */
[----:B------:R-:W0:Y:S01]  /*13b60*/  LDGDEPBAR ;  /* 0x00000000000079af */ /* 0x000e220000000000 */
[----:B---3--:R-:W-:Y:S04]  /*13b70*/  IADD3 R177, -R182, 0x1, R0 ;  /* 0x00000001b6b17810 */ /* 0x008fe80007ffe100 */
[----:B--2---:R-:W-:Y:S04]  /*13b80*/  IADD3 R176, -R209, R177, R211 ;  /* 0x000000b1d1b07210 */ /* 0x004fe80007ffe1d3 */
[C---:B-1----:R-:W-:Y:S02]  /*13b90*/  IADD3 R175, R176.reuse, UR7, RZ ;  /* 0x00000007b0af7c10 */ /* 0x042fe4000fffe0ff */
[----:B------:R-:W-:Y:S01]  /*13ba0*/  IADD3 R174, R176, c[0x0][0x328], RZ ;  /* 0x0000ca00b0ae7a10 */ /* 0x000fe20007ffe0ff */
[----:B----4-:R-:W-:Y:S01]  /*13bb0*/  @P4 IMAD.MOV.U32 R173, RZ, RZ, R131 ;  /* 0x000000ffffad4224 */ /* 0x010fe200078e0083 */
[----:B------:R-:W-:Y:S04]  /*13bc0*/  ISETP.GE.AND P4, PT, R235, 0x1, PT ;  /* 0x00000001eb00780c */ /* 0x000fe80003f86270 */
[----:B------:R-:W1:Y:S02]  /*13bd0*/  SHFL.IDX PT, R126, R173, RZ, 0x1c1f ;  /* 0x001c1fffad7e7589 */ /* 0x000e6400000e0000 */
[----:B-1----:R-:W-:Y:S01]  /*13be0*/  IADD3 R131, R174, R126, RZ ;  /* 0x0000007eae837210 */ /* 0x002fe20007ffe0ff */
[----:B------:R-:W-:Y:S06]  /*13bf0*/  IMAD.IADD R2, R126, 0x1, R175 ;  /* 0x000000017e027824 */ /* 0x000fec00078e02af */
[----:B------:R-:W-:-:S05]  /*13c00*/  @!P4 BRA `(.L_x_439) ;  /* 0x000001800000c947 */ /* 0x000fca0003800000 */
[----:B------:R-:W-:Y:S01]  /*13c10*/  IADD3 R3, -R209, R211, R126 ;  /* 0x000000d3d1037210 */ /* 0x000fe20007ffe17e */
[----:B------:R-:W-:Y:S03]  /*13c20*/  BSSY B0, `(.L_x_440) ;  /* 0x0000011000007945 */ /* 0x000fe60003800000 */
        /* <DEDUP_REMOVED lines=11> */
.L_x_441:
[----:B------:R-:W-:Y:S04]  /*13ce0*/  MOV R124, c[0x0][0x32c] ;  /* 0x0000cb00007c7a02 */ /* 0x000fe80000000f00 */
[----:B------:R-:W-:Y:S11]  /*13cf0*/  ISETP.NE.AND P0, PT, R124, 0x1, PT ;  /* 0x000000017c00780c */ /* 0x000ff60003f05270 */
[----:B------:R-:W-:Y:S02]  /*13d00*/  @!UPT UIADD3 URZ, URZ, URZ, URZ ;  /* 0x0000003f3f3ff290 */ /* 0x000fe4000fffe03f */
[----:B------:R-:W-:Y:S05]  /*13d10*/  @P0 IMAD.HI.U32 R124, R3, c[0x0][0x330], RZ ;  /* 0x0000cc00037c0a27 */ /* 0x000fea00078e00ff */
[----:B------:R-:W-:Y:S02]  /*13d20*/  @P0 SHF.R.U32.HI R3, RZ, c[0x0][0x334], R124 ;  /* 0x0000cd00ff030a19 */ /* 0x000fe4000001167c */
.L_x_442:
[----:B------:R-:W-:Y:S05]  /*13d30*/  BSYNC B0 ;  /* 0x0000000000007941 */ /* 0x000fea0003800000 */
.L_x_440:
[----:B------:R-:W-:Y:S04]  /*13d40*/  IMAD.IADD R124, R0, 0x1, -R182 ;  /* 0x00000001007c7824 */ /* 0x000fe800078e0ab6 */
[----:B------:R-:W-:Y:S05]  /*13d50*/  IMAD R3, R3, c[0x0][0x32c], R124 ;  /* 0x0000cb0003037a24 */ /* 0x000fea00078e027c */
[----:B------:R-:W-:Y:S02]  /*13d60*/  IADD3 R124, R3, c[0x0][0x32c], RZ ;  /* 0x0000cb00037c7a10 */ /* 0x000fe40007ffe0ff */
[----:B------:R-:W-:Y:S02]  /*13d70*/  IMNMX R2, R2, R3, !PT ;  /* 0x0000000302027217 */ /* 0x000fe40007800200 */
[----:B------:R-:W-:Y:S02]  /*13d80*/  IMNMX R131, R131, R124, PT ;  /* 0x0000007c83837217 */ /* 0x000fe40003800200 */
.L_x_439:
[----:B------:R-:W1:Y:S02]  /*13d90*/  SHFL.IDX PT, R3, R173, 0x1, 0x1c1f ;  /* 0x003c1f00ad037f89 */ /* 0x000e6400000e0000 */
[-C--:B-1----:R-:W-:Y:S02]  /*13da0*/  IADD3 R126, R174, R3.reuse, RZ ;  /* 0x00000003ae7e7210 */ /* 0x082fe40007ffe0ff */
[----:B------:R-:W-:Y:S01]  /*13db0*/  IADD3 R124, R175, R3, RZ ;  /* 0x00000003af7c7210 */ /* 0x000fe20007ffe0ff */
        /* <DEDUP_REMOVED lines=14> */
.L_x_445:
[----:B------:R-:W-:Y:S04]  /*13ea0*/  MOV R125, c[0x0][0x32c] ;  /* 0x0000cb00007d7a02 */ /* 0x000fe80000000f00 */
[----:B------:R-:W-:Y:S11]  /*13eb0*/  ISETP.NE.AND P0, PT, R125, 0x1, PT ;  /* 0x000000017d00780c */ /* 0x000ff60003f05270 */
[----:B------:R-:W-:Y:S02]  /*13ec0*/  @!UPT UIADD3 URZ, URZ, URZ, URZ ;  /* 0x0000003f3f3ff290 */ /* 0x000fe4000fffe03f */
[----:B------:R-:W-:Y:S05]  /*13ed0*/  @P0 IMAD.HI.U32 R125, R3, c[0x0][0x330], RZ ;  /* 0x0000cc00037d0a27 */ /* 0x000fea00078e00ff */
[----:B------:R-:W-:Y:S02]  /*13ee0*/  @P0 SHF.R.U32.HI R3, RZ, c[0x0][0x334], R125 ;  /* 0x0000cd00ff030a19 */ /* 0x000fe4000001167d */
.L_x_446:
[----:B------:R-:W-:Y:S05]  /*13ef0*/  BSYNC B0 ;  /* 0x0000000000007941 */ /* 0x000fea0003800000 */
.L_x_444:
[----:B------:R-:W-:Y:S04]  /*13f00*/  IMAD.IADD R125, R0, 0x1, -R182 ;  /* 0x00000001007d7824 */ /* 0x000fe800078e0ab6 */
[----:B------:R-:W-:Y:S05]  /*13f10*/  IMAD R3, R3, c[0x0][0x32c], R125 ;  /* 0x0000cb0003037a24 */ /* 0x000fea00078e027d */
[----:B------:R-:W-:Y:S02]  /*13f20*/  IADD3 R125, R3, c[0x0][0x32c], RZ ;  /* 0x0000cb00037d7a10 */ /* 0x000fe40007ffe0ff */
[----:B------:R-:W-:Y:S02]  /*13f30*/  IMNMX R124, R124, R3, !PT ;  /* 0x000000037c7c7217 */ /* 0x000fe40007800200 */
[----:B------:R-:W-:Y:S02]  /*13f40*/  IMNMX R126, R126, R125, PT ;  /* 0x0000007d7e7e7217 */ /* 0x000fe40003800200 */
.L_x_443:
        /* <DEDUP_REMOVED lines=17> */
.L_x_449:
[----:B------:R-:W-:Y:S04]  /*14060*/  MOV R178, c[0x0][0x32c] ;  /* 0x0000cb0000b27a02 */ /* 0x000fe80000000f00 */
[----:B------:R-:W-:Y:S11]  /*14070*/  ISETP.NE.AND P0, PT, R178, 0x1, PT ;  /* 0x00000001b200780c */ /* 0x000ff60003f05270 */
[----:B------:R-:W-:Y:S02]  /*14080*/  @!UPT UIADD3 URZ, URZ, URZ, URZ ;  /* 0x0000003f3f3ff290 */ /* 0x000fe4000fffe03f */
[----:B------:R-:W-:Y:S05]  /*14090*/  @P0 IMAD.HI.U32 R178, R172, c[0x0][0x330], RZ ;  /* 0x0000cc00acb20a27 */ /* 0x000fea00078e00ff */
[----:B------:R-:W-:Y:S02]  /*140a0*/  @P0 SHF.R.U32.HI R172, RZ, c[0x0][0x334], R178 ;  /* 0x0000cd00ffac0a19 */ /* 0x000fe400000116b2 */
.L_x_450:
[----:B------:R-:W-:Y:S05]  /*140b0*/  BSYNC B0 ;  /* 0x0000000000007941 */ /* 0x000fea0003800000 */
.L_x_448:
[----:B------:R-:W-:Y:S04]  /*140c0*/  IMAD.IADD R178, R0, 0x1, -R182 ;  /* 0x0000000100b27824 */ /* 0x000fe800078e0ab6 */
[----:B------:R-:W-:Y:S05]  /*140d0*/  IMAD R172, R172, c[0x0][0x32c], R178 ;  /* 0x0000cb00acac7a24 */ /* 0x000fea00078e02b2 */
[----:B------:R-:W-:Y:S02]  /*140e0*/  IADD3 R178, R172, c[0x0][0x32c], RZ ;  /* 0x0000cb00acb27a10 */ /* 0x000fe40007ffe0ff */
[----:B------:R-:W-:Y:S02]  /*140f0*/  IMNMX R3, R3, R172, !PT ;  /* 0x000000ac03037217 */ /* 0x000fe40007800200 */
[----:B------:R-:W-:Y:S02]  /*14100*/  IMNMX R125, R125, R178, PT ;  /* 0x000000b27d7d7217 */ /* 0x000fe40003800200 */
.L_x_447:
[C---:B------:R-:W-:Y:S02]  /*14110*/  ISETP.GE.AND P2, PT, R0.reuse, 0xa, PT ;  /* 0x0000000a0000780c */ /* 0x040fe40003f46270 */
[----:B------:R-:W-:Y:S02]  /*14120*/  ISETP.GE.AND P3, PT, R0, 0x9, PT ;  /* 0x000000090000780c */ /* 0x000fe40003f66270 */
[C---:B------:R-:W-:Y:S02]  /*14130*/  ISETP.GT.AND P0, PT, R2.reuse, 0x9, !P2 ;  /* 0x000000090200780c */ /* 0x040fe40005704270 */
[----:B------:R-:W-:Y:S02]  /*14140*/  ISETP.GT.AND P1, PT, R2, 0x8, !P3 ;  /* 0x000000080200780c */ /* 0x000fe40005f24270 */
[----:B------:R-:W-:Y:S02]  /*14150*/  ISETP.LT.OR P0, PT, R131, 0xa, P0 ;  /* 0x0000000a8300780c */ /* 0x000fe40000701670 */
[----:B------:R-:W-:Y:S02]  /*14160*/  LOP3.LUT R229, R229, 0xfffdffff, RZ, 0xc0, !PT ;  /* 0xfffdffffe5e57812 */ /* 0x000fe400078ec0ff */
[----:B------:R-:W-:Y:S02]  /*14170*/  ISETP.LT.OR P1, PT, R131, 0x9, P1 ;  /* 0x000000098300780c */ /* 0x000fe40000f21670 */
[----:B------:R-:W-:Y:S02]  /*14180*/  FSEL R179, R17, -INF , !P0 ;  /* 0xff80000011b37808 */ /* 0x000fe40004000000 */
[----:B------:R-:W-:Y:S02]  /*14190*/  ISETP.GT.AND P0, PT, R124, 0x9, !P2 ;  /* 0x000000097c00780c */ /* 0x000fe40005704270 */
[----:B------:R-:W-:Y:S02]  /*141a0*/  @P3 LOP3.LUT R229, R229, 0x20000, RZ, 0xfc, !PT ;  /* 0x00020000e5e53812 */ /* 0x000fe400078efcff */
[----:B------:R-:W-:Y:S02]  /*141b0*/  FSEL R178, R16, -INF , !P1 ;  /* 0xff80000010b27808 */ /* 0x000fe40004800000 */
[----:B------:R-:W-:Y:S02]  /*141c0*/  ISETP.GT.AND P1, PT, R124, 0x8, !P3 ;  /* 0x000000087c00780c */ /* 0x000fe40005f24270 */
[----:B------:R-:W-:Y:S02]  /*141d0*/  ISETP.LT.OR P0, PT, R126, 0xa, P0 ;  /* 0x0000000a7e00780c */ /* 0x000fe40000701670 */
[----:B------:R-:W-:Y:S02]  /*141e0*/  ISETP.GE.AND P3, PT, R0, 0x11, PT ;  /* 0x000000110000780c */ /* 0x000fe40003f66270 */
[----:B------:R-:W-:Y:S02]  /*141f0*/  LOP3.LUT R229, R229, 0xfffbffff, RZ, 0xc0, !PT ;  /* 0xfffbffffe5e57812 */ /* 0x000fe400078ec0ff */
[----:B------:R-:W-:Y:S02]  /*14200*/  FSEL R181, R19, -INF , !P0 ;  /* 0xff80000013b57808 */ /* 0x000fe40004000000 */
[----:B------:R-:W-:Y:S02]  /*14210*/  ISETP.GT.AND P0, PT, R2, 0x10, !P3 ;  /* 0x000000100200780c */ /* 0x000fe40005f04270 */
[----:B------:R-:W-:Y:S02]  /*14220*/  @P2 LOP3.LUT R229, R229, 0x40000, RZ, 0xfc, !PT ;  /* 0x00040000e5e52812 */ /* 0x000fe400078efcff */
[----:B------:R-:W-:Y:S02]  /*14230*/  ISETP.LT.OR P0, PT, R131, 0x11, P0 ;  /* 0x000000118300780c */ /* 0x000fe40000701670 */
[----:B------:R-:W-:Y:S02]  /*14240*/  ISETP.GE.AND P2, PT, R0, 0x12, PT ;  /* 0x000000120000780c */ /* 0x000fe40003f46270 */
[----:B------:R-:W-:Y:S02]  /*14250*/  FSEL R20, R20, -INF , !P0 ;  /* 0xff80000014147808 */ /* 0x000fe40004000000 */
[----:B------:R-:W-:Y:S02]  /*14260*/  ISETP.GT.AND P0, PT, R2, 0x11, !P2 ;  /* 0x000000110200780c */ /* 0x000fe40005704270 */
[----:B------:R-:W-:Y:S02]  /*14270*/  LOP3.LUT R229, R229, 0xfffeffff, RZ, 0xc0, !PT ;  /* 0xfffeffffe5e57812 */ /* 0x000fe400078ec0ff */
[----:B------:R-:W-:Y:S02]  /*14280*/  ISETP.LT.OR P0, PT, R131, 0x12, P0 ;  /* 0x000000128300780c */ /* 0x000fe40000701670 */
[----:B------:R-:W-:Y:S02]  /*14290*/  @P3 LOP3.LUT R229, R229, 0x10000, RZ, 0xfc, !PT ;  /* 0x00010000e5e53812 */ /* 0x000fe400078efcff */
[----:B------:R-:W-:Y:S02]  /*142a0*/  FSEL R21, R21, -INF , !P0 ;  /* 0xff80000015157808 */ /* 0x000fe40004000000 */
[----:B------:R-:W-:Y:S02]  /*142b0*/  ISETP.GT.AND P0, PT, R124, 0x10, !P3 ;  /* 0x000000107c00780c */ /* 0x000fe40005f04270 */
[----:B------:R-:W-:Y:S02]  /*142c0*/  LOP3.LUT R229, R229, 0xffff7fff, RZ, 0xc0, !PT ;  /* 0xffff7fffe5e57812 */ /* 0x000fe400078ec0ff */
[----:B------:R-:W-:Y:S02]  /*142d0*/  ISETP.LT.OR P0, PT, R126, 0x11, P0 ;  /* 0x000000117e00780c */ /* 0x000fe40000701670 */
[----:B------:R-:W-:Y:S02]  /*142e0*/  @P2 LOP3.LUT R229, R229, 0x8000, RZ, 0xfc, !PT ;  /* 0x00008000e5e52812 */ /* 0x000fe400078efcff */
[----:B------:R-:W-:Y:S02]  /*142f0*/  FSEL R22, R22, -INF , !P0 ;  /* 0xff80000016167808 */ /* 0x000fe40004000000 */
[----:B------:R-:W-:Y:S02]  /*14300*/  ISETP.GT.AND P0, PT, R124, 0x11, !P2 ;  /* 0x000000117c00780c */ /* 0x000fe40005704270 */
[----:B------:R-:W-:Y:S02]  /*14310*/  ISETP.GE.AND P2, PT, R0, 0x19, PT ;  /* 0x000000190000780c */ /* 0x000fe40003f46270 */
[C---:B------:R-:W-:Y:S02]  /*14320*/  ISETP.LT.OR P0, PT, R126.reuse, 0x12, P0 ;  /* 0x000000127e00780c */ /* 0x040fe40000701670 */
        /* <DEDUP_REMOVED lines=14> */
[----:B------:R-:W-:Y:S02]  /*14410*/  ISETP.LT.OR P0, PT, R126, 0x19, P0 ;  /* 0x000000197e00780c */ /* 0x000fe40000701670 */
        /* <DEDUP_REMOVED lines=23> */
[----:B------:R-:W-:Y:S02]  /*14590*/  ISETP.GE.AND P1, PT, R0, 0x2a, PT ;  /* 0x0000002a0000780c */ /* 0x000fe40003f26270 */
        /* <DEDUP_REMOVED lines=55> */
[----:B------:R-:W-:Y:S04]  /*14910*/  ISETP.LT.OR P0, PT, R126, 0x39, P0 ;  /* 0x000000397e00780c */ /* 0x000fe80000701670 */
        /* <DEDUP_REMOVED lines=81> */
[----:B------:R-:W-:Y:S04]  /*14e30*/  LOP3.LUT P0, RZ, R229, 0x20000, RZ, 0xc0, !PT ;  /* 0x00020000e5ff7812 */ /* 0x000fe8000780c0ff */
        /* <DEDUP_REMOVED lines=88> */
[----:B------:R-:W-:Y:S01]  /*153c0*/  ISETP.GE.AND P0, PT, R235, 0x1, PT ;  /* 0x00000001eb00780c */ /* 0x000fe20003f06270 */
[--C-:B-1----:R-:W-:Y:S02]  /*153d0*/  IMAD.IADD R2, R174, 0x1, R3.reuse ;  /* 0x00000001ae027824 */ /* 0x102fe400078e0203 */
[----:B------:R-:W-:Y:S10]  /*153e0*/  IMAD.IADD R0, R175, 0x1, R3 ;  /* 0x00000001af007824 */ /* 0x000ff400078e0203 */
        /* <DEDUP_REMOVED lines=14> */
.L_x_453:
[----:B------:R-:W-:Y:S04]  /*154d0*/  MOV R2, c[0x0][0x32c] ;  /* 0x0000cb0000027a02 */ /* 0x000fe80000000f00 */
[----:B------:R-:W-:Y:S11]  /*154e0*/  ISETP.NE.AND P0, PT, R2, 0x1, PT ;  /* 0x000000010200780c */ /* 0x000ff60003f05270 */
[----:B------:R-:W-:Y:S02]  /*154f0*/  @!UPT UIADD3 URZ, URZ, URZ, URZ ;  /* 0x0000003f3f3ff290 */ /* 0x000fe4000fffe03f */
[----:B------:R-:W-:Y:S05]  /*15500*/  @P0 IMAD.HI.U32 R2, R0, c[0x0][0x330], RZ ;  /* 0x0000cc0000020a27 */ /* 0x000fea00078e00ff */
[----:B------:R-:W-:Y:S02]  /*15510*/  @P0 SHF.R.U32.HI R0, RZ, c[0x0][0x334], R2 ;  /* 0x0000cd00ff000a19 */ /* 0x000fe40000011602 */
.L_x_454:
[----:B------:R-:W-:Y:S05]  /*15520*/  BSYNC B0 ;  /* 0x0000000000007941 */ /* 0x000fea0003800000 */
.L_x_452:
[----:B------:R-:W-:Y:S02]  /*15530*/  IADD3 R2, R177, -0x1, RZ ;  /* 0xffffffffb1027810 */ /* 0x000fe40007ffe0ff */
[C-C-:B------:R-:W-:Y:S02]  /*15540*/  IADD3 R4, R3.reuse, UR7, R176.reuse ;  /* 0x0000000703047c10 */ /* 0x140fe4000fffe0b0 */
[----:B------:R-:W-:Y:S01]  /*15550*/  IADD3 R3, R3, c[0x0][0x328], R176 ;  /* 0x0000ca0003037a10 */ /* 0x000fe20007ffe0b0 */
[----:B------:R-:W-:Y:S05]  /*15560*/  IMAD R0, R0, c[0x0][0x32c], R2 ;  /* 0x0000cb0000007a24 */ /* 0x000fea00078e0202 */
[----:B------:R-:W-:Y:S02]  /*15570*/  IADD3 R2, R0, c[0x0][0x32c], RZ ;  /* 0x0000cb0000027a10 */ /* 0x000fe40007ffe0ff */
[----:B------:R-:W-:Y:S02]  /*15580*/  IMNMX R0, R4, R0, !PT ;  /* 0x0000000004007217 */ /* 0x000fe40007800200 */
[----:B------:R-:W-:Y:S02]  /*15590*/  IMNMX R2, R3, R2, PT ;  /* 0x0000000203027217 */ /* 0x000fe40003800200 */
.L_x_451:
[----:B------:R-:W-:Y:S01]  /*155a0*/  ISETP.GT.AND P0, PT, R0, RZ, !P1 ;  /* 0x000000ff0000720c */ /* 0x000fe20004f04270 */
[----:B------:R-:W-:Y:S01]  /*155b0*/  LDSM.16.MT88.4 R36, [R216+0x100] ;  /* 0x00010000d824783b */ /* 0x000fe20000004200 */
[----:B------:R-:W-:Y:S02]  /*155c0*/  FMNMX.FTZ R126, R16, R127, !PT ;  /* 0x0000007f107e7209 */ /* 0x000fe40007810000 */
[----:B------:R-:W-:Y:S02]  /*155d0*/  ISETP.LT.OR P0, PT, R2, 0x1, P0 ;  /* 0x000000010200780c */ /* 0x000fe40000701670 */
[----:B------:R-:W-:Y:S02]  /*155e0*/  FMNMX.FTZ R126, R17, R126, !PT ;  /* 0x0000007e117e7209 */ /* 0x000fe40007810000 */
[----:B------:R-:W-:Y:S01]  /*155f0*/  FSEL R10, R10, -INF , !P0 ;  /* 0xff8000000a0a7808 */ /* 0x000fe20004000000 */
[----:B------:R-:W-:Y:S01]  /*15600*/  LDSM.16.MT88.4 R52, [R214+0x100] ;  /* 0x00010000d634783b */ /* 0x000fe20000004200 */
[----:B------:R-:W-:Y:S02]  /*15610*/  ISETP.GT.AND P0, PT, R0, 0x1, !P2 ;  /* 0x000000010000780c */ /* 0x000fe40005704270 */
[----:B------:R-:W-:Y:S02]  /*15620*/  FMNMX.FTZ R126, R178, R126, !PT ;  /* 0x0000007eb27e7209 */ /* 0x000fe40007810000 */
[----:B------:R-:W-:Y:S02]  /*15630*/  ISETP.LT.OR P0, PT, R2, 0x2, P0 ;  /* 0x000000020200780c */ /* 0x000fe40000701670 */
[----:B------:R-:W-:Y:S02]  /*15640*/  FMNMX.FTZ R126, R179, R126, !PT ;  /* 0x0000007eb37e7209 */ /* 0x000fe40007810000 */
[----:B------:R-:W-:Y:S02]  /*15650*/  FSEL R11, R11, -INF , !P0 ;  /* 0xff8000000b0b7808 */ /* 0x000fe40004000000 */
[----:B------:R-:W-:Y:S02]  /*15660*/  LOP3.LUT P0, RZ, R229, 0x20000, RZ, 0xc0, !PT ;  /* 0x00020000e5ff7812 */ /* 0x000fe4000780c0ff */
[----:B------:R-:W-:Y:S02]  /*15670*/  FMNMX.FTZ R126, R20, R126, !PT ;  /* 0x0000007e147e7209 */ /* 0x000fe40007810000 */
        /* <DEDUP_REMOVED lines=8> */
[----:B------:R-:W-:Y:S02]  /*15700*/  LOP3.LUT P2, RZ, R229, 0x2000, RZ, 0xc0, !PT ;  /* 0x00002000e5ff7812 */ /* 0x000fe4000784c0ff */
[----:B------:R-:W-:Y:S02]  /*15710*/  ISETP.LT.OR P0, PT, R2, 0xa, P0 ;  /* 0x0000000a0200780c */ /* 0x000fe40000701670 */
[----:B------:R-:W-:Y:S02]  /*15720*/  FMNMX.FTZ R126, R185, R126, !PT ;  /* 0x0000007eb97e7209 */ /* 0x000fe40007810000 */
[----:B------:R-:W-:Y:S02]  /*15730*/  FSEL R15, R15, -INF , !P0 ;  /* 0xff8000000f0f7808 */ /* 0x000fe40004000000 */
[C---:B------:R-:W-:Y:S02]  /*15740*/  LOP3.LUT P0, RZ, R229.reuse, 0x10000, RZ, 0xc0, !PT ;  /* 0x00010000e5ff7812 */ /* 0x040fe4000780c0ff */
[----:B------:R-:W-:Y:S02]  /*15750*/  FMNMX.FTZ R126, R186, R126, !PT ;  /* 0x0000007eba7e7209 */ /* 0x000fe40007810000 */
[----:B------:R-:W-:Y:S02]  /*15760*/  ISETP.GT.AND P0, PT, R0, 0x10, !P0 ;  /* 0x000000100000780c */ /* 0x000fe40004704270 */
[----:B------:R-:W-:Y:S02]  /*15770*/  LOP3.LUT P1, RZ, R229, 0x1000, RZ, 0xc0, !PT ;  /* 0x00001000e5ff7812 */ /* 0x000fe4000782c0ff */
        /* <DEDUP_REMOVED lines=34> */
[C---:B------:R-:W-:Y:S02]  /*159a0*/  LOP3.LUT P0, RZ, R229.reuse, 0x400, RZ, 0xc0, !PT ;  /* 0x00000400e5ff7812 */ /* 0x040fe4000780c0ff */
        /* <DEDUP_REMOVED lines=12> */
[----:B------:R-:W-:Y:S02]  /*15a70*/  FMNMX.FTZ R3, R187, R3, !PT ;  /* 0x00000003bb037209 */ /* 0x000fe40007810000 */
[----:B------:R-:W-:Y:S02]  /*15a80*/  FSEL R173, R47, -INF , !P0 ;  /* 0xff8000002fad7808 */ /* 0x000fe40004000000 */
[----:B------:R-:W-:Y:S02]  /*15a90*/  LOP3.LUT P0, RZ, R229, 0x100, RZ, 0xc0, !PT ;  /* 0x00000100e5ff7812 */ /* 0x000fe4000780c0ff */
        /* <DEDUP_REMOVED lines=10> */
[----:B------:R-:W-:Y:S01]  /*15b40*/  FMNMX.FTZ R4, R13, R4, !PT ;  /* 0x000000040d047209 */ /* 0x000fe20007810000 */
[----:B------:R-:W1:Y:S01]  /*15b50*/  SHFL.BFLY PT, R5, R126, 0x2, 0x1f ;  /* 0x0c401f007e057f89 */ /* 0x000e6200000e0000 */
[----:B------:R-:W-:Y:S02]  /*15b60*/  FSEL R174, R58, -INF , !P0 ;  /* 0xff8000003aae7808 */ /* 0x000fe40004000000 */
[----:B------:R-:W-:Y:S02]  /*15b70*/  LOP3.LUT P0, RZ, R229, 0x80, RZ, 0xc0, !PT ;  /* 0x00000080e5ff7812 */ /* 0x000fe4000780c0ff */
        /* <DEDUP_REMOVED lines=22> */
[----:B-1----:R-:W-:Y:S02]  /*15ce0*/  FMNMX.FTZ R126, R126, R5, !PT ;  /* 0x000000057e7e7209 */ /* 0x002fe40007810000 */
[----:B------:R-:W-:Y:S02]  /*15cf0*/  ISETP.GT.AND P0, PT, R0, 0x39, !P0 ;  /* 0x000000390000780c */ /* 0x000fe40004704270 */
[----:B------:R-:W-:Y:S01]  /*15d00*/  FMNMX.FTZ R3, R243, R3, !PT ;  /* 0x00000003f3037209 */ /* 0x000fe20007810000 */
[----:B------:R-:W1:Y:S01]  /*15d10*/  SHFL.BFLY PT, R5, R126, 0x1, 0x1f ;  /* 0x0c201f007e057f89 */ /* 0x000e6200000e0000 */
        /* <DEDUP_REMOVED lines=18> */
[----:B-1----:R-:W-:Y:S02]  /*15e40*/  FMNMX.FTZ R126, R126, R5, !PT ;  /* 0x000000057e7e7209 */ /* 0x002fe40007810000 */
[----:B------:R-:W-:Y:S02]  /*15e50*/  ISETP.LT.OR P0, PT, R2, 0x42, P0 ;  /* 0x000000420200780c */ /* 0x000fe40000701670 */
[----:B------:R-:W-:Y:S01]  /*15e60*/  LOP3.LUT P2, RZ, R229, 0x2, RZ, 0xc0, !PT ;  /* 0x00000002e5ff7812 */ /* 0x000fe2000784c0ff */
        /* <DEDUP_REMOVED lines=10> */
[----:B------:R-:W-:Y:S01]  /*15f10*/  FMNMX.FTZ R3, R250, R3, !PT ;  /* 0x00000003fa037209 */ /* 0x000fe20007810000 */
[--C-:B------:R-:W-:Y:S01]  /*15f20*/  FFMA.FTZ R5, R178, c[0x0][0x2d0], -R71.reuse ;  /* 0x0000b400b2057a23 */ /* 0x100fe20000010847 */
[----:B------:R-:W-:Y:S01]  /*15f30*/  FMNMX.FTZ R125, R49, R125, !PT ;  /* 0x0000007d317d7209 */ /* 0x000fe20007810000 */
[--C-:B------:R-:W-:Y:S01]  /*15f40*/  FFMA.FTZ R88, R191, c[0x0][0x2d0], -R71.reuse ;  /* 0x0000b400bf587a23 */ /* 0x100fe20000010847 */
[----:B------:R-:W-:Y:S01]  /*15f50*/  FMNMX.FTZ R124, R251, R3, !PT ;  /* 0x00000003fb7c7209 */ /* 0x000fe20007810000 */
[----:B------:R-:W-:Y:S01]  /*15f60*/  MUFU.EX2 R41, R5 ;  /* 0x0000000500297308 */ /* 0x000fe20000000800 */
[----:B------:R-:W-:Y:S01]  /*15f70*/  FMNMX.FTZ R3, R15, R4, !PT ;  /* 0x000000040f037209 */ /* 0x000fe20007810000 */
[--C-:B------:R-:W-:Y:S01]  /*15f80*/  FFMA.FTZ R4, R16, c[0x0][0x2d0], -R71.reuse ;  /* 0x0000b40010047a23 */ /* 0x100fe20000010847 */
[----:B------:R-:W-:Y:S01]  /*15f90*/  ISETP.LT.OR P0, PT, R2, 0x49, P0 ;  /* 0x000000490200780c */ /* 0x000fe20000701670 */
[----:B------:R-:W1:Y:S01]  /*15fa0*/  SHFL.BFLY PT, R6, R125, 0x2, 0x1f ;  /* 0x0c401f007d067f89 */ /* 0x000e6200000e0000 */
[----:B------:R-:W-:Y:S02]  /*15fb0*/  FMNMX.FTZ R3, R56, R3, !PT ;  /* 0x0000000338037209 */ /* 0x000fe40007810000 */
[----:B------:R-:W-:Y:S02]  /*15fc0*/  FSEL R235, R78, -INF , !P0 ;  /* 0xff8000004eeb7808 */ /* 0x000fe40004000000 */
[----:B------:R-:W-:Y:S01]  /*15fd0*/  FMNMX.FTZ R3, R57, R3, !PT ;  /* 0x0000000339037209 */ /* 0x000fe20007810000 */
[----:B------:R2:W-:Y:S01]  /*15fe0*/  MUFU.EX2 R25, R4 ;  /* 0x0000000400197308 */ /* 0x0005e20000000800 */
[----:B------:R-:W-:Y:S02]  /*15ff0*/  LOP3.LUT P1, RZ, R229, 0x1, RZ, 0xc0, !PT ;  /* 0x00000001e5ff7812 */ /* 0x000fe4000782c0ff */
[----:B------:R-:W-:Y:S02]  /*16000*/  FMNMX.FTZ R3, R60, R3, !PT ;  /* 0x000000033c037209 */ /* 0x000fe40007810000 */
[----:B------:R-:W-:Y:S02]  /*16010*/  ISETP.GT.AND P0, PT, R0, 0x49, !P1 ;  /* 0x000000490000780c */ /* 0x000fe40004f04270 */
[----:B------:R-:W-:Y:S02]  /*16020*/  FMNMX.FTZ R124, R50, R124, !PT ;  /* 0x0000007c327c7209 */ /* 0x000fe40007810000 */
[----:B------:R-:W-:Y:S02]  /*16030*/  ISETP.LT.OR P0, PT, R2, 0x4a, P0 ;  /* 0x0000004a0200780c */ /* 0x000fe40000701670 */
[----:B------:R-:W-:Y:S02]  /*16040*/  FMNMX.FTZ R124, R51, R124, !PT ;  /* 0x0000007c337c7209 */ /* 0x000fe40007810000 */
[----:B------:R-:W-:Y:S02]  /*16050*/  FSEL R238, R79, -INF , !P0 ;  /* 0xff8000004fee7808 */ /* 0x000fe40004000000 */
[----:B------:R-:W-:Y:S01]  /*16060*/  ISETP.GT.AND P0, PT, R0, 0x50, !P4 ;  /* 0x000000500000780c */ /* 0x000fe20006704270 */
[----:B------:R-:W3:Y:S01]  /*16070*/  SHFL.BFLY PT, R7, R124, 0x2, 0x1f ;  /* 0x0c401f007c077f89 */ /* 0x000ee200000e0000 */
[----:B------:R-:W-:Y:S02]  /*16080*/  LOP3.LUT P4, RZ, R229, 0x40, RZ, 0xc0, !PT ;  /* 0x00000040e5ff7812 */ /* 0x000fe4000788c0ff */
[----:B-1----:R-:W-:Y:S02]  /*16090*/  FMNMX.FTZ R125, R125, R6, !PT ;  /* 0x000000067d7d7209 */ /* 0x002fe40007810000 */
[----:B------:R-:W-:Y:S02]  /*160a0*/  ISETP.LT.OR P0, PT, R2, 0x51, P0 ;  /* 0x000000510200780c */ /* 0x000fe40000701670 */
[----:B------:R-:W-:Y:S01]  /*160b0*/  ISETP.GT.AND P3, PT, R0, 0x58, !P3 ;  /* 0x000000580000780c */ /* 0x000fe20005f64270 */
[----:B------:R-:W1:Y:S01]  /*160c0*/  SHFL.BFLY PT, R6, R125, 0x1, 0x1f ;  /* 0x0c201f007d067f89 */ /* 0x000e6200000e0000 */
[----:B--2---:R-:W-:Y:S01]  /*160d0*/  FMNMX.FTZ R4, R84, R3, !PT ;  /* 0x0000000354047209 */ /* 0x004fe20007810000 */
[--C-:B------:R-:W-:Y:S01]  /*160e0*/  FFMA.FTZ R3, R17, c[0x0][0x2d0], -R71.reuse ;  /* 0x0000b40011037a23 */ /* 0x100fe20000010847 */
[----:B------:R-:W-:Y:S02]  /*160f0*/  FSEL R242, R90, -INF , !P0 ;  /* 0xff8000005af27808 */ /* 0x000fe40004000000 */
[----:B------:R-:W-:Y:S01]  /*16100*/  FMNMX.FTZ R4, R96, R4, !PT ;  /* 0x0000000460047209 */ /* 0x000fe20007810000 */
[----:B------:R2:W-:Y:S01]  /*16110*/  MUFU.EX2 R40, R3 ;  /* 0x0000000300287308 */ /* 0x0005e20000000800 */
[----:B------:R-:W-:Y:S04]  /*16120*/  ISETP.GT.AND P0, PT, R0, 0x51, !P6 ;  /* 0x000000510000780c */ /* 0x000fe80007704270 */
[----:B------:R-:W-:Y:S04]  /*16130*/  ISETP.LT.OR P0, PT, R2, 0x52, P0 ;  /* 0x000000520200780c */ /* 0x000fe80000701670 */
[----:B------:R-:W-:Y:S02]  /*16140*/  FSEL R236, R91, -INF , !P0 ;  /* 0xff8000005bec7808 */ /* 0x000fe40004000000 */
[----:B---3--:R-:W-:Y:S02]  /*16150*/  FMNMX.FTZ R124, R124, R7, !PT ;  /* 0x000000077c7c7209 */ /* 0x008fe40007810000 */
[----:B------:R-:W-:Y:S02]  /*16160*/  ISETP.GT.AND P0, PT, R0, 0x59, !P4 ;  /* 0x000000590000780c */ /* 0x000fe40006704270 */
[C---:B------:R-:W-:Y:S01]  /*16170*/  ISETP.LT.OR P4, PT, R2.reuse, 0x59, P3 ;  /* 0x000000590200780c */ /* 0x040fe20001f81670 */
[----:B------:R-:W3:Y:S01]  /*16180*/  SHFL.BFLY PT, R5, R124, 0x1, 0x1f ;  /* 0x0c201f007c057f89 */ /* 0x000ee200000e0000 */
[----:B------:R-:W-:Y:S02]  /*16190*/  ISETP.LT.OR P3, PT, R2, 0x5a, P0 ;  /* 0x0000005a0200780c */ /* 0x000fe40000761670 */
[----:B-1----:R-:W-:Y:S02]  /*161a0*/  FMNMX.FTZ R125, R125, R6, !PT ;  /* 0x000000067d7d7209 */ /* 0x002fe40007810000 */
[----:B------:R-:W-:Y:S02]  /*161b0*/  FSEL R178, R94, -INF , !P4 ;  /* 0xff8000005eb27808 */ /* 0x000fe40006000000 */
[C---:B------:R-:W-:Y:S01]  /*161c0*/  FSETP.NEU.FTZ.AND P1, PT, R125.reuse, -INF , PT ;  /* 0xff8000007d00780b */ /* 0x040fe20003f3d000 */
[----:B------:R-:W-:Y:S01]  /*161d0*/  FMUL.FTZ R92, R125, c[0x0][0x2d0] ;  /* 0x0000b4007d5c7a20 */ /* 0x000fe20000410000 */
[----:B--2---:R-:W-:Y:S02]  /*161e0*/  FMNMX.FTZ R3, R99, R4, !PT ;  /* 0x0000000463037209 */ /* 0x004fe40007810000 */
[----:B------:R-:W-:Y:S02]  /*161f0*/  FSEL R70, R95, -INF , !P3 ;  /* 0xff8000005f467808 */ /* 0x000fe40005800000 */
[----:B------:R-:W-:Y:S02]  /*16200*/  FMNMX.FTZ R3, R172, R3, !PT ;  /* 0x00000003ac037209 */ /* 0x000fe40007810000 */
[----:B------:R-:W-:Y:S02]  /*16210*/  FSEL R92, R92, RZ, P1 ;  /* 0x000000ff5c5c7208 */ /* 0x000fe40000800000 */
[----:B------:R-:W-:Y:S01]  /*16220*/  FMNMX.FTZ R4, R173, R3, !PT ;  /* 0x00000003ad047209 */ /* 0x000fe20007810000 */
[----:B------:R-:W-:Y:S02]  /*16230*/  FFMA.FTZ R3, R179, c[0x0][0x2d0], -R71 ;  /* 0x0000b400b3037a23 */ /* 0x000fe40000010847 */
[--C-:B------:R-:W-:Y:S01]  /*16240*/  FFMA.FTZ R2, R181, c[0x0][0x2d0], -R92.reuse ;  /* 0x0000b400b5027a23 */ /* 0x100fe2000001085c */
[----:B------:R-:W-:Y:S01]  /*16250*/  FMNMX.FTZ R4, R174, R4, !PT ;  /* 0x00000004ae047209 */ /* 0x000fe20007810000 */
[----:B------:R1:W2:Y:S01]  /*16260*/  MUFU.EX2 R61, R3 ;  /* 0x00000003003d7308 */ /* 0x0002a20000000800 */
[--C-:B------:R-:W-:Y:S01]  /*16270*/  FFMA.FTZ R0, R180, c[0x0][0x2d0], -R92.reuse ;  /* 0x0000b400b4007a23 */ /* 0x100fe2000001085c */
[----:B------:R-:W-:Y:S01]  /*16280*/  MOV R180, R50 ;  /* 0x0000003200b47202 */ /* 0x000fe20000000f00 */
[--C-:B------:R-:W-:Y:S01]  /*16290*/  FFMA.FTZ R16, R184, c[0x0][0x2d0], -R92.reuse ;  /* 0x0000b400b8107a23 */ /* 0x100fe2000001085c */
[----:B------:R-:W-:Y:S01]  /*162a0*/  FMNMX.FTZ R4, R175, R4, !PT ;  /* 0x00000004af047209 */ /* 0x000fe20007810000 */
[----:B------:R-:W-:Y:S01]  /*162b0*/  IMAD.MOV.U32 R181, RZ, RZ, R51 ;  /* 0x000000ffffb57224 */ /* 0x000fe200078e0033 */
[----:B---3--:R-:W-:Y:S01]  /*162c0*/  FMNMX.FTZ R124, R124, R5, !PT ;  /* 0x000000057c7c7209 */ /* 0x008fe20007810000 */
[----:B------:R-:W-:Y:S03]  /*162d0*/  IMAD.MOV.U32 R179, RZ, RZ, R49 ;  /* 0x000000ffffb37224 */ /* 0x000fe600078e0031 */
[----:B------:R-:W-:Y:S01]  /*162e0*/  MUFU.EX2 R44, R0 ;  /* 0x00000000002c7308 */ /* 0x000fe20000000800 */
[C---:B------:R-:W-:Y:S01]  /*162f0*/  FMUL.FTZ R93, R124.reuse, c[0x0][0x2d0] ;  /* 0x0000b4007c5d7a20 */ /* 0x040fe20000410000 */
[----:B------:R-:W-:Y:S04]  /*16300*/  FSETP.NEU.FTZ.AND P0, PT, R124, -INF , PT ;  /* 0xff8000007c00780b */ /* 0x000fe80003f1d000 */
[----:B------:R-:W-:Y:S04]  /*16310*/  FSEL R93, R93, RZ, P0 ;  /* 0x000000ff5d5d7208 */ /* 0x000fe80000000000 */
[----:B------:R3:W4:Y:S01]  /*16320*/  MUFU.EX2 R76, R2 ;  /* 0x00000002004c7308 */ /* 0x0007220000000800 */
[--C-:B------:R-:W-:Y:S01]  /*16330*/  FFMA.FTZ R24, R24, c[0x0][0x2d0], -R93.reuse ;  /* 0x0000b40018187a23 */ /* 0x100fe2000001085d */
[----:B-1----:R-:W-:Y:S01]  /*16340*/  FMNMX.FTZ R3, R176, R4, !PT ;  /* 0x00000004b0037209 */ /* 0x002fe20007810000 */
[--C-:B------:R-:W-:Y:S01]  /*16350*/  FFMA.FTZ R4, R18, c[0x0][0x2d0], -R92.reuse ;  /* 0x0000b40012047a23 */ /* 0x100fe2000001085c */
[----:B--2---:R-:W-:Y:S02]  /*16360*/  F2FP.PACK_AB R74, R61, R41 ;  /* 0x000000293d4a723e */ /* 0x004fe400000000ff */
[----:B------:R-:W-:Y:S04]  /*16370*/  FMNMX.FTZ R3, R177, R3, !PT ;  /* 0x00000003b1037209 */ /* 0x000fe80007810000 */
[----:B------:R1:W-:Y:S10]  /*16380*/  MUFU.EX2 R28, R4 ;  /* 0x00000004001c7308 */ /* 0x0003f40000000800 */
[----:B------:R-:W-:Y:S01]  /*16390*/  MUFU.EX2 R29, R16 ;  /* 0x00000010001d7308 */ /* 0x000fe20000000800 */
[----:B---3--:R-:W-:Y:S01]  /*163a0*/  FFMA.FTZ R2, R8, c[0x0][0x2d0], -R93 ;  /* 0x0000b40008027a23 */ /* 0x008fe2000001085d */
[----:B----4-:R-:W-:Y:S01]  /*163b0*/  F2FP.PACK_AB R75, R76, R44 ;  /* 0x0000002c4c4b723e */ /* 0x010fe200000000ff */
[----:B------:R-:W-:Y:S02]  /*163c0*/  FFMA.FTZ R8, R32, c[0x0][0x2d0], -R71 ;  /* 0x0000b40020087a23 */ /* 0x000fe40000010847 */
[----:B------:R-:W-:Y:S05]  /*163d0*/  FFMA.FTZ R32, R34, c[0x0][0x2d0], -R93 ;  /* 0x0000b40022207a23 */ /* 0x000fea000001085d */
[----:B------:R-:W-:Y:S01]  /*163e0*/  MUFU.EX2 R23, R2 ;  /* 0x0000000200177308 */ /* 0x000fe20000000800 */
[----:B-1----:R-:W-:Y:S01]  /*163f0*/  FMNMX.FTZ R4, R209, R3, !PT ;  /* 0x00000003d1047209 */ /* 0x002fe20007810000 */
[--C-:B------:R-:W-:Y:S03]  /*16400*/  FFMA.FTZ R3, R19, c[0x0][0x2d0], -R92.reuse ;  /* 0x0000b40013037a23 */ /* 0x100fe6000001085c */
[----:B------:R-:W-:Y:S05]  /*16410*/  FMNMX.FTZ R4, R211, R4, !PT ;  /* 0x00000004d3047209 */ /* 0x000fea0007810000 */
[----:B------:R1:W-:Y:S10]  /*16420*/  MUFU.EX2 R81, R3 ;  /* 0x0000000300517308 */ /* 0x0003f40000000800 */
[----:B------:R-:W-:Y:S10]  /*16430*/  MUFU.EX2 R30, R8 ;  /* 0x00000008001e7308 */ /* 0x000ff40000000800 */
[----:B------:R-:W-:Y:S01]  /*16440*/  MUFU.EX2 R46, R24 ;  /* 0x00000018002e7308 */ /* 0x000fe20000000800 */
[----:B-1----:R-:W-:Y:S01]  /*16450*/  FMNMX.FTZ R3, R235, R4, !PT ;  /* 0x00000004eb037209 */ /* 0x002fe20007810000 */
[----:B------:R-:W-:Y:S03]  /*16460*/  FFMA.FTZ R4, R21, c[0x0][0x2d0], -R71 ;  /* 0x0000b40015047a23 */ /* 0x000fe60000010847 */
[----:B------:R-:W-:Y:S05]  /*16470*/  FMNMX.FTZ R3, R238, R3, !PT ;  /* 0x00000003ee037209 */ /* 0x000fea0007810000 */
[----:B------:R-:W-:Y:S01]  /*16480*/  MUFU.EX2 R82, R4 ;  /* 0x0000000400527308 */ /* 0x000fe20000000800 */
[----:B------:R-:W-:Y:S04]  /*16490*/  FMNMX.FTZ R3, R242, R3, !PT ;  /* 0x00000003f2037209 */ /* 0x000fe80007810000 */
[----:B------:R-:W-:Y:S01]  /*164a0*/  FMNMX.FTZ R0, R236, R3, !PT ;  /* 0x00000003ec007209 */ /* 0x000fe20007810000 */
[--C-:B------:R-:W-:Y:S03]  /*164b0*/  FFMA.FTZ R3, R9, c[0x0][0x2d0], -R93.reuse ;  /* 0x0000b40009037a23 */ /* 0x100fe6000001085d */
[----:B------:R-:W-:Y:S01]  /*164c0*/  FMNMX.FTZ R0, R178, R0, !PT ;  /* 0x00000000b2007209 */ /* 0x000fe20007810000 */
[----:B------:R1:W2:Y:S03]  /*164d0*/  MUFU.EX2 R80, R3 ;  /* 0x0000000300507308 */ /* 0x0002a60000000800 */
[----:B------:R-:W-:Y:S05]  /*164e0*/  FMNMX.FTZ R0, R70, R0, !PT ;  /* 0x0000000046007209 */ /* 0x000fea0007810000 */
[----:B------:R-:W3:Y:S01]  /*164f0*/  SHFL.BFLY PT, R2, R0, 0x2, 0x1f ;  /* 0x0c401f0000027f89 */ /* 0x000ee200000e0000 */
[----:B-1----:R-:W-:Y:S01]  /*16500*/  FFMA.FTZ R3, R12, c[0x0][0x2d0], -R93 ;  /* 0x0000b4000c037a23 */ /* 0x002fe2000001085d */
[----:B--2---:R-:W-:Y:S01]  /*16510*/  MOV R184, R80 ;  /* 0x0000005000b87202 */ /* 0x004fe20000000f00 */
[----:B------:R-:W-:Y:S02]  /*16520*/  FFMA.FTZ R12, R183, c[0x0][0x2d0], -R71 ;  /* 0x0000b400b70c7a23 */ /* 0x000fe40000010847 */
[----:B------:R1:W-:Y:S01]  /*16530*/  MUFU.EX2 R45, R3 ;  /* 0x00000003002d7308 */ /* 0x0003e20000000800 */
[----:B------:R-:W-:Y:S02]  /*16540*/  IMAD.MOV.U32 R183, RZ, RZ, R81 ;  /* 0x000000ffffb77224 */ /* 0x000fe400078e0051 */
[----:B-1----:R-:W-:Y:S07]  /*16550*/  FFMA.FTZ R3, R13, c[0x0][0x2d0], -R93 ;  /* 0x0000b4000d037a23 */ /* 0x002fee000001085d */
[----:B------:R1:W2:Y:S02]  /*16560*/  MUFU.EX2 R77, R3 ;  /* 0x00000003004d7308 */ /* 0x0002a40000000800 */
[----:B-1----:R-:W-:Y:S01]  /*16570*/  FFMA.FTZ R3, R20, c[0x0][0x2d0], -R71 ;  /* 0x0000b40014037a23 */ /* 0x002fe20000010847 */
[----:B--2---:R-:W-:Y:S07]  /*16580*/  F2FP.PACK_AB R66, R77, R45 ;  /* 0x0000002d4d42723e */ /* 0x004fee00000000ff */
[----:B------:R3:W-:Y:S02]  /*16590*/  MUFU.EX2 R83, R3 ;  /* 0x0000000300537308 */ /* 0x0007e40000000800 */
[----:B---3--:R-:W-:Y:S01]  /*165a0*/  FMNMX.FTZ R3, R0, R2, !PT ;  /* 0x0000000200037209 */ /* 0x008fe20007810000 */
[----:B------:R-:W-:Y:S01]  /*165b0*/  FFMA.FTZ R2, R22, c[0x0][0x2d0], -R92 ;  /* 0x0000b40016027a23 */ /* 0x000fe2000001085c */
[----:B------:R-:W-:Y:S06]  /*165c0*/  FSEL R0, R126, RZ, P2 ;  /* 0x000000ff7e007208 */ /* 0x000fec0001000000 */
[----:B------:R1:W-:Y:S01]  /*165d0*/  MUFU.EX2 R85, R2 ;  /* 0x0000000200557308 */ /* 0x0003e20000000800 */
[----:B------:R-:W2:Y:S01]  /*165e0*/  SHFL.BFLY PT, R4, R3, 0x1, 0x1f ;  /* 0x0c201f0003047f89 */ /* 0x000ea200000e0000 */
[----:B------:R-:W-:Y:S04]  /*165f0*/  FADD.FTZ R0, -R0, R127 ;  /* 0x0000007f00007221 */ /* 0x000fe80000010100 */
[----:B------:R-:W-:Y:S04]  /*16600*/  FMUL.FTZ R0, R0, c[0x0][0x2d0] ;  /* 0x0000b40000007a20 */ /* 0x000fe80000410000 */
[----:B------:R3:W4:Y:S01]  /*16610*/  MUFU.EX2 R69, R0 ;  /* 0x0000000000457308 */ /* 0x0007220000000800 */
[----:B-1----:R-:W-:Y:S02]  /*16620*/  FSEL R2, R125, RZ, P1 ;  /* 0x000000ff7d027208 */ /* 0x002fe40000800000 */
[----:B--2---:R-:W-:Y:S03]  /*16630*/  FMNMX.FTZ R3, R3, R4, !PT ;  /* 0x0000000403037209 */ /* 0x004fe60007810000 */
[----:B------:R-:W-:Y:S02]  /*16640*/  FADD.FTZ R2, -R2, R128 ;  /* 0x0000008002027221 */ /* 0x000fe40000010100 */
[----:B------:R-:W-:Y:S02]  /*16650*/  FMUL.FTZ R94, R3, c[0x0][0x2d0] ;  /* 0x0000b400035e7a20 */ /* 0x000fe40000410000 */
[----:B------:R-:W-:Y:S01]  /*16660*/  FMUL.FTZ R2, R2, c[0x0][0x2d0] ;  /* 0x0000b40002027a20 */ /* 0x000fe20000410000 */
[----:B---3--:R-:W-:Y:S01]  /*16670*/  FSEL R0, R124, RZ, P0 ;  /* 0x000000ff7c007208 */ /* 0x008fe20000000000 */
[----:B----4-:R-:W-:Y:S01]  /*16680*/  FMUL.FTZ R16, R69, R144 ;  /* 0x0000009045107220 */ /* 0x010fe20000410000 */
[----:B------:R-:W-:Y:S01]  /*16690*/  FSETP.NEU.FTZ.AND P0, PT, R3, -INF , PT ;  /* 0xff8000000300780b */ /* 0x000fe20003f1d000 */
[----:B------:R-:W1:Y:S01]  /*166a0*/  MUFU.EX2 R68, R2 ;  /* 0x0000000200447308 */ /* 0x000e620000000800 */
[C---:B------:R-:W-:Y:S02]  /*166b0*/  FMUL.FTZ R5, R69.reuse, R133 ;  /* 0x0000008545057220 */ /* 0x040fe40000410000 */
[----:B------:R-:W-:Y:S01]  /*166c0*/  FADD.FTZ R0, -R0, R129 ;  /* 0x0000008100007221 */ /* 0x000fe20000010100 */
[----:B------:R-:W-:Y:S01]  /*166d0*/  FSEL R94, R94, RZ, P0 ;  /* 0x000000ff5e5e7208 */ /* 0x000fe20000000000 */
[----:B------:R-:W-:Y:S01]  /*166e0*/  IMAD.MOV.U32 R144, RZ, RZ, R41 ;  /* 0x000000ffff907224 */ /* 0x000fe200078e0029 */
[----:B------:R-:W-:Y:S01]  /*166f0*/  MOV R129, R23 ;  /* 0x0000001700817202 */ /* 0x000fe20000000f00 */
[----:B------:R-:W-:Y:S01]  /*16700*/  FMUL.FTZ R0, R0, c[0x0][0x2d0] ;  /* 0x0000b40000007a20 */ /* 0x000fe20000410000 */
[----:B------:R-:W2:Y:S01]  /*16710*/  LDSM.16.MT88.4 R20, [R213+0x100] ;  /* 0x00010000d514783b */ /* 0x000ea20000004200 */
[----:B------:R-:W-:Y:S01]  /*16720*/  FMUL.FTZ R17, R69, R145 ;  /* 0x0000009145117220 */ /* 0x000fe20000410000 */
[----:B------:R-:W-:Y:S01]  /*16730*/  MUFU.EX2 R133, R12 ;  /* 0x0000000c00857308 */ /* 0x000fe20000000800 */
[----:B------:R-:W-:Y:S01]  /*16740*/  F2FP.PACK_AB R64, R80, R129 ;  /* 0x000000815040723e */ /* 0x000fe200000000ff */
[--C-:B------:R-:W-:Y:S01]  /*16750*/  FFMA.FTZ R4, R14, c[0x0][0x2d0], -R94.reuse ;  /* 0x0000b4000e047a23 */ /* 0x100fe2000001085e */
[----:B------:R-:W-:Y:S01]  /*16760*/  MOV R145, R44 ;  /* 0x0000002c00917202 */ /* 0x000fe20000000f00 */
[----:B------:R-:W-:Y:S02]  /*16770*/  FFMA.FTZ R58, R57, c[0x0][0x2d0], -R94 ;  /* 0x0000b400393a7a23 */ /* 0x000fe4000001085e */
[----:B------:R-:W-:Y:S02]  /*16780*/  FMUL.FTZ R49, R69, R113 ;  /* 0x0000007145317220 */ /* 0x000fe40000410000 */
[----:B------:R-:W-:Y:S02]  /*16790*/  IMAD.MOV.U32 R113, RZ, RZ, R180 ;  /* 0x000000ffff717224 */ /* 0x000fe400078e00b4 */
[----:B------:R3:W4:Y:S01]  /*167a0*/  MUFU.EX2 R2, R0 ;  /* 0x0000000000027308 */ /* 0x0007220000000800 */
[--C-:B------:R-:W-:Y:S02]  /*167b0*/  FFMA.FTZ R62, R60, c[0x0][0x2d0], -R94.reuse ;  /* 0x0000b4003c3e7a23 */ /* 0x100fe4000001085e */
[----:B------:R-:W-:Y:S02]  /*167c0*/  FFMA.FTZ R44, R186, c[0x0][0x2d0], -R71 ;  /* 0x0000b400ba2c7a23 */ /* 0x000fe40000010847 */
[C---:B-1----:R-:W-:Y:S01]  /*167d0*/  FMUL.FTZ R18, R68.reuse, R146 ;  /* 0x0000009244127220 */ /* 0x042fe20000410000 */
[----:B------:R-:W-:Y:S01]  /*167e0*/  MOV R146, R45 ;  /* 0x0000002d00927202 */ /* 0x000fe20000000f00 */
[C---:B------:R-:W-:Y:S02]  /*167f0*/  FMUL.FTZ R19, R68.reuse, R147 ;  /* 0x0000009344137220 */ /* 0x040fe40000410000 */
[----:B------:R-:W-:Y:S01]  /*16800*/  IMAD.MOV.U32 R147, RZ, RZ, R61 ;  /* 0x000000ffff937224 */ /* 0x000fe200078e003d */
[----:B------:R1:W-:Y:S01]  /*16810*/  MUFU.EX2 R42, R4 ;  /* 0x00000004002a7308 */ /* 0x0003e20000000800 */
[C---:B------:R-:W-:Y:S02]  /*16820*/  FMUL.FTZ R6, R68.reuse, R134 ;  /* 0x0000008644067220 */ /* 0x040fe40000410000 */
[C---:B------:R-:W-:Y:S02]  /*16830*/  FMUL.FTZ R7, R68.reuse, R135 ;  /* 0x0000008744077220 */ /* 0x040fe40000410000 */
[C---:B------:R-:W-:Y:S02]  /*16840*/  FMUL.FTZ R34, R68.reuse, R162 ;  /* 0x000000a244227220 */ /* 0x040fe40000410000 */
[C---:B------:R-:W-:Y:S02]  /*16850*/  FMUL.FTZ R51, R68.reuse, R115 ;  /* 0x0000007344337220 */ /* 0x040fe40000410000 */
[----:B------:R-:W-:Y:S01]  /*16860*/  FMUL.FTZ R50, R68, R114 ;  /* 0x0000007244327220 */ /* 0x000fe20000410000 */
[----:B------:R5:W-:Y:S01]  /*16870*/  MUFU.EX2 R135, R32 ;  /* 0x0000002000877308 */ /* 0x000be20000000800 */
[----:B------:R-:W-:Y:S01]  /*16880*/  MOV R114, R179 ;  /* 0x000000b300727202 */ /* 0x000fe20000000f00 */
[--C-:B---3--:R-:W-:Y:S02]  /*16890*/  FFMA.FTZ R0, R10, c[0x0][0x2d0], -R94.reuse ;  /* 0x0000b4000a007a23 */ /* 0x108fe4000001085e */
[C---:B----4-:R-:W-:Y:S02]  /*168a0*/  FMUL.FTZ R8, R2.reuse, R136 ;  /* 0x0000008802087220 */ /* 0x050fe40000410000 */
[C---:B------:R-:W-:Y:S04]  /*168b0*/  FMUL.FTZ R9, R2.reuse, R137 ;  /* 0x0000008902097220 */ /* 0x040fe80000410000 */
[----:B------:R3:W-:Y:S01]  /*168c0*/  MUFU.EX2 R127, R0 ;  /* 0x00000000007f7308 */ /* 0x0007e20000000800 */
[C---:B------:R-:W-:Y:S02]  /*168d0*/  FMUL.FTZ R12, R2.reuse, R140 ;  /* 0x0000008c020c7220 */ /* 0x040fe40000410000 */
[C---:B------:R-:W-:Y:S02]  /*168e0*/  FMUL.FTZ R13, R2.reuse, R141 ;  /* 0x0000008d020d7220 */ /* 0x040fe40000410000 */
[--C-:B-1----:R-:W-:Y:S02]  /*168f0*/  FFMA.FTZ R4, R15, c[0x0][0x2d0], -R94.reuse ;  /* 0x0000b4000f047a23 */ /* 0x102fe4000001085e */
[C---:B------:R-:W-:Y:S01]  /*16900*/  FMUL.FTZ R24, R2.reuse, R152 ;  /* 0x0000009802187220 */ /* 0x040fe20000410000 */
[----:B------:R-:W-:Y:S01]  /*16910*/  MOV R152, R46 ;  /* 0x0000002e00987202 */ /* 0x000fe20000000f00 */
[C---:B------:R-:W-:Y:S01]  /*16920*/  FMUL.FTZ R41, R2.reuse, R105 ;  /* 0x0000006902297220 */ /* 0x040fe20000410000 */
[----:B------:R1:W4:Y:S01]  /*16930*/  MUFU.EX2 R95, R4 ;  /* 0x00000004005f7308 */ /* 0x0003220000000800 */
[C---:B------:R-:W-:Y:S02]  /*16940*/  FMUL.FTZ R45, R2.reuse, R109 ;  /* 0x0000006d022d7220 */ /* 0x040fe40000410000 */
[C---:B------:R-:W-:Y:S02]  /*16950*/  FMUL.FTZ R57, R2.reuse, R117 ;  /* 0x0000007502397220 */ /* 0x040fe40000410000 */
[----:B-----5:R-:W-:Y:S02]  /*16960*/  FMUL.FTZ R32, R69, R160 ;  /* 0x000000a045207220 */ /* 0x020fe40000410000 */
[C---:B------:R-:W-:Y:S02]  /*16970*/  FMUL.FTZ R60, R2.reuse, R168 ;  /* 0x000000a8023c7220 */ /* 0x040fe40000410000 */
[----:B------:R-:W-:Y:S01]  /*16980*/  FMUL.FTZ R61, R2, R169 ;  /* 0x000000a9023d7220 */ /* 0x000fe20000410000 */
[----:B------:R-:W-:Y:S01]  /*16990*/  MUFU.EX2 R137, R58 ;  /* 0x0000003a00897308 */ /* 0x000fe20000000800 */
[----:B---3--:R-:W-:Y:S09]  /*169a0*/  FFMA.FTZ R0, R11, c[0x0][0x2d0], -R94 ;  /* 0x0000b4000b007a23 */ /* 0x008ff2000001085e */
[----:B------:R3:W5:Y:S01]  /*169b0*/  MUFU.EX2 R128, R0 ;  /* 0x0000000000807308 */ /* 0x0007620000000800 */
[----:B-1----:R-:W-:Y:S01]  /*169c0*/  FFMA.FTZ R4, R182, c[0x0][0x2d0], -R92 ;  /* 0x0000b400b6047a23 */ /* 0x002fe2000001085c */
[----:B------:R-:W-:Y:S01]  /*169d0*/  MOV R182, R25 ;  /* 0x0000001900b67202 */ /* 0x000fe20000000f00 */
[----:B------:R-:W-:Y:S01]  /*169e0*/  FMUL.FTZ R25, R2, R153 ;  /* 0x0000009902197220 */ /* 0x000fe20000410000 */
[----:B----4-:R-:W-:Y:S01]  /*169f0*/  F2FP.PACK_AB R67, R95, R42 ;  /* 0x0000002a5f43723e */ /* 0x010fe200000000ff */
[----:B------:R-:W-:Y:S01]  /*16a00*/  IMAD.MOV.U32 R153, RZ, RZ, R85 ;  /* 0x000000ffff997224 */ /* 0x000fe200078e0055 */
[----:B------:R-:W-:Y:S04]  /*16a10*/  F2FP.PACK_AB R72, R40, R182 ;  /* 0x000000b62848723e */ /* 0x000fe800000000ff */
[----:B------:R1:W4:Y:S01]  /*16a20*/  MUFU.EX2 R43, R4 ;  /* 0x00000004002b7308 */ /* 0x0003220000000800 */
[----:B---3--:R-:W-:Y:S02]  /*16a30*/  FSEL R0, R3, RZ, P0 ;  /* 0x000000ff03007208 */ /* 0x008fe40000000000 */
[----:B-----5:R-:W-:Y:S03]  /*16a40*/  F2FP.PACK_AB R65, R128, R127 ;  /* 0x0000007f8041723e */ /* 0x020fe600000000ff */
[----:B------:R-:W-:Y:S02]  /*16a50*/  FADD.FTZ R0, -R0, R130 ;  /* 0x0000008200007221 */ /* 0x000fe40000010100 */
[----:B------:R-:W-:Y:S02]  /*16a60*/  IMAD.MOV.U32 R130, RZ, RZ, R28 ;  /* 0x000000ffff827224 */ /* 0x000fe400078e001c */
[----:B------:R-:W-:Y:S02]  /*16a70*/  FMUL.FTZ R0, R0, c[0x0][0x2d0] ;  /* 0x0000b40000007a20 */ /* 0x000fe40000410000 */
[----:B-1----:R-:W-:Y:S01]  /*16a80*/  FMUL.FTZ R4, R69, R132 ;  /* 0x0000008445047220 */ /* 0x002fe20000410000 */
[----:B------:R-:W-:Y:S01]  /*16a90*/  F2FP.PACK_AB R73, R81, R130 ;  /* 0x000000825149723e */ /* 0x000fe200000000ff */
[----:B------:R-:W-:Y:S02]  /*16aa0*/  IMAD.MOV.U32 R162, RZ, RZ, R130 ;  /* 0x000000ffffa27224 */ /* 0x000fe400078e0082 */
[----:B------:R-:W1:Y:S01]  /*16ab0*/  MUFU.EX2 R0, R0 ;  /* 0x0000000000007308 */ /* 0x000e620000000800 */
[----:B------:R-:W-:Y:S02]  /*16ac0*/  FFMA.FTZ R28, R33, c[0x0][0x2d0], -R93 ;  /* 0x0000b400211c7a23 */ /* 0x000fe4000001085d */
[----:B------:R-:W-:Y:S01]  /*16ad0*/  FMUL.FTZ R33, R69, R161 ;  /* 0x000000a145217220 */ /* 0x000fe20000410000 */
[-C--:B--2---:R-:W-:Y:S01]  /*16ae0*/  HMMA.16816.F32 R4, R72, R20.reuse, R4 ;  /* 0x000000144804723c */ /* 0x084fe20000001804 */
[----:B----4-:R-:W-:Y:S01]  /*16af0*/  IMAD.MOV.U32 R141, RZ, RZ, R43 ;  /* 0x000000ffff8d7224 */ /* 0x010fe200078e002b */
[----:B------:R-:W-:Y:S04]  /*16b00*/  MOV R161, R182 ;  /* 0x000000b600a17202 */ /* 0x000fe80000000f00 */
[----:B------:R2:W3:Y:S01]  /*16b10*/  MUFU.EX2 R47, R28 ;  /* 0x0000001c002f7308 */ /* 0x0004e20000000800 */
[C---:B-1----:R-:W-:Y:S02]  /*16b20*/  FMUL.FTZ R10, R0.reuse, R138 ;  /* 0x0000008a000a7220 */ /* 0x042fe40000410000 */
[C---:B------:R-:W-:Y:S03]  /*16b30*/  FMUL.FTZ R11, R0.reuse, R139 ;  /* 0x0000008b000b7220 */ /* 0x040fe60000410000 */
[----:B------:R-:W-:Y:S01]  /*16b40*/  MOV R139, R40 ;  /* 0x00000028008b7202 */ /* 0x000fe20000000f00 */
[C---:B------:R-:W-:Y:S01]  /*16b50*/  FMUL.FTZ R14, R0.reuse, R142 ;  /* 0x0000008e000e7220 */ /* 0x040fe20000410000 */
[----:B------:R-:W-:Y:S01]  /*16b60*/  MOV R142, R82 ;  /* 0x00000052008e7202 */ /* 0x000fe20000000f00 */
[C---:B------:R-:W-:Y:S01]  /*16b70*/  FMUL.FTZ R26, R0.reuse, R154 ;  /* 0x0000009a001a7220 */ /* 0x040fe20000410000 */
[----:B------:R-:W-:Y:S01]  /*16b80*/  MOV R154, R83 ;  /* 0x00000053009a7202 */ /* 0x000fe20000000f00 */
[C---:B------:R-:W-:Y:S01]  /*16b90*/  FMUL.FTZ R63, R0.reuse, R171 ;  /* 0x000000ab003f7220 */ /* 0x040fe20000410000 */
[C---:B------:R-:W-:Y:S01]  /*16ba0*/  HMMA.16816.F32 R8, R64.reuse, R20, R8 ;  /* 0x000000144008723c */ /* 0x040fe20000001808 */
[C---:B------:R-:W-:Y:S01]  /*16bb0*/  FMUL.FTZ R15, R0.reuse, R143 ;  /* 0x0000008f000f7220 */ /* 0x040fe20000410000 */
[----:B------:R-:W-:Y:S01]  /*16bc0*/  LDSM.16.MT88.4 R80, [R213+0x900] ;  /* 0x00090000d550783b */ /* 0x000fe20000004200 */
[----:B------:R-:W-:Y:S02]  /*16bd0*/  IMAD.MOV.U32 R171, RZ, RZ, R161 ;  /* 0x000000ffffab7224 */ /* 0x000fe400078e00a1 */
[----:B------:R-:W-:Y:S02]  /*16be0*/  FMUL.FTZ R27, R0, R155 ;  /* 0x0000009b001b7220 */ /* 0x000fe40000410000 */
[--C-:B------:R-:W-:Y:S01]  /*16bf0*/  FFMA.FTZ R20, R35, c[0x0][0x2d0], -R92.reuse ;  /* 0x0000b40023147a23 */ /* 0x100fe2000001085c */
[-C--:B------:R-:W-:Y:S01]  /*16c00*/  HMMA.16816.F32 R12, R64, R22.reuse, R12 ;  /* 0x00000016400c723c */ /* 0x080fe2000000180c */
[----:B------:R-:W-:Y:S02]  /*16c10*/  FMUL.FTZ R35, R68, R163 ;  /* 0x000000a344237220 */ /* 0x000fe40000410000 */
[----:B------:R1:W-:Y:S01]  /*16c20*/  MUFU.EX2 R132, R20 ;  /* 0x0000001400847308 */ /* 0x0003e20000000800 */
[----:B------:R-:W-:Y:S01]  /*16c30*/  MOV R163, R129 ;  /* 0x0000008100a37202 */ /* 0x000fe20000000f00 */
[----:B------:R-:W-:Y:S02]  /*16c40*/  FMUL.FTZ R21, R69, R149 ;  /* 0x0000009545157220 */ /* 0x000fe40000410000 */
[C---:B--2---:R-:W-:Y:S01]  /*16c50*/  FMUL.FTZ R28, R2.reuse, R156 ;  /* 0x0000009c021c7220 */ /* 0x044fe20000410000 */
[C---:B------:R-:W-:Y:S01]  /*16c60*/  HMMA.16816.F32 R16, R72.reuse, R22, R16 ;  /* 0x000000164810723c */ /* 0x040fe20000001810 */
[----:B------:R-:W-:Y:S03]  /*16c70*/  IMAD.MOV.U32 R156, RZ, RZ, R29 ;  /* 0x000000ffff9c7224 */ /* 0x000fe600078e001d */
[----:B------:R-:W-:Y:S01]  /*16c80*/  FMUL.FTZ R29, R2, R157 ;  /* 0x0000009d021d7220 */ /* 0x000fe20000410000 */
[----:B------:R-:W-:Y:S01]  /*16c90*/  MOV R157, R30 ;  /* 0x0000001e009d7202 */ /* 0x000fe20000000f00 */
[----:B------:R-:W-:Y:S01]  /*16ca0*/  FMUL.FTZ R30, R0, R158 ;  /* 0x0000009e001e7220 */ /* 0x000fe20000410000 */
[----:B------:R2:W-:Y:S01]  /*16cb0*/  MUFU.EX2 R149, R62 ;  /* 0x0000003e00957308 */ /* 0x0005e20000000800 */
[C---:B------:R-:W-:Y:S04]  /*16cc0*/  FMUL.FTZ R23, R68.reuse, R151 ;  /* 0x0000009744177220 */ /* 0x040fe80000410000 */
[----:B------:R-:W-:Y:S02]  /*16cd0*/  FMUL.FTZ R22, R68, R150 ;  /* 0x0000009644167220 */ /* 0x000fe40000410000 */
[C---:B------:R-:W-:Y:S02]  /*16ce0*/  FMUL.FTZ R31, R0.reuse, R159 ;  /* 0x0000009f001f7220 */ /* 0x040fe40000410000 */
[----:B------:R-:W-:Y:S01]  /*16cf0*/  FFMA.FTZ R40, R185, c[0x0][0x2d0], -R71 ;  /* 0x0000b400b9287a23 */ /* 0x000fe20000010847 */
[----:B------:R4:W-:Y:S01]  /*16d00*/  MUFU.EX2 R150, R44 ;  /* 0x0000002c00967308 */ /* 0x0009e20000000800 */
[C---:B------:R-:W-:Y:S02]  /*16d10*/  FMUL.FTZ R43, R0.reuse, R107 ;  /* 0x0000006b002b7220 */ /* 0x040fe40000410000 */
[C---:B-1----:R-:W-:Y:S01]  /*16d20*/  FMUL.FTZ R20, R69.reuse, R148 ;  /* 0x0000009445147220 */ /* 0x042fe20000410000 */
[----:B------:R-:W-:Y:S01]  /*16d30*/  MOV R148, R76 ;  /* 0x0000004c00947202 */ /* 0x000fe20000000f00 */
[----:B------:R-:W-:Y:S02]  /*16d40*/  IMAD.MOV.U32 R151, RZ, RZ, R77 ;  /* 0x000000ffff977224 */ /* 0x000fe400078e004d */
[----:B------:R-:W1:Y:S01]  /*16d50*/  LDSM.16.MT88.4 R76, [R215+0x100] ;  /* 0x00010000d74c783b */ /* 0x000e620000004200 */
[----:B------:R-:W-:Y:S02]  /*16d60*/  IMAD.MOV.U32 R169, RZ, RZ, R163 ;  /* 0x000000ffffa97224 */ /* 0x000fe400078e00a3 */
[-C--:B------:R-:W-:Y:S01]  /*16d70*/  HMMA.16816.F32 R20, R72, R36.reuse, R20 ;  /* 0x000000244814723c */ /* 0x080fe20000001814 */
[----:B------:R5:W-:Y:S01]  /*16d80*/  MUFU.EX2 R158, R88 ;  /* 0x00000058009e7308 */ /* 0x000be20000000800 */
[----:B---3--:R-:W-:Y:S02]  /*16d90*/  IMAD.MOV.U32 R159, RZ, RZ, R47 ;  /* 0x000000ffff9f7224 */ /* 0x008fe400078e002f */
[C---:B--2---:R-:W-:Y:S01]  /*16da0*/  FMUL.FTZ R62, R0.reuse, R170 ;  /* 0x000000aa003e7220 */ /* 0x044fe20000410000 */
[----:B------:R-:W-:Y:S01]  /*16db0*/  MOV R170, R162 ;  /* 0x000000a200aa7202 */ /* 0x000fe20000000f00 */
[C---:B------:R-:W-:Y:S02]  /*16dc0*/  FMUL.FTZ R46, R0.reuse, R110 ;  /* 0x0000006e002e7220 */ /* 0x040fe40000410000 */
[C---:B------:R-:W-:Y:S01]  /*16dd0*/  HMMA.16816.F32 R24, R64.reuse, R36, R24 ;  /* 0x000000244018723c */ /* 0x040fe20000001818 */
[C---:B------:R-:W-:Y:S02]  /*16de0*/  FMUL.FTZ R47, R0.reuse, R111 ;  /* 0x0000006f002f7220 */ /* 0x040fe40000410000 */
[----:B------:R2:W-:Y:S01]  /*16df0*/  MUFU.EX2 R138, R40 ;  /* 0x00000028008a7308 */ /* 0x0005e20000000800 */
[----:B------:R-:W-:Y:S02]  /*16e00*/  FMUL.FTZ R58, R0, R118 ;  /* 0x00000076003a7220 */ /* 0x000fe40000410000 */
[----:B----4-:R-:W-:Y:S02]  /*16e10*/  FMUL.FTZ R44, R2, R108 ;  /* 0x0000006c022c7220 */ /* 0x010fe40000410000 */
[-C--:B------:R-:W-:Y:S01]  /*16e20*/  HMMA.16816.F32 R28, R64, R38.reuse, R28 ;  /* 0x00000026401c723c */ /* 0x080fe2000000181c */
[----:B------:R-:W-:Y:S03]  /*16e30*/  FFMA.FTZ R36, R48, c[0x0][0x2d0], -R93 ;  /* 0x0000b40030247a23 */ /* 0x000fe6000001085d */
[----:B------:R-:W-:Y:S01]  /*16e40*/  FMUL.FTZ R37, R69, R101 ;  /* 0x0000006545257220 */ /* 0x000fe20000410000 */
[----:B------:R3:W-:Y:S01]  /*16e50*/  MUFU.EX2 R136, R36 ;  /* 0x0000002400887308 */ /* 0x0007e20000000800 */
[----:B------:R-:W-:Y:S02]  /*16e60*/  FFMA.FTZ R48, R187, c[0x0][0x2d0], -R92 ;  /* 0x0000b400bb307a23 */ /* 0x000fe4000001085c */
[C---:B------:R-:W-:Y:S01]  /*16e70*/  HMMA.16816.F32 R32, R72.reuse, R38, R32 ;  /* 0x000000264820723c */ /* 0x040fe20000001820 */
[----:B------:R-:W-:Y:S01]  /*16e80*/  IMAD.MOV.U32 R143, RZ, RZ, R42 ;  /* 0x000000ffff8f7224 */ /* 0x000fe200078e002a */
[----:B-----5:R-:W-:Y:S02]  /*16e90*/  LDSM.16.MT88.4 R88, [R214+0x900] ;  /* 0x00090000d658783b */ /* 0x020fe40000004200 */
[C---:B------:R-:W-:Y:S02]  /*16ea0*/  FMUL.FTZ R42, R0.reuse, R106 ;  /* 0x0000006a002a7220 */ /* 0x040fe40000410000 */
[----:B------:R-:W-:Y:S01]  /*16eb0*/  FMUL.FTZ R59, R0, R119 ;  /* 0x00000077003b7220 */ /* 0x000fe20000410000 */
[----:B------:R4:W-:Y:S01]  /*16ec0*/  MUFU.EX2 R140, R48 ;  /* 0x00000030008c7308 */ /* 0x0009e20000000800 */
[C---:B------:R-:W-:Y:S04]  /*16ed0*/  FMUL.FTZ R38, R68.reuse, R102 ;  /* 0x0000006644267220 */ /* 0x040fe80000410000 */
[----:B------:R-:W-:Y:S02]  /*16ee0*/  FMUL.FTZ R39, R68, R103 ;  /* 0x0000006744277220 */ /* 0x000fe40000410000 */
[----:B--2---:R-:W-:Y:S02]  /*16ef0*/  FMUL.FTZ R40, R2, R104 ;  /* 0x0000006802287220 */ /* 0x004fe40000410000 */
[C---:B---3--:R-:W-:Y:S07]  /*16f00*/  FMUL.FTZ R36, R69.reuse, R100 ;  /* 0x0000006445247220 */ /* 0x048fee0000410000 */
[-C--:B------:R-:W-:Y:S01]  /*16f10*/  HMMA.16816.F32 R36, R72, R52.reuse, R36 ;  /* 0x000000344824723c */ /* 0x080fe20000001824 */
[C---:B----4-:R-:W-:Y:S01]  /*16f20*/  FMUL.FTZ R48, R69.reuse, R112 ;  /* 0x0000007045307220 */ /* 0x050fe20000410000 */
[----:B------:R-:W-:Y:S06]  /*16f30*/  MOV R112, R181 ;  /* 0x000000b500707202 */ /* 0x000fec0000000f00 */
        /* <DEDUP_REMOVED lines=9> */
[----:B--2---:R-:W-:Y:S07]  /*16fd0*/  FMUL.FTZ R52, R69, R164 ;  /* 0x000000a445347220 */ /* 0x004fee0000410000 */
[-C--:B-1----:R-:W-:Y:S08]  /*16fe0*/  HMMA.16816.F32 R52, R72, R76.reuse, R52 ;  /* 0x0000004c4834723c */ /* 0x082ff00000001834 */
[C---:B------:R-:W-:Y:S07]  /*16ff0*/  HMMA.16816.F32 R56, R64.reuse, R76, R56 ;  /* 0x0000004c4038723c */ /* 0x040fee0000001838 */
[----:B------:R-:W-:Y:S01]  /*17000*/  FFMA.FTZ R76, R84, c[0x0][0x2d0], -R94 ;  /* 0x0000b400544c7a23 */ /* 0x000fe2000001085e */
[-C--:B------:R-:W-:Y:S01]  /*17010*/  HMMA.16816.F32 R60, R64, R78.reuse, R60 ;  /* 0x0000004e403c723c */ /* 0x080fe2000000183c */
[----:B---3--:R-:W-:Y:S01]  /*17020*/  F2FP.PACK_AB R77, R137, R134 ;  /* 0x00000086894d723e */ /* 0x008fe200000000ff */
[----:B------:R-:W1:Y:S01]  /*17030*/  LDSM.16.MT88.4 R84, [R216+0x900] ;  /* 0x00090000d854783b */ /* 0x000e620000004200 */
[----:B------:R2:W3:Y:S04]  /*17040*/  MUFU.EX2 R103, R76 ;  /* 0x0000004c00677308 */ /* 0x0004e80000000800 */
[C---:B------:R-:W-:Y:S02]  /*17050*/  FMUL.FTZ R64, R69.reuse, R120 ;  /* 0x0000007845407220 */ /* 0x040fe40000410000 */
[----:B------:R-:W-:Y:S02]  /*17060*/  FMUL.FTZ R65, R69, R121 ;  /* 0x0000007945417220 */ /* 0x000fe40000410000 */
[----:B------:R-:W4:Y:S01]  /*17070*/  LDL.LU R121, [R1+0x14] ;  /* 0x0000140001797983 */ /* 0x000f220000300800 */
[C---:B------:R-:W-:Y:S02]  /*17080*/  FMUL.FTZ R66, R68.reuse, R122 ;  /* 0x0000007a44427220 */ /* 0x040fe40000410000 */
[----:B------:R-:W-:Y:S01]  /*17090*/  FMUL.FTZ R67, R68, R123 ;  /* 0x0000007b44437220 */ /* 0x000fe20000410000 */
[----:B------:R-:W5:Y:S06]  /*170a0*/  LDL.LU R120, [R1+0x18] ;  /* 0x0000180001787983 */ /* 0x000f6c0000300800 */
[----:B------:R-:W-:Y:S01]  /*170b0*/  HMMA.16816.F32 R64, R72, R78, R64 ;  /* 0x0000004e4840723c */ /* 0x000fe20000001840 */
[--C-:B--2---:R-:W-:Y:S06]  /*170c0*/  FFMA.FTZ R76, R188, c[0x0][0x2d0], -R92.reuse ;  /* 0x0000b400bc4c7a23 */ /* 0x104fec000001085c */
[----:B------:R-:W-:Y:S02]  /*170d0*/  F2FP.PACK_AB R72, R142, R154 ;  /* 0x0000009a8e48723e */ /* 0x000fe400000000ff */
[----:B------:R-:W-:Y:S01]  /*170e0*/  F2FP.PACK_AB R73, R141, R153 ;  /* 0x000000998d49723e */ /* 0x000fe200000000ff */
[----:B------:R2:W-:Y:S02]  /*170f0*/  MUFU.EX2 R102, R76 ;  /* 0x0000004c00667308 */ /* 0x0005e40000000800 */
[----:B------:R-:W-:Y:S02]  /*17100*/  F2FP.PACK_AB R74, R133, R157 ;  /* 0x0000009d854a723e */ /* 0x000fe400000000ff */
[----:B------:R-:W-:Y:S02]  /*17110*/  F2FP.PACK_AB R75, R132, R156 ;  /* 0x0000009c844b723e */ /* 0x000fe400000000ff */
[----:B------:R-:W-:Y:S02]  /*17120*/  F2FP.PACK_AB R78, R136, R135 ;  /* 0x00000087884e723e */ /* 0x000fe400000000ff */
[----:B---3--:R-:W-:Y:S03]  /*17130*/  F2FP.PACK_AB R79, R103, R149 ;  /* 0x00000095674f723e */ /* 0x008fe600000000ff */
[-C--:B------:R-:W-:Y:S01]  /*17140*/  HMMA.16816.F32 R4, R72, R80.reuse, R4 ;  /* 0x000000504804723c */ /* 0x080fe20000001804 */
[----:B--2---:R-:W-:Y:S04]  /*17150*/  FFMA.FTZ R76, R189, c[0x0][0x2d0], -R71 ;  /* 0x0000b400bd4c7a23 */ /* 0x004fe80000010847 */
[----:B------:R2:W-:Y:S02]  /*17160*/  MUFU.EX2 R155, R76 ;  /* 0x0000004c009b7308 */ /* 0x0005e40000000800 */
[----:B--2---:R-:W-:Y:S07]  /*17170*/  F2FP.PACK_AB R76, R159, R152 ;  /* 0x000000989f4c723e */ /* 0x004fee00000000ff */
[C---:B------:R-:W-:Y:S07]  /*17180*/  HMMA.16816.F32 R8, R76.reuse, R80, R8 ;  /* 0x000000504c08723c */ /* 0x040fee0000001808 */
[--C-:B------:R-:W-:Y:S01]  /*17190*/  FFMA.FTZ R80, R192, c[0x0][0x2d0], -R92.reuse ;  /* 0x0000b400c0507a23 */ /* 0x100fe2000001085c */
[-C--:B------:R-:W-:Y:S03]  /*171a0*/  HMMA.16816.F32 R12, R76, R82.reuse, R12 ;  /* 0x000000524c0c723c */ /* 0x080fe6000000180c */
[----:B------:R2:W-:Y:S05]  /*171b0*/  MUFU.EX2 R107, R80 ;  /* 0x00000050006b7308 */ /* 0x0005ea0000000800 */
[C---:B------:R-:W-:Y:S08]  /*171c0*/  HMMA.16816.F32 R16, R72.reuse, R82, R16 ;  /* 0x000000524810723c */ /* 0x040ff00000001810 */
[-C--:B-1----:R-:W-:Y:S08]  /*171d0*/  HMMA.16816.F32 R20, R72, R84.reuse, R20 ;  /* 0x000000544814723c */ /* 0x082ff00000001814 */
[C---:B------:R-:W-:Y:S01]  /*171e0*/  HMMA.16816.F32 R24, R76.reuse, R84, R24 ;  /* 0x000000544c18723c */ /* 0x040fe20000001818 */
[----:B--2---:R-:W-:Y:S06]  /*171f0*/  FFMA.FTZ R80, R193, c[0x0][0x2d0], -R92 ;  /* 0x0000b400c1507a23 */ /* 0x004fec000001085c */
        /* <DEDUP_REMOVED lines=9> */
[--C-:B------:R-:W-:Y:S01]  /*17290*/  FFMA.FTZ R88, R99, c[0x0][0x2d0], -R94.reuse ;  /* 0x0000b40063587a23 */ /* 0x100fe2000001085e */
[-C--:B------:R-:W-:Y:S01]  /*172a0*/  HMMA.16816.F32 R44, R76, R90.reuse, R44 ;  /* 0x0000005a4c2c723c */ /* 0x080fe2000000182c */
[----:B--2---:R-:W-:Y:S06]  /*172b0*/  FFMA.FTZ R84, R194, c[0x0][0x2d0], -R71 ;  /* 0x0000b400c2547a23 */ /* 0x004fec0000010847 */
[----:B------:R2:W-:Y:S01]  /*172c0*/  MUFU.EX2 R111, R88 ;  /* 0x00000058006f7308 */ /* 0x0005e20000000800 */
[C---:B------:R-:W-:Y:S09]  /*172d0*/  HMMA.16816.F32 R48, R72.reuse, R90, R48 ;  /* 0x0000005a4830723c */ /* 0x040ff20000001830 */
[----:B------:R3:W3:Y:S03]  /*172e0*/  MUFU.EX2 R160, R84 ;  /* 0x0000005400a07308 */ /* 0x0006e60000000800 */
[----:B-1----:R-:W-:Y:S07]  /*172f0*/  FFMA.FTZ R80, R98, c[0x0][0x2d0], -R93 ;  /* 0x0000b40062507a23 */ /* 0x002fee000001085d */
[----:B------:R1:W-:Y:S01]  /*17300*/  MUFU.EX2 R100, R80 ;  /* 0x0000005000647308 */ /* 0x0003e20000000800 */
[----:B--2---:R-:W-:Y:S09]  /*17310*/  FFMA.FTZ R88, R172, c[0x0][0x2d0], -R94 ;  /* 0x0000b400ac587a23 */ /* 0x004ff2000001085e */
[----:B------:R2:W-:Y:S01]  /*17320*/  MUFU.EX2 R110, R88 ;  /* 0x00000058006e7308 */ /* 0x0005e20000000800 */
[----:B---3--:R-:W-:Y:S09]  /*17330*/  FFMA.FTZ R84, R195, c[0x0][0x2d0], -R71 ;  /* 0x0000b400c3547a23 */ /* 0x008ff20000010847 */
[----:B------:R3:W-:Y:S01]  /*17340*/  MUFU.EX2 R195, R84 ;  /* 0x0000005400c37308 */ /* 0x0007e20000000800 */
[----:B-1----:R-:W-:Y:S09]  /*17350*/  FFMA.FTZ R80, R131, c[0x0][0x2d0], -R93 ;  /* 0x0000b40083507a23 */ /* 0x002ff2000001085d */
[----:B------:R1:W1:Y:S01]  /*17360*/  MUFU.EX2 R105, R80 ;  /* 0x0000005000697308 */ /* 0x0002620000000800 */
[----:B--2---:R-:W-:Y:S02]  /*17370*/  FFMA.FTZ R88, R203, c[0x0][0x2d0], -R71 ;  /* 0x0000b400cb587a23 */ /* 0x004fe40000010847 */
[----:B------:R-:W-:Y:S07]  /*17380*/  IMAD.MOV.U32 R203, RZ, RZ, R150 ;  /* 0x000000ffffcb7224 */ /* 0x000fee00078e0096 */
[----:B------:R2:W-:Y:S01]  /*17390*/  MUFU.EX2 R191, R88 ;  /* 0x0000005800bf7308 */ /* 0x0005e20000000800 */
[----:B---3--:R-:W-:Y:S01]  /*173a0*/  FFMA.FTZ R84, R196, c[0x0][0x2d0], -R92 ;  /* 0x0000b400c4547a23 */ /* 0x008fe2000001085c */
[----:B------:R-:W-:Y:S01]  /*173b0*/  MOV R196, R160 ;  /* 0x000000a000c47202 */ /* 0x000fe20000000f00 */
[----:B------:R-:W-:Y:S02]  /*173c0*/  IMAD.MOV.U32 R160, RZ, RZ, R139 ;  /* 0x000000ffffa07224 */ /* 0x000fe400078e008b */
[----:B------:R-:W-:Y:S05]  /*173d0*/  IMAD.MOV.U32 R139, RZ, RZ, R95 ;  /* 0x000000ffff8b7224 */ /* 0x000fea00078e005f */
[----:B------:R3:W-:Y:S01]  /*173e0*/  MUFU.EX2 R194, R84 ;  /* 0x0000005400c27308 */ /* 0x0007e20000000800 */
[----:B------:R-:W-:Y:S02]  /*173f0*/  MOV R168, R160 ;  /* 0x000000a000a87202 */ /* 0x000fe40000000f00 */
[----:B------:R-:W-:Y:S08]  /*17400*/  LDSM.16.MT88.4 R160, [R216+0x2900] ;  /* 0x00290000d8a0783b */ /* 0x000ff00000004200 */
[----:B-1----:R-:W1:Y:S08]  /*17410*/  LDSM.16.MT88.4 R80, [R215+0x900] ;  /* 0x00090000d750783b */ /* 0x002e700000004200 */
[----:B--2---:R-:W-:Y:S01]  /*17420*/  LDSM.16.MT88.4 R88, [R214+0x1100] ;  /* 0x00110000d658783b */ /* 0x004fe20000004200 */
[--C-:B---3--:R-:W-:Y:S04]  /*17430*/  FFMA.FTZ R84, R96, c[0x0][0x2d0], -R94.reuse ;  /* 0x0000b40060547a23 */ /* 0x108fe8000001085e */
[----:B------:R2:W3:Y:S01]  /*17440*/  MUFU.EX2 R98, R84 ;  /* 0x0000005400627308 */ /* 0x0004e20000000800 */
[-C--:B-1----:R-:W-:Y:S02]  /*17450*/  HMMA.16816.F32 R52, R72, R80.reuse, R52 ;  /* 0x000000504834723c */ /* 0x082fe40000001834 */
[----:B--2---:R-:W1:Y:S06]  /*17460*/  LDSM.16.MT88.4 R84, [R213+0x1100] ;  /* 0x00110000d554783b */ /* 0x004e6c0000004200 */
[C---:B------:R-:W-:Y:S07]  /*17470*/  HMMA.16816.F32 R56, R76.reuse, R80, R56 ;  /* 0x000000504c38723c */ /* 0x040fee0000001838 */
[----:B------:R-:W-:Y:S01]  /*17480*/  FFMA.FTZ R80, R173, c[0x0][0x2d0], -R94 ;  /* 0x0000b400ad507a23 */ /* 0x000fe2000001085e */
[-C--:B------:R-:W-:Y:S03]  /*17490*/  HMMA.16816.F32 R60, R76, R82.reuse, R60 ;  /* 0x000000524c3c723c */ /* 0x080fe6000000183c */
[----:B------:R2:W1:Y:S01]  /*174a0*/  MUFU.EX2 R193, R80 ;  /* 0x0000005000c17308 */ /* 0x0004620000000800 */
[----:B----4-:R-:W-:Y:S03]  /*174b0*/  FFMA.FTZ R69, R69, R121, R171 ;  /* 0x0000007945457223 */ /* 0x010fe600000100ab */
[----:B------:R-:W-:Y:S01]  /*174c0*/  FFMA.FTZ R76, R198, c[0x0][0x2d0], -R92 ;  /* 0x0000b400c64c7a23 */ /* 0x000fe2000001085c */
[----:B------:R-:W-:Y:S01]  /*174d0*/  HMMA.16816.F32 R64, R72, R82, R64 ;  /* 0x000000524840723c */ /* 0x000fe20000001840 */
[----:B------:R-:W-:Y:S03]  /*174e0*/  IMAD.MOV.U32 R198, RZ, RZ, R158 ;  /* 0x000000ffffc67224 */ /* 0x000fe600078e009e */
[----:B------:R-:W-:Y:S01]  /*174f0*/  F2FP.PACK_AB R78, R104, R105 ;  /* 0x00000069684e723e */ /* 0x000fe200000000ff */
[----:B------:R4:W-:Y:S01]  /*17500*/  MUFU.EX2 R109, R76 ;  /* 0x0000004c006d7308 */ /* 0x0009e20000000800 */
[----:B---3--:R-:W-:Y:S01]  /*17510*/  F2FP.PACK_AB R77, R111, R98 ;  /* 0x000000626f4d723e */ /* 0x008fe200000000ff */
[----:B-----5:R-:W-:Y:S01]  /*17520*/  FFMA.FTZ R68, R68, R120, R170 ;  /* 0x0000007844447223 */ /* 0x020fe200000100aa */
[----:B------:R-:W-:Y:S01]  /*17530*/  F2FP.PACK_AB R72, R150, R138 ;  /* 0x0000008a9648723e */ /* 0x000fe200000000ff */
[----:B------:R-:W-:Y:S03]  /*17540*/  FADD.FTZ R69, R168, R69 ;  /* 0x00000045a8457221 */ /* 0x000fe60000010000 */
[----:B------:R-:W-:Y:S02]  /*17550*/  F2FP.PACK_AB R73, R102, R140 ;  /* 0x0000008c6649723e */ /* 0x000fe400000000ff */
[----:B------:R-:W-:Y:S02]  /*17560*/  F2FP.PACK_AB R75, R106, R107 ;  /* 0x0000006b6a4b723e */ /* 0x000fe400000000ff */
[----:B------:R-:W-:Y:S01]  /*17570*/  MOV R158, R183 ;  /* 0x000000b7009e7202 */ /* 0x000fe20000000f00 */
[----:B--2---:R-:W2:Y:S01]  /*17580*/  LDSM.16.MT88.4 R80, [R216+0x1100] ;  /* 0x00110000d850783b */ /* 0x004ea20000004200 */
[----:B-1----:R-:W-:Y:S02]  /*17590*/  F2FP.PACK_AB R79, R193, R110 ;  /* 0x0000006ec14f723e */ /* 0x002fe400000000ff */
[----:B------:R-:W-:Y:S01]  /*175a0*/  MOV R115, R158 ;  /* 0x0000009e00737202 */ /* 0x000fe20000000f00 */
[----:B------:R-:W-:Y:S04]  /*175b0*/  IMAD.MOV.U32 R158, RZ, RZ, R144 ;  /* 0x000000ffff9e7224 */ /* 0x000fe800078e0090 */
[----:B------:R-:W-:Y:S02]  /*175c0*/  FADD.FTZ R68, R115, R68 ;  /* 0x0000004473447221 */ /* 0x000fe40000010000 */
[----:B----4-:R-:W-:Y:S01]  /*175d0*/  FFMA.FTZ R76, R201, c[0x0][0x2d0], -R71 ;  /* 0x0000b400c94c7a23 */ /* 0x010fe20000010847 */
[----:B------:R-:W-:Y:S01]  /*175e0*/  MOV R201, R155 ;  /* 0x0000009b00c97202 */ /* 0x000fe20000000f00 */
[----:B------:R-:W-:Y:S02]  /*175f0*/  IMAD.MOV.U32 R155, RZ, RZ, R184 ;  /* 0x000000ffff9b7224 */ /* 0x000fe400078e00b8 */
[----:B------:R1:W-:Y:S01]  /*17600*/  MUFU.EX2 R192, R76 ;  /* 0x0000004c00c07308 */ /* 0x0003e20000000800 */
[----:B------:R-:W-:Y:S01]  /*17610*/  F2FP.PACK_AB R74, R198, R201 ;  /* 0x000000c9c64a723e */ /* 0x000fe200000000ff */
[----:B------:R-:W-:Y:S02]  /*17620*/  FADD.FTZ R69, R158, R69 ;  /* 0x000000459e457221 */ /* 0x000fe40000010000 */
[----:B------:R-:W-:Y:S04]  /*17630*/  IMAD.MOV.U32 R158, RZ, RZ, R139 ;  /* 0x000000ffff9e7224 */ /* 0x000fe800078e008b */
[-C--:B------:R-:W-:Y:S01]  /*17640*/  HMMA.16816.F32 R4, R72, R84.reuse, R4 ;  /* 0x000000544804723c */ /* 0x080fe20000001804 */
[----:B-1----:R-:W-:Y:S07]  /*17650*/  F2FP.PACK_AB R76, R100, R101 ;  /* 0x00000065644c723e */ /* 0x002fee00000000ff */
[C---:B------:R-:W-:Y:S07]  /*17660*/  HMMA.16816.F32 R8, R76.reuse, R84, R8 ;  /* 0x000000544c08723c */ /* 0x040fee0000001808 */
[--C-:B------:R-:W-:Y:S01]  /*17670*/  FFMA.FTZ R84, R204, c[0x0][0x2d0], -R92.reuse ;  /* 0x0000b400cc547a23 */ /* 0x100fe2000001085c */
[-C--:B------:R-:W-:Y:S01]  /*17680*/  HMMA.16816.F32 R12, R76, R86.reuse, R12 ;  /* 0x000000564c0c723c */ /* 0x080fe2000000180c */
[----:B------:R-:W-:Y:S02]  /*17690*/  MOV R204, R149 ;  /* 0x0000009500cc7202 */ /* 0x000fe40000000f00 */
[----:B------:R1:W-:Y:S05]  /*176a0*/  MUFU.EX2 R189, R84 ;  /* 0x0000005400bd7308 */ /* 0x0003ea0000000800 */
[C---:B------:R-:W-:Y:S08]  /*176b0*/  HMMA.16816.F32 R16, R72.reuse, R86, R16 ;  /* 0x000000564810723c */ /* 0x040ff00000001810 */
[-C--:B--2---:R-:W-:Y:S08]  /*176c0*/  HMMA.16816.F32 R20, R72, R80.reuse, R20 ;  /* 0x000000504814723c */ /* 0x084ff00000001814 */
[C---:B------:R-:W-:Y:S01]  /*176d0*/  HMMA.16816.F32 R24, R76.reuse, R80, R24 ;  /* 0x000000504c18723c */ /* 0x040fe20000001818 */
[----:B-1----:R-:W-:Y:S03]  /*176e0*/  FFMA.FTZ R84, R205, c[0x0][0x2d0], -R92 ;  /* 0x0000b400cd547a23 */ /* 0x002fe6000001085c */
[----:B------:R-:W-:Y:S03]  /*176f0*/  MOV R205, R140 ;  /* 0x0000008c00cd7202 */ /* 0x000fe60000000f00 */
[--C-:B------:R-:W-:Y:S01]  /*17700*/  FFMA.FTZ R80, R200, c[0x0][0x2d0], -R93.reuse ;  /* 0x0000b400c8507a23 */ /* 0x100fe2000001085d */
[-C--:B------:R-:W-:Y:S01]  /*17710*/  HMMA.16816.F32 R28, R76, R82.reuse, R28 ;  /* 0x000000524c1c723c */ /* 0x080fe2000000181c */
[----:B------:R1:W-:Y:S03]  /*17720*/  MUFU.EX2 R190, R84 ;  /* 0x0000005400be7308 */ /* 0x0003e60000000800 */
[----:B------:R-:W-:Y:S04]  /*17730*/  IMAD.MOV.U32 R200, RZ, RZ, R136 ;  /* 0x000000ffffc87224 */ /* 0x000fe800078e0088 */
[C---:B------:R-:W-:Y:S03]  /*17740*/  HMMA.16816.F32 R32, R72.reuse, R82, R32 ;  /* 0x000000524820723c */ /* 0x040fe60000001820 */
[----:B------:R2:W-:Y:S05]  /*17750*/  MUFU.EX2 R186, R80 ;  /* 0x0000005000ba7308 */ /* 0x0005ea0000000800 */
[-C--:B------:R-:W-:Y:S08]  /*17760*/  HMMA.16816.F32 R36, R72, R88.reuse, R36 ;  /* 0x000000584824723c */ /* 0x080ff00000001824 */
[C---:B------:R-:W-:Y:S01]  /*17770*/  HMMA.16816.F32 R40, R76.reuse, R88, R40 ;  /* 0x000000584c28723c */ /* 0x040fe20000001828 */
[--C-:B-1----:R-:W-:Y:S03]  /*17780*/  FFMA.FTZ R84, R197, c[0x0][0x2d0], -R93.reuse ;  /* 0x0000b400c5547a23 */ /* 0x102fe6000001085d */
[----:B------:R-:W-:Y:S01]  /*17790*/  MOV R197, R138 ;  /* 0x0000008a00c57202 */ /* 0x000fe20000000f00 */
[----:B------:R1:W-:Y:S02]  /*177a0*/  MUFU.EX2 R108, R84 ;  /* 0x00000054006c7308 */ /* 0x0003e40000000800 */
[--C-:B------:R-:W-:Y:S01]  /*177b0*/  FFMA.FTZ R88, R175, c[0x0][0x2d0], -R94.reuse ;  /* 0x0000b400af587a23 */ /* 0x100fe2000001085e */
[-C--:B------:R-:W-:Y:S01]  /*177c0*/  HMMA.16816.F32 R44, R76, R90.reuse, R44 ;  /* 0x0000005a4c2c723c */ /* 0x080fe2000000182c */
[--C-:B--2---:R-:W-:Y:S03]  /*177d0*/  FFMA.FTZ R80, R202, c[0x0][0x2d0], -R93.reuse ;  /* 0x0000b400ca507a23 */ /* 0x104fe6000001085d */
[----:B------:R-:W-:Y:S03]  /*177e0*/  MOV R202, R132 ;  /* 0x0000008400ca7202 */ /* 0x000fe60000000f00 */
[----:B------:R2:W-:Y:S01]  /*177f0*/  MUFU.EX2 R165, R88 ;  /* 0x0000005800a57308 */ /* 0x0005e20000000800 */
[C---:B------:R-:W-:Y:S09]  /*17800*/  HMMA.16816.F32 R48, R72.reuse, R90, R48 ;  /* 0x0000005a4830723c */ /* 0x040ff20000001830 */
[----:B------:R3:W4:Y:S03]  /*17810*/  MUFU.EX2 R187, R80 ;  /* 0x0000005000bb7308 */ /* 0x0007260000000800 */
[----:B-1----:R-:W-:Y:S01]  /*17820*/  FFMA.FTZ R84, R199, c[0x0][0x2d0], -R93 ;  /* 0x0000b400c7547a23 */ /* 0x002fe2000001085d */
[----:B------:R-:W-:Y:S06]  /*17830*/  MOV R199, R137 ;  /* 0x0000008900c77202 */ /* 0x000fec0000000f00 */
[----:B------:R1:W-:Y:S01]  /*17840*/  MUFU.EX2 R188, R84 ;  /* 0x0000005400bc7308 */ /* 0x0003e20000000800 */
[----:B--2---:R-:W-:Y:S09]  /*17850*/  FFMA.FTZ R88, R176, c[0x0][0x2d0], -R94 ;  /* 0x0000b400b0587a23 */ /* 0x004ff2000001085e */
[----:B------:R2:W-:Y:S01]  /*17860*/  MUFU.EX2 R164, R88 ;  /* 0x0000005800a47308 */ /* 0x0005e20000000800 */
[----:B---3--:R-:W-:Y:S02]  /*17870*/  FFMA.FTZ R80, R206, c[0x0][0x2d0], -R71 ;  /* 0x0000b400ce507a23 */ /* 0x008fe40000010847 */
[----:B------:R-:W-:Y:S07]  /*17880*/  IMAD.MOV.U32 R206, RZ, RZ, R133 ;  /* 0x000000ffffce7224 */ /* 0x000fee00078e0085 */
[----:B------:R3:W-:Y:S01]  /*17890*/  MUFU.EX2 R184, R80 ;  /* 0x0000005000b87308 */ /* 0x0007e20000000800 */
[----:B-1----:R-:W1:Y:S01]  /*178a0*/  LDSM.16.MT88.4 R84, [R215+0x1100] ;  /* 0x00110000d754783b */ /* 0x002e620000004200 */
[--C-:B--2---:R-:W-:Y:S01]  /*178b0*/  FFMA.FTZ R88, R240, c[0x0][0x2d0], -R71.reuse ;  /* 0x0000b400f0587a23 */ /* 0x104fe20000010847 */
[----:B------:R-:W-:Y:S07]  /*178c0*/  MOV R240, R143 ;  /* 0x0000008f00f07202 */ /* 0x000fee0000000f00 */
[----:B------:R2:W-:Y:S01]  /*178d0*/  MUFU.EX2 R181, R88 ;  /* 0x0000005800b57308 */ /* 0x0005e20000000800 */
[--C-:B---3--:R-:W-:Y:S01]  /*178e0*/  FFMA.FTZ R80, R207, c[0x0][0x2d0], -R71.reuse ;  /* 0x0000b400cf507a23 */ /* 0x108fe20000010847 */
[----:B------:R-:W-:Y:S08]  /*178f0*/  MOV R207, R134 ;  /* 0x0000008600cf7202 */ /* 0x000ff00000000f00 */
[----:B------:R3:W-:Y:S01]  /*17900*/  MUFU.EX2 R185, R80 ;  /* 0x0000005000b97308 */ /* 0x0007e20000000800 */
[----:B--2---:R-:W-:Y:S01]  /*17910*/  LDSM.16.MT88.4 R88, [R214+0x1900] ;  /* 0x00190000d658783b */ /* 0x004fe20000004200 */
[-C--:B-1----:R-:W-:Y:S08]  /*17920*/  HMMA.16816.F32 R52, R72, R84.reuse, R52 ;  /* 0x000000544834723c */ /* 0x082ff00000001834 */
[C---:B------:R-:W-:Y:S01]  /*17930*/  HMMA.16816.F32 R56, R76.reuse, R84, R56 ;  /* 0x000000544c38723c */ /* 0x040fe20000001838 */
[----:B---3--:R-:W-:Y:S03]  /*17940*/  FFMA.FTZ R80, R208, c[0x0][0x2d0], -R92 ;  /* 0x0000b400d0507a23 */ /* 0x008fe6000001085c */
[----:B------:R-:W-:Y:S01]  /*17950*/  MOV R208, R135 ;  /* 0x0000008700d07202 */ /* 0x000fe20000000f00 */
[----:B------:R1:W-:Y:S02]  /*17960*/  MUFU.EX2 R167, R80 ;  /* 0x0000005000a77308 */ /* 0x0003e40000000800 */
[----:B------:R-:W-:Y:S01]  /*17970*/  FFMA.FTZ R84, R177, c[0x0][0x2d0], -R94 ;  /* 0x0000b400b1547a23 */ /* 0x000fe2000001085e */
[-C--:B------:R-:W-:Y:S07]  /*17980*/  HMMA.16816.F32 R60, R76, R86.reuse, R60 ;  /* 0x000000564c3c723c */ /* 0x080fee000000183c */
[----:B------:R-:W-:Y:S01]  /*17990*/  FFMA.FTZ R76, R210, c[0x0][0x2d0], -R92 ;  /* 0x0000b400d24c7a23 */ /* 0x000fe2000001085c */
        /* <DEDUP_REMOVED lines=13> */
[----:B---3--:R-:W-:Y:S02]  /*17a70*/  FFMA.FTZ R76, R234, c[0x0][0x2d0], -R71 ;  /* 0x0000b400ea4c7a23 */ /* 0x008fe40000010847 */
[----:B------:R-:W-:Y:S05]  /*17a80*/  IMAD.MOV.U32 R234, RZ, RZ, R142 ;  /* 0x000000ffffea7224 */ /* 0x000fea00078e008e */
        /* <DEDUP_REMOVED lines=27> */
[----:B------:R3:W-:Y:S03]  /*17c40*/  MUFU.EX2 R174, R84 ;  /* 0x0000005400ae7308 */ /* 0x0007e60000000800 */
[----:B-1----:R-:W-:Y:S07]  /*17c50*/  FFMA.FTZ R80, R233, c[0x0][0x2d0], -R93 ;  /* 0x0000b400e9507a23 */ /* 0x002fee000001085d */
[----:B------:R1:W-:Y:S01]  /*17c60*/  MUFU.EX2 R118, R80 ;  /* 0x0000005000767308 */ /* 0x0003e20000000800 */
[--C-:B--2---:R-:W-:Y:S09]  /*17c70*/  FFMA.FTZ R88, R235, c[0x0][0x2d0], -R94.reuse ;  /* 0x0000b400eb587a23 */ /* 0x104ff2000001085e */
[----:B------:R2:W-:Y:S01]  /*17c80*/  MUFU.EX2 R96, R88 ;  /* 0x0000005800607308 */ /* 0x0005e20000000800 */
[----:B---3--:R-:W-:Y:S09]  /*17c90*/  FFMA.FTZ R84, R245, c[0x0][0x2d0], -R71 ;  /* 0x0000b400f5547a23 */ /* 0x008ff20000010847 */
[----:B------:R3:W4:Y:S01]  /*17ca0*/  MUFU.EX2 R175, R84 ;  /* 0x0000005400af7308 */ /* 0x0007220000000800 */
[----:B-1----:R-:W-:Y:S09]  /*17cb0*/  FFMA.FTZ R80, R237, c[0x0][0x2d0], -R93 ;  /* 0x0000b400ed507a23 */ /* 0x002ff2000001085d */
[----:B------:R1:W5:Y:S01]  /*17cc0*/  MUFU.EX2 R177, R80 ;  /* 0x0000005000b17308 */ /* 0x0003620000000800 */
[--C-:B--2---:R-:W-:Y:S09]  /*17cd0*/  FFMA.FTZ R88, R238, c[0x0][0x2d0], -R94.reuse ;  /* 0x0000b400ee587a23 */ /* 0x104ff2000001085e */
[----:B------:R2:W-:Y:S01]  /*17ce0*/  MUFU.EX2 R95, R88 ;  /* 0x00000058005f7308 */ /* 0x0005e20000000800 */
[----:B---3--:R-:W-:Y:S01]  /*17cf0*/  FFMA.FTZ R84, R209, c[0x0][0x2d0], -R94 ;  /* 0x0000b400d1547a23 */ /* 0x008fe2000001085e */
[----:B----4-:R-:W-:Y:S08]  /*17d00*/  F2FP.PACK_AB R120, R175, R174 ;  /* 0x000000aeaf78723e */ /* 0x010ff000000000ff */
[----:B------:R3:W4:Y:S01]  /*17d10*/  MUFU.EX2 R116, R84 ;  /* 0x0000005400747308 */ /* 0x0007220000000800 */
[----:B-1----:R-:W1:Y:S08]  /*17d20*/  LDSM.16.MT88.4 R80, [R215+0x1900] ;  /* 0x00190000d750783b */ /* 0x002e700000004200 */
[----:B--2---:R-:W-:Y:S08]  /*17d30*/  LDSM.16.MT88.4 R88, [R216+0x2100] ;  /* 0x00210000d858783b */ /* 0x004ff00000004200 */
[----:B---3--:R-:W2:Y:S01]  /*17d40*/  LDSM.16.MT88.4 R84, [R213+0x2100] ;  /* 0x00210000d554783b */ /* 0x008ea20000004200 */
[-C--:B-1----:R-:W-:Y:S08]  /*17d50*/  HMMA.16816.F32 R52, R72, R80.reuse, R52 ;  /* 0x000000504834723c */ /* 0x082ff00000001834 */
[C---:B------:R-:W-:Y:S07]  /*17d60*/  HMMA.16816.F32 R56, R76.reuse, R80, R56 ;  /* 0x000000504c38723c */ /* 0x040fee0000001838 */
[--C-:B------:R-:W-:Y:S01]  /*17d70*/  FFMA.FTZ R80, R249, c[0x0][0x2d0], -R71.reuse ;  /* 0x0000b400f9507a23 */ /* 0x100fe20000010847 */
[-C--:B------:R-:W-:Y:S01]  /*17d80*/  HMMA.16816.F32 R60, R76, R82.reuse, R60 ;  /* 0x000000524c3c723c */ /* 0x080fe2000000183c */
[----:B------:R-:W-:Y:S02]  /*17d90*/  FFMA.FTZ R71, R247, c[0x0][0x2d0], -R71 ;  /* 0x0000b400f7477a23 */ /* 0x000fe40000010847 */
[----:B------:R1:W-:Y:S04]  /*17da0*/  MUFU.EX2 R131, R80 ;  /* 0x0000005000837308 */ /* 0x0003e80000000800 */
[--C-:B------:R-:W-:Y:S01]  /*17db0*/  FFMA.FTZ R76, R246, c[0x0][0x2d0], -R92.reuse ;  /* 0x0000b400f64c7a23 */ /* 0x100fe2000001085c */
[----:B------:R-:W-:Y:S01]  /*17dc0*/  HMMA.16816.F32 R64, R72, R82, R64 ;  /* 0x000000524840723c */ /* 0x000fe20000001840 */
[----:B-----5:R-:W-:Y:S03]  /*17dd0*/  F2FP.PACK_AB R78, R176, R177 ;  /* 0x000000b1b04e723e */ /* 0x020fe600000000ff */
[----:B----4-:R-:W-:Y:S01]  /*17de0*/  F2FP.PACK_AB R77, R97, R116 ;  /* 0x00000074614d723e */ /* 0x010fe200000000ff */
[----:B------:R3:W-:Y:S01]  /*17df0*/  MUFU.EX2 R173, R76 ;  /* 0x0000004c00ad7308 */ /* 0x0007e20000000800 */
[----:B------:R-:W-:Y:S02]  /*17e00*/  F2FP.PACK_AB R79, R95, R96 ;  /* 0x000000605f4f723e */ /* 0x000fe400000000ff */
[----:B------:R-:W-:Y:S04]  /*17e10*/  F2FP.PACK_AB R72, R185, R184 ;  /* 0x000000b8b948723e */ /* 0x000fe800000000ff */
[----:B------:R-:W-:Y:S02]  /*17e20*/  F2FP.PACK_AB R73, R182, R167 ;  /* 0x000000a7b649723e */ /* 0x000fe400000000ff */
[----:B------:R-:W-:Y:S01]  /*17e30*/  F2FP.PACK_AB R74, R181, R180 ;  /* 0x000000b4b54a723e */ /* 0x000fe200000000ff */
[----:B------:R4:W5:Y:S01]  /*17e40*/  MUFU.EX2 R130, R71 ;  /* 0x0000004700827308 */ /* 0x0009620000000800 */
[----:B------:R-:W-:Y:S01]  /*17e50*/  F2FP.PACK_AB R75, R179, R119 ;  /* 0x00000077b34b723e */ /* 0x000fe200000000ff */
[----:B-1----:R-:W1:Y:S06]  /*17e60*/  LDSM.16.MT88.4 R80, [R214+0x2100] ;  /* 0x00210000d650783b */ /* 0x002e6c0000004200 */
[-C--:B--2---:R-:W-:Y:S01]  /*17e70*/  HMMA.16816.F32 R4, R72, R84.reuse, R4 ;  /* 0x000000544804723c */ /* 0x084fe20000001804 */
[--C-:B---3--:R-:W-:Y:S04]  /*17e80*/  FFMA.FTZ R76, R248, c[0x0][0x2d0], -R92.reuse ;  /* 0x0000b400f84c7a23 */ /* 0x108fe8000001085c */
[----:B------:R2:W3:Y:S01]  /*17e90*/  MUFU.EX2 R172, R76 ;  /* 0x0000004c00ac7308 */ /* 0x0004e20000000800 */
[--C-:B----4-:R-:W-:Y:S01]  /*17ea0*/  FFMA.FTZ R71, R252, c[0x0][0x2d0], -R92.reuse ;  /* 0x0000b400fc477a23 */ /* 0x110fe2000001085c */
[----:B-----5:R-:W-:Y:S01]  /*17eb0*/  F2FP.PACK_AB R122, R130, R131 ;  /* 0x00000083827a723e */ /* 0x020fe200000000ff */
[----:B------:R-:W-:Y:S07]  /*17ec0*/  FFMA.FTZ R92, R114, c[0x0][0x2d0], -R92 ;  /* 0x0000b400725c7a23 */ /* 0x000fee000001085c */
[----:B------:R4:W-:Y:S01]  /*17ed0*/  MUFU.EX2 R129, R71 ;  /* 0x0000004700817308 */ /* 0x0009e20000000800 */
[----:B------:R-:W-:Y:S01]  /*17ee0*/  IMAD.MOV.U32 R114, RZ, RZ, R155 ;  /* 0x000000ffff727224 */ /* 0x000fe200078e009b */
[----:B------:R-:W-:Y:S02]  /*17ef0*/  MOV R155, R151 ;  /* 0x00000097009b7202 */ /* 0x000fe40000000f00 */
[----:B------:R-:W-:Y:S06]  /*17f00*/  MOV R151, R145 ;  /* 0x0000009100977202 */ /* 0x000fec0000000f00 */
[----:B------:R-:W5:Y:S01]  /*17f10*/  MUFU.EX2 R99, R92 ;  /* 0x0000005c00637308 */ /* 0x000f620000000800 */
[----:B--2---:R-:W-:Y:S02]  /*17f20*/  F2FP.PACK_AB R76, R118, R117 ;  /* 0x00000075764c723e */ /* 0x004fe400000000ff */
[----:B---3--:R-:W-:Y:S05]  /*17f30*/  F2FP.PACK_AB R121, R172, R173 ;  /* 0x000000adac79723e */ /* 0x008fea00000000ff */
[C---:B------:R-:W-:Y:S01]  /*17f40*/  HMMA.16816.F32 R8, R76.reuse, R84, R8 ;  /* 0x000000544c08723c */ /* 0x040fe20000001808 */
[--C-:B----4-:R-:W-:Y:S04]  /*17f50*/  FFMA.FTZ R71, R250, c[0x0][0x2d0], -R93.reuse ;  /* 0x0000b400fa477a23 */ /* 0x110fe8000001085d */
[----:B------:R2:W-:Y:S03]  /*17f60*/  MUFU.EX2 R92, R71 ;  /* 0x00000047005c7308 */ /* 0x0005e60000000800 */
[-C--:B------:R-:W-:Y:S01]  /*17f70*/  HMMA.16816.F32 R12, R76, R86.reuse, R12 ;  /* 0x000000564c0c723c */ /* 0x080fe2000000180c */
[----:B-----5:R-:W-:Y:S07]  /*17f80*/  F2FP.PACK_AB R123, R99, R129 ;  /* 0x00000081637b723e */ /* 0x020fee00000000ff */
[C---:B------:R-:W-:Y:S01]  /*17f90*/  HMMA.16816.F32 R16, R72.reuse, R86, R16 ;  /* 0x000000564810723c */ /* 0x040fe20000001810 */
[----:B------:R-:W3:Y:S07]  /*17fa0*/  LDSM.16.MT88.4 R84, [R215+0x2100] ;  /* 0x00210000d754783b */ /* 0x000eee0000004200 */
[-C--:B------:R-:W-:Y:S01]  /*17fb0*/  HMMA.16816.F32 R20, R72, R88.reuse, R20 ;  /* 0x000000584814723c */ /* 0x080fe20000001814 */
[--C-:B--2---:R-:W-:Y:S07]  /*17fc0*/  FFMA.FTZ R71, R251, c[0x0][0x2d0], -R93.reuse ;  /* 0x0000b400fb477a23 */ /* 0x104fee000001085d */
[C---:B------:R-:W-:Y:S01]  /*17fd0*/  HMMA.16816.F32 R24, R76.reuse, R88, R24 ;  /* 0x000000584c18723c */ /* 0x040fe20000001818 */
[----:B------:R2:W4:Y:S07]  /*17fe0*/  MUFU.EX2 R88, R71 ;  /* 0x0000004700587308 */ /* 0x00052e0000000800 */
[-C--:B------:R-:W-:Y:S08]  /*17ff0*/  HMMA.16816.F32 R28, R76, R90.reuse, R28 ;  /* 0x0000005a4c1c723c */ /* 0x080ff0000000181c */
[C---:B------:R-:W-:Y:S01]  /*18000*/  HMMA.16816.F32 R32, R72.reuse, R90, R32 ;  /* 0x0000005a4820723c */ /* 0x040fe20000001820 */
[----:B------:R-:W5:Y:S04]  /*18010*/  LDL.LU R91, [R1+0x1c] ;  /* 0x00001c00015b7983 */ /* 0x000f680000300800 */
[----:B------:R-:W5:Y:S03]  /*18020*/  LDL.LU R90, [R1+0x24] ;  /* 0x00002400015a7983 */ /* 0x000f660000300800 */
[-C--:B-1----:R-:W-:Y:S01]  /*18030*/  HMMA.16816.F32 R36, R72, R80.reuse, R36 ;  /* 0x000000504824723c */ /* 0x082fe20000001824 */
[--C-:B--2---:R-:W-:Y:S03]  /*18040*/  FFMA.FTZ R71, R113, c[0x0][0x2d0], -R93.reuse ;  /* 0x0000b40071477a23 */ /* 0x104fe6000001085d */
[----:B------:R-:W-:Y:S01]  /*18050*/  MOV R113, R148 ;  /* 0x0000009400717202 */ /* 0x000fe20000000f00 */
[----:B------:R-:W-:Y:S01]  /*18060*/  FFMA.FTZ R93, R112, c[0x0][0x2d0], -R93 ;  /* 0x0000b400705d7a23 */ /* 0x000fe2000001085d */
[----:B------:R-:W-:Y:S01]  /*18070*/  MOV R148, R146 ;  /* 0x0000009200947202 */ /* 0x000fe20000000f00 */
[----:B------:R-:W-:Y:S01]  /*18080*/  IMAD.MOV.U32 R112, RZ, RZ, R147 ;  /* 0x000000ffff707224 */ /* 0x000fe200078e0093 */
[----:B------:R1:W-:Y:S01]  /*18090*/  MUFU.EX2 R89, R71 ;  /* 0x0000004700597308 */ /* 0x0003e20000000800 */
[----:B------:R-:W2:Y:S01]  /*180a0*/  LDSM.16.MT88.4 R144, [R213+0x2900] ;  /* 0x00290000d590783b */ /* 0x000ea20000004200 */
[C---:B------:R-:W-:Y:S02]  /*180b0*/  HMMA.16816.F32 R40, R76.reuse, R80, R40 ;  /* 0x000000504c28723c */ /* 0x040fe40000001828 */
[----:B------:R-:W-:Y:S02]  /*180c0*/  MOV R241, R113 ;  /* 0x0000007100f17202 */ /* 0x000fe40000000f00 */
[----:B------:R-:W-:Y:S02]  /*180d0*/  MOV R243, R112 ;  /* 0x0000007000f37202 */ /* 0x000fe40000000f00 */
[----:B----4-:R-:W-:Y:S02]  /*180e0*/  F2FP.PACK_AB R168, R88, R92 ;  /* 0x0000005c58a8723e */ /* 0x010fe400000000ff */
[----:B------:R-:W4:Y:S01]  /*180f0*/  MUFU.EX2 R93, R93 ;  /* 0x0000005d005d7308 */ /* 0x000f220000000800 */
[-C--:B------:R-:W-:Y:S08]  /*18100*/  HMMA.16816.F32 R44, R76, R82.reuse, R44 ;  /* 0x000000524c2c723c */ /* 0x080ff0000000182c */
[C---:B------:R-:W-:Y:S01]  /*18110*/  HMMA.16816.F32 R48, R72.reuse, R82, R48 ;  /* 0x000000524830723c */ /* 0x040fe20000001830 */
[--C-:B-1----:R-:W-:Y:S07]  /*18120*/  FFMA.FTZ R71, R242, c[0x0][0x2d0], -R94.reuse ;  /* 0x0000b400f2477a23 */ /* 0x102fee000001085e */
[-C--:B---3--:R-:W-:Y:S01]  /*18130*/  HMMA.16816.F32 R52, R72, R84.reuse, R52 ;  /* 0x000000544834723c */ /* 0x088fe20000001834 */
[----:B------:R1:W-:Y:S03]  /*18140*/  MUFU.EX2 R80, R71 ;  /* 0x0000004700507308 */ /* 0x0003e60000000800 */
[----:B----4-:R-:W-:Y:S04]  /*18150*/  F2FP.PACK_AB R170, R93, R89 ;  /* 0x000000595daa723e */ /* 0x010fe800000000ff */
[C---:B------:R-:W-:Y:S08]  /*18160*/  HMMA.16816.F32 R56, R76.reuse, R84, R56 ;  /* 0x000000544c38723c */ /* 0x040ff00000001838 */
[-C--:B------:R-:W-:Y:S08]  /*18170*/  HMMA.16816.F32 R60, R76, R86.reuse, R60 ;  /* 0x000000564c3c723c */ /* 0x080ff0000000183c */
[----:B------:R-:W-:Y:S01]  /*18180*/  HMMA.16816.F32 R64, R72, R86, R64 ;  /* 0x000000564840723c */ /* 0x000fe20000001840 */
[----:B-1----:R-:W-:Y:S04]  /*18190*/  FFMA.FTZ R71, R236, c[0x0][0x2d0], -R94 ;  /* 0x0000b400ec477a23 */ /* 0x002fe8000001085e */
[----:B------:R1:W-:Y:S03]  /*181a0*/  MUFU.EX2 R81, R71 ;  /* 0x0000004700517308 */ /* 0x0003e60000000800 */
[-C--:B--2---:R-:W-:Y:S07]  /*181b0*/  HMMA.16816.F32 R132, R120, R144.reuse, R4 ;  /* 0x000000907884723c */ /* 0x084fee0000001804 */
[----:B------:R-:W-:Y:S05]  /*181c0*/  FADD.FTZ R4, R243, R69 ;  /* 0x00000045f3047221 */ /* 0x000fea0000010000 */
[----:B------:R-:W-:Y:S02]  /*181d0*/  FADD.FTZ R6, R154, R4 ;  /* 0x000000049a067221 */ /* 0x000fe40000010000 */
[--C-:B-1----:R-:W-:Y:S02]  /*181e0*/  FFMA.FTZ R71, R178, c[0x0][0x2d0], -R94.reuse ;  /* 0x0000b400b2477a23 */ /* 0x102fe4000001085e */
[----:B------:R-:W-:Y:S04]  /*181f0*/  FFMA.FTZ R94, R70, c[0x0][0x2d0], -R94 ;  /* 0x0000b400465e7a23 */ /* 0x000fe8000001085e */
[----:B------:R-:W-:Y:S10]  /*18200*/  MUFU.EX2 R71, R71 ;  /* 0x0000004700477308 */ /* 0x000ff40000000800 */
[----:B------:R-:W1:Y:S02]  /*18210*/  MUFU.EX2 R94, R94 ;  /* 0x0000005e005e7308 */ /* 0x000e640000000800 */
[----:B-1----:R-:W-:Y:S01]  /*18220*/  F2FP.PACK_AB R171, R94, R71 ;  /* 0x000000475eab723e */ /* 0x002fe200000000ff */
[----:B-----5:R-:W-:Y:S01]  /*18230*/  FFMA.FTZ R2, R2, R91, R169 ;  /* 0x0000005b02027223 */ /* 0x020fe200000100a9 */
[----:B------:R-:W-:Y:S03]  /*18240*/  F2FP.PACK_AB R169, R81, R80 ;  /* 0x0000005051a9723e */ /* 0x000fe600000000ff */
[----:B------:R-:W-:Y:S02]  /*18250*/  FADD.FTZ R70, R114, R2 ;  /* 0x0000000272467221 */ /* 0x000fe40000010000 */
[----:B------:R-:W-:Y:S01]  /*18260*/  FADD.FTZ R2, R151, R68 ;  /* 0x0000004497027221 */ /* 0x000fe20000010000 */
[----:B------:R-:W1:Y:S01]  /*18270*/  LDSM.16.MT88.4 R112, [R214+0x2900] ;  /* 0x00290000d670783b */ /* 0x000e620000004200 */
[----:B------:R-:W-:Y:S01]  /*18280*/  FFMA.FTZ R68, R0, R90, R127 ;  /* 0x0000005a00447223 */ /* 0x000fe2000001007f */
[C---:B------:R-:W-:Y:S01]  /*18290*/  HMMA.16816.F32 R136, R168.reuse, R144, R8 ;  /* 0x00000090a888723c */ /* 0x040fe20000001808 */
[----:B------:R-:W-:Y:S02]  /*182a0*/  FADD.FTZ R0, R148, R70 ;  /* 0x0000004694007221 */ /* 0x000fe40000010000 */
[----:B------:R-:W-:Y:S02]  /*182b0*/  FADD.FTZ R2, R241, R2 ;  /* 0x00000002f1027221 */ /* 0x000fe40000010000 */
[----:B------:R-:W-:Y:S02]  /*182c0*/  FADD.FTZ R0, R155, R0 ;  /* 0x000000009b007221 */ /* 0x000fe40000010000 */
[----:B------:R-:W-:Y:S01]  /*182d0*/  FADD.FTZ R8, R128, R68 ;  /* 0x0000004480087221 */ /* 0x000fe20000010000 */
[-C--:B------:R-:W-:Y:S01]  /*182e0*/  HMMA.16816.F32 R140, R168, R146.reuse, R12 ;  /* 0x00000092a88c723c */ /* 0x080fe2000000180c */
[----:B------:R-:W-:Y:S03]  /*182f0*/  FADD.FTZ R7, R152, R0 ;  /* 0x0000000098077221 */ /* 0x000fe60000010000 */
[----:B------:R-:W-:Y:S01]  /*18300*/  FADD.FTZ R4, R240, R8 ;  /* 0x00000008f0047221 */ /* 0x000fe20000010000 */
[----:B------:R-:W-:Y:S01]  /*18310*/  MOV R128, R125 ;  /* 0x0000007d00807202 */ /* 0x000fe20000000f00 */
[----:B------:R-:W-:Y:S02]  /*18320*/  FADD.FTZ R5, R153, R2 ;  /* 0x0000000299057221 */ /* 0x000fe40000010000 */
[----:B------:R-:W-:Y:S01]  /*18330*/  FADD.FTZ R2, R234, R6 ;  /* 0x00000006ea027221 */ /* 0x000fe20000010000 */
[C---:B------:R-:W-:Y:S03]  /*18340*/  HMMA.16816.F32 R144, R120.reuse, R146, R16 ;  /* 0x000000927890723c */ /* 0x040fe60000001810 */
[----:B------:R-:W-:Y:S02]  /*18350*/  FADD.FTZ R7, R159, R7 ;  /* 0x000000079f077221 */ /* 0x000fe40000010000 */
[----:B------:R-:W-:Y:S02]  /*18360*/  FADD.FTZ R4, R158, R4 ;  /* 0x000000049e047221 */ /* 0x000fe40000010000 */
[----:B------:R-:W-:Y:S01]  /*18370*/  FADD.FTZ R0, R210, R5 ;  /* 0x00000005d2007221 */ /* 0x000fe20000010000 */
        /* <DEDUP_REMOVED lines=12> */
[----:B------:R-:W-:Y:S01]  /*18440*/  FADD.FTZ R0, R101, R8 ;  /* 0x0000000865007221 */ /* 0x000fe20000010000 */
[----:B------:R-:W2:Y:S01]  /*18450*/  LDSM.16.MT88.4 R4, [R215+0x2900] ;  /* 0x00290000d704783b */ /* 0x000ea20000004200 */
        /* <DEDUP_REMOVED lines=10> */
[----:B------:R-:W3:Y:S01]  /*18500*/  LDL R12, [R1+0x34] ;  /* 0x00003400010c7983 */ /* 0x000ee20000100800 */
[----:B------:R-:W-:Y:S02]  /*18510*/  FADD.FTZ R0, R100, R0 ;  /* 0x0000000064007221 */ /* 0x000fe40000010000 */
[----:B------:R-:W-:Y:S01]  /*18520*/  FADD.FTZ R2, R107, R2 ;  /* 0x000000026b027221 */ /* 0x000fe20000010000 */
[-C--:B-1----:R-:W-:Y:S01]  /*18530*/  HMMA.16816.F32 R100, R120, R112.reuse, R36 ;  /* 0x000000707864723c */ /* 0x082fe20000001824 */
        /* <DEDUP_REMOVED lines=8> */
[----:B------:R-:W-:Y:S01]  /*185c0*/  FADD.FTZ R2, R196, R10 ;  /* 0x0000000ac4027221 */ /* 0x000fe20000010000 */
[-C--:B------:R-:W-:Y:S03]  /*185d0*/  HMMA.16816.F32 R108, R168, R114.reuse, R44 ;  /* 0x00000072a86c723c */ /* 0x080fe6000000182c */
        /* <DEDUP_REMOVED lines=27> */
[----:B------:R-:W-:Y:S02]  /*18790*/  IMAD.MOV.U32 R127, RZ, RZ, R126 ;  /* 0x000000ffff7f7224 */ /* 0x000fe400078e007e */
        /* <DEDUP_REMOVED lines=17> */
[----:B------:R-:W-:Y:S01]  /*188b0*/  FADD.FTZ R6, R130, R0 ;  /* 0x0000000082067221 */ /* 0x000fe20000010000 */
[----:B------:R-:W-:Y:S01]  /*188c0*/  MOV R130, R3 ;  /* 0x0000000300827202 */ /* 0x000fe20000000f00 */
[----:B------:R-:W-:Y:S02]  /*188d0*/  FADD.FTZ R5, R99, R5 ;  /* 0x0000000563057221 */ /* 0x000fe40000010000 */
        /* <DEDUP_REMOVED lines=9> */
[C---:B---3--:R-:W-:Y:S02]  /*18970*/  ISETP.GT.AND P0, PT, R230.reuse, R12, PT ;  /* 0x0000000ce600720c */ /* 0x048fe40003f04270 */
[----:B------:R-:W-:Y:S11]  /*18980*/  IADD3 R230, R230, -0x1, RZ ;  /* 0xffffffffe6e67810 */ /* 0x000ff60007ffe0ff */
[----:B-1----:R-:W-:-:S05]  /*18990*/  @P0 BRA `(.L_x_455) ;  /* 0xffffa40000000947 */ /* 0x002fca000383ffff */
.L_x_438:
[----:B-1----:R-:W2:Y:S04]  /*189a0*/  LDL R4, [R1+0x2c] ;  /* 0x00002c0001047983 */ /* 0x002ea80000100800 */
[----:B------:R-:W3:Y:S01]  /*189b0*/  LDL R2, [R1+0x28] ;  /* 0x0000280001027983 */ /* 0x000ee20000100800 */
[----:B------:R-:W-:-:S02]  /*189c0*/  IMAD.MOV.U32 R0, RZ, RZ, c[0x0][0x2c4] ;  /* 0x0000b100ff007624 */ /* 0x000fc400078e00ff */
[----:B------:R-:W-:-:S03]  /*189d0*/  IMAD.MOV.U32 R5, RZ, RZ, c[0x0][0x32c] ;  /* 0x0000cb00ff057624 */ /* 0x000fc600078e00ff */
[----:B------:R-:W-:Y:S02]  /*189e0*/  ISETP.NE.AND P1, PT, R0, 0x1, PT ;  /* 0x000000010000780c */ /* 0x000fe40003f25270 */
[----:B------:R-:W1:Y:S01]  /*189f0*/  S2R R0, SR_CTAID.X ;  /* 0x0000000000007919 */ /* 0x000e620000002500 */
[----:B------:R-:W-:Y:S02]  /*18a00*/  ISETP.GE.AND P0, PT, R5, 0x1, PT ;  /* 0x000000010500780c */ /* 0x000fe40003f06270 */
[----:B-1----:R-:W-:Y:S01]  /*18a10*/  LEA R0, R0, 0x7f, 0x7 ;  /* 0x0000007f00007811 */ /* 0x002fe200078e38ff */
[----:B--2---:R-:W-:-:S07]  /*18a20*/  IMAD.MOV.U32 R6, RZ, RZ, R4 ;  /* 0x000000ffff067224 */ /* 0x004fce00078e0004 */
[----:B------:R-:W-:Y:S01]  /*18a30*/  @P1 IMAD.HI.U32 R4, R0, c[0x0][0x2c8], RZ ;  /* 0x0000b20000041a27 */ /* 0x000fe200078e00ff */
[----:B---3--:R-:W-:-:S04]  /*18a40*/  IADD3 R2, R2, 0x1, -R6 ;  /* 0x0000000102027810 */ /* 0x008fc80007ffe806 */
[----:B------:R-:W-:-:S05]  /*18a50*/  @P1 SHF.R.U32.HI R0, RZ, c[0x0][0x2cc], R4 ;  /* 0x0000b300ff001a19 */ /* 0x000fca0000011604 */
[----:B------:R-:W-:-:S05]  /*18a60*/  IMAD.IADD R0, R0, 0x1, R2 ;  /* 0x0000000100007824 */ /* 0x000fca00078e0202 */
        /* <DEDUP_REMOVED lines=11> */
.L_x_457:
[----:B------:R-:W-:-:S04]  /*18b20*/  MOV R4, c[0x0][0x32c] ;  /* 0x0000cb0000047a02 */ /* 0x000fc80000000f00 */
[----:B------:R-:W-:-:S13]  /*18b30*/  ISETP.NE.AND P0, PT, R4, 0x1, PT ;  /* 0x000000010400780c */ /* 0x000fda0003f05270 */
[----:B------:R-:W-:-:S05]  /*18b40*/  @P0 IMAD.HI.U32 R4, R0, c[0x0][0x330], RZ ;  /* 0x0000cc0000040a27 */ /* 0x000fca00078e00ff */
[----:B------:R-:W-:-:S05]  /*18b50*/  @P0 SHF.R.U32.HI R0, RZ, c[0x0][0x334], R4 ;  /* 0x0000cd00ff000a19 */ /* 0x000fca0000011604 */
.L_x_458:
[----:B------:R-:W-:-:S05]  /*18b60*/  IMAD R0, R0, c[0x0][0x32c], RZ ;  /* 0x0000cb0000007a24 */ /* 0x000fca00078e02ff */
[----:B------:R-:W-:-:S03]  /*18b70*/  IMNMX R2, R2, R0, !PT ;  /* 0x0000000002027217 */ /* 0x000fc60007800200 */
.L_x_456:
[----:B------:R-:W2:Y:S01]  /*18b80*/  LDL R4, [R1+0x4] ;  /* 0x0000040001047983 */ /* 0x000ea20000100800 */
[----:B------:R-:W-:-:S05]  /*18b90*/  IADD3 R2, R2, 0x5f, RZ ;  /* 0x0000005f02027810 */ /* 0x000fca0007ffe0ff */
[----:B------:R-:W-:-:S05]  /*18ba0*/  IMAD.HI R2, R2, 0x2aaaaaab, RZ ;  /* 0x2aaaaaab02027827 */ /* 0x000fca00078e02ff */
[----:B------:R-:W-:-:S04]  /*18bb0*/  SHF.R.U32.HI R0, RZ, 0x1f, R2 ;  /* 0x0000001fff007819 */ /* 0x000fc80000011602 */
[----:B------:R-:W-:-:S04]  /*18bc0*/  LEA.HI.SX32 R0, R2, R0, 0x1c ;  /* 0x0000000002007211 */ /* 0x000fc800078fe2ff */
[----:B--2---:R-:W-:-:S04]  /*18bd0*/  IMNMX R4, R4, R0, !PT ;  /* 0x0000000004047217 */ /* 0x004fc80007800200 */
[----:B------:R-:W-:Y:S01]  /*18be0*/  ISETP.GE.AND P0, PT, R230, R4, PT ;  /* 0x00000004e600720c */ /* 0x000fe20003f06270 */
[----:B------:R1:W-:-:S12]  /*18bf0*/  STL [R1], R4 ;  /* 0x0000000401007387 */ /* 0x0003d80000100800 */
[----:B------:R-:W-:Y:S05]  /*18c00*/  @!P0 BRA `(.L_x_459) ;  /* 0x0000370000008947 */ /* 0x000fea0003800000 */
[----:B------:R-:W-:Y:S01]  /*18c10*/  MOV R127, R125 ;  /* 0x0000007d007f7202 */ /* 0x000fe20000000f00 */
[----:B------:R-:W-:Y:S01]  /*18c20*/  IMAD.MOV.U32 R131, RZ, RZ, R3 ;  /* 0x000000ffff837224 */ /* 0x000fe200078e0003 */
[----:B------:R-:W-:Y:S01]  /*18c30*/  MOV R0, R126 ;  /* 0x0000007e00007202 */ /* 0x000fe20000000f00 */
[----:B------:R-:W-:Y:S01]  /*18c40*/  IMAD.MOV.U32 R232, RZ, RZ, R230 ;  /* 0x000000ffffe87224 */ /* 0x000fe200078e00e6 */
[----:B------:R-:W-:Y:S02]  /*18c50*/  MOV R130, R124 ;  /* 0x0000007c00827202 */ /* 0x000fe40000000f00 */
.L_x_460:
[----:B------:R-:W2:Y:S01]  /*18c60*/  LDL R230, [R1+0x4] ;  /* 0x0000040001e67983 */ /* 0x000ea20000100800 */
[----:B------:R-:W-:Y:S04]  /*18c70*/  DEPBAR.LE SB0, 0x0 ;  /* 0x000080000000791a */ /* 0x000fe80000000000 */
[----:B------:R-:W-:Y:S01]  /*18c80*/  BAR.SYNC.DEFER_BLOCKING 0x0 ;  /* 0x0000000000007b1d */ /* 0x000fe20000010000 */
[----:B------:R-:W-:Y:S02]  /*18c90*/  MOV R126, c[0x0][0x208] ;  /* 0x00008200007e7a02 */ /* 0x000fe40000000f00 */
[----:B------:R-:W-:Y:S05]  /*18ca0*/  MOV R233, c[0x0][0x1e0] ;  /* 0x0000780000e97a02 */ /* 0x000fea0000000f00 */
[----:B-----5:R-:W-:Y:S08]  /*18cb0*/  LDSM.16.M88.4 R96, [R219+0x6100] ;  /* 0x00610000db60783b */ /* 0x020ff00000000200 */
[----:B------:R-:W3:Y:S06]  /*18cc0*/  LDL.64 R202, [R1+0x50] ;  /* 0x0000500001ca7983 */ /* 0x000eec0000100a00 */
[----:B------:R-:W4:Y:S06]  /*18cd0*/  LDL.64 R200, [R1+0x58] ;  /* 0x0000580001c87983 */ /* 0x000f2c0000100a00 */
[----:B------:R-:W1:Y:S08]  /*18ce0*/  LDSM.16.M88.4 R16, [R212+0x3100] ;  /* 0x00310000d410783b */ /* 0x000e700000000200 */
[----:B------:R-:W1:Y:S08]  /*18cf0*/  LDSM.16.M88.4 R92, [R219+0x8100] ;  /* 0x00810000db5c783b */ /* 0x000e700000000200 */
[----:B------:R-:W1:Y:S08]  /*18d00*/  LDSM.16.M88.4 R32, [R212+0x3900] ;  /* 0x00390000d420783b */ /* 0x000e700000000200 */
[----:B------:R-:W1:Y:S08]  /*18d10*/  LDSM.16.M88.4 R48, [R212+0x4100] ;  /* 0x00410000d430783b */ /* 0x000e700000000200 */
[----:B------:R-:W1:Y:S02]  /*18d20*/  LDSM.16.M88.4 R64, [R212+0x4900] ;  /* 0x00490000d440783b */ /* 0x000e640000000200 */
[-C--:B-1----:R-:W-:Y:S06]  /*18d30*/  HMMA.16816.F32 R4, R96, R16.reuse, RZ ;  /* 0x000000106004723c */ /* 0x082fec00000018ff */
[----:B------:R-:W1:Y:S02]  /*18d40*/  LDSM.16.M88.4 R80, [R212+0x5100] ;  /* 0x00510000d450783b */ /* 0x000e640000000200 */
[C---:B------:R-:W-:Y:S06]  /*18d50*/  HMMA.16816.F32 R8, R92.reuse, R16, RZ ;  /* 0x000000105c08723c */ /* 0x040fec00000018ff */
[----:B------:R-:W1:Y:S02]  /*18d60*/  LDSM.16.M88.4 R172, [R212+0x5900] ;  /* 0x00590000d4ac783b */ /* 0x000e640000000200 */
[-C--:B------:R-:W-:Y:S06]  /*18d70*/  HMMA.16816.F32 R12, R92, R18.reuse, RZ ;  /* 0x000000125c0c723c */ /* 0x080fec00000018ff */
[----:B------:R-:W-:Y:S02]  /*18d80*/  LDSM.16.M88.4 R176, [R222+0x6100] ;  /* 0x00610000deb0783b */ /* 0x000fe40000000200 */
[C---:B------:R-:W-:Y:S06]  /*18d90*/  HMMA.16816.F32 R16, R96.reuse, R18, RZ ;  /* 0x000000126010723c */ /* 0x040fec00000018ff */
[----:B------:R-:W1:Y:S02]  /*18da0*/  LDSM.16.M88.4 R180, [R223] ;  /* 0x00000000dfb4783b */ /* 0x000e640000000200 */
[-C--:B------:R-:W-:Y:S06]  /*18db0*/  HMMA.16816.F32 R20, R96, R32.reuse, RZ ;  /* 0x000000206014723c */ /* 0x080fec00000018ff */
[----:B------:R-:W1:Y:S02]  /*18dc0*/  LDSM.16.M88.4 R184, [R222+0x8100] ;  /* 0x00810000deb8783b */ /* 0x000e640000000200 */
[C---:B------:R-:W-:Y:S06]  /*18dd0*/  HMMA.16816.F32 R24, R92.reuse, R32, RZ ;  /* 0x000000205c18723c */ /* 0x040fec00000018ff */
[----:B------:R-:W1:Y:S02]  /*18de0*/  LDSM.16.M88.4 R188, [R228] ;  /* 0x00000000e4bc783b */ /* 0x000e640000000200 */
[-C--:B------:R-:W-:Y:S06]  /*18df0*/  HMMA.16816.F32 R28, R92, R34.reuse, RZ ;  /* 0x000000225c1c723c */ /* 0x080fec00000018ff */
[----:B------:R-:W1:Y:S02]  /*18e00*/  LDSM.16.M88.4 R192, [R227] ;  /* 0x00000000e3c0783b */ /* 0x000e640000000200 */
[C---:B------:R-:W-:Y:S06]  /*18e10*/  HMMA.16816.F32 R32, R96.reuse, R34, RZ ;  /* 0x000000226020723c */ /* 0x040fec00000018ff */
[----:B------:R-:W4:Y:S06]  /*18e20*/  LDL.64 R236, [R1+0x40] ;  /* 0x0000400001ec7983 */ /* 0x000f2c0000100a00 */
[----:B------:R-:W4:Y:S01]  /*18e30*/  LDL.64 R234, [R1+0x48] ;  /* 0x0000480001ea7983 */ /* 0x000f220000100a00 */
        /* <DEDUP_REMOVED lines=17> */
[-C--:B------:R-:W-:Y:S08]  /*18f50*/  HMMA.16816.F32 R4, R176, R180.reuse, R4 ;  /* 0x000000b4b004723c */ /* 0x080ff00000001804 */
[C---:B------:R-:W-:Y:S08]  /*18f60*/  HMMA.16816.F32 R8, R184.reuse, R180, R8 ;  /* 0x000000b4b808723c */ /* 0x040ff00000001808 */
[-C--:B------:R-:W-:Y:S03]  /*18f70*/  HMMA.16816.F32 R12, R184, R182.reuse, R12 ;  /* 0x000000b6b80c723c */ /* 0x080fe6000000180c */
[----:B--2---:R-:W-:Y:S05]  /*18f80*/  ISETP.GT.AND P0, PT, R230, R232, PT ;  /* 0x000000e8e600720c */ /* 0x004fea0003f04270 */
[C---:B------:R-:W-:Y:S01]  /*18f90*/  HMMA.16816.F32 R16, R176.reuse, R182, R16 ;  /* 0x000000b6b010723c */ /* 0x040fe20000001810 */
[----:B------:R-:W2:Y:S07]  /*18fa0*/  LDSM.16.M88.4 R180, [R225] ;  /* 0x00000000e1b4783b */ /* 0x000eae0000000200 */
[-C--:B------:R-:W-:Y:S04]  /*18fb0*/  HMMA.16816.F32 R20, R176, R188.reuse, R20 ;  /* 0x000000bcb014723c */ /* 0x080fe80000001814 */
[----:B------:R-:W-:Y:S01]  /*18fc0*/  @!P0 SHF.R.S32.HI R2, RZ, 0x1f, R232 ;  /* 0x0000001fff028819 */ /* 0x000fe200000114e8 */
[----:B------:R-:W-:Y:S03]  /*18fd0*/  @!P0 IMAD.WIDE.U32 R124, R232, c[0x0][0x208], RZ ;  /* 0x00008200e87c8a25 */ /* 0x000fe600078e00ff */
[C---:B------:R-:W-:Y:S04]  /*18fe0*/  HMMA.16816.F32 R24, R184.reuse, R188, R24 ;  /* 0x000000bcb818723c */ /* 0x040fe80000001818 */
[----:B------:R-:W-:Y:S04]  /*18ff0*/  @!P0 IMAD R2, R2, c[0x0][0x208], RZ ;  /* 0x0000820002028a24 */ /* 0x000fe800078e02ff */
[-C--:B------:R-:W-:Y:S04]  /*19000*/  HMMA.16816.F32 R28, R184, R190.reuse, R28 ;  /* 0x000000beb81c723c */ /* 0x080fe8000000181c */
[----:B------:R-:W-:Y:S04]  /*19010*/  @!P0 IMAD R2, R232, c[0x0][0x20c], R2 ;  /* 0x00008300e8028a24 */ /* 0x000fe800078e0202 */
[C---:B------:R-:W-:Y:S01]  /*19020*/  HMMA.16816.F32 R32, R176.reuse, R190, R32 ;  /* 0x000000beb020723c */ /* 0x040fe20000001820 */
[----:B------:R-:W2:Y:S03]  /*19030*/  LDSM.16.M88.4 R188, [R224] ;  /* 0x00000000e0bc783b */ /* 0x000ea60000000200 */
[----:B---3--:R-:W-:Y:S02]  /*19040*/  @!P0 MOV R3, R203 ;  /* 0x000000cb00038202 */ /* 0x008fe40000000f00 */
[----:B------:R-:W-:Y:S02]  /*19050*/  @!P0 IADD3 R125, R125, R2, RZ ;  /* 0x000000027d7d8210 */ /* 0x000fe40007ffe0ff */
[-C--:B------:R-:W-:Y:S01]  /*19060*/  HMMA.16816.F32 R36, R176, R192.reuse, R36 ;  /* 0x000000c0b024723c */ /* 0x080fe20000001824 */
[----:B----4-:R-:W-:Y:S03]  /*19070*/  MOV R201, c[0x0][0x208] ;  /* 0x0000820000c97a02 */ /* 0x010fe60000000f00 */
[----:B------:R-:W-:Y:S02]  /*19080*/  @!P0 MOV R2, R200 ;  /* 0x000000c800028202 */ /* 0x000fe40000000f00 */
[----:B------:R-:W-:Y:S02]  /*19090*/  SHF.L.U32 R201, R201, 0x5, RZ ;  /* 0x00000005c9c97819 */ /* 0x000fe400000006ff */
[C---:B------:R-:W-:Y:S01]  /*190a0*/  HMMA.16816.F32 R40, R184.reuse, R192, R40 ;  /* 0x000000c0b828723c */ /* 0x040fe20000001828 */
[----:B------:R-:W-:Y:S03]  /*190b0*/  MOV R200, 0x5 ;  /* 0x0000000500c87802 */ /* 0x000fe60000000f00 */
[----:B------:R-:W-:Y:S01]  /*190c0*/  @!P0 IMAD.WIDE.U32 R2, R124, 0x60, R2 ;  /* 0x000000607c028825 */ /* 0x000fe200078e0002 */
[----:B------:R-:W-:Y:S03]  /*190d0*/  SHF.L.U64.HI R126, R126, R200, c[0x0][0x20c] ;  /* 0x000083007e7e7619 */ /* 0x000fe600000102c8 */
[-C--:B------:R-:W-:Y:S04]  /*190e0*/  HMMA.16816.F32 R44, R184, R194.reuse, R44 ;  /* 0x000000c2b82c723c */ /* 0x080fe8000000182c */
[----:B------:R-:W-:Y:S01]  /*190f0*/  @!P0 IMAD R124, R125, 0x60, RZ ;  /* 0x000000607d7c8824 */ /* 0x000fe200078e02ff */
[----:B------:R-:W-:Y:S03]  /*19100*/  @!P0 LEA R198, P1, R2, c[0x0][0x1f8], 0x1 ;  /* 0x00007e0002c68a11 */ /* 0x000fe600078208ff */
[C---:B------:R-:W-:Y:S04]  /*19110*/  HMMA.16816.F32 R48, R176.reuse, R194, R48 ;  /* 0x000000c2b030723c */ /* 0x040fe80000001830 */
[----:B------:R-:W-:Y:S02]  /*19120*/  @!P0 IADD3 R3, R3, R124, RZ ;  /* 0x0000007c03038210 */ /* 0x000fe40007ffe0ff */
[-C--:B------:R-:W-:Y:S02]  /*19130*/  @!P0 IADD3 R196, P2, R198, R201.reuse, RZ ;  /* 0x000000c9c6c48210 */ /* 0x080fe40007f5e0ff */
[-C--:B-1----:R-:W-:Y:S04]  /*19140*/  HMMA.16816.F32 R52, R176, R172.reuse, R52 ;  /* 0x000000acb034723c */ /* 0x082fe80000001834 */
[----:B------:R-:W-:Y:S02]  /*19150*/  @!P0 LEA.HI.X R199, R2, c[0x0][0x1fc], R3, 0x1, P1 ;  /* 0x00007f0002c78a11 */ /* 0x000fe400008f0c03 */
[-C--:B------:R-:W-:Y:S02]  /*19160*/  @!P0 IADD3 R128, P1, R196, R201.reuse, RZ ;  /* 0x000000c9c4808210 */ /* 0x080fe40007f3e0ff */
[C---:B------:R-:W-:Y:S01]  /*19170*/  HMMA.16816.F32 R56, R184.reuse, R172, R56 ;  /* 0x000000acb838723c */ /* 0x040fe20000001838 */
[----:B------:R-:W-:Y:S01]  /*19180*/  @!PT LDS RZ, [RZ] ;  /* 0x00000000fffff984 */ /* 0x000fe20000000800 */
[----:B------:R-:W-:Y:S01]  /*19190*/  @!PT LDS RZ, [RZ] ;  /* 0x00000000fffff984 */ /* 0x000fe20000000800 */
[----:B------:R-:W-:Y:S01]  /*191a0*/  @!PT LDS RZ, [RZ] ;  /* 0x00000000fffff984 */ /* 0x000fe20000000800 */
[----:B------:R1:W-:Y:S03]  /*191b0*/  @!P0 LDGSTS.E.BYPASS.LTC128B.128 [R231+0x100], [R198.64], !P5 ;  /* 0x00100000c6e78fae */ /* 0x0003e6000e901d48 */
[-C--:B------:R-:W-:Y:S02]  /*191c0*/  @!P0 IADD3.X R197, R199, R126.reuse, RZ, P2, !PT ;  /* 0x0000007ec7c58210 */ /* 0x080fe400017fe4ff */
[-C--:B------:R-:W-:Y:S02]  /*191d0*/  @!P0 IADD3 R124, P3, R128, R201.reuse, RZ ;  /* 0x000000c9807c8210 */ /* 0x080fe40007f7e0ff */
[-C--:B------:R-:W-:Y:S01]  /*191e0*/  HMMA.16816.F32 R60, R184, R174.reuse, R60 ;  /* 0x000000aeb83c723c */ /* 0x080fe2000000183c */
[----:B------:R1:W-:Y:S03]  /*191f0*/  @!P0 LDGSTS.E.BYPASS.LTC128B.128 [R231+0x900], [R196.64], !P5 ;  /* 0x00900000c4e78fae */ /* 0x0003e6000e901d48 */
[-C--:B------:R-:W-:Y:S02]  /*19200*/  @!P0 IADD3.X R129, R197, R126.reuse, RZ, P1, !PT ;  /* 0x0000007ec5818210 */ /* 0x080fe40000ffe4ff */
[-C--:B------:R-:W-:Y:S02]  /*19210*/  @!P0 IADD3 R2, P2, R124, R201.reuse, RZ ;  /* 0x000000c97c028210 */ /* 0x080fe40007f5e0ff */
[C---:B------:R-:W-:Y:S01]  /*19220*/  HMMA.16816.F32 R64, R176.reuse, R174, R64 ;  /* 0x000000aeb040723c */ /* 0x040fe20000001840 */
[----:B------:R3:W-:Y:S03]  /*19230*/  @!P0 LDGSTS.E.BYPASS.LTC128B.128 [R231+0x1100], [R128.64], !P5 ;  /* 0x0110000080e78fae */ /* 0x0007e6000e901d48 */
[-C--:B------:R-:W-:Y:S02]  /*19240*/  @!P0 IADD3.X R125, R129, R126.reuse, RZ, P3, !PT ;  /* 0x0000007e817d8210 */ /* 0x080fe40001ffe4ff */
[----:B------:R-:W-:Y:S02]  /*19250*/  @!P0 IADD3 R192, P1, R2, R201, RZ ;  /* 0x000000c902c08210 */ /* 0x000fe40007f3e0ff */
[-C--:B--2---:R-:W-:Y:S01]  /*19260*/  HMMA.16816.F32 R68, R176, R180.reuse, R68 ;  /* 0x000000b4b044723c */ /* 0x084fe20000001844 */
[----:B------:R2:W-:Y:S03]  /*19270*/  @!P0 LDGSTS.E.BYPASS.LTC128B.128 [R231+0x1900], [R124.64], !P5 ;  /* 0x019000007ce78fae */ /* 0x0005e6000e901d48 */
[-C--:B------:R-:W-:Y:S04]  /*19280*/  @!P0 IADD3.X R3, R125, R126.reuse, RZ, P2, !PT ;  /* 0x0000007e7d038210 */ /* 0x080fe800017fe4ff */
[C---:B------:R-:W-:Y:S01]  /*19290*/  HMMA.16816.F32 R72, R184.reuse, R180, R72 ;  /* 0x000000b4b848723c */ /* 0x040fe20000001848 */
[----:B------:R4:W-:Y:S03]  /*192a0*/  @!P0 LDGSTS.E.BYPASS.LTC128B.128 [R231+0x2100], [R2.64], !P5 ;  /* 0x0210000002e78fae */ /* 0x0009e6000e901d48 */
[----:B------:R-:W-:Y:S04]  /*192b0*/  @!P0 IADD3.X R193, R3, R126, RZ, P1, !PT ;  /* 0x0000007e03c18210 */ /* 0x000fe80000ffe4ff */
[-C--:B------:R-:W-:Y:S01]  /*192c0*/  HMMA.16816.F32 R76, R184, R182.reuse, R76 ;  /* 0x000000b6b84c723c */ /* 0x080fe2000000184c */
[----:B------:R2:W-:Y:S02]  /*192d0*/  @!P0 LDGSTS.E.BYPASS.LTC128B.128 [R231+0x2900], [R192.64], !P5 ;  /* 0x02900000c0e78fae */ /* 0x0005e4000e901d48 */
[C---:B------:R-:W-:Y:S02]  /*192e0*/  ISETP.GT.AND P0, PT, R232.reuse, R230, PT ;  /* 0x000000e6e800720c */ /* 0x040fe40003f04270 */
[----:B------:R-:W-:Y:S03]  /*192f0*/  IADD3 R230, R232, -0x1, RZ ;  /* 0xffffffffe8e67810 */ /* 0x000fe60007ffe0ff */
[C---:B------:R-:W-:Y:S01]  /*19300*/  HMMA.16816.F32 R80, R176.reuse, R182, R80 ;  /* 0x000000b6b050723c */ /* 0x040fe20000001850 */
[----:B-1----:R-:W-:Y:S07]  /*19310*/  LDSM.16.M88.4 R196, [R218+0x3100] ;  /* 0x00310000dac4783b */ /* 0x002fee0000000200 */
[-C--:B------:R-:W-:Y:S01]  /*19320*/  HMMA.16816.F32 R84, R176, R188.reuse, R84 ;  /* 0x000000bcb054723c */ /* 0x080fe20000001854 */
[----:B------:R-:W-:Y:S07]  /*19330*/  LDSM.16.M88.4 R200, [R220+0x8100] ;  /* 0x00810000dcc8783b */ /* 0x000fee0000000200 */
[C---:B------:R-:W-:Y:S01]  /*19340*/  HMMA.16816.F32 R88, R184.reuse, R188, R88 ;  /* 0x000000bcb858723c */ /* 0x040fe20000001858 */
[----:B------:R-:W0:Y:S07]  /*19350*/  LDGDEPBAR ;  /* 0x00000000000079af */ /* 0x000e2e0000000000 */
[-C--:B------:R-:W-:Y:S01]  /*19360*/  HMMA.16816.F32 R92, R184, R190.reuse, R92 ;  /* 0x000000beb85c723c */ /* 0x080fe2000000185c */
[----:B--2---:R-:W1:Y:S07]  /*19370*/  LDSM.16.M88.4 R192, [R220+0x6100] ;  /* 0x00610000dcc0783b */ /* 0x004e6e0000000200 */
[----:B------:R-:W-:Y:S01]  /*19380*/  HMMA.16816.F32 R96, R176, R190, R96 ;  /* 0x000000beb060723c */ /* 0x000fe20000001860 */
[----:B------:R-:W2:Y:S08]  /*19390*/  LDSM.16.M88.4 R204, [R218+0x3900] ;  /* 0x00390000dacc783b */ /* 0x000eb00000000200 */
[----:B------:R-:W2:Y:S08]  /*193a0*/  LDSM.16.M88.4 R208, [R218+0x4100] ;  /* 0x00410000dad0783b */ /* 0x000eb00000000200 */
[----:B------:R-:W2:Y:S08]  /*193b0*/  LDSM.16.M88.4 R172, [R218+0x4900] ;  /* 0x00490000daac783b */ /* 0x000eb00000000200 */
[----:B------:R-:W2:Y:S01]  /*193c0*/  LDSM.16.M88.4 R176, [R218+0x5100] ;  /* 0x00510000dab0783b */ /* 0x000ea20000000200 */
[-C--:B-1----:R-:W-:Y:S07]  /*193d0*/  HMMA.16816.F32 R4, R192, R196.reuse, R4 ;  /* 0x000000c4c004723c */ /* 0x082fee0000001804 */
[----:B------:R-:W1:Y:S01]  /*193e0*/  LDSM.16.M88.4 R180, [R218+0x5900] ;  /* 0x00590000dab4783b */ /* 0x000e620000000200 */
[C---:B------:R-:W-:Y:S07]  /*193f0*/  HMMA.16816.F32 R8, R200.reuse, R196, R8 ;  /* 0x000000c4c808723c */ /* 0x040fee0000001808 */
[----:B------:R-:W-:Y:S01]  /*19400*/  LDSM.16.M88.4 R184, [R221+0x6100] ;  /* 0x00610000ddb8783b */ /* 0x000fe20000000200 */
[-C--:B------:R-:W-:Y:S07]  /*19410*/  HMMA.16816.F32 R12, R200, R198.reuse, R12 ;  /* 0x000000c6c80c723c */ /* 0x080fee000000180c */
[----:B------:R-:W1:Y:S01]  /*19420*/  LDSM.16.M88.4 R188, [R217] ;  /* 0x00000000d9bc783b */ /* 0x000e620000000200 */
[C---:B------:R-:W-:Y:S07]  /*19430*/  HMMA.16816.F32 R16, R192.reuse, R198, R16 ;  /* 0x000000c6c010723c */ /* 0x040fee0000001810 */
[----:B------:R-:W-:Y:S01]  /*19440*/  LDSM.16.M88.4 R196, [R217+0x800] ;  /* 0x00080000d9c4783b */ /* 0x000fe20000000200 */
[-C--:B--2---:R-:W-:Y:S08]  /*19450*/  HMMA.16816.F32 R20, R192, R204.reuse, R20 ;  /* 0x000000ccc014723c */ /* 0x084ff00000001814 */
        /* <DEDUP_REMOVED lines=18> */
[----:B------:R-:W2:Y:S07]  /*19580*/  LDSM.16.M88.4 R176, [R217+0x2000] ;  /* 0x00200000d9b0783b */ /* 0x000eae0000000200 */
[-C--:B-1----:R-:W-:Y:S08]  /*19590*/  HMMA.16816.F32 R84, R192, R180.reuse, R84 ;  /* 0x000000b4c054723c */ /* 0x082ff00000001854 */
[C---:B------:R-:W-:Y:S08]  /*195a0*/  HMMA.16816.F32 R88, R200.reuse, R180, R88 ;  /* 0x000000b4c858723c */ /* 0x040ff00000001858 */
[-C--:B------:R-:W-:Y:S08]  /*195b0*/  HMMA.16816.F32 R92, R200, R182.reuse, R92 ;  /* 0x000000b6c85c723c */ /* 0x080ff0000000185c */
[----:B------:R-:W-:Y:S01]  /*195c0*/  HMMA.16816.F32 R96, R192, R182, R96 ;  /* 0x000000b6c060723c */ /* 0x000fe20000001860 */
[----:B------:R-:W1:Y:S01]  /*195d0*/  LDSM.16.M88.4 R180, [R217+0x2800] ;  /* 0x00280000d9b4783b */ /* 0x000e620000000200 */
[----:B------:R-:W-:Y:S06]  /*195e0*/  DEPBAR.LE SB0, 0x0 ;  /* 0x000080000000791a */ /* 0x000fec0000000000 */
[-C--:B------:R-:W-:Y:S01]  /*195f0*/  HMMA.16816.F32 R4, R184, R188.reuse, R4 ;  /* 0x000000bcb804723c */ /* 0x080fe20000001804 */
[----:B------:R-:W-:Y:S07]  /*19600*/  BAR.SYNC.DEFER_BLOCKING 0x0 ;  /* 0x0000000000007b1d */ /* 0x000fee0000010000 */
[C---:B--2---:R-:W-:Y:S08]  /*19610*/  HMMA.16816.F32 R8, R172.reuse, R188, R8 ;  /* 0x000000bcac08723c */ /* 0x044ff00000001808 */
[-C--:B------:R-:W-:Y:S08]  /*19620*/  HMMA.16816.F32 R12, R172, R190.reuse, R12 ;  /* 0x000000beac0c723c */ /* 0x080ff0000000180c */
[C---:B------:R-:W-:Y:S04]  /*19630*/  HMMA.16816.F32 R16, R184.reuse, R190, R16 ;  /* 0x000000beb810723c */ /* 0x040fe80000001810 */
[----:B----4-:R-:W-:Y:S02]  /*19640*/  FMNMX.FTZ R2, R4, R0, !PT ;  /* 0x0000000004027209 */ /* 0x010fe40007810000 */
        /* <DEDUP_REMOVED lines=80> */
[----:B---3--:R-:W1:Y:S01]  /*19b50*/  SHFL.BFLY PT, R129, R126, 0x2, 0x1f ;  /* 0x0c401f007e817f89 */ /* 0x008e6200000e0000 */
        /* <DEDUP_REMOVED lines=30> */
[----:B------:R-:W-:Y:S02]  /*19d40*/  FMNMX.FTZ R124, R47, R124, !PT ;  /* 0x0000007c2f7c7209 */ /* 0x000fe40007810000 */
[----:B--2---:R-:W-:Y:S02]  /*19d50*/  FMNMX.FTZ R3, R3, R125, !PT ;  /* 0x0000007d03037209 */ /* 0x004fe40007810000 */
[----:B------:R-:W-:Y:S03]  /*19d60*/  FMNMX.FTZ R124, R58, R124, !PT ;  /* 0x0000007c3a7c7209 */ /* 0x000fe60007810000 */
[----:B------:R-:W1:Y:S01]  /*19d70*/  SHFL.BFLY PT, R172, R3, 0x1, 0x1f ;  /* 0x0c201f0003ac7f89 */ /* 0x000e6200000e0000 */
[----:B------:R-:W-:Y:S02]  /*19d80*/  FMNMX.FTZ R124, R59, R124, !PT ;  /* 0x0000007c3b7c7209 */ /* 0x000fe40007810000 */
[----:B---3--:R-:W-:Y:S01]  /*19d90*/  FMNMX.FTZ R125, R2, R128, !PT ;  /* 0x00000080027d7209 */ /* 0x008fe20007810000 */
[----:B------:R-:W-:Y:S01]  /*19da0*/  FMUL.FTZ R2, R0, c[0x0][0x2d0] ;  /* 0x0000b40000027a20 */ /* 0x000fe20000410000 */
[----:B------:R-:W-:Y:S03]  /*19db0*/  FMNMX.FTZ R124, R62, R124, !PT ;  /* 0x0000007c3e7c7209 */ /* 0x000fe60007810000 */
[----:B------:R2:W3:Y:S01]  /*19dc0*/  MUFU.EX2 R129, R2 ;  /* 0x0000000200817308 */ /* 0x0004e20000000800 */
[----:B------:R-:W-:Y:S01]  /*19dd0*/  FMNMX.FTZ R124, R63, R124, !PT ;  /* 0x0000007c3f7c7209 */ /* 0x000fe20007810000 */
[----:B------:R-:W-:Y:S03]  /*19de0*/  FMUL.FTZ R176, R125, c[0x0][0x2d0] ;  /* 0x0000b4007db07a20 */ /* 0x000fe60000410000 */
[----:B------:R-:W-:Y:S01]  /*19df0*/  FMNMX.FTZ R124, R74, R124, !PT ;  /* 0x0000007c4a7c7209 */ /* 0x000fe20007810000 */
[--C-:B------:R-:W-:Y:S02]  /*19e00*/  FFMA.FTZ R6, R6, c[0x0][0x2d0], -R176.reuse ;  /* 0x0000b40006067a23 */ /* 0x100fe400000108b0 */
[--C-:B------:R-:W-:Y:S01]  /*19e10*/  FFMA.FTZ R22, R22, c[0x0][0x2d0], -R176.reuse ;  /* 0x0000b40016167a23 */ /* 0x100fe200000108b0 */
[----:B------:R-:W-:Y:S01]  /*19e20*/  FMNMX.FTZ R124, R75, R124, !PT ;  /* 0x0000007c4b7c7209 */ /* 0x000fe20007810000 */
[----:B------:R4:W-:Y:S01]  /*19e30*/  MUFU.EX2 R242, R6 ;  /* 0x0000000600f27308 */ /* 0x0009e20000000800 */
[--C-:B------:R-:W-:Y:S02]  /*19e40*/  FFMA.FTZ R7, R7, c[0x0][0x2d0], -R176.reuse ;  /* 0x0000b40007077a23 */ /* 0x100fe400000108b0 */
        /* <DEDUP_REMOVED lines=8> */
[----:B--2---:R-:W-:Y:S01]  /*19ed0*/  FADD.FTZ R2, -R125, R127 ;  /* 0x0000007f7d027221 */ /* 0x004fe20000010100 */
[----:B------:R-:W-:Y:S01]  /*19ee0*/  FMNMX.FTZ R0, R91, R124, !PT ;  /* 0x0000007c5b007209 */ /* 0x000fe20007810000 */
[--C-:B------:R-:W-:Y:S01]  /*19ef0*/  FFMA.FTZ R19, R19, c[0x0][0x2d0], -R176.reuse ;  /* 0x0000b40013137a23 */ /* 0x100fe200000108b0 */
[----:B-1----:R-:W-:Y:S01]  /*19f00*/  FMNMX.FTZ R124, R3, R172, !PT ;  /* 0x000000ac037c7209 */ /* 0x002fe20007810000 */
[----:B------:R-:W-:Y:S01]  /*19f10*/  FMUL.FTZ R2, R2, c[0x0][0x2d0] ;  /* 0x0000b40002027a20 */ /* 0x000fe20000410000 */
[----:B------:R-:W-:Y:S01]  /*19f20*/  FMNMX.FTZ R0, R94, R0, !PT ;  /* 0x000000005e007209 */ /* 0x000fe20007810000 */
[----:B------:R-:W-:Y:S01]  /*19f30*/  MUFU.EX2 R236, R23 ;  /* 0x0000001700ec7308 */ /* 0x000fe20000000800 */
[--C-:B------:R-:W-:Y:S02]  /*19f40*/  FFMA.FTZ R34, R34, c[0x0][0x2d0], -R176.reuse ;  /* 0x0000b40022227a23 */ /* 0x100fe400000108b0 */
[----:B------:R-:W-:Y:S01]  /*19f50*/  FFMA.FTZ R35, R35, c[0x0][0x2d0], -R176 ;  /* 0x0000b40023237a23 */ /* 0x000fe200000108b0 */
[----:B------:R-:W-:Y:S01]  /*19f60*/  FMNMX.FTZ R0, R95, R0, !PT ;  /* 0x000000005f007209 */ /* 0x000fe20007810000 */
[C---:B---3--:R-:W-:Y:S01]  /*19f70*/  FMUL.FTZ R100, R129.reuse, R100 ;  /* 0x0000006481647220 */ /* 0x048fe20000410000 */
[----:B----4-:R-:W-:Y:S01]  /*19f80*/  @P0 SHF.R.S32.HI R6, RZ, 0x1f, R230 ;  /* 0x0000001fff060819 */ /* 0x010fe200000114e6 */
[C---:B------:R-:W-:Y:S02]  /*19f90*/  FMUL.FTZ R101, R129.reuse, R101 ;  /* 0x0000006581657220 */ /* 0x040fe40000410000 */
[C---:B------:R-:W-:Y:S01]  /*19fa0*/  FMUL.FTZ R112, R129.reuse, R112 ;  /* 0x0000007081707220 */ /* 0x040fe20000410000 */
[----:B------:R1:W2:Y:S01]  /*19fb0*/  MUFU.EX2 R128, R2 ;  /* 0x0000000200807308 */ /* 0x0002a20000000800 */
[----:B------:R-:W3:Y:S01]  /*19fc0*/  SHFL.BFLY PT, R3, R0, 0x2, 0x1f ;  /* 0x0c401f0000037f89 */ /* 0x000ee200000e0000 */
[----:B------:R-:W-:Y:S01]  /*19fd0*/  @P0 IMAD R6, R6, c[0x0][0x1e0], RZ ;  /* 0x0000780006060a24 */ /* 0x000fe200078e02ff */
[----:B------:R-:W-:Y:S01]  /*19fe0*/  @P0 MOV R7, R237 ;  /* 0x000000ed00070202 */ /* 0x000fe20000000f00 */
[C---:B------:R-:W-:Y:S02]  /*19ff0*/  FMUL.FTZ R113, R129.reuse, R113 ;  /* 0x0000007181717220 */ /* 0x040fe40000410000 */
[----:B------:R-:W-:Y:S02]  /*1a000*/  @P0 IMAD R6, R230, c[0x0][0x1e4], R6 ;  /* 0x00007900e6060a24 */ /* 0x000fe400078e0206 */
[C---:B------:R-:W-:Y:S02]  /*1a010*/  FMUL.FTZ R120, R129.reuse, R120 ;  /* 0x0000007881787220 */ /* 0x040fe40000410000 */
[----:B------:R-:W-:Y:S01]  /*1a020*/  MUFU.EX2 R237, R22 ;  /* 0x0000001600ed7308 */ /* 0x000fe20000000800 */
[----:B------:R-:W-:Y:S02]  /*1a030*/  FMUL.FTZ R121, R129, R121 ;  /* 0x0000007981797220 */ /* 0x000fe40000410000 */
[--C-:B------:R-:W-:Y:S02]  /*1a040*/  FFMA.FTZ R54, R54, c[0x0][0x2d0], -R176.reuse ;  /* 0x0000b40036367a23 */ /* 0x100fe400000108b0 */
[--C-:B------:R-:W-:Y:S02]  /*1a050*/  FFMA.FTZ R55, R55, c[0x0][0x2d0], -R176.reuse ;  /* 0x0000b40037377a23 */ /* 0x100fe400000108b0 */
[--C-:B------:R-:W-:Y:S02]  /*1a060*/  FFMA.FTZ R38, R38, c[0x0][0x2d0], -R176.reuse ;  /* 0x0000b40026267a23 */ /* 0x100fe400000108b0 */
[--C-:B------:R-:W-:Y:S01]  /*1a070*/  FFMA.FTZ R39, R39, c[0x0][0x2d0], -R176.reuse ;  /* 0x0000b40027277a23 */ /* 0x100fe200000108b0 */
[----:B------:R2:W-:Y:S01]  /*1a080*/  MUFU.EX2 R250, R18 ;  /* 0x0000001200fa7308 */ /* 0x0005e20000000800 */
[--C-:B------:R-:W-:Y:S02]  /*1a090*/  FFMA.FTZ R50, R50, c[0x0][0x2d0], -R176.reuse ;  /* 0x0000b40032327a23 */ /* 0x100fe400000108b0 */
[----:B------:R-:W-:Y:S02]  /*1a0a0*/  FFMA.FTZ R51, R51, c[0x0][0x2d0], -R176 ;  /* 0x0000b40033337a23 */ /* 0x000fe400000108b0 */
[----:B-1----:R-:W-:Y:S01]  /*1a0b0*/  FADD.FTZ R2, -R124, R130 ;  /* 0x000000827c027221 */ /* 0x002fe20000010100 */
[----:B---3--:R-:W-:Y:S01]  /*1a0c0*/  FMNMX.FTZ R0, R0, R3, !PT ;  /* 0x0000000300007209 */ /* 0x008fe20007810000 */
[----:B------:R-:W-:Y:S02]  /*1a0d0*/  FMUL.FTZ R130, R126, c[0x0][0x2d0] ;  /* 0x0000b4007e827a20 */ /* 0x000fe40000410000 */
[----:B------:R-:W-:Y:S01]  /*1a0e0*/  FMUL.FTZ R2, R2, c[0x0][0x2d0] ;  /* 0x0000b40002027a20 */ /* 0x000fe20000410000 */
[----:B------:R1:W-:Y:S01]  /*1a0f0*/  MUFU.EX2 R252, R19 ;  /* 0x0000001300fc7308 */ /* 0x0003e20000000800 */
[--C-:B------:R-:W-:Y:S02]  /*1a100*/  FFMA.FTZ R20, R20, c[0x0][0x2d0], -R130.reuse ;  /* 0x0000b40014147a23 */ /* 0x100fe40000010882 */
[--C-:B------:R-:W-:Y:S02]  /*1a110*/  FFMA.FTZ R21, R21, c[0x0][0x2d0], -R130.reuse ;  /* 0x0000b40015157a23 */ /* 0x100fe40000010882 */
[--C-:B------:R-:W-:Y:S02]  /*1a120*/  FFMA.FTZ R64, R64, c[0x0][0x2d0], -R130.reuse ;  /* 0x0000b40040407a23 */ /* 0x100fe40000010882 */
[--C-:B------:R-:W-:Y:S02]  /*1a130*/  FFMA.FTZ R65, R65, c[0x0][0x2d0], -R130.reuse ;  /* 0x0000b40041417a23 */ /* 0x100fe40000010882 */
[--C-:B------:R-:W-:Y:S01]  /*1a140*/  FFMA.FTZ R16, R16, c[0x0][0x2d0], -R130.reuse ;  /* 0x0000b40010107a23 */ /* 0x100fe20000010882 */
[----:B------:R3:W4:Y:S01]  /*1a150*/  MUFU.EX2 R127, R2 ;  /* 0x00000002007f7308 */ /* 0x0007220000000800 */
[--C-:B------:R-:W-:Y:S02]  /*1a160*/  FFMA.FTZ R4, R4, c[0x0][0x2d0], -R130.reuse ;  /* 0x0000b40004047a23 */ /* 0x100fe40000010882 */
[--C-:B------:R-:W-:Y:S02]  /*1a170*/  FFMA.FTZ R5, R5, c[0x0][0x2d0], -R130.reuse ;  /* 0x0000b40005057a23 */ /* 0x100fe40000010882 */
[----:B--2---:R-:W-:Y:S02]  /*1a180*/  FMUL.FTZ R18, R128, R146 ;  /* 0x0000009280127220 */ /* 0x004fe40000410000 */
[--C-:B------:R-:W-:Y:S02]  /*1a190*/  FFMA.FTZ R17, R17, c[0x0][0x2d0], -R130.reuse ;  /* 0x0000b40011117a23 */ /* 0x100fe40000010882 */
[--C-:B------:R-:W-:Y:S01]  /*1a1a0*/  FFMA.FTZ R32, R32, c[0x0][0x2d0], -R130.reuse ;  /* 0x0000b40020207a23 */ /* 0x100fe20000010882 */
[----:B------:R-:W-:Y:S01]  /*1a1b0*/  MUFU.EX2 R247, R4 ;  /* 0x0000000400f77308 */ /* 0x000fe20000000800 */
[--C-:B------:R-:W-:Y:S02]  /*1a1c0*/  FFMA.FTZ R33, R33, c[0x0][0x2d0], -R130.reuse ;  /* 0x0000b40021217a23 */ /* 0x100fe40000010882 */
[C---:B------:R-:W-:Y:S02]  /*1a1d0*/  FMUL.FTZ R102, R128.reuse, R102 ;  /* 0x0000006680667220 */ /* 0x040fe40000410000 */
[C---:B-1----:R-:W-:Y:S02]  /*1a1e0*/  FMUL.FTZ R19, R128.reuse, R147 ;  /* 0x0000009380137220 */ /* 0x042fe40000410000 */
[C---:B------:R-:W-:Y:S02]  /*1a1f0*/  FMUL.FTZ R103, R128.reuse, R103 ;  /* 0x0000006780677220 */ /* 0x040fe40000410000 */
[C---:B------:R-:W-:Y:S01]  /*1a200*/  FMUL.FTZ R114, R128.reuse, R114 ;  /* 0x0000007280727220 */ /* 0x040fe20000410000 */
[----:B------:R-:W-:Y:S01]  /*1a210*/  MUFU.EX2 R244, R20 ;  /* 0x0000001400f47308 */ /* 0x000fe20000000800 */
[C---:B------:R-:W-:Y:S02]  /*1a220*/  FMUL.FTZ R115, R128.reuse, R115 ;  /* 0x0000007380737220 */ /* 0x040fe40000410000 */
[C---:B------:R-:W-:Y:S01]  /*1a230*/  FMUL.FTZ R122, R128.reuse, R122 ;  /* 0x0000007a807a7220 */ /* 0x040fe20000410000 */
[----:B---3--:R-:W1:Y:S01]  /*1a240*/  SHFL.BFLY PT, R2, R0, 0x1, 0x1f ;  /* 0x0c201f0000027f89 */ /* 0x008e6200000e0000 */
[C---:B----4-:R-:W-:Y:S02]  /*1a250*/  FMUL.FTZ R104, R127.reuse, R104 ;  /* 0x000000687f687220 */ /* 0x050fe40000410000 */
[C---:B------:R-:W-:Y:S02]  /*1a260*/  FMUL.FTZ R105, R127.reuse, R105 ;  /* 0x000000697f697220 */ /* 0x040fe40000410000 */
[C---:B------:R-:W-:Y:S01]  /*1a270*/  FMUL.FTZ R108, R127.reuse, R108 ;  /* 0x0000006c7f6c7220 */ /* 0x040fe20000410000 */
[----:B------:R-:W-:Y:S01]  /*1a280*/  MUFU.EX2 R249, R5 ;  /* 0x0000000500f97308 */ /* 0x000fe20000000800 */
[C---:B------:R-:W-:Y:S02]  /*1a290*/  FMUL.FTZ R109, R127.reuse, R109 ;  /* 0x0000006d7f6d7220 */ /* 0x040fe40000410000 */
[C---:B------:R-:W-:Y:S02]  /*1a2a0*/  FMUL.FTZ R116, R127.reuse, R116 ;  /* 0x000000747f747220 */ /* 0x040fe40000410000 */
[----:B------:R-:W-:Y:S02]  /*1a2b0*/  FMUL.FTZ R117, R127, R117 ;  /* 0x000000757f757220 */ /* 0x000fe40000410000 */
[----:B------:R-:W-:Y:S02]  /*1a2c0*/  FMUL.FTZ R123, R128, R123 ;  /* 0x0000007b807b7220 */ /* 0x000fe40000410000 */
[--C-:B------:R-:W-:Y:S01]  /*1a2d0*/  FFMA.FTZ R52, R52, c[0x0][0x2d0], -R130.reuse ;  /* 0x0000b40034347a23 */ /* 0x100fe20000010882 */
[----:B------:R-:W-:Y:S01]  /*1a2e0*/  MUFU.EX2 R243, R21 ;  /* 0x0000001500f37308 */ /* 0x000fe20000000800 */
[--C-:B------:R-:W-:Y:S02]  /*1a2f0*/  FFMA.FTZ R53, R53, c[0x0][0x2d0], -R130.reuse ;  /* 0x0000b40035357a23 */ /* 0x100fe40000010882 */
[--C-:B------:R-:W-:Y:S02]  /*1a300*/  FFMA.FTZ R36, R36, c[0x0][0x2d0], -R130.reuse ;  /* 0x0000b40024247a23 */ /* 0x100fe40000010882 */
[--C-:B------:R-:W-:Y:S02]  /*1a310*/  FFMA.FTZ R37, R37, c[0x0][0x2d0], -R130.reuse ;  /* 0x0000b40025257a23 */ /* 0x100fe40000010882 */
[--C-:B------:R-:W-:Y:S01]  /*1a320*/  FFMA.FTZ R48, R48, c[0x0][0x2d0], -R130.reuse ;  /* 0x0000b40030307a23 */ /* 0x100fe20000010882 */
[----:B-1----:R-:W-:Y:S01]  /*1a330*/  FMNMX.FTZ R3, R0, R2, !PT ;  /* 0x0000000200037209 */ /* 0x002fe20007810000 */
[--C-:B------:R-:W-:Y:S01]  /*1a340*/  FFMA.FTZ R49, R49, c[0x0][0x2d0], -R130.reuse ;  /* 0x0000b40031317a23 */ /* 0x100fe20000010882 */
[----:B------:R1:W-:Y:S01]  /*1a350*/  MUFU.EX2 R251, R16 ;  /* 0x0000001000fb7308 */ /* 0x0003e20000000800 */
[----:B------:R-:W-:Y:S02]  /*1a360*/  FFMA.FTZ R97, R97, c[0x0][0x2d0], -R130 ;  /* 0x0000b40061617a23 */ /* 0x000fe40000010882 */
[C---:B------:R-:W-:Y:S02]  /*1a370*/  FADD.FTZ R0, -R3.reuse, R131 ;  /* 0x0000008303007221 */ /* 0x040fe40000010100 */
[----:B------:R-:W-:Y:S02]  /*1a380*/  FMUL.FTZ R131, R124, c[0x0][0x2d0] ;  /* 0x0000b4007c837a20 */ /* 0x000fe40000410000 */
[----:B------:R-:W-:Y:S02]  /*1a390*/  FMUL.FTZ R2, R3, c[0x0][0x2d0] ;  /* 0x0000b40003027a20 */ /* 0x000fe40000410000 */
        /* <DEDUP_REMOVED lines=16> */
[----:B--2---:R-:W-:Y:S02]  /*1a4a0*/  FMUL.FTZ R17, R129, R145 ;  /* 0x0000009181117220 */ /* 0x004fe40000410000 */
[--C-:B------:R-:W-:Y:S02]  /*1a4b0*/  FFMA.FTZ R57, R57, c[0x0][0x2d0], -R131.reuse ;  /* 0x0000b40039397a23 */ /* 0x100fe40000010883 */
[--C-:B------:R-:W-:Y:S01]  /*1a4c0*/  FFMA.FTZ R58, R58, c[0x0][0x2d0], -R2.reuse ;  /* 0x0000b4003a3a7a23 */ /* 0x100fe20000010802 */
[----:B------:R2:W-:Y:S01]  /*1a4d0*/  MUFU.EX2 R246, R12 ;  /* 0x0000000c00f67308 */ /* 0x0005e20000000800 */
[--C-:B------:R-:W-:Y:S02]  /*1a4e0*/  FFMA.FTZ R59, R59, c[0x0][0x2d0], -R2.reuse ;  /* 0x0000b4003b3b7a23 */ /* 0x100fe40000010802 */
[--C-:B------:R-:W-:Y:S01]  /*1a4f0*/  FFMA.FTZ R60, R60, c[0x0][0x2d0], -R131.reuse ;  /* 0x0000b4003c3c7a23 */ /* 0x100fe20000010883 */
[----:B---3--:R-:W-:Y:S01]  /*1a500*/  @P0 SHF.L.U32 R13, R233, 0x5, RZ ;  /* 0x00000005e90d0819 */ /* 0x008fe200000006ff */
[--C-:B------:R-:W-:Y:S02]  /*1a510*/  FFMA.FTZ R61, R61, c[0x0][0x2d0], -R131.reuse ;  /* 0x0000b4003d3d7a23 */ /* 0x100fe40000010883 */
[--C-:B------:R-:W-:Y:S02]  /*1a520*/  FFMA.FTZ R62, R62, c[0x0][0x2d0], -R2.reuse ;  /* 0x0000b4003e3e7a23 */ /* 0x100fe40000010802 */
[--C-:B------:R-:W-:Y:S01]  /*1a530*/  FFMA.FTZ R63, R63, c[0x0][0x2d0], -R2.reuse ;  /* 0x0000b4003f3f7a23 */ /* 0x100fe20000010802 */
[----:B------:R3:W-:Y:S01]  /*1a540*/  MUFU.EX2 R240, R33 ;  /* 0x0000002100f07308 */ /* 0x0007e20000000800 */
[--C-:B------:R-:W-:Y:S02]  /*1a550*/  FFMA.FTZ R11, R11, c[0x0][0x2d0], -R2.reuse ;  /* 0x0000b4000b0b7a23 */ /* 0x100fe40000010802 */
[--C-:B------:R-:W-:Y:S02]  /*1a560*/  FFMA.FTZ R14, R14, c[0x0][0x2d0], -R2.reuse ;  /* 0x0000b4000e0e7a23 */ /* 0x100fe40000010802 */
[----:B-1----:R-:W-:Y:S02]  /*1a570*/  FMUL.FTZ R32, R129, R160 ;  /* 0x000000a081207220 */ /* 0x002fe40000410000 */
[----:B------:R-:W-:Y:S03]  /*1a580*/  @P0 IMAD.WIDE.U32 R4, R230, c[0x0][0x1e0], RZ ;  /* 0x00007800e6040a25 */ /* 0x000fe600078e00ff */
[----:B------:R1:W-:Y:S01]  /*1a590*/  MUFU.EX2 R181, R10 ;  /* 0x0000000a00b57308 */ /* 0x0003e20000000800 */
[--C-:B------:R-:W-:Y:S01]  /*1a5a0*/  FFMA.FTZ R15, R15, c[0x0][0x2d0], -R2.reuse ;  /* 0x0000b4000f0f7a23 */ /* 0x100fe20000010802 */
[----:B------:R-:W-:Y:S01]  /*1a5b0*/  @P0 IADD3 R5, R5, R6, RZ ;  /* 0x0000000605050210 */ /* 0x000fe20007ffe0ff */
[--C-:B------:R-:W-:Y:S01]  /*1a5c0*/  FFMA.FTZ R8, R8, c[0x0][0x2d0], -R131.reuse ;  /* 0x0000b40008087a23 */ /* 0x100fe20000010883 */
[----:B------:R-:W-:Y:S01]  /*1a5d0*/  @P0 MOV R6, R234 ;  /* 0x000000ea00060202 */ /* 0x000fe20000000f00 */
[--C-:B------:R-:W-:Y:S01]  /*1a5e0*/  FFMA.FTZ R25, R25, c[0x0][0x2d0], -R131.reuse ;  /* 0x0000b40019197a23 */ /* 0x100fe20000010883 */
[----:B------:R-:W-:Y:S01]  /*1a5f0*/  MOV R234, 0x5 ;  /* 0x0000000500ea7802 */ /* 0x000fe20000000f00 */
[----:B------:R-:W-:Y:S02]  /*1a600*/  FFMA.FTZ R9, R9, c[0x0][0x2d0], -R131 ;  /* 0x0000b40009097a23 */ /* 0x000fe40000010883 */
[----:B------:R-:W-:Y:S01]  /*1a610*/  FFMA.FTZ R26, R26, c[0x0][0x2d0], -R2 ;  /* 0x0000b4001a1a7a23 */ /* 0x000fe20000010802 */
[----:B------:R-:W-:Y:S01]  /*1a620*/  MUFU.EX2 R183, R14 ;  /* 0x0000000e00b77308 */ /* 0x000fe20000000800 */
[----:B------:R-:W-:Y:S01]  /*1a630*/  @P0 IMAD.WIDE.U32 R6, R4, 0x60, R6 ;  /* 0x0000006004060825 */ /* 0x000fe200078e0006 */
[----:B--2---:R-:W-:Y:S03]  /*1a640*/  @P0 SHF.L.U64.HI R12, R233, R234, c[0x0][0x1e4] ;  /* 0x00007900e90c0619 */ /* 0x004fe600000102ea */
[----:B---3--:R-:W-:Y:S01]  /*1a650*/  FMUL.FTZ R33, R129, R161 ;  /* 0x000000a181217220 */ /* 0x008fe20000410000 */
[----:B------:R-:W-:Y:S01]  /*1a660*/  @P0 LEA R4, P1, R6, c[0x0][0x1c8], 0x1 ;  /* 0x0000720006040a11 */ /* 0x000fe200078208ff */
[--C-:B------:R-:W-:Y:S02]  /*1a670*/  FFMA.FTZ R27, R27, c[0x0][0x2d0], -R2.reuse ;  /* 0x0000b4001b1b7a23 */ /* 0x100fe40000010802 */
[--C-:B------:R-:W-:Y:S01]  /*1a680*/  FFMA.FTZ R28, R28, c[0x0][0x2d0], -R131.reuse ;  /* 0x0000b4001c1c7a23 */ /* 0x100fe20000010883 */
[----:B------:R2:W-:Y:S01]  /*1a690*/  MUFU.EX2 R182, R11 ;  /* 0x0000000b00b67308 */ /* 0x0005e20000000800 */
[----:B------:R-:W-:Y:S02]  /*1a6a0*/  @P0 IMAD R5, R5, 0x60, RZ ;  /* 0x0000006005050824 */ /* 0x000fe400078e02ff */
[----:B------:R-:W-:Y:S01]  /*1a6b0*/  FFMA.FTZ R29, R29, c[0x0][0x2d0], -R131 ;  /* 0x0000b4001d1d7a23 */ /* 0x000fe20000010883 */
[----:B-1----:R-:W-:Y:S01]  /*1a6c0*/  @P0 IADD3 R10, P2, R13, R4, RZ ;  /* 0x000000040d0a0210 */ /* 0x002fe20007f5e0ff */
[----:B------:R-:W-:Y:S01]  /*1a6d0*/  FMUL.FTZ R0, R0, c[0x0][0x2d0] ;  /* 0x0000b40000007a20 */ /* 0x000fe20000410000 */
[----:B------:R-:W-:Y:S01]  /*1a6e0*/  @P0 IADD3 R5, R7, R5, RZ ;  /* 0x0000000507050210 */ /* 0x000fe20007ffe0ff */
[----:B------:R-:W-:Y:S02]  /*1a6f0*/  FFMA.FTZ R30, R30, c[0x0][0x2d0], -R2 ;  /* 0x0000b4001e1e7a23 */ /* 0x000fe40000010802 */
[----:B------:R-:W-:Y:S01]  /*1a700*/  FFMA.FTZ R99, R99, c[0x0][0x2d0], -R176 ;  /* 0x0000b40063637a23 */ /* 0x000fe200000108b0 */
[----:B------:R-:W-:Y:S01]  /*1a710*/  MUFU.EX2 R184, R15 ;  /* 0x0000000f00b87308 */ /* 0x000fe20000000800 */
[----:B------:R-:W-:Y:S01]  /*1a720*/  @P0 LEA.HI.X R5, R6, c[0x0][0x1cc], R5, 0x1, P1 ;  /* 0x0000730006050a11 */ /* 0x000fe200008f0c05 */
[--C-:B------:R-:W-:Y:S02]  /*1a730*/  FFMA.FTZ R93, R93, c[0x0][0x2d0], -R131.reuse ;  /* 0x0000b4005d5d7a23 */ /* 0x100fe40000010883 */
[--C-:B------:R-:W-:Y:S02]  /*1a740*/  FFMA.FTZ R24, R24, c[0x0][0x2d0], -R131.reuse ;  /* 0x0000b40018187a23 */ /* 0x100fe40000010883 */
[----:B------:R1:W-:Y:S01]  /*1a750*/  @P0 LDGSTS.E.BYPASS.LTC128B.128 [R231+0x3100], [R4.64], !P5 ;  /* 0x0310000004e70fae */ /* 0x0003e2000e901d48 */
[----:B------:R-:W-:Y:S02]  /*1a760*/  FFMA.FTZ R31, R31, c[0x0][0x2d0], -R2 ;  /* 0x0000b4001f1f7a23 */ /* 0x000fe40000010802 */
[--C-:B------:R-:W-:Y:S01]  /*1a770*/  FFMA.FTZ R68, R68, c[0x0][0x2d0], -R130.reuse ;  /* 0x0000b40044447a23 */ /* 0x100fe20000010882 */
[----:B------:R3:W-:Y:S01]  /*1a780*/  MUFU.EX2 R238, R8 ;  /* 0x0000000800ee7308 */ /* 0x0007e20000000800 */
[--C-:B------:R-:W-:Y:S02]  /*1a790*/  FFMA.FTZ R69, R69, c[0x0][0x2d0], -R130.reuse ;  /* 0x0000b40045457a23 */ /* 0x100fe40000010882 */
[--C-:B------:R-:W-:Y:S01]  /*1a7a0*/  FFMA.FTZ R80, R80, c[0x0][0x2d0], -R130.reuse ;  /* 0x0000b40050507a23 */ /* 0x100fe20000010882 */
[----:B--2---:R-:W-:Y:S01]  /*1a7b0*/  @P0 IADD3.X R11, R12, R5, RZ, P2, !PT ;  /* 0x000000050c0b0210 */ /* 0x004fe200017fe4ff */
[----:B------:R-:W-:Y:S02]  /*1a7c0*/  FFMA.FTZ R81, R81, c[0x0][0x2d0], -R130 ;  /* 0x0000b40051517a23 */ /* 0x000fe40000010882 */
[--C-:B------:R-:W-:Y:S02]  /*1a7d0*/  FFMA.FTZ R70, R70, c[0x0][0x2d0], -R176.reuse ;  /* 0x0000b40046467a23 */ /* 0x100fe400000108b0 */
[----:B------:R2:W-:Y:S01]  /*1a7e0*/  @P0 LDGSTS.E.BYPASS.LTC128B.128 [R231+0x3900], [R10.64], !P5 ;  /* 0x039000000ae70fae */ /* 0x0005e2000e901d48 */
[----:B------:R4:W-:Y:S01]  /*1a7f0*/  MUFU.EX2 R239, R9 ;  /* 0x0000000900ef7308 */ /* 0x0009e20000000800 */
[--C-:B------:R-:W-:Y:S02]  /*1a800*/  FFMA.FTZ R71, R71, c[0x0][0x2d0], -R176.reuse ;  /* 0x0000b40047477a23 */ /* 0x100fe400000108b0 */
[--C-:B------:R-:W-:Y:S02]  /*1a810*/  FFMA.FTZ R82, R82, c[0x0][0x2d0], -R176.reuse ;  /* 0x0000b40052527a23 */ /* 0x100fe400000108b0 */
[----:B------:R-:W-:Y:S02]  /*1a820*/  FFMA.FTZ R83, R83, c[0x0][0x2d0], -R176 ;  /* 0x0000b40053537a23 */ /* 0x000fe400000108b0 */
[--C-:B------:R-:W-:Y:S02]  /*1a830*/  FFMA.FTZ R74, R74, c[0x0][0x2d0], -R2.reuse ;  /* 0x0000b4004a4a7a23 */ /* 0x100fe40000010802 */
[--C-:B------:R-:W-:Y:S01]  /*1a840*/  FFMA.FTZ R75, R75, c[0x0][0x2d0], -R2.reuse ;  /* 0x0000b4004b4b7a23 */ /* 0x100fe20000010802 */
[----:B------:R-:W2:Y:S01]  /*1a850*/  MUFU.EX2 R0, R0 ;  /* 0x0000000000007308 */ /* 0x000ea20000000800 */
[--C-:B------:R-:W-:Y:S02]  /*1a860*/  FFMA.FTZ R78, R78, c[0x0][0x2d0], -R2.reuse ;  /* 0x0000b4004e4e7a23 */ /* 0x100fe40000010802 */
[----:B------:R-:W-:Y:S01]  /*1a870*/  FFMA.FTZ R79, R79, c[0x0][0x2d0], -R2 ;  /* 0x0000b4004f4f7a23 */ /* 0x000fe20000010802 */
[----:B---3--:R-:W-:Y:S01]  /*1a880*/  @P0 IADD3 R8, P1, R13, R10, RZ ;  /* 0x0000000a0d080210 */ /* 0x008fe20007f3e0ff */
[--C-:B------:R-:W-:Y:S02]  /*1a890*/  FFMA.FTZ R84, R84, c[0x0][0x2d0], -R130.reuse ;  /* 0x0000b40054547a23 */ /* 0x100fe40000010882 */
[--C-:B------:R-:W-:Y:S01]  /*1a8a0*/  FFMA.FTZ R85, R85, c[0x0][0x2d0], -R130.reuse ;  /* 0x0000b40055557a23 */ /* 0x100fe20000010882 */
[C---:B------:R-:W-:Y:S01]  /*1a8b0*/  @P0 IADD3 R6, P3, R13.reuse, R8, RZ ;  /* 0x000000080d060210 */ /* 0x040fe20007f7e0ff */
[----:B------:R-:W-:Y:S01]  /*1a8c0*/  FFMA.FTZ R96, R96, c[0x0][0x2d0], -R130 ;  /* 0x0000b40060607a23 */ /* 0x000fe20000010882 */
[----:B------:R3:W-:Y:S01]  /*1a8d0*/  MUFU.EX2 R210, R25 ;  /* 0x0000001900d27308 */ /* 0x0007e20000000800 */
[--C-:B------:R-:W-:Y:S01]  /*1a8e0*/  FFMA.FTZ R86, R86, c[0x0][0x2d0], -R176.reuse ;  /* 0x0000b40056567a23 */ /* 0x100fe200000108b0 */
[----:B-1----:R-:W-:Y:S01]  /*1a8f0*/  @P0 IADD3 R4, P2, R13, R6, RZ ;  /* 0x000000060d040210 */ /* 0x002fe20007f5e0ff */
[--C-:B------:R-:W-:Y:S01]  /*1a900*/  FFMA.FTZ R87, R87, c[0x0][0x2d0], -R176.reuse ;  /* 0x0000b40057577a23 */ /* 0x100fe200000108b0 */
[----:B----4-:R-:W-:Y:S01]  /*1a910*/  @P0 IADD3.X R9, R12, R11, RZ, P1, !PT ;  /* 0x0000000b0c090210 */ /* 0x010fe20000ffe4ff */
[----:B------:R-:W-:Y:S01]  /*1a920*/  FFMA.FTZ R98, R98, c[0x0][0x2d0], -R176 ;  /* 0x0000b40062627a23 */ /* 0x000fe200000108b0 */
[----:B--2---:R-:W-:Y:S01]  /*1a930*/  @P0 IADD3 R10, P1, R13, R4, RZ ;  /* 0x000000040d0a0210 */ /* 0x004fe20007f3e0ff */
[C---:B------:R-:W-:Y:S01]  /*1a940*/  FMUL.FTZ R13, R127.reuse, R141 ;  /* 0x0000008d7f0d7220 */ /* 0x040fe20000410000 */
[----:B------:R-:W-:Y:S01]  /*1a950*/  @P0 IADD3.X R7, R12, R9, RZ, P3, !PT ;  /* 0x000000090c070210 */ /* 0x000fe20001ffe4ff */
[----:B------:R1:W-:Y:S01]  /*1a960*/  @P0 LDGSTS.E.BYPASS.LTC128B.128 [R231+0x4100], [R8.64], !P5 ;  /* 0x0410000008e70fae */ /* 0x0003e2000e901d48 */
[----:B------:R2:W-:Y:S01]  /*1a970*/  MUFU.EX2 R180, R26 ;  /* 0x0000001a00b47308 */ /* 0x0005e20000000800 */
[--C-:B------:R-:W-:Y:S01]  /*1a980*/  FFMA.FTZ R92, R92, c[0x0][0x2d0], -R131.reuse ;  /* 0x0000b4005c5c7a23 */ /* 0x100fe20000010883 */
[----:B------:R-:W-:Y:S01]  /*1a990*/  @P0 IADD3.X R5, R12, R7, RZ, P2, !PT ;  /* 0x000000070c050210 */ /* 0x000fe200017fe4ff */
[--C-:B------:R-:W-:Y:S01]  /*1a9a0*/  FFMA.FTZ R90, R90, c[0x0][0x2d0], -R2.reuse ;  /* 0x0000b4005a5a7a23 */ /* 0x100fe20000010802 */
[----:B------:R-:W-:Y:S01]  /*1a9b0*/  MOV R130, R124 ;  /* 0x0000007c00827202 */ /* 0x000fe20000000f00 */
[----:B------:R-:W-:Y:S01]  /*1a9c0*/  FMUL.FTZ R14, R0, R142 ;  /* 0x0000008e000e7220 */ /* 0x000fe20000410000 */
[----:B------:R-:W-:Y:S01]  /*1a9d0*/  @P0 IADD3.X R11, R12, R5, RZ, P1, !PT ;  /* 0x000000050c0b0210 */ /* 0x000fe20000ffe4ff */
[----:B------:R4:W-:Y:S01]  /*1a9e0*/  @P0 LDGSTS.E.BYPASS.LTC128B.128 [R231+0x4900], [R6.64], !P5 ;  /* 0x0490000006e70fae */ /* 0x0009e2000e901d48 */
[C---:B------:R-:W-:Y:S02]  /*1a9f0*/  FMUL.FTZ R12, R127.reuse, R140 ;  /* 0x0000008c7f0c7220 */ /* 0x040fe40000410000 */
[C---:B------:R-:W-:Y:S01]  /*1aa00*/  FMUL.FTZ R15, R0.reuse, R143 ;  /* 0x0000008f000f7220 */ /* 0x040fe20000410000 */
[----:B------:R4:W-:Y:S01]  /*1aa10*/  MUFU.EX2 R179, R27 ;  /* 0x0000001b00b37308 */ /* 0x0009e20000000800 */
[C---:B------:R-:W-:Y:S02]  /*1aa20*/  FMUL.FTZ R106, R0.reuse, R106 ;  /* 0x0000006a006a7220 */ /* 0x040fe40000410000 */
[C---:B---3--:R-:W-:Y:S01]  /*1aa30*/  FMUL.FTZ R25, R127.reuse, R153 ;  /* 0x000000997f197220 */ /* 0x048fe20000410000 */
[----:B------:R3:W-:Y:S01]  /*1aa40*/  @P0 LDGSTS.E.BYPASS.LTC128B.128 [R231+0x5100], [R4.64], !P5 ;  /* 0x0510000004e70fae */ /* 0x0007e2000e901d48 */
[C---:B------:R-:W-:Y:S02]  /*1aa50*/  FMUL.FTZ R107, R0.reuse, R107 ;  /* 0x0000006b006b7220 */ /* 0x040fe40000410000 */
[C---:B------:R-:W-:Y:S02]  /*1aa60*/  FMUL.FTZ R110, R0.reuse, R110 ;  /* 0x0000006e006e7220 */ /* 0x040fe40000410000 */
[C---:B------:R-:W-:Y:S01]  /*1aa70*/  FMUL.FTZ R111, R0.reuse, R111 ;  /* 0x0000006f006f7220 */ /* 0x040fe20000410000 */
[----:B------:R3:W3:Y:S01]  /*1aa80*/  MUFU.EX2 R209, R24 ;  /* 0x0000001800d17308 */ /* 0x0006e20000000800 */
[C---:B------:R-:W-:Y:S01]  /*1aa90*/  FMUL.FTZ R118, R0.reuse, R118 ;  /* 0x0000007600767220 */ /* 0x040fe20000410000 */
[----:B------:R3:W-:Y:S01]  /*1aaa0*/  @P0 LDGSTS.E.BYPASS.LTC128B.128 [R231+0x5900], [R10.64], !P5 ;  /* 0x059000000ae70fae */ /* 0x0007e2000e901d48 */
[----:B--2---:R-:W-:Y:S02]  /*1aab0*/  FMUL.FTZ R26, R0, R154 ;  /* 0x0000009a001a7220 */ /* 0x004fe40000410000 */
[----:B-1----:R-:W-:Y:S01]  /*1aac0*/  FMUL.FTZ R8, R127, R136 ;  /* 0x000000887f087220 */ /* 0x002fe20000410000 */
[----:B------:R-:W-:Y:S01]  /*1aad0*/  F2FP.PACK_AB R136, R239, R238 ;  /* 0x000000eeef88723e */ /* 0x000fe200000000ff */
[----:B------:R-:W-:Y:S01]  /*1aae0*/  FMUL.FTZ R9, R127, R137 ;  /* 0x000000897f097220 */ /* 0x000fe20000410000 */
[----:B------:R-:W-:Y:S01]  /*1aaf0*/  F2FP.PACK_AB R137, R182, R181 ;  /* 0x000000b5b689723e */ /* 0x000fe200000000ff */
[----:B------:R-:W-:Y:S01]  /*1ab00*/  FMUL.FTZ R119, R0, R119 ;  /* 0x0000007700777220 */ /* 0x000fe20000410000 */
[----:B------:R-:W1:Y:S01]  /*1ab10*/  LDSM.16.MT88.4 R20, [R213+0x100] ;  /* 0x00010000d514783b */ /* 0x000e620000004200 */
[----:B------:R2:W-:Y:S01]  /*1ab20*/  MUFU.EX2 R211, R28 ;  /* 0x0000001c00d37308 */ /* 0x0005e20000000800 */
[--C-:B------:R-:W-:Y:S02]  /*1ab30*/  FFMA.FTZ R91, R91, c[0x0][0x2d0], -R2.reuse ;  /* 0x0000b4005b5b7a23 */ /* 0x100fe40000010802 */
[C---:B----4-:R-:W-:Y:S01]  /*1ab40*/  FMUL.FTZ R6, R128.reuse, R134 ;  /* 0x0000008680067220 */ /* 0x050fe20000410000 */
[----:B------:R-:W-:Y:S01]  /*1ab50*/  F2FP.PACK_AB R134, R203, R251 ;  /* 0x000000fbcb86723e */ /* 0x000fe200000000ff */
[----:B------:R-:W-:Y:S01]  /*1ab60*/  FMUL.FTZ R7, R128, R135 ;  /* 0x0000008780077220 */ /* 0x000fe20000410000 */
[----:B------:R-:W-:Y:S01]  /*1ab70*/  F2FP.PACK_AB R135, R252, R250 ;  /* 0x000000fafc87723e */ /* 0x000fe200000000ff */
[----:B------:R-:W4:Y:S01]  /*1ab80*/  LDSM.16.MT88.4 R172, [R216+0x100] ;  /* 0x00010000d8ac783b */ /* 0x000f220000004200 */
[C---:B------:R-:W-:Y:S02]  /*1ab90*/  FMUL.FTZ R27, R0.reuse, R155 ;  /* 0x0000009b001b7220 */ /* 0x040fe40000410000 */
[----:B---3--:R-:W-:Y:S01]  /*1aba0*/  FMUL.FTZ R4, R129, R132 ;  /* 0x0000008481047220 */ /* 0x008fe20000410000 */
[----:B------:R-:W-:Y:S01]  /*1abb0*/  F2FP.PACK_AB R132, R249, R247 ;  /* 0x000000f7f984723e */ /* 0x000fe200000000ff */
[----:B------:R-:W-:Y:S01]  /*1abc0*/  FMUL.FTZ R5, R129, R133 ;  /* 0x0000008581057220 */ /* 0x000fe20000410000 */
[----:B------:R-:W-:Y:S01]  /*1abd0*/  F2FP.PACK_AB R133, R245, R242 ;  /* 0x000000f2f585723e */ /* 0x000fe200000000ff */
[----:B------:R-:W-:Y:S01]  /*1abe0*/  MUFU.EX2 R199, R40 ;  /* 0x0000002800c77308 */ /* 0x000fe20000000800 */
[----:B------:R-:W3:Y:S01]  /*1abf0*/  LDSM.16.MT88.4 R140, [R214+0x100] ;  /* 0x00010000d68c783b */ /* 0x000ee20000004200 */
[C---:B------:R-:W-:Y:S01]  /*1ac00*/  FMUL.FTZ R24, R127.reuse, R152 ;  /* 0x000000987f187220 */ /* 0x040fe20000410000 */
[----:B------:R-:W-:Y:S01]  /*1ac10*/  MOV R152, R203 ;  /* 0x000000cb00987202 */ /* 0x000fe20000000f00 */
[----:B------:R-:W-:Y:S01]  /*1ac20*/  FMUL.FTZ R10, R0, R138 ;  /* 0x0000008a000a7220 */ /* 0x000fe20000410000 */
[----:B------:R-:W-:Y:S01]  /*1ac30*/  F2FP.PACK_AB R138, R248, R246 ;  /* 0x000000f6f88a723e */ /* 0x000fe200000000ff */
[----:B------:R-:W-:Y:S01]  /*1ac40*/  FMUL.FTZ R11, R0, R139 ;  /* 0x0000008b000b7220 */ /* 0x000fe20000410000 */
[----:B------:R-:W-:Y:S01]  /*1ac50*/  F2FP.PACK_AB R139, R184, R183 ;  /* 0x000000b7b88b723e */ /* 0x000fe200000000ff */
[--C-:B------:R-:W-:Y:S01]  /*1ac60*/  FFMA.FTZ R94, R94, c[0x0][0x2d0], -R2.reuse ;  /* 0x0000b4005e5e7a23 */ /* 0x100fe20000010802 */
[----:B------:R-:W3:Y:S01]  /*1ac70*/  LDSM.16.MT88.4 R144, [R215+0x100] ;  /* 0x00010000d790783b */ /* 0x000ee20000004200 */
[----:B--2---:R-:W-:Y:S01]  /*1ac80*/  FMUL.FTZ R28, R127, R156 ;  /* 0x0000009c7f1c7220 */ /* 0x004fe20000410000 */
[----:B------:R-:W-:Y:S01]  /*1ac90*/  MUFU.EX2 R200, R41 ;  /* 0x0000002900c87308 */ /* 0x000fe20000000800 */
[----:B------:R-:W-:Y:S02]  /*1aca0*/  FFMA.FTZ R2, R95, c[0x0][0x2d0], -R2 ;  /* 0x0000b4005f027a23 */ /* 0x000fe40000010802 */
[--C-:B------:R-:W-:Y:S02]  /*1acb0*/  FFMA.FTZ R72, R72, c[0x0][0x2d0], -R131.reuse ;  /* 0x0000b40048487a23 */ /* 0x100fe40000010883 */
[--C-:B------:R-:W-:Y:S01]  /*1acc0*/  FFMA.FTZ R73, R73, c[0x0][0x2d0], -R131.reuse ;  /* 0x0000b40049497a23 */ /* 0x100fe20000010883 */
[----:B------:R-:W2:Y:S01]  /*1acd0*/  LDL.LU R153, [R1+0x24] ;  /* 0x0000240001997983 */ /* 0x000ea20000300800 */
[--C-:B------:R-:W-:Y:S02]  /*1ace0*/  FFMA.FTZ R76, R76, c[0x0][0x2d0], -R131.reuse ;  /* 0x0000b4004c4c7a23 */ /* 0x100fe40000010883 */
[--C-:B------:R-:W-:Y:S01]  /*1acf0*/  FFMA.FTZ R77, R77, c[0x0][0x2d0], -R131.reuse ;  /* 0x0000b4004d4d7a23 */ /* 0x100fe20000010883 */
[----:B------:R-:W2:Y:S01]  /*1ad00*/  LDL.LU R154, [R1+0x1c] ;  /* 0x00001c00019a7983 */ /* 0x000ea20000300800 */
[----:B------:R-:W-:Y:S01]  /*1ad10*/  MUFU.EX2 R197, R44 ;  /* 0x0000002c00c57308 */ /* 0x000fe20000000800 */
[--C-:B------:R-:W-:Y:S01]  /*1ad20*/  FFMA.FTZ R88, R88, c[0x0][0x2d0], -R131.reuse ;  /* 0x0000b40058587a23 */ /* 0x100fe20000010883 */
[-C--:B-1----:R-:W-:Y:S01]  /*1ad30*/  HMMA.16816.F32 R4, R132, R20.reuse, R4 ;  /* 0x000000148404723c */ /* 0x082fe20000001804 */
[----:B------:R-:W2:Y:S04]  /*1ad40*/  LDL.LU R155, [R1+0x18] ;  /* 0x00001800019b7983 */ /* 0x000ea80000300800 */
[----:B------:R-:W2:Y:S01]  /*1ad50*/  LDL.LU R156, [R1+0x14] ;  /* 0x00001400019c7983 */ /* 0x000ea20000300800 */
[----:B------:R-:W-:Y:S02]  /*1ad60*/  FFMA.FTZ R89, R89, c[0x0][0x2d0], -R131 ;  /* 0x0000b40059597a23 */ /* 0x000fe40000010883 */
[----:B------:R-:W-:Y:S01]  /*1ad70*/  MUFU.EX2 R198, R45 ;  /* 0x0000002d00c67308 */ /* 0x000fe20000000800 */
[C---:B------:R-:W-:Y:S01]  /*1ad80*/  HMMA.16816.F32 R8, R136.reuse, R20, R8 ;  /* 0x000000148808723c */ /* 0x040fe20000001808 */
[----:B------:R-:W0:Y:S03]  /*1ad90*/  LDGDEPBAR ;  /* 0x00000000000079af */ /* 0x000e260000000000 */
[----:B------:R-:W-:Y:S03]  /*1ada0*/  MOV R131, R3 ;  /* 0x0000000300837202 */ /* 0x000fe60000000f00 */
[C---:B------:R-:W-:Y:S01]  /*1adb0*/  FMUL.FTZ R20, R129.reuse, R148 ;  /* 0x0000009481147220 */ /* 0x040fe20000410000 */
[-C--:B------:R-:W-:Y:S01]  /*1adc0*/  HMMA.16816.F32 R12, R136, R22.reuse, R12 ;  /* 0x00000016880c723c */ /* 0x080fe2000000180c */
[----:B------:R1:W1:Y:S03]  /*1add0*/  MUFU.EX2 R233, R29 ;  /* 0x0000001d00e97308 */ /* 0x0002660000000800 */
[----:B------:R-:W-:Y:S04]  /*1ade0*/  FMUL.FTZ R21, R129, R149 ;  /* 0x0000009581157220 */ /* 0x000fe80000410000 */
[C---:B------:R-:W-:Y:S03]  /*1adf0*/  HMMA.16816.F32 R16, R132.reuse, R22, R16 ;  /* 0x000000168410723c */ /* 0x040fe60000001810 */
[----:B------:R3:W-:Y:S04]  /*1ae00*/  MUFU.EX2 R177, R30 ;  /* 0x0000001e00b17308 */ /* 0x0007e80000000800 */
[C---:B------:R-:W-:Y:S02]  /*1ae10*/  FMUL.FTZ R22, R128.reuse, R150 ;  /* 0x0000009680167220 */ /* 0x040fe40000410000 */
[----:B------:R-:W-:Y:S02]  /*1ae20*/  FMUL.FTZ R23, R128, R151 ;  /* 0x0000009780177220 */ /* 0x000fe40000410000 */
[----:B------:R-:W-:Y:S02]  /*1ae30*/  LDSM.16.MT88.4 R148, [R214+0x900] ;  /* 0x00090000d694783b */ /* 0x000fe40000004200 */
[----:B------:R3:W-:Y:S03]  /*1ae40*/  MUFU.EX2 R178, R31 ;  /* 0x0000001f00b27308 */ /* 0x0007e60000000800 */
[-C--:B----4-:R-:W-:Y:S03]  /*1ae50*/  HMMA.16816.F32 R20, R132, R172.reuse, R20 ;  /* 0x000000ac8414723c */ /* 0x090fe60000001814 */
[----:B-1----:R-:W-:Y:S02]  /*1ae60*/  FMUL.FTZ R29, R127, R157 ;  /* 0x0000009d7f1d7220 */ /* 0x002fe40000410000 */
[----:B------:R-:W4:Y:S02]  /*1ae70*/  LDL R157, [R1] ;  /* 0x00000000019d7983 */ /* 0x000f240000100800 */
[----:B------:R1:W-:Y:S01]  /*1ae80*/  MUFU.EX2 R234, R34 ;  /* 0x0000002200ea7308 */ /* 0x0003e20000000800 */
[C---:B------:R-:W-:Y:S04]  /*1ae90*/  HMMA.16816.F32 R24, R136.reuse, R172, R24 ;  /* 0x000000ac8818723c */ /* 0x040fe80000001818 */
[C---:B---3--:R-:W-:Y:S05]  /*1aea0*/  FMUL.FTZ R30, R0.reuse, R158 ;  /* 0x0000009e001e7220 */ /* 0x048fea0000410000 */
[----:B------:R3:W3:Y:S03]  /*1aeb0*/  MUFU.EX2 R235, R35 ;  /* 0x0000002300eb7308 */ /* 0x0006e60000000800 */
[----:B------:R-:W-:Y:S07]  /*1aec0*/  FMUL.FTZ R31, R0, R159 ;  /* 0x0000009f001f7220 */ /* 0x000fee0000410000 */
[----:B------:R-:W-:Y:S01]  /*1aed0*/  MUFU.EX2 R172, R46 ;  /* 0x0000002e00ac7308 */ /* 0x000fe20000000800 */
[-C--:B------:R-:W-:Y:S03]  /*1aee0*/  HMMA.16816.F32 R28, R136, R174.reuse, R28 ;  /* 0x000000ae881c723c */ /* 0x080fe6000000181c */
[C---:B-1----:R-:W-:Y:S06]  /*1aef0*/  FMUL.FTZ R34, R128.reuse, R162 ;  /* 0x000000a280227220 */ /* 0x042fec0000410000 */
[----:B------:R1:W-:Y:S03]  /*1af00*/  MUFU.EX2 R208, R36 ;  /* 0x0000002400d07308 */ /* 0x0003e60000000800 */
[C---:B---3--:R-:W-:Y:S02]  /*1af10*/  FMUL.FTZ R35, R128.reuse, R163 ;  /* 0x000000a380237220 */ /* 0x048fe40000410000 */
[----:B------:R-:W-:Y:S05]  /*1af20*/  LDSM.16.MT88.4 R160, [R216+0x2900] ;  /* 0x00290000d8a0783b */ /* 0x000fea0000004200 */
[----:B------:R3:W-:Y:S01]  /*1af30*/  MUFU.EX2 R173, R47 ;  /* 0x0000002f00ad7308 */ /* 0x0007e20000000800 */
[C---:B------:R-:W-:Y:S08]  /*1af40*/  HMMA.16816.F32 R32, R132.reuse, R174, R32 ;  /* 0x000000ae8420723c */ /* 0x040ff00000001820 */
[-C--:B------:R-:W-:Y:S01]  /*1af50*/  HMMA.16816.F32 R100, R132, R140.reuse, R100 ;  /* 0x0000008c8464723c */ /* 0x080fe20000001864 */
[----:B------:R3:W2:Y:S03]  /*1af60*/  MUFU.EX2 R207, R37 ;  /* 0x0000002500cf7308 */ /* 0x0006a60000000800 */
[C---:B-1----:R-:W-:Y:S04]  /*1af70*/  FMUL.FTZ R36, R129.reuse, R164 ;  /* 0x000000a481247220 */ /* 0x042fe80000410000 */
[C---:B------:R-:W-:Y:S03]  /*1af80*/  HMMA.16816.F32 R104, R136.reuse, R140, R104 ;  /* 0x0000008c8868723c */ /* 0x040fe60000001868 */
[----:B------:R1:W-:Y:S01]  /*1af90*/  MUFU.EX2 R204, R38 ;  /* 0x0000002600cc7308 */ /* 0x0003e20000000800 */
[----:B---3--:R-:W-:Y:S04]  /*1afa0*/  LDSM.16.MT88.4 R44, [R213+0x1100] ;  /* 0x00110000d52c783b */ /* 0x008fe80000004200 */
[-C--:B------:R-:W-:Y:S05]  /*1afb0*/  HMMA.16816.F32 R108, R136, R142.reuse, R108 ;  /* 0x0000008e886c723c */ /* 0x080fea000000186c */
[----:B------:R3:W2:Y:S03]  /*1afc0*/  MUFU.EX2 R203, R39 ;  /* 0x0000002700cb7308 */ /* 0x0006a60000000800 */
[C---:B------:R-:W-:Y:S01]  /*1afd0*/  HMMA.16816.F32 R112, R132.reuse, R142, R112 ;  /* 0x0000008e8470723c */ /* 0x040fe20000001870 */
[----:B------:R-:W3:Y:S03]  /*1afe0*/  LDSM.16.MT88.4 R140, [R213+0x900] ;  /* 0x00090000d58c783b */ /* 0x000ee60000004200 */
[----:B------:R-:W-:Y:S03]  /*1aff0*/  FMUL.FTZ R37, R129, R165 ;  /* 0x000000a581257220 */ /* 0x000fe60000410000 */
[----:B------:R3:W-:Y:S01]  /*1b000*/  MUFU.EX2 R206, R48 ;  /* 0x0000003000ce7308 */ /* 0x0007e20000000800 */
[C---:B-1----:R-:W-:Y:S09]  /*1b010*/  FMUL.FTZ R38, R128.reuse, R166 ;  /* 0x000000a680267220 */ /* 0x042ff20000410000 */
[----:B------:R1:W-:Y:S01]  /*1b020*/  MUFU.EX2 R205, R49 ;  /* 0x0000003100cd7308 */ /* 0x0003e20000000800 */
[----:B---3--:R-:W-:Y:S09]  /*1b030*/  FMUL.FTZ R39, R128, R167 ;  /* 0x000000a780277220 */ /* 0x008ff20000410000 */
[----:B------:R3:W-:Y:S01]  /*1b040*/  MUFU.EX2 R202, R50 ;  /* 0x0000003200ca7308 */ /* 0x0007e20000000800 */
[-C--:B------:R-:W-:Y:S03]  /*1b050*/  HMMA.16816.F32 R36, R132, R144.reuse, R36 ;  /* 0x000000908424723c */ /* 0x080fe60000001824 */
[C---:B------:R-:W-:Y:S05]  /*1b060*/  FMUL.FTZ R48, R127.reuse, R168 ;  /* 0x000000a87f307220 */ /* 0x040fea0000410000 */
[C---:B------:R-:W-:Y:S01]  /*1b070*/  HMMA.16816.F32 R116, R136.reuse, R144, R116 ;  /* 0x000000908874723c */ /* 0x040fe20000001874 */
[----:B------:R3:W-:Y:S03]  /*1b080*/  MUFU.EX2 R201, R51 ;  /* 0x0000003300c97308 */ /* 0x0007e60000000800 */
[----:B-1----:R-:W-:Y:S07]  /*1b090*/  FMUL.FTZ R49, R127, R169 ;  /* 0x000000a97f317220 */ /* 0x002fee0000410000 */
[----:B------:R-:W-:Y:S01]  /*1b0a0*/  MUFU.EX2 R174, R42 ;  /* 0x0000002a00ae7308 */ /* 0x000fe20000000800 */
[C---:B---3--:R-:W-:Y:S09]  /*1b0b0*/  FMUL.FTZ R50, R0.reuse, R170 ;  /* 0x000000aa00327220 */ /* 0x048ff20000410000 */
[----:B------:R1:W3:Y:S01]  /*1b0c0*/  MUFU.EX2 R175, R43 ;  /* 0x0000002b00af7308 */ /* 0x0002e20000000800 */
[----:B------:R-:W-:Y:S09]  /*1b0d0*/  FMUL.FTZ R51, R0, R171 ;  /* 0x000000ab00337220 */ /* 0x000ff20000410000 */
[----:B------:R-:W-:Y:S01]  /*1b0e0*/  MUFU.EX2 R193, R64 ;  /* 0x0000004000c17308 */ /* 0x000fe20000000800 */
[-C--:B------:R-:W-:Y:S07]  /*1b0f0*/  HMMA.16816.F32 R48, R136, R146.reuse, R48 ;  /* 0x000000928830723c */ /* 0x080fee0000001830 */
[----:B------:R-:W-:Y:S01]  /*1b100*/  F2FP.PACK_AB R136, R210, R209 ;  /* 0x000000d1d288723e */ /* 0x000fe200000000ff */
[----:B------:R-:W-:Y:S01]  /*1b110*/  HMMA.16816.F32 R120, R132, R146, R120 ;  /* 0x000000928478723c */ /* 0x000fe20000001878 */
[----:B------:R-:W3:Y:S01]  /*1b120*/  LDSM.16.MT88.4 R144, [R216+0x900] ;  /* 0x00090000d890783b */ /* 0x000ee20000004200 */
[----:B------:R-:W-:Y:S02]  /*1b130*/  MUFU.EX2 R194, R65 ;  /* 0x0000004100c27308 */ /* 0x000fe40000000800 */
[----:B------:R-:W-:Y:S02]  /*1b140*/  F2FP.PACK_AB R138, R233, R211 ;  /* 0x000000d3e98a723e */ /* 0x000fe400000000ff */
[----:B------:R-:W-:Y:S02]  /*1b150*/  F2FP.PACK_AB R137, R179, R180 ;  /* 0x000000b4b389723e */ /* 0x000fe400000000ff */
[----:B------:R-:W-:Y:S01]  /*1b160*/  F2FP.PACK_AB R132, R243, R244 ;  /* 0x000000f4f384723e */ /* 0x000fe200000000ff */
[----:B-1----:R-:W1:Y:S03]  /*1b170*/  LDSM.16.MT88.4 R40, [R215+0x900] ;  /* 0x00090000d728783b */ /* 0x002e660000004200 */
[----:B------:R-:W-:Y:S01]  /*1b180*/  F2FP.PACK_AB R134, R240, R241 ;  /* 0x000000f1f086723e */ /* 0x000fe200000000ff */
[----:B------:R-:W-:Y:S01]  /*1b190*/  MUFU.EX2 R190, R66 ;  /* 0x0000004200be7308 */ /* 0x000fe20000000800 */
[----:B------:R-:W-:Y:S02]  /*1b1a0*/  F2FP.PACK_AB R133, R236, R237 ;  /* 0x000000edec85723e */ /* 0x000fe400000000ff */
[----:B------:R-:W-:Y:S02]  /*1b1b0*/  F2FP.PACK_AB R135, R235, R234 ;  /* 0x000000eaeb87723e */ /* 0x000fe400000000ff */
[----:B------:R-:W-:Y:S05]  /*1b1c0*/  F2FP.PACK_AB R139, R178, R177 ;  /* 0x000000b1b28b723e */ /* 0x000fea00000000ff */
[-C--:B------:R-:W-:Y:S01]  /*1b1d0*/  HMMA.16816.F32 R4, R132, R140.reuse, R4 ;  /* 0x0000008c8404723c */ /* 0x080fe20000001804 */
[----:B------:R3:W-:Y:S07]  /*1b1e0*/  MUFU.EX2 R189, R67 ;  /* 0x0000004300bd7308 */ /* 0x0007ee0000000800 */
[C---:B------:R-:W-:Y:S03]  /*1b1f0*/  HMMA.16816.F32 R8, R136.reuse, R140, R8 ;  /* 0x0000008c8808723c */ /* 0x040fe60000001808 */
[----:B------:R-:W-:Y:S05]  /*1b200*/  MUFU.EX2 R188, R56 ;  /* 0x0000003800bc7308 */ /* 0x000fea0000000800 */
[-C--:B------:R-:W-:Y:S05]  /*1b210*/  HMMA.16816.F32 R12, R136, R142.reuse, R12 ;  /* 0x0000008e880c723c */ /* 0x080fea000000180c */
[----:B------:R-:W1:Y:S03]  /*1b220*/  MUFU.EX2 R186, R57 ;  /* 0x0000003900ba7308 */ /* 0x000e660000000800 */
[C---:B------:R-:W-:Y:S01]  /*1b230*/  HMMA.16816.F32 R16, R132.reuse, R142, R16 ;  /* 0x0000008e8410723c */ /* 0x040fe20000001810 */
[----:B---3--:R-:W3:Y:S06]  /*1b240*/  LDSM.16.MT88.4 R64, [R216+0x1100] ;  /* 0x00110000d840783b */ /* 0x008eec0000004200 */
[----:B------:R-:W-:Y:S01]  /*1b250*/  MUFU.EX2 R167, R58 ;  /* 0x0000003a00a77308 */ /* 0x000fe20000000800 */
[-C--:B------:R-:W-:Y:S08]  /*1b260*/  HMMA.16816.F32 R20, R132, R144.reuse, R20 ;  /* 0x000000908414723c */ /* 0x080ff00000001814 */
[C---:B------:R-:W-:Y:S01]  /*1b270*/  HMMA.16816.F32 R24, R136.reuse, R144, R24 ;  /* 0x000000908818723c */ /* 0x040fe20000001818 */
[----:B------:R1:W1:Y:S07]  /*1b280*/  MUFU.EX2 R165, R59 ;  /* 0x0000003b00a57308 */ /* 0x00026e0000000800 */
[-C--:B------:R-:W-:Y:S03]  /*1b290*/  HMMA.16816.F32 R28, R136, R146.reuse, R28 ;  /* 0x00000092881c723c */ /* 0x080fe6000000181c */
[----:B------:R-:W-:Y:S05]  /*1b2a0*/  MUFU.EX2 R187, R60 ;  /* 0x0000003c00bb7308 */ /* 0x000fea0000000800 */
[C---:B------:R-:W-:Y:S01]  /*1b2b0*/  HMMA.16816.F32 R32, R132.reuse, R146, R32 ;  /* 0x000000928420723c */ /* 0x040fe20000001820 */
[----:B------:R-:W-:Y:S04]  /*1b2c0*/  LDSM.16.MT88.4 R144, [R213+0x2900] ;  /* 0x00290000d590783b */ /* 0x000fe80000004200 */
[----:B------:R-:W-:Y:S03]  /*1b2d0*/  MUFU.EX2 R185, R61 ;  /* 0x0000003d00b97308 */ /* 0x000fe60000000800 */
[-C--:B------:R-:W-:Y:S01]  /*1b2e0*/  HMMA.16816.F32 R100, R132, R148.reuse, R100 ;  /* 0x000000948464723c */ /* 0x080fe20000001864 */
[----:B-1----:R-:W-:Y:S06]  /*1b2f0*/  LDSM.16.MT88.4 R56, [R213+0x1900] ;  /* 0x00190000d538783b */ /* 0x002fec0000004200 */
[----:B------:R-:W-:Y:S01]  /*1b300*/  MUFU.EX2 R166, R62 ;  /* 0x0000003e00a67308 */ /* 0x000fe20000000800 */
[C---:B------:R-:W-:Y:S04]  /*1b310*/  HMMA.16816.F32 R104, R136.reuse, R148, R104 ;  /* 0x000000948868723c */ /* 0x040fe80000001868 */
[----:B--2---:R-:W-:Y:S02]  /*1b320*/  FFMA.FTZ R0, R0, R153, R181 ;  /* 0x0000009900007223 */ /* 0x004fe400000100b5 */
[----:B------:R-:W-:Y:S02]  /*1b330*/  FFMA.FTZ R127, R127, R154, R238 ;  /* 0x0000009a7f7f7223 */ /* 0x000fe400000100ee */
[-C--:B------:R-:W-:Y:S01]  /*1b340*/  HMMA.16816.F32 R108, R136, R150.reuse, R108 ;  /* 0x00000096886c723c */ /* 0x080fe2000000186c */
[----:B------:R1:W-:Y:S03]  /*1b350*/  MUFU.EX2 R164, R63 ;  /* 0x0000003f00a47308 */ /* 0x0003e60000000800 */
[----:B------:R-:W-:Y:S02]  /*1b360*/  FADD.FTZ R0, R182, R0 ;  /* 0x00000000b6007221 */ /* 0x000fe40000010000 */
[----:B------:R-:W-:Y:S02]  /*1b370*/  FFMA.FTZ R128, R128, R155, R242 ;  /* 0x0000009b80807223 */ /* 0x000fe400000100f2 */
[C---:B------:R-:W-:Y:S03]  /*1b380*/  HMMA.16816.F32 R112, R132.reuse, R150, R112 ;  /* 0x000000968470723c */ /* 0x040fe60000001870 */
[----:B------:R2:W-:Y:S01]  /*1b390*/  MUFU.EX2 R195, R52 ;  /* 0x0000003400c37308 */ /* 0x0005e20000000800 */
[----:B------:R-:W-:Y:S02]  /*1b3a0*/  FADD.FTZ R0, R183, R0 ;  /* 0x00000000b7007221 */ /* 0x000fe40000010000 */
[----:B------:R-:W-:Y:S02]  /*1b3b0*/  FFMA.FTZ R129, R129, R156, R247 ;  /* 0x0000009c81817223 */ /* 0x000fe400000100f7 */
[-C--:B------:R-:W-:Y:S05]  /*1b3c0*/  HMMA.16816.F32 R36, R132, R40.reuse, R36 ;  /* 0x000000288424723c */ /* 0x080fea0000001824 */
[----:B------:R3:W3:Y:S03]  /*1b3d0*/  MUFU.EX2 R196, R53 ;  /* 0x0000003500c47308 */ /* 0x0006e60000000800 */
[C---:B------:R-:W-:Y:S01]  /*1b3e0*/  HMMA.16816.F32 R116, R136.reuse, R40, R116 ;  /* 0x000000288874723c */ /* 0x040fe20000001874 */
[----:B-1----:R-:W-:Y:S06]  /*1b3f0*/  LDSM.16.MT88.4 R60, [R214+0x1900] ;  /* 0x00190000d63c783b */ /* 0x002fec0000004200 */
[----:B------:R1:W-:Y:S01]  /*1b400*/  MUFU.EX2 R192, R54 ;  /* 0x0000003600c07308 */ /* 0x0003e20000000800 */
[-C--:B------:R-:W-:Y:S04]  /*1b410*/  HMMA.16816.F32 R48, R136, R42.reuse, R48 ;  /* 0x0000002a8830723c */ /* 0x080fe80000001830 */
[----:B--2---:R-:W-:Y:S02]  /*1b420*/  F2FP.PACK_AB R52, R200, R199 ;  /* 0x000000c7c834723e */ /* 0x004fe400000000ff */
[----:B------:R-:W-:Y:S02]  /*1b430*/  F2FP.PACK_AB R40, R207, R208 ;  /* 0x000000d0cf28723e */ /* 0x000fe400000000ff */
[----:B------:R-:W-:Y:S01]  /*1b440*/  HMMA.16816.F32 R120, R132, R42, R120 ;  /* 0x0000002a8478723c */ /* 0x000fe20000001878 */
[----:B------:R2:W2:Y:S01]  /*1b450*/  MUFU.EX2 R191, R55 ;  /* 0x0000003700bf7308 */ /* 0x0004a20000000800 */
[----:B------:R-:W2:Y:S02]  /*1b460*/  LDSM.16.MT88.4 R132, [R214+0x1100] ;  /* 0x00110000d684783b */ /* 0x000ea40000004200 */
[----:B------:R-:W-:Y:S02]  /*1b470*/  F2FP.PACK_AB R41, R203, R204 ;  /* 0x000000cccb29723e */ /* 0x000fe400000000ff */
[----:B---3--:R-:W-:Y:S02]  /*1b480*/  F2FP.PACK_AB R53, R175, R174 ;  /* 0x000000aeaf35723e */ /* 0x008fe400000000ff */
[----:B------:R-:W-:Y:S02]  /*1b490*/  F2FP.PACK_AB R42, R205, R206 ;  /* 0x000000cecd2a723e */ /* 0x000fe400000000ff */
[----:B----4-:R-:W-:Y:S01]  /*1b4a0*/  ISETP.GT.AND P0, PT, R232, R157, PT ;  /* 0x0000009de800720c */ /* 0x010fe20003f04270 */
[----:B------:R-:W-:Y:S01]  /*1b4b0*/  MUFU.EX2 R97, R97 ;  /* 0x0000006100617308 */ /* 0x000fe20000000800 */
[----:B------:R-:W-:Y:S02]  /*1b4c0*/  F2FP.PACK_AB R43, R201, R202 ;  /* 0x000000cac92b723e */ /* 0x000fe400000000ff */
[----:B------:R-:W-:Y:S02]  /*1b4d0*/  MOV R232, R230 ;  /* 0x000000e600e87202 */ /* 0x000fe40000000f00 */
[----:B-1----:R-:W-:Y:S03]  /*1b4e0*/  F2FP.PACK_AB R54, R198, R197 ;  /* 0x000000c5c636723e */ /* 0x002fe600000000ff */
[-C--:B------:R-:W-:Y:S02]  /*1b4f0*/  HMMA.16816.F32 R4, R40, R44.reuse, R4 ;  /* 0x0000002c2804723c */ /* 0x080fe40000001804 */
[----:B------:R-:W-:Y:S03]  /*1b500*/  MUFU.EX2 R99, R99 ;  /* 0x0000006300637308 */ /* 0x000fe60000000800 */
[----:B--2---:R-:W-:Y:S07]  /*1b510*/  F2FP.PACK_AB R55, R173, R172 ;  /* 0x000000acad37723e */ /* 0x004fee00000000ff */
        /* <DEDUP_REMOVED lines=10> */
[----:B------:R-:W-:Y:S01]  /*1b5c0*/  MUFU.EX2 R81, R81 ;  /* 0x0000005100517308 */ /* 0x000fe20000000800 */
[-C--:B------:R-:W-:Y:S08]  /*1b5d0*/  HMMA.16816.F32 R28, R52, R66.reuse, R28 ;  /* 0x00000042341c723c */ /* 0x080ff0000000181c */
[C---:B------:R-:W-:Y:S01]  /*1b5e0*/  HMMA.16816.F32 R32, R40.reuse, R66, R32 ;  /* 0x000000422820723c */ /* 0x040fe20000001820 */
[----:B------:R-:W-:Y:S01]  /*1b5f0*/  LDSM.16.MT88.4 R64, [R214+0x2100] ;  /* 0x00210000d640783b */ /* 0x000fe20000004200 */
        /* <DEDUP_REMOVED lines=15> */
[----:B------:R-:W-:Y:S03]  /*1b6f0*/  F2FP.PACK_AB R45, R165, R167 ;  /* 0x000000a7a52d723e */ /* 0x000fe600000000ff */
        /* <DEDUP_REMOVED lines=8> */
[----:B------:R-:W-:Y:S02]  /*1b780*/  F2FP.PACK_AB R47, R164, R166 ;  /* 0x000000a6a42f723e */ /* 0x000fe400000000ff */
[----:B------:R-:W-:Y:S01]  /*1b790*/  MUFU.EX2 R87, R87 ;  /* 0x0000005700577308 */ /* 0x000fe20000000800 */
[-C--:B------:R-:W-:Y:S08]  /*1b7a0*/  HMMA.16816.F32 R4, R40, R56.reuse, R4 ;  /* 0x000000382804723c */ /* 0x080ff00000001804 */
[C---:B------:R-:W-:Y:S01]  /*1b7b0*/  HMMA.16816.F32 R8, R44.reuse, R56, R8 ;  /* 0x000000382c08723c */ /* 0x040fe20000001808 */
[----:B------:R-:W-:Y:S07]  /*1b7c0*/  MUFU.EX2 R98, R98 ;  /* 0x0000006200627308 */ /* 0x000fee0000000800 */
[-C--:B------:R-:W-:Y:S03]  /*1b7d0*/  HMMA.16816.F32 R12, R44, R58.reuse, R12 ;  /* 0x0000003a2c0c723c */ /* 0x080fe6000000180c */
[----:B------:R-:W2:Y:S05]  /*1b7e0*/  MUFU.EX2 R92, R92 ;  /* 0x0000005c005c7308 */ /* 0x000eaa0000000800 */
[C---:B------:R-:W-:Y:S01]  /*1b7f0*/  HMMA.16816.F32 R16, R40.reuse, R58, R16 ;  /* 0x0000003a2810723c */ /* 0x040fe20000001810 */
[----:B------:R-:W3:Y:S04]  /*1b800*/  LDSM.16.MT88.4 R56, [R215+0x1900] ;  /* 0x00190000d738783b */ /* 0x000ee80000004200 */
[----:B------:R-:W-:Y:S03]  /*1b810*/  MUFU.EX2 R91, R91 ;  /* 0x0000005b005b7308 */ /* 0x000fe60000000800 */
[-C--:B-1----:R-:W-:Y:S07]  /*1b820*/  HMMA.16816.F32 R20, R40, R52.reuse, R20 ;  /* 0x000000342814723c */ /* 0x082fee0000001814 */
[----:B------:R-:W-:Y:S01]  /*1b830*/  MUFU.EX2 R94, R94 ;  /* 0x0000005e005e7308 */ /* 0x000fe20000000800 */
[C---:B------:R-:W-:Y:S04]  /*1b840*/  HMMA.16816.F32 R24, R44.reuse, R52, R24 ;  /* 0x000000342c18723c */ /* 0x040fe80000001818 */
[----:B--2---:R-:W-:Y:S04]  /*1b850*/  F2FP.PACK_AB R170, R93, R92 ;  /* 0x0000005c5daa723e */ /* 0x004fe800000000ff */
[-C--:B------:R-:W-:Y:S01]  /*1b860*/  HMMA.16816.F32 R28, R44, R54.reuse, R28 ;  /* 0x000000362c1c723c */ /* 0x080fe2000000181c */
[----:B------:R-:W-:Y:S07]  /*1b870*/  MUFU.EX2 R72, R72 ;  /* 0x0000004800487308 */ /* 0x000fee0000000800 */
[C---:B------:R-:W-:Y:S01]  /*1b880*/  HMMA.16816.F32 R32, R40.reuse, R54, R32 ;  /* 0x000000362820723c */ /* 0x040fe20000001820 */
[----:B------:R-:W1:Y:S02]  /*1b890*/  LDSM.16.MT88.4 R52, [R213+0x2100] ;  /* 0x00210000d534783b */ /* 0x000e640000004200 */
[----:B------:R-:W2:Y:S05]  /*1b8a0*/  MUFU.EX2 R73, R73 ;  /* 0x0000004900497308 */ /* 0x000eaa0000000800 */
[-C--:B------:R-:W-:Y:S05]  /*1b8b0*/  HMMA.16816.F32 R100, R40, R60.reuse, R100 ;  /* 0x0000003c2864723c */ /* 0x080fea0000001864 */
[----:B------:R-:W-:Y:S03]  /*1b8c0*/  MUFU.EX2 R76, R76 ;  /* 0x0000004c004c7308 */ /* 0x000fe60000000800 */
[C---:B------:R-:W-:Y:S07]  /*1b8d0*/  HMMA.16816.F32 R104, R44.reuse, R60, R104 ;  /* 0x0000003c2c68723c */ /* 0x040fee0000001868 */
[----:B------:R-:W4:Y:S01]  /*1b8e0*/  MUFU.EX2 R77, R77 ;  /* 0x0000004d004d7308 */ /* 0x000f220000000800 */
[-C--:B------:R-:W-:Y:S08]  /*1b8f0*/  HMMA.16816.F32 R108, R44, R62.reuse, R108 ;  /* 0x0000003e2c6c723c */ /* 0x080ff0000000186c */
[C---:B------:R-:W-:Y:S01]  /*1b900*/  HMMA.16816.F32 R112, R40.reuse, R62, R112 ;  /* 0x0000003e2870723c */ /* 0x040fe20000001870 */
[----:B------:R-:W1:Y:S01]  /*1b910*/  LDSM.16.MT88.4 R60, [R216+0x2100] ;  /* 0x00210000d83c783b */ /* 0x000e620000004200 */
[----:B------:R-:W-:Y:S06]  /*1b920*/  MUFU.EX2 R74, R74 ;  /* 0x0000004a004a7308 */ /* 0x000fec0000000800 */
[-C--:B---3--:R-:W-:Y:S04]  /*1b930*/  HMMA.16816.F32 R36, R40, R56.reuse, R36 ;  /* 0x000000382824723c */ /* 0x088fe80000001824 */
[----:B------:R-:W3:Y:S04]  /*1b940*/  MUFU.EX2 R75, R75 ;  /* 0x0000004b004b7308 */ /* 0x000ee80000000800 */
[C---:B------:R-:W-:Y:S06]  /*1b950*/  HMMA.16816.F32 R116, R44.reuse, R56, R116 ;  /* 0x000000382c74723c */ /* 0x040fec0000001874 */
[----:B------:R-:W-:Y:S02]  /*1b960*/  MUFU.EX2 R78, R78 ;  /* 0x0000004e004e7308 */ /* 0x000fe40000000800 */
[-C--:B------:R-:W-:Y:S07]  /*1b970*/  HMMA.16816.F32 R48, R44, R58.reuse, R48 ;  /* 0x0000003a2c30723c */ /* 0x080fee0000001830 */
[----:B--2---:R-:W-:Y:S01]  /*1b980*/  F2FP.PACK_AB R44, R73, R72 ;  /* 0x00000048492c723e */ /* 0x004fe200000000ff */
[----:B------:R-:W-:Y:S01]  /*1b990*/  HMMA.16816.F32 R120, R40, R58, R120 ;  /* 0x0000003a2878723c */ /* 0x000fe20000001878 */
[----:B------:R-:W2:Y:S01]  /*1b9a0*/  MUFU.EX2 R79, R79 ;  /* 0x0000004f004f7308 */ /* 0x000ea20000000800 */
[----:B------:R-:W2:Y:S02]  /*1b9b0*/  LDSM.16.MT88.4 R56, [R215+0x2100] ;  /* 0x00210000d738783b */ /* 0x000ea40000004200 */
[----:B----4-:R-:W-:Y:S02]  /*1b9c0*/  F2FP.PACK_AB R46, R77, R76 ;  /* 0x0000004c4d2e723e */ /* 0x010fe400000000ff */
[----:B---3--:R-:W-:Y:S02]  /*1b9d0*/  F2FP.PACK_AB R45, R75, R74 ;  /* 0x0000004a4b2d723e */ /* 0x008fe400000000ff */
[----:B------:R-:W-:Y:S03]  /*1b9e0*/  F2FP.PACK_AB R40, R69, R68 ;  /* 0x000000444528723e */ /* 0x000fe600000000ff */
[----:B------:R-:W-:Y:S01]  /*1b9f0*/  MUFU.EX2 R88, R88 ;  /* 0x0000005800587308 */ /* 0x000fe20000000800 */
[----:B------:R-:W-:Y:S02]  /*1ba00*/  F2FP.PACK_AB R42, R81, R80 ;  /* 0x00000050512a723e */ /* 0x000fe400000000ff */
[----:B------:R-:W-:Y:S02]  /*1ba10*/  F2FP.PACK_AB R41, R71, R70 ;  /* 0x000000464729723e */ /* 0x000fe400000000ff */
[----:B------:R-:W-:Y:S05]  /*1ba20*/  F2FP.PACK_AB R43, R83, R82 ;  /* 0x00000052532b723e */ /* 0x000fea00000000ff */
[----:B------:R-:W3:Y:S02]  /*1ba30*/  MUFU.EX2 R89, R89 ;  /* 0x0000005900597308 */ /* 0x000ee40000000800 */
[-C--:B-1----:R-:W-:Y:S03]  /*1ba40*/  HMMA.16816.F32 R4, R40, R52.reuse, R4 ;  /* 0x000000342804723c */ /* 0x082fe60000001804 */
[----:B--2---:R-:W-:Y:S05]  /*1ba50*/  F2FP.PACK_AB R47, R79, R78 ;  /* 0x0000004e4f2f723e */ /* 0x004fea00000000ff */
[----:B------:R-:W1:Y:S02]  /*1ba60*/  MUFU.EX2 R90, R90 ;  /* 0x0000005a005a7308 */ /* 0x000e640000000800 */
[C---:B------:R-:W-:Y:S08]  /*1ba70*/  HMMA.16816.F32 R8, R44.reuse, R52, R8 ;  /* 0x000000342c08723c */ /* 0x040ff00000001808 */
[-C--:B------:R-:W-:Y:S01]  /*1ba80*/  HMMA.16816.F32 R12, R44, R54.reuse, R12 ;  /* 0x000000362c0c723c */ /* 0x080fe2000000180c */
[----:B------:R-:W2:Y:S03]  /*1ba90*/  MUFU.EX2 R52, R2 ;  /* 0x0000000200347308 */ /* 0x000ea60000000800 */
[----:B---3--:R-:W-:Y:S04]  /*1baa0*/  F2FP.PACK_AB R168, R89, R88 ;  /* 0x0000005859a8723e */ /* 0x008fe800000000ff */
[C---:B------:R-:W-:Y:S04]  /*1bab0*/  HMMA.16816.F32 R16, R40.reuse, R54, R16 ;  /* 0x000000362810723c */ /* 0x040fe80000001810 */
[----:B-1----:R-:W-:Y:S04]  /*1bac0*/  F2FP.PACK_AB R169, R91, R90 ;  /* 0x0000005a5ba9723e */ /* 0x002fe800000000ff */
[-C--:B------:R-:W-:Y:S08]  /*1bad0*/  HMMA.16816.F32 R20, R40, R60.reuse, R20 ;  /* 0x0000003c2814723c */ /* 0x080ff00000001814 */
[C---:B------:R-:W-:Y:S04]  /*1bae0*/  HMMA.16816.F32 R24, R44.reuse, R60, R24 ;  /* 0x0000003c2c18723c */ /* 0x040fe80000001818 */
[----:B--2---:R-:W-:Y:S01]  /*1baf0*/  F2FP.PACK_AB R171, R52, R94 ;  /* 0x0000005e34ab723e */ /* 0x004fe200000000ff */
[----:B------:R-:W-:Y:S01]  /*1bb00*/  FADD.FTZ R2, R239, R127 ;  /* 0x0000007fef027221 */ /* 0x000fe20000010000 */
[----:B------:R-:W-:Y:S02]  /*1bb10*/  MOV R127, R125 ;  /* 0x0000007d007f7202 */ /* 0x000fe40000000f00 */
[-C--:B------:R-:W-:Y:S04]  /*1bb20*/  HMMA.16816.F32 R28, R44, R62.reuse, R28 ;  /* 0x0000003e2c1c723c */ /* 0x080fe8000000181c */
[----:B------:R-:W-:Y:S04]  /*1bb30*/  FADD.FTZ R2, R246, R2 ;  /* 0x00000002f6027221 */ /* 0x000fe80000010000 */
[C---:B------:R-:W-:Y:S08]  /*1bb40*/  HMMA.16816.F32 R32, R40.reuse, R62, R32 ;  /* 0x0000003e2820723c */ /* 0x040ff00000001820 */
[-C--:B------:R-:W-:Y:S08]  /*1bb50*/  HMMA.16816.F32 R100, R40, R64.reuse, R100 ;  /* 0x000000402864723c */ /* 0x080ff00000001864 */
[C---:B------:R-:W-:Y:S08]  /*1bb60*/  HMMA.16816.F32 R104, R44.reuse, R64, R104 ;  /* 0x000000402c68723c */ /* 0x040ff00000001868 */
[-C--:B------:R-:W-:Y:S08]  /*1bb70*/  HMMA.16816.F32 R108, R44, R66.reuse, R108 ;  /* 0x000000422c6c723c */ /* 0x080ff0000000186c */
[C---:B------:R-:W-:Y:S08]  /*1bb80*/  HMMA.16816.F32 R112, R40.reuse, R66, R112 ;  /* 0x000000422870723c */ /* 0x040ff00000001870 */
[-C--:B------:R-:W-:Y:S08]  /*1bb90*/  HMMA.16816.F32 R36, R40, R56.reuse, R36 ;  /* 0x000000382824723c */ /* 0x080ff00000001824 */
[C---:B------:R-:W-:Y:S08]  /*1bba0*/  HMMA.16816.F32 R116, R44.reuse, R56, R116 ;  /* 0x000000382c74723c */ /* 0x040ff00000001874 */
[-C--:B------:R-:W-:Y:S07]  /*1bbb0*/  HMMA.16816.F32 R48, R44, R58.reuse, R48 ;  /* 0x0000003a2c30723c */ /* 0x080fee0000001830 */
[----:B------:R-:W-:Y:S01]  /*1bbc0*/  FADD.FTZ R44, R249, R129 ;  /* 0x00000081f92c7221 */ /* 0x000fe20000010000 */
[----:B------:R-:W-:Y:S04]  /*1bbd0*/  HMMA.16816.F32 R120, R40, R58, R120 ;  /* 0x0000003a2878723c */ /* 0x000fe80000001878 */
[----:B------:R-:W-:Y:S02]  /*1bbe0*/  FADD.FTZ R44, R251, R44 ;  /* 0x0000002cfb2c7221 */ /* 0x000fe40000010000 */
[----:B------:R-:W-:Y:S01]  /*1bbf0*/  FADD.FTZ R45, R245, R128 ;  /* 0x00000080f52d7221 */ /* 0x000fe20000010000 */
[----:B------:R-:W-:Y:S02]  /*1bc00*/  F2FP.PACK_AB R40, R85, R84 ;  /* 0x000000545528723e */ /* 0x000fe400000000ff */
[----:B------:R-:W-:Y:S03]  /*1bc10*/  F2FP.PACK_AB R42, R97, R96 ;  /* 0x00000060612a723e */ /* 0x000fe600000000ff */
[----:B------:R-:W-:Y:S01]  /*1bc20*/  FADD.FTZ R45, R250, R45 ;  /* 0x0000002dfa2d7221 */ /* 0x000fe20000010000 */
[----:B------:R-:W-:Y:S02]  /*1bc30*/  F2FP.PACK_AB R41, R87, R86 ;  /* 0x000000565729723e */ /* 0x000fe400000000ff */
[----:B------:R-:W-:Y:S07]  /*1bc40*/  F2FP.PACK_AB R43, R99, R98 ;  /* 0x00000062632b723e */ /* 0x000fee00000000ff */
[-C--:B------:R-:W-:Y:S01]  /*1bc50*/  HMMA.16816.F32 R132, R40, R144.reuse, R4 ;  /* 0x000000902884723c */ /* 0x080fe20000001804 */
[----:B------:R-:W1:Y:S07]  /*1bc60*/  LDSM.16.MT88.4 R4, [R214+0x2900] ;  /* 0x00290000d604783b */ /* 0x000e6e0000004200 */
        /* <DEDUP_REMOVED lines=23> */
[----:B------:R-:W2:Y:S03]  /*1bde0*/  LDSM.16.MT88.4 R8, [R215+0x2900] ;  /* 0x00290000d708783b */ /* 0x000ea60000004200 */
        /* <DEDUP_REMOVED lines=82> */
.L_x_459:
[----:B------:R-:W2:Y:S02]  /*1c310*/  LDL R2, [R1+0x4] ;  /* 0x0000040001027983 */ /* 0x000ea40000100800 */
[----:B--2---:R-:W-:-:S13]  /*1c320*/  ISETP.GE.AND P0, PT, R230, R2, PT ;  /* 0x00000002e600720c */ /* 0x004fda0003f06270 */
[----:B------:R-:W-:Y:S05]  /*1c330*/  @!P0 BRA `(.L_x_461) ;  /* 0x00005ca000008947 */ /* 0x000fea0003800000 */
[----:B------:R-:W2:Y:S01]  /*1c340*/  LDL.LU.64 R6, [R1+0x50] ;  /* 0x0000500001067983 */ /* 0x000ea20000300a00 */
[----:B------:R-:W-:Y:S02]  /*1c350*/  UMOV UR10, 0x60 ;  /* 0x00000060000a7882 */ /* 0x000fe40000000000 */
[----:B------:R-:W-:Y:S01]  /*1c360*/  ULDC.64 UR4, c[0x0][0x208] ;  /* 0x0000820000047ab9 */ /* 0x000fe20000000a00 */
[----:B-1----:R-:W3:Y:S04]  /*1c370*/  LDL.LU.64 R4, [R1+0x58] ;  /* 0x0000580001047983 */ /* 0x002ee80000300a00 */
[----:B------:R-:W4:Y:S01]  /*1c380*/  LDL R2, [R1+0x60] ;  /* 0x0000600001027983 */ /* 0x000f220000100800 */
[----:B------:R-:W-:Y:S01]  /*1c390*/  MOV R8, c[0x0][0x2c4] ;  /* 0x0000b10000087a02 */ /* 0x000fe20000000f00 */
[----:B------:R-:W-:Y:S01]  /*1c3a0*/  UIMAD.WIDE.U32 UR12, UR10, UR4, URZ ;  /* 0x000000040a0c72a5 */ /* 0x000fe2000f8e003f */
[----:B------:R-:W-:Y:S01]  /*1c3b0*/  MOV R130, R3 ;  /* 0x0000000300827202 */ /* 0x000fe20000000f00 */
[----:B------:R-:W-:Y:S01]  /*1c3c0*/  UIMAD UR10, UR10, UR5, URZ ;  /* 0x000000050a0a72a4 */ /* 0x000fe2000f8e023f */
[----:B------:R-:W-:Y:S01]  /*1c3d0*/  ISETP.NE.AND P1, PT, R8, 0x1, PT ;  /* 0x000000010800780c */ /* 0x000fe20003f25270 */
[----:B------:R-:W-:Y:S01]  /*1c3e0*/  UMOV UR6, 0x5 ;  /* 0x0000000500067882 */ /* 0x000fe20000000000 */
[----:B------:R-:W-:Y:S01]  /*1c3f0*/  MOV R128, R125 ;  /* 0x0000007d00807202 */ /* 0x000fe20000000f00 */
[----:B------:R-:W-:Y:S01]  /*1c400*/  ULDC.64 UR4, c[0x0][0x1e0] ;  /* 0x0000780000047ab9 */ /* 0x000fe20000000a00 */
[----:B------:R-:W-:Y:S01]  /*1c410*/  IMAD.MOV.U32 R127, RZ, RZ, R126 ;  /* 0x000000ffff7f7224 */ /* 0x000fe200078e007e */
[----:B------:R-:W-:Y:S01]  /*1c420*/  USHF.L.U64.HI UR5, UR4, UR6, UR5 ;  /* 0x0000000604057299 */ /* 0x000fe20008010205 */
[----:B------:R-:W-:Y:S01]  /*1c430*/  IMAD.MOV.U32 R129, RZ, RZ, R124 ;  /* 0x000000ffff817224 */ /* 0x000fe200078e007c */
[----:B------:R-:W-:-:S02]  /*1c440*/  USHF.L.U32 UR4, UR4, 0x5, URZ ;  /* 0x0000000504047899 */ /* 0x000fc4000800063f */
[----:B------:R-:W-:Y:S01]  /*1c450*/  UIADD3 UR10, UR13, UR10, URZ ;  /* 0x0000000a0d0a7290 */ /* 0x000fe2000fffe03f */
[----:B--2---:R-:W-:-:S03]  /*1c460*/  IMAD.MOV.U32 R3, RZ, RZ, R7 ;  /* 0x000000ffff037224 */ /* 0x004fc600078e0007 */
[----:B----4-:R-:W-:Y:S01]  /*1c470*/  @P1 IMAD.HI.U32 R0, R2, c[0x0][0x2c8], RZ ;  /* 0x0000b20002001a27 */ /* 0x010fe200078e00ff */
[----:B---3--:R-:W-:-:S05]  /*1c480*/  MOV R2, R4 ;  /* 0x0000000400027202 */ /* 0x008fca0000000f00 */
[----:B------:R1:W-:Y:S04]  /*1c490*/  STL.64 [R1+0x8], R2 ;  /* 0x0000080201007387 */ /* 0x0003e80000100a00 */
[----:B------:R1:W-:Y:S02]  /*1c4a0*/  @P1 STL [R1+0x10], R0 ;  /* 0x0000100001001387 */ /* 0x0003e40000100800 */
.L_x_478:
[----:B------:R-:W-:Y:S04]  /*1c4b0*/  DEPBAR.LE SB0, 0x0 ;  /* 0x000080000000791a */ /* 0x000fe80000000000 */
[----:B------:R-:W-:Y:S01]  /*1c4c0*/  BAR.SYNC.DEFER_BLOCKING 0x0 ;  /* 0x0000000000007b1d */ /* 0x000fe20000010000 */
[----:B------:R-:W-:Y:S01]  /*1c4d0*/  IMAD.MOV.U32 R131, RZ, RZ, 0x5 ;  /* 0x00000005ff837424 */ /* 0x000fe200078e00ff */
[----:B------:R-:W-:Y:S01]  /*1c4e0*/  SHF.R.S32.HI R124, RZ, 0x1f, R230 ;  /* 0x0000001fff7c7819 */ /* 0x000fe200000114e6 */
[----:B------:R-:W-:Y:S02]  /*1c4f0*/  IMAD.MOV.U32 R200, RZ, RZ, c[0x0][0x208] ;  /* 0x00008200ffc87624 */ /* 0x000fe400078e00ff */
[----:B------:R-:W-:Y:S02]  /*1c500*/  IMAD.MOV.U32 R126, RZ, RZ, c[0x0][0x208] ;  /* 0x00008200ff7e7624 */ /* 0x000fe400078e00ff */
[----:B------:R-:W-:Y:S02]  /*1c510*/  IMAD.SHL.U32 R200, R200, 0x20, RZ ;  /* 0x00000020c8c87824 */ /* 0x000fe400078e00ff */
[----:B-1----:R-:W-:Y:S01]  /*1c520*/  IMAD R0, R230, UR10, RZ ;  /* 0x0000000ae6007c24 */ /* 0x002fe2000f8e02ff */
[----:B------:R-:W-:Y:S01]  /*1c530*/  SHF.L.U64.HI R126, R126, R131, c[0x0][0x20c] ;  /* 0x000083007e7e7619 */ /* 0x000fe20000010283 */
[----:B------:R-:W-:Y:S02]  /*1c540*/  IMAD.MOV.U32 R243, RZ, RZ, c[0x0][0x32c] ;  /* 0x0000cb00fff37624 */ /* 0x000fe400078e00ff */
[----:B------:R-:W-:Y:S01]  /*1c550*/  IMAD R0, R124, UR12, R0 ;  /* 0x0000000c7c007c24 */ /* 0x000fe2000f8e0200 */
[----:B-----5:R-:W-:Y:S06]  /*1c560*/  LDSM.16.M88.4 R96, [R219+0x6100] ;  /* 0x00610000db60783b */ /* 0x020fec0000000200 */
[----:B------:R-:W1:Y:S06]  /*1c570*/  LDSM.16.M88.4 R16, [R212+0x3100] ;  /* 0x00310000d410783b */ /* 0x000e6c0000000200 */
[----:B--2---:R-:W2:Y:S06]  /*1c580*/  LDL.64 R2, [R1+0x8] ;  /* 0x0000080001027983 */ /* 0x004eac0000100a00 */
[----:B------:R-:W3:Y:S06]  /*1c590*/  LDSM.16.M88.4 R92, [R219+0x8100] ;  /* 0x00810000db5c783b */ /* 0x000eec0000000200 */
[----:B------:R-:W4:Y:S06]  /*1c5a0*/  LDSM.16.M88.4 R32, [R212+0x3900] ;  /* 0x00390000d420783b */ /* 0x000f2c0000000200 */
[----:B------:R-:W2:Y:S06]  /*1c5b0*/  LDL R240, [R1+0x4] ;  /* 0x0000040001f07983 */ /* 0x000eac0000100800 */
[----:B------:R-:W4:Y:S06]  /*1c5c0*/  LDSM.16.M88.4 R48, [R212+0x4100] ;  /* 0x00410000d430783b */ /* 0x000f2c0000000200 */
[----:B------:R-:W2:Y:S01]  /*1c5d0*/  LDL.64 R234, [R1+0x40] ;  /* 0x0000400001ea7983 */ /* 0x000ea20000100a00 */
[-C--:B-1----:R-:W-:Y:S05]  /*1c5e0*/  HMMA.16816.F32 R4, R96, R16.reuse, RZ ;  /* 0x000000106004723c */ /* 0x082fea00000018ff */
[----:B------:R-:W1:Y:S06]  /*1c5f0*/  LDSM.16.M88.4 R64, [R212+0x4900] ;  /* 0x00490000d440783b */ /* 0x000e6c0000000200 */
[----:B------:R-:W2:Y:S01]  /*1c600*/  LDL.64 R232, [R1+0x48] ;  /* 0x0000480001e87983 */ /* 0x000ea20000100a00 */
[C---:B---3--:R-:W-:Y:S05]  /*1c610*/  HMMA.16816.F32 R8, R92.reuse, R16, RZ ;  /* 0x000000105c08723c */ /* 0x048fea00000018ff */
[----:B------:R-:W3:Y:S03]  /*1c620*/  LDSM.16.M88.4 R80, [R212+0x5100] ;  /* 0x00510000d450783b */ /* 0x000ee60000000200 */
[-C--:B------:R-:W-:Y:S03]  /*1c630*/  HMMA.16816.F32 R12, R92, R18.reuse, RZ ;  /* 0x000000125c0c723c */ /* 0x080fe600000018ff */
[----:B------:R1:W2:Y:S06]  /*1c640*/  LDL R131, [R1+0x60] ;  /* 0x0000600001837983 */ /* 0x0002ac0000100800 */
[----:B------:R-:W1:Y:S01]  /*1c650*/  LDSM.16.M88.4 R172, [R212+0x5900] ;  /* 0x00590000d4ac783b */ /* 0x000e620000000200 */
[C---:B------:R-:W-:Y:S05]  /*1c660*/  HMMA.16816.F32 R16, R96.reuse, R18, RZ ;  /* 0x000000126010723c */ /* 0x040fea00000018ff */
[----:B------:R-:W2:Y:S03]  /*1c670*/  LDL R242, [R1+0x28] ;  /* 0x0000280001f27983 */ /* 0x000ea60000100800 */
[-C--:B----4-:R-:W-:Y:S03]  /*1c680*/  HMMA.16816.F32 R20, R96, R32.reuse, RZ ;  /* 0x000000206014723c */ /* 0x090fe600000018ff */
[----:B------:R-:W-:Y:S05]  /*1c690*/  LDSM.16.M88.4 R176, [R222+0x6100] ;  /* 0x00610000deb0783b */ /* 0x000fea0000000200 */
[C---:B------:R-:W-:Y:S01]  /*1c6a0*/  HMMA.16816.F32 R24, R92.reuse, R32, RZ ;  /* 0x000000205c18723c */ /* 0x040fe200000018ff */
[----:B------:R-:W4:Y:S06]  /*1c6b0*/  LDL R241, [R1+0x2c] ;  /* 0x00002c0001f17983 */ /* 0x000f2c0000100800 */
[----:B------:R-:W1:Y:S01]  /*1c6c0*/  LDSM.16.M88.4 R180, [R223] ;  /* 0x00000000dfb4783b */ /* 0x000e620000000200 */
[-C--:B------:R-:W-:Y:S05]  /*1c6d0*/  HMMA.16816.F32 R28, R92, R34.reuse, RZ ;  /* 0x000000225c1c723c */ /* 0x080fea00000018ff */
[----:B------:R-:W1:Y:S03]  /*1c6e0*/  LDSM.16.M88.4 R184, [R222+0x8100] ;  /* 0x00810000deb8783b */ /* 0x000e660000000200 */
[C---:B------:R-:W-:Y:S03]  /*1c6f0*/  HMMA.16816.F32 R32, R96.reuse, R34, RZ ;  /* 0x000000226020723c */ /* 0x040fe600000018ff */
[----:B------:R-:W3:Y:S05]  /*1c700*/  LDSM.16.M88.4 R188, [R228] ;  /* 0x00000000e4bc783b */ /* 0x000eea0000000200 */
[-C--:B------:R-:W-:Y:S01]  /*1c710*/  HMMA.16816.F32 R36, R96, R48.reuse, RZ ;  /* 0x000000306024723c */ /* 0x080fe200000018ff */
[----:B------:R-:W3:Y:S07]  /*1c720*/  LDSM.16.M88.4 R192, [R227] ;  /* 0x00000000e3c0783b */ /* 0x000eee0000000200 */
[C---:B------:R-:W-:Y:S08]  /*1c730*/  HMMA.16816.F32 R40, R92.reuse, R48, RZ ;  /* 0x000000305c28723c */ /* 0x040ff000000018ff */
[-C--:B------:R-:W-:Y:S08]  /*1c740*/  HMMA.16816.F32 R44, R92, R50.reuse, RZ ;  /* 0x000000325c2c723c */ /* 0x080ff000000018ff */
[C---:B------:R-:W-:Y:S08]  /*1c750*/  HMMA.16816.F32 R48, R96.reuse, R50, RZ ;  /* 0x000000326030723c */ /* 0x040ff000000018ff */
[-C--:B-1----:R-:W-:Y:S08]  /*1c760*/  HMMA.16816.F32 R52, R96, R64.reuse, RZ ;  /* 0x000000406034723c */ /* 0x082ff000000018ff */
[C---:B------:R-:W-:Y:S08]  /*1c770*/  HMMA.16816.F32 R56, R92.reuse, R64, RZ ;  /* 0x000000405c38723c */ /* 0x040ff000000018ff */
[-C--:B------:R-:W-:Y:S08]  /*1c780*/  HMMA.16816.F32 R60, R92, R66.reuse, RZ ;  /* 0x000000425c3c723c */ /* 0x080ff000000018ff */
[C---:B------:R-:W-:Y:S08]  /*1c790*/  HMMA.16816.F32 R64, R96.reuse, R66, RZ ;  /* 0x000000426040723c */ /* 0x040ff000000018ff */
[-C--:B---3--:R-:W-:Y:S08]  /*1c7a0*/  HMMA.16816.F32 R68, R96, R80.reuse, RZ ;  /* 0x000000506044723c */ /* 0x088ff000000018ff */
        /* <DEDUP_REMOVED lines=12> */
[----:B------:R-:W3:Y:S07]  /*1c870*/  LDSM.16.M88.4 R180, [R225] ;  /* 0x00000000e1b4783b */ /* 0x000eee0000000200 */
[-C--:B------:R-:W-:Y:S08]  /*1c880*/  HMMA.16816.F32 R20, R176, R188.reuse, R20 ;  /* 0x000000bcb014723c */ /* 0x080ff00000001814 */
[C---:B------:R-:W-:Y:S08]  /*1c890*/  HMMA.16816.F32 R24, R184.reuse, R188, R24 ;  /* 0x000000bcb818723c */ /* 0x040ff00000001818 */
[-C--:B------:R-:W-:Y:S08]  /*1c8a0*/  HMMA.16816.F32 R28, R184, R190.reuse, R28 ;  /* 0x000000beb81c723c */ /* 0x080ff0000000181c */
[C---:B------:R-:W-:Y:S01]  /*1c8b0*/  HMMA.16816.F32 R32, R176.reuse, R190, R32 ;  /* 0x000000beb020723c */ /* 0x040fe20000001820 */
[----:B------:R-:W2:Y:S07]  /*1c8c0*/  LDSM.16.M88.4 R188, [R224] ;  /* 0x00000000e0bc783b */ /* 0x000eae0000000200 */
[-C--:B------:R-:W-:Y:S04]  /*1c8d0*/  HMMA.16816.F32 R36, R176, R192.reuse, R36 ;  /* 0x000000c0b024723c */ /* 0x080fe80000001824 */
[----:B--2---:R-:W-:Y:S04]  /*1c8e0*/  IMAD.WIDE.U32 R2, R230, UR12, R2 ;  /* 0x0000000ce6027c25 */ /* 0x004fe8000f8e0002 */
[C---:B------:R-:W-:Y:S04]  /*1c8f0*/  HMMA.16816.F32 R40, R184.reuse, R192, R40 ;  /* 0x000000c0b828723c */ /* 0x040fe80000001828 */
[----:B------:R-:W-:Y:S01]  /*1c900*/  IMAD.IADD R0, R3, 0x1, R0 ;  /* 0x0000000103007824 */ /* 0x000fe200078e0200 */
[C---:B------:R-:W-:Y:S03]  /*1c910*/  LEA R196, P0, R2.reuse, c[0x0][0x1f8], 0x1 ;  /* 0x00007e0002c47a11 */ /* 0x040fe600078008ff */
[-C--:B------:R-:W-:Y:S04]  /*1c920*/  HMMA.16816.F32 R44, R184, R194.reuse, R44 ;  /* 0x000000c2b82c723c */ /* 0x080fe8000000182c */
[----:B------:R-:W-:Y:S02]  /*1c930*/  LEA.HI.X R197, R2, c[0x0][0x1fc], R0, 0x1, P0 ;  /* 0x00007f0002c57a11 */ /* 0x000fe400000f0c00 */
[-C--:B------:R-:W-:Y:S02]  /*1c940*/  IADD3 R124, P0, R196, R200.reuse, RZ ;  /* 0x000000c8c47c7210 */ /* 0x080fe40007f1e0ff */
[C---:B------:R-:W-:Y:S01]  /*1c950*/  HMMA.16816.F32 R48, R176.reuse, R194, R48 ;  /* 0x000000c2b030723c */ /* 0x040fe20000001830 */
[----:B------:R-:W-:Y:S01]  /*1c960*/  @!PT LDS RZ, [RZ] ;  /* 0x00000000fffff984 */ /* 0x000fe20000000800 */
[----:B------:R-:W-:Y:S01]  /*1c970*/  @!PT LDS RZ, [RZ] ;  /* 0x00000000fffff984 */ /* 0x000fe20000000800 */
[----:B------:R-:W-:Y:S01]  /*1c980*/  @!PT LDS RZ, [RZ] ;  /* 0x00000000fffff984 */ /* 0x000fe20000000800 */
[----:B------:R2:W-:Y:S03]  /*1c990*/  LDGSTS.E.BYPASS.LTC128B.128 [R231+0x100], [R196.64], !P5 ;  /* 0x00100000c4e77fae */ /* 0x0005e6000e901d48 */
[--C-:B------:R-:W-:Y:S01]  /*1c9a0*/  IMAD.X R125, R197, 0x1, R126.reuse, P0 ;  /* 0x00000001c57d7824 */ /* 0x100fe200000e067e */
[-C--:B------:R-:W-:Y:S03]  /*1c9b0*/  IADD3 R198, P1, R124, R200.reuse, RZ ;  /* 0x000000c87cc67210 */ /* 0x080fe60007f3e0ff */
[-C--:B-1----:R-:W-:Y:S01]  /*1c9c0*/  HMMA.16816.F32 R52, R176, R172.reuse, R52 ;  /* 0x000000acb034723c */ /* 0x082fe20000001834 */
[----:B------:R1:W-:Y:S03]  /*1c9d0*/  LDGSTS.E.BYPASS.LTC128B.128 [R231+0x900], [R124.64], !P5 ;  /* 0x009000007ce77fae */ /* 0x0003e6000e901d48 */
[--C-:B------:R-:W-:Y:S01]  /*1c9e0*/  IMAD.X R199, R125, 0x1, R126.reuse, P1 ;  /* 0x000000017dc77824 */ /* 0x100fe200008e067e */
[-C--:B------:R-:W-:Y:S03]  /*1c9f0*/  IADD3 R2, P0, R198, R200.reuse, RZ ;  /* 0x000000c8c6027210 */ /* 0x080fe60007f1e0ff */
[C---:B------:R-:W-:Y:S01]  /*1ca00*/  HMMA.16816.F32 R56, R184.reuse, R172, R56 ;  /* 0x000000acb838723c */ /* 0x040fe20000001838 */
[----:B------:R2:W-:Y:S03]  /*1ca10*/  LDGSTS.E.BYPASS.LTC128B.128 [R231+0x1100], [R198.64], !P5 ;  /* 0x01100000c6e77fae */ /* 0x0005e6000e901d48 */
[--C-:B------:R-:W-:Y:S04]  /*1ca20*/  IMAD.X R3, R199, 0x1, R126.reuse, P0 ;  /* 0x00000001c7037824 */ /* 0x100fe800000e067e */
[-C--:B------:R-:W-:Y:S01]  /*1ca30*/  HMMA.16816.F32 R60, R184, R174.reuse, R60 ;  /* 0x000000aeb83c723c */ /* 0x080fe2000000183c */
[----:B------:R4:W-:Y:S03]  /*1ca40*/  LDGSTS.E.BYPASS.LTC128B.128 [R231+0x1900], [R2.64], !P5 ;  /* 0x0190000002e77fae */ /* 0x0009e6000e901d48 */
[-C--:B--2---:R-:W-:Y:S04]  /*1ca50*/  IADD3 R196, P1, R2, R200.reuse, RZ ;  /* 0x000000c802c47210 */ /* 0x084fe80007f3e0ff */
[C---:B------:R-:W-:Y:S04]  /*1ca60*/  HMMA.16816.F32 R64, R176.reuse, R174, R64 ;  /* 0x000000aeb040723c */ /* 0x040fe80000001840 */
[--C-:B------:R-:W-:Y:S01]  /*1ca70*/  IMAD.X R197, R3, 0x1, R126.reuse, P1 ;  /* 0x0000000103c57824 */ /* 0x100fe200008e067e */
[----:B-1----:R-:W-:Y:S03]  /*1ca80*/  IADD3 R124, P0, R196, R200, RZ ;  /* 0x000000c8c47c7210 */ /* 0x002fe60007f1e0ff */
[-C--:B---3--:R-:W-:Y:S01]  /*1ca90*/  HMMA.16816.F32 R68, R176, R180.reuse, R68 ;  /* 0x000000b4b044723c */ /* 0x088fe20000001844 */
[----:B------:R1:W-:Y:S03]  /*1caa0*/  LDGSTS.E.BYPASS.LTC128B.128 [R231+0x2100], [R196.64], !P5 ;  /* 0x02100000c4e77fae */ /* 0x0003e6000e901d48 */
[----:B------:R-:W-:Y:S01]  /*1cab0*/  IMAD.X R125, R197, 0x1, R126, P0 ;  /* 0x00000001c57d7824 */ /* 0x000fe200000e067e */
[C---:B------:R-:W-:Y:S02]  /*1cac0*/  ISETP.GT.AND P0, PT, R230.reuse, R240, PT ;  /* 0x000000f0e600720c */ /* 0x040fe40003f04270 */
[----:B------:R-:W2:Y:S01]  /*1cad0*/  LDL R126, [R1+0x10] ;  /* 0x00001000017e7983 */ /* 0x000ea20000100800 */
[C---:B------:R-:W-:Y:S05]  /*1cae0*/  HMMA.16816.F32 R72, R184.reuse, R180, R72 ;  /* 0x000000b4b848723c */ /* 0x040fea0000001848 */
[----:B------:R3:W-:Y:S03]  /*1caf0*/  LDGSTS.E.BYPASS.LTC128B.128 [R231+0x2900], [R124.64], !P5 ;  /* 0x029000007ce77fae */ /* 0x0007e6000e901d48 */
[-C--:B------:R-:W-:Y:S03]  /*1cb00*/  HMMA.16816.F32 R76, R184, R182.reuse, R76 ;  /* 0x000000b6b84c723c */ /* 0x080fe6000000184c */
[----:B------:R-:W-:Y:S01]  /*1cb10*/  LDSM.16.M88.4 R200, [R218+0x3100] ;  /* 0x00310000dac8783b */ /* 0x000fe20000000200 */
[----:B------:R-:W-:Y:S04]  /*1cb20*/  @P0 IADD3 R0, R230, -0x1, RZ ;  /* 0xffffffffe6000810 */ /* 0x000fe80007ffe0ff */
[C---:B------:R-:W-:Y:S01]  /*1cb30*/  HMMA.16816.F32 R80, R176.reuse, R182, R80 ;  /* 0x000000b6b050723c */ /* 0x040fe20000001850 */
[----:B------:R-:W0:Y:S03]  /*1cb40*/  LDGDEPBAR ;  /* 0x00000000000079af */ /* 0x000e260000000000 */
[----:B----4-:R-:W-:Y:S03]  /*1cb50*/  @P0 SHF.R.S32.HI R2, RZ, 0x1f, R0 ;  /* 0x0000001fff020819 */ /* 0x010fe60000011400 */
[----:B-1----:R-:W1:Y:S01]  /*1cb60*/  LDSM.16.M88.4 R196, [R220+0x6100] ;  /* 0x00610000dcc4783b */ /* 0x002e620000000200 */
[-C--:B------:R-:W-:Y:S05]  /*1cb70*/  HMMA.16816.F32 R84, R176, R188.reuse, R84 ;  /* 0x000000bcb054723c */ /* 0x080fea0000001854 */
[----:B------:R-:W4:Y:S03]  /*1cb80*/  LDSM.16.M88.4 R204, [R220+0x8100] ;  /* 0x00810000dccc783b */ /* 0x000f260000000200 */
[C---:B------:R-:W-:Y:S03]  /*1cb90*/  HMMA.16816.F32 R88, R184.reuse, R188, R88 ;  /* 0x000000bcb858723c */ /* 0x040fe60000001858 */
[----:B------:R-:W4:Y:S01]  /*1cba0*/  LDSM.16.M88.4 R192, [R218+0x3900] ;  /* 0x00390000dac0783b */ /* 0x000f220000000200 */
[----:B---3--:R-:W-:Y:S02]  /*1cbb0*/  @P0 IMAD R124, R2, c[0x0][0x1e0], RZ ;  /* 0x00007800027c0a24 */ /* 0x008fe400078e02ff */
[C---:B------:R-:W-:Y:S02]  /*1cbc0*/  @P0 IMAD.WIDE.U32 R2, R0.reuse, c[0x0][0x1e0], RZ ;  /* 0x0000780000020a25 */ /* 0x040fe400078e00ff */
[-C--:B------:R-:W-:Y:S01]  /*1cbd0*/  HMMA.16816.F32 R92, R184, R190.reuse, R92 ;  /* 0x000000beb85c723c */ /* 0x080fe2000000185c */
[----:B------:R-:W3:Y:S03]  /*1cbe0*/  LDSM.16.M88.4 R172, [R218+0x4100] ;  /* 0x00410000daac783b */ /* 0x000ee60000000200 */
[----:B------:R-:W-:Y:S02]  /*1cbf0*/  @P0 IMAD R124, R0, c[0x0][0x1e4], R124 ;  /* 0x00007900007c0a24 */ /* 0x000fe400078e027c */
[----:B------:R-:W-:Y:S01]  /*1cc00*/  @P0 IMAD.MOV.U32 R125, RZ, RZ, R235 ;  /* 0x000000ffff7d0224 */ /* 0x000fe200078e00eb */
[----:B------:R-:W3:Y:S01]  /*1cc10*/  LDSM.16.M88.4 R180, [R218+0x4900] ;  /* 0x00490000dab4783b */ /* 0x000ee20000000200 */
[----:B------:R-:W-:Y:S04]  /*1cc20*/  HMMA.16816.F32 R96, R176, R190, R96 ;  /* 0x000000beb060723c */ /* 0x000fe80000001860 */
[----:B------:R-:W-:Y:S01]  /*1cc30*/  @P0 IMAD.IADD R0, R3, 0x1, R124 ;  /* 0x0000000103000824 */ /* 0x000fe200078e027c */
[----:B------:R-:W3:Y:S01]  /*1cc40*/  LDSM.16.M88.4 R176, [R218+0x5100] ;  /* 0x00510000dab0783b */ /* 0x000ee20000000200 */
[----:B------:R-:W-:Y:S02]  /*1cc50*/  @P0 IMAD.MOV.U32 R124, RZ, RZ, R232 ;  /* 0x000000ffff7c0224 */ /* 0x000fe400078e00e8 */
[----:B------:R-:W-:Y:S03]  /*1cc60*/  @P0 IMAD R0, R0, 0x60, RZ ;  /* 0x0000006000000824 */ /* 0x000fe600078e02ff */
[----:B------:R-:W3:Y:S01]  /*1cc70*/  LDSM.16.M88.4 R184, [R218+0x5900] ;  /* 0x00590000dab8783b */ /* 0x000ee20000000200 */
[----:B------:R-:W-:Y:S01]  /*1cc80*/  @P0 IMAD.WIDE.U32 R124, R2, 0x60, R124 ;  /* 0x00000060027c0825 */ /* 0x000fe200078e007c */
[-C--:B-1----:R-:W-:Y:S03]  /*1cc90*/  HMMA.16816.F32 R4, R196, R200.reuse, R4 ;  /* 0x000000c8c404723c */ /* 0x082fe60000001804 */
[----:B------:R-:W-:Y:S01]  /*1cca0*/  IMAD.MOV.U32 R232, RZ, RZ, c[0x0][0x2c4] ;  /* 0x0000b100ffe87624 */ /* 0x000fe200078e00ff */
[----:B------:R-:W-:Y:S01]  /*1ccb0*/  LDSM.16.M88.4 R188, [R221+0x6100] ;  /* 0x00610000ddbc783b */ /* 0x000fe20000000200 */
[----:B------:R-:W-:Y:S01]  /*1ccc0*/  @P0 LEA R2, P1, R124, c[0x0][0x1c8], 0x1 ;  /* 0x000072007c020a11 */ /* 0x000fe200078208ff */
[----:B------:R-:W-:Y:S02]  /*1ccd0*/  @P0 IMAD.IADD R0, R125, 0x1, R0 ;  /* 0x000000017d000824 */ /* 0x000fe400078e0200 */
[----:B------:R-:W-:Y:S01]  /*1cce0*/  ISETP.NE.AND P3, PT, R232, 0x1, PT ;  /* 0x00000001e800780c */ /* 0x000fe20003f65270 */
[C---:B----4-:R-:W-:Y:S01]  /*1ccf0*/  HMMA.16816.F32 R8, R204.reuse, R200, R8 ;  /* 0x000000c8cc08723c */ /* 0x050fe20000001808 */
[----:B------:R-:W-:Y:S03]  /*1cd00*/  LDSM.16.M88.4 R208, [R217+0x1000] ;  /* 0x00100000d9d0783b */ /* 0x000fe60000000200 */
[----:B------:R-:W-:Y:S04]  /*1cd10*/  @P0 LEA.HI.X R3, R124, c[0x0][0x1cc], R0, 0x1, P1 ;  /* 0x000073007c030a11 */ /* 0x000fe800008f0c00 */
[-C--:B------:R-:W-:Y:S08]  /*1cd20*/  HMMA.16816.F32 R12, R204, R202.reuse, R12 ;  /* 0x000000cacc0c723c */ /* 0x080ff0000000180c */
[C---:B------:R-:W-:Y:S01]  /*1cd30*/  HMMA.16816.F32 R16, R196.reuse, R202, R16 ;  /* 0x000000cac410723c */ /* 0x040fe20000001810 */
[----:B------:R-:W-:Y:S07]  /*1cd40*/  LDSM.16.M88.4 R200, [R221+0x8100] ;  /* 0x00810000ddc8783b */ /* 0x000fee0000000200 */
[-C--:B------:R-:W-:Y:S08]  /*1cd50*/  HMMA.16816.F32 R20, R196, R192.reuse, R20 ;  /* 0x000000c0c414723c */ /* 0x080ff00000001814 */
[C---:B------:R-:W-:Y:S08]  /*1cd60*/  HMMA.16816.F32 R24, R204.reuse, R192, R24 ;  /* 0x000000c0cc18723c */ /* 0x040ff00000001818 */
[-C--:B------:R-:W-:Y:S08]  /*1cd70*/  HMMA.16816.F32 R28, R204, R194.reuse, R28 ;  /* 0x000000c2cc1c723c */ /* 0x080ff0000000181c */
[C---:B------:R-:W-:Y:S01]  /*1cd80*/  HMMA.16816.F32 R32, R196.reuse, R194, R32 ;  /* 0x000000c2c420723c */ /* 0x040fe20000001820 */
[----:B------:R-:W1:Y:S07]  /*1cd90*/  LDSM.16.M88.4 R192, [R217] ;  /* 0x00000000d9c0783b */ /* 0x000e6e0000000200 */
        /* <DEDUP_REMOVED lines=18> */
[----:B------:R-:W-:Y:S08]  /*1cec0*/  HMMA.16816.F32 R96, R196, R186, R96 ;  /* 0x000000bac460723c */ /* 0x000ff00000001860 */
[-C--:B-1----:R-:W-:Y:S08]  /*1ced0*/  HMMA.16816.F32 R4, R188, R192.reuse, R4 ;  /* 0x000000c0bc04723c */ /* 0x082ff00000001804 */
[C---:B------:R-:W-:Y:S08]  /*1cee0*/  HMMA.16816.F32 R8, R200.reuse, R192, R8 ;  /* 0x000000c0c808723c */ /* 0x040ff00000001808 */
[-C--:B------:R-:W-:Y:S08]  /*1cef0*/  HMMA.16816.F32 R12, R200, R194.reuse, R12 ;  /* 0x000000c2c80c723c */ /* 0x080ff0000000180c */
[C---:B------:R-:W-:Y:S08]  /*1cf00*/  HMMA.16816.F32 R16, R188.reuse, R194, R16 ;  /* 0x000000c2bc10723c */ /* 0x040ff00000001810 */
[-C--:B---3--:R-:W-:Y:S08]  /*1cf10*/  HMMA.16816.F32 R20, R188, R172.reuse, R20 ;  /* 0x000000acbc14723c */ /* 0x088ff00000001814 */
[C---:B------:R-:W-:Y:S04]  /*1cf20*/  HMMA.16816.F32 R24, R200.reuse, R172, R24 ;  /* 0x000000acc818723c */ /* 0x040fe80000001818 */
[----:B--2---:R-:W-:Y:S02]  /*1cf30*/  @P3 SHF.R.U32.HI R131, RZ, c[0x0][0x2cc], R126 ;  /* 0x0000b300ff833a19 */ /* 0x004fe4000001167e */
[----:B------:R-:W-:Y:S02]  /*1cf40*/  ISETP.GE.AND P3, PT, R243, 0x1, PT ;  /* 0x00000001f300780c */ /* 0x000fe40003f66270 */
[-C--:B------:R-:W-:Y:S01]  /*1cf50*/  HMMA.16816.F32 R28, R200, R174.reuse, R28 ;  /* 0x000000aec81c723c */ /* 0x080fe2000000181c */
[----:B------:R-:W-:Y:S07]  /*1cf60*/  SHFL.IDX PT, R126, R131, RZ, 0x1c1f ;  /* 0x001c1fff837e7589 */ /* 0x000fee00000e0000 */
[C---:B------:R-:W-:Y:S01]  /*1cf70*/  HMMA.16816.F32 R32, R188.reuse, R174, R32 ;  /* 0x000000aebc20723c */ /* 0x040fe20000001820 */
[----:B------:R-:W1:Y:S01]  /*1cf80*/  LDSM.16.M88.4 R172, [R217+0x2800] ;  /* 0x00280000d9ac783b */ /* 0x000e620000000200 */
[----:B------:R-:W-:Y:S05]  /*1cf90*/  DEPBAR.LE SB0, 0x0 ;  /* 0x000080000000791a */ /* 0x000fea0000000000 */
[----:B------:R-:W-:Y:S01]  /*1cfa0*/  BAR.SYNC.DEFER_BLOCKING 0x0 ;  /* 0x0000000000007b1d */ /* 0x000fe20000010000 */
[-C--:B------:R-:W-:Y:S08]  /*1cfb0*/  HMMA.16816.F32 R36, R188, R208.reuse, R36 ;  /* 0x000000d0bc24723c */ /* 0x080ff00000001824 */
[C---:B------:R-:W-:Y:S08]  /*1cfc0*/  HMMA.16816.F32 R40, R200.reuse, R208, R40 ;  /* 0x000000d0c828723c */ /* 0x040ff00000001828 */
[-C--:B------:R-:W-:Y:S08]  /*1cfd0*/  HMMA.16816.F32 R44, R200, R210.reuse, R44 ;  /* 0x000000d2c82c723c */ /* 0x080ff0000000182c */
[C---:B------:R-:W-:Y:S08]  /*1cfe0*/  HMMA.16816.F32 R48, R188.reuse, R210, R48 ;  /* 0x000000d2bc30723c */ /* 0x040ff00000001830 */
[-C--:B----4-:R-:W-:Y:S08]  /*1cff0*/  HMMA.16816.F32 R52, R188, R180.reuse, R52 ;  /* 0x000000b4bc34723c */ /* 0x090ff00000001834 */
[C---:B------:R-:W-:Y:S01]  /*1d000*/  HMMA.16816.F32 R56, R200.reuse, R180, R56 ;  /* 0x000000b4c838723c */ /* 0x040fe20000001838 */
[----:B------:R-:W2:Y:S06]  /*1d010*/  LDL R180, [R1+0x30] ;  /* 0x0000300001b47983 */ /* 0x000eac0000100800 */
[----:B------:R-:W-:Y:S01]  /*1d020*/  @!PT LDS RZ, [RZ] ;  /* 0x00000000fffff984 */ /* 0x000fe20000000800 */
[----:B------:R-:W-:Y:S01]  /*1d030*/  @!PT LDS RZ, [RZ] ;  /* 0x00000000fffff984 */ /* 0x000fe20000000800 */
[----:B------:R-:W-:Y:S01]  /*1d040*/  @!PT LDS RZ, [RZ] ;  /* 0x00000000fffff984 */ /* 0x000fe20000000800 */
[----:B------:R3:W-:Y:S01]  /*1d050*/  @P0 LDGSTS.E.BYPASS.LTC128B.128 [R231+0x3100], [R2.64], !P5 ;  /* 0x0310000002e70fae */ /* 0x0007e2000e901d48 */
[-C--:B------:R-:W-:Y:S08]  /*1d060*/  HMMA.16816.F32 R60, R200, R182.reuse, R60 ;  /* 0x000000b6c83c723c */ /* 0x080ff0000000183c */
[C---:B------:R-:W-:Y:S08]  /*1d070*/  HMMA.16816.F32 R64, R188.reuse, R182, R64 ;  /* 0x000000b6bc40723c */ /* 0x040ff00000001840 */
[-C--:B------:R-:W-:Y:S08]  /*1d080*/  HMMA.16816.F32 R68, R188, R176.reuse, R68 ;  /* 0x000000b0bc44723c */ /* 0x080ff00000001844 */
[C---:B------:R-:W-:Y:S08]  /*1d090*/  HMMA.16816.F32 R72, R200.reuse, R176, R72 ;  /* 0x000000b0c848723c */ /* 0x040ff00000001848 */
[-C--:B------:R-:W-:Y:S08]  /*1d0a0*/  HMMA.16816.F32 R76, R200, R178.reuse, R76 ;  /* 0x000000b2c84c723c */ /* 0x080ff0000000184c */
[C---:B------:R-:W-:Y:S07]  /*1d0b0*/  HMMA.16816.F32 R80, R188.reuse, R178, R80 ;  /* 0x000000b2bc50723c */ /* 0x040fee0000001850 */
[----:B------:R-:W-:Y:S01]  /*1d0c0*/  @P0 IADD3 R178, P1, R2, UR4, RZ ;  /* 0x0000000402b20c10 */ /* 0x000fe2000ff3e0ff */
[-C--:B-1----:R-:W-:Y:S04]  /*1d0d0*/  HMMA.16816.F32 R84, R188, R172.reuse, R84 ;  /* 0x000000acbc54723c */ /* 0x082fe80000001854 */
[----:B------:R-:W-:Y:S02]  /*1d0e0*/  @P0 IADD3.X R179, R3, UR5, RZ, P1, !PT ;  /* 0x0000000503b30c10 */ /* 0x000fe40008ffe4ff */
[----:B------:R-:W-:Y:S02]  /*1d0f0*/  @P0 IADD3 R176, P2, R178, UR4, RZ ;  /* 0x00000004b2b00c10 */ /* 0x000fe4000ff5e0ff */
[C---:B------:R-:W-:Y:S01]  /*1d100*/  HMMA.16816.F32 R88, R200.reuse, R172, R88 ;  /* 0x000000acc858723c */ /* 0x040fe20000001858 */
[----:B------:R1:W-:Y:S03]  /*1d110*/  @P0 LDGSTS.E.BYPASS.LTC128B.128 [R231+0x3900], [R178.64], !P5 ;  /* 0x03900000b2e70fae */ /* 0x0003e6000e901d48 */
[----:B------:R-:W-:Y:S02]  /*1d120*/  @P0 IADD3.X R177, R179, UR5, RZ, P2, !PT ;  /* 0x00000005b3b10c10 */ /* 0x000fe400097fe4ff */
[----:B------:R-:W-:Y:S02]  /*1d130*/  @P0 IADD3 R124, P1, R176, UR4, RZ ;  /* 0x00000004b07c0c10 */ /* 0x000fe4000ff3e0ff */
[-C--:B------:R-:W-:Y:S01]  /*1d140*/  HMMA.16816.F32 R92, R200, R174.reuse, R92 ;  /* 0x000000aec85c723c */ /* 0x080fe2000000185c */
[----:B------:R1:W-:Y:S03]  /*1d150*/  @P0 LDGSTS.E.BYPASS.LTC128B.128 [R231+0x4100], [R176.64], !P5 ;  /* 0x04100000b0e70fae */ /* 0x0003e6000e901d48 */
[----:B------:R-:W-:Y:S02]  /*1d160*/  @P0 IADD3.X R125, R177, UR5, RZ, P1, !PT ;  /* 0x00000005b17d0c10 */ /* 0x000fe40008ffe4ff */
[----:B---3--:R-:W-:Y:S02]  /*1d170*/  @P0 IADD3 R2, P2, R124, UR4, RZ ;  /* 0x000000047c020c10 */ /* 0x008fe4000ff5e0ff */
[----:B------:R-:W-:Y:S01]  /*1d180*/  HMMA.16816.F32 R96, R188, R174, R96 ;  /* 0x000000aebc60723c */ /* 0x000fe20000001860 */
[----:B------:R3:W-:Y:S03]  /*1d190*/  @P0 LDGSTS.E.BYPASS.LTC128B.128 [R231+0x4900], [R124.64], !P5 ;  /* 0x049000007ce70fae */ /* 0x0007e6000e901d48 */
[----:B------:R-:W-:Y:S02]  /*1d1a0*/  @P0 IADD3.X R3, R125, UR5, RZ, P2, !PT ;  /* 0x000000057d030c10 */ /* 0x000fe400097fe4ff */
[----:B------:R-:W-:Y:S03]  /*1d1b0*/  @P0 IADD3 R172, P1, R2, UR4, RZ ;  /* 0x0000000402ac0c10 */ /* 0x000fe6000ff3e0ff */
[----:B------:R4:W-:Y:S03]  /*1d1c0*/  @P0 LDGSTS.E.BYPASS.LTC128B.128 [R231+0x5100], [R2.64], !P5 ;  /* 0x0510000002e70fae */ /* 0x0009e6000e901d48 */
[----:B------:R-:W-:Y:S05]  /*1d1d0*/  @P0 IADD3.X R173, R3, UR5, RZ, P1, !PT ;  /* 0x0000000503ad0c10 */ /* 0x000fea0008ffe4ff */
[----:B------:R2:W-:Y:S06]  /*1d1e0*/  @P0 LDGSTS.E.BYPASS.LTC128B.128 [R231+0x5900], [R172.64], !P5 ;  /* 0x05900000ace70fae */ /* 0x0005ec000e901d48 */
[----:B------:R-:W0:Y:S01]  /*1d1f0*/  LDGDEPBAR ;  /* 0x00000000000079af */ /* 0x000e220000000000 */
[----:B----4-:R-:W-:Y:S05]  /*1d200*/  IMAD R2, R230, -0x60, RZ ;  /* 0xffffffa0e6027824 */ /* 0x010fea00078e02ff */
[----:B--2---:R-:W-:Y:S01]  /*1d210*/  IADD3 R173, -R180, 0x1, R2 ;  /* 0x00000001b4ad7810 */ /* 0x004fe20007ffe102 */
[----:B------:R-:W-:Y:S03]  /*1d220*/  IMAD.IADD R174, R2, 0x1, -R180 ;  /* 0x0000000102ae7824 */ /* 0x000fe600078e0ab4 */
[----:B------:R-:W-:Y:S04]  /*1d230*/  IADD3 R173, -R241, R173, R242 ;  /* 0x000000adf1ad7210 */ /* 0x000fe80007ffe1f2 */
[C---:B------:R-:W-:Y:S02]  /*1d240*/  IADD3 R172, R173.reuse, c[0x0][0x328], RZ ;  /* 0x0000ca00adac7a10 */ /* 0x040fe40007ffe0ff */
[----:B------:R-:W-:Y:S03]  /*1d250*/  IADD3 R173, R173, UR7, RZ ;  /* 0x00000007adad7c10 */ /* 0x000fe6000fffe0ff */
[--C-:B---3--:R-:W-:Y:S02]  /*1d260*/  IMAD.IADD R124, R172, 0x1, R126.reuse ;  /* 0x00000001ac7c7824 */ /* 0x108fe400078e027e */
[----:B------:R-:W-:Y:S01]  /*1d270*/  IMAD.IADD R0, R173, 0x1, R126 ;  /* 0x00000001ad007824 */ /* 0x000fe200078e027e */
[----:B------:R-:W-:-:S05]  /*1d280*/  @!P3 BRA `(.L_x_462) ;  /* 0x000001700000b947 */ /* 0x000fca0003800000 */
[----:B-1----:R-:W-:Y:S01]  /*1d290*/  IADD3 R3, -R241, R242, R126 ;  /* 0x000000f2f1037210 */ /* 0x002fe20007ffe17e */
        /* <DEDUP_REMOVED lines=12> */
.L_x_464:
[----:B------:R-:W-:Y:S04]  /*1d360*/  MOV R125, c[0x0][0x32c] ;  /* 0x0000cb00007d7a02 */ /* 0x000fe80000000f00 */
[----:B------:R-:W-:Y:S11]  /*1d370*/  ISETP.NE.AND P0, PT, R125, 0x1, PT ;  /* 0x000000017d00780c */ /* 0x000ff60003f05270 */
[----:B------:R-:W-:Y:S02]  /*1d380*/  @!UPT UIADD3 URZ, URZ, URZ, URZ ;  /* 0x0000003f3f3ff290 */ /* 0x000fe4000fffe03f */
[----:B------:R-:W-:Y:S05]  /*1d390*/  @P0 IMAD.HI.U32 R125, R3, c[0x0][0x330], RZ ;  /* 0x0000cc00037d0a27 */ /* 0x000fea00078e00ff */
[----:B------:R-:W-:Y:S02]  /*1d3a0*/  @P0 SHF.R.U32.HI R3, RZ, c[0x0][0x334], R125 ;  /* 0x0000cd00ff030a19 */ /* 0x000fe4000001167d */
.L_x_465:
[----:B------:R-:W-:Y:S05]  /*1d3b0*/  BSYNC B0 ;  /* 0x0000000000007941 */ /* 0x000fea0003800000 */
.L_x_463:
[----:B------:R-:W-:Y:S05]  /*1d3c0*/  IMAD R3, R3, c[0x0][0x32c], R174 ;  /* 0x0000cb0003037a24 */ /* 0x000fea00078e02ae */
[----:B------:R-:W-:Y:S02]  /*1d3d0*/  IADD3 R125, R3, c[0x0][0x32c], RZ ;  /* 0x0000cb00037d7a10 */ /* 0x000fe40007ffe0ff */
[----:B------:R-:W-:Y:S02]  /*1d3e0*/  IMNMX R0, R0, R3, !PT ;  /* 0x0000000300007217 */ /* 0x000fe40007800200 */
[----:B------:R-:W-:Y:S02]  /*1d3f0*/  IMNMX R124, R124, R125, PT ;  /* 0x0000007d7c7c7217 */ /* 0x000fe40003800200 */
.L_x_462:
[----:B-1----:R-:W1:Y:S02]  /*1d400*/  SHFL.IDX PT, R126, R131, 0x1, 0x1c1f ;  /* 0x003c1f00837e7f89 */ /* 0x002e6400000e0000 */
        /* <DEDUP_REMOVED lines=16> */
.L_x_468:
[----:B------:R-:W-:Y:S04]  /*1d510*/  MOV R175, c[0x0][0x32c] ;  /* 0x0000cb0000af7a02 */ /* 0x000fe80000000f00 */
[----:B------:R-:W-:Y:S11]  /*1d520*/  ISETP.NE.AND P0, PT, R175, 0x1, PT ;  /* 0x00000001af00780c */ /* 0x000ff60003f05270 */
[----:B------:R-:W-:Y:S02]  /*1d530*/  @!UPT UIADD3 URZ, URZ, URZ, URZ ;  /* 0x0000003f3f3ff290 */ /* 0x000fe4000fffe03f */
[----:B------:R-:W-:Y:S05]  /*1d540*/  @P0 IMAD.HI.U32 R175, R126, c[0x0][0x330], RZ ;  /* 0x0000cc007eaf0a27 */ /* 0x000fea00078e00ff */
[----:B------:R-:W-:Y:S02]  /*1d550*/  @P0 SHF.R.U32.HI R126, RZ, c[0x0][0x334], R175 ;  /* 0x0000cd00ff7e0a19 */ /* 0x000fe400000116af */
.L_x_469:
[----:B------:R-:W-:Y:S05]  /*1d560*/  BSYNC B0 ;  /* 0x0000000000007941 */ /* 0x000fea0003800000 */
.L_x_467:
[----:B------:R-:W-:Y:S05]  /*1d570*/  IMAD R126, R126, c[0x0][0x32c], R174 ;  /* 0x0000cb007e7e7a24 */ /* 0x000fea00078e02ae */
[----:B------:R-:W-:Y:S02]  /*1d580*/  IADD3 R175, R126, c[0x0][0x32c], RZ ;  /* 0x0000cb007eaf7a10 */ /* 0x000fe40007ffe0ff */
[----:B------:R-:W-:Y:S02]  /*1d590*/  IMNMX R3, R3, R126, !PT ;  /* 0x0000007e03037217 */ /* 0x000fe40007800200 */
[----:B------:R-:W-:Y:S02]  /*1d5a0*/  IMNMX R125, R125, R175, PT ;  /* 0x000000af7d7d7217 */ /* 0x000fe40003800200 */
.L_x_466:
[C---:B------:R-:W-:Y:S02]  /*1d5b0*/  ISETP.GE.AND P1, PT, R2.reuse, 0x2, PT ;  /* 0x000000020200780c */ /* 0x040fe40003f26270 */
[C---:B------:R-:W-:Y:S02]  /*1d5c0*/  ISETP.GE.AND P0, PT, R2.reuse, 0x9, PT ;  /* 0x000000090200780c */ /* 0x040fe40003f06270 */
[----:B------:R-:W-:Y:S02]  /*1d5d0*/  LOP3.LUT R229, R229, 0xffffdfff, RZ, 0xc0, !PT ;  /* 0xffffdfffe5e57812 */ /* 0x000fe400078ec0ff */
[C---:B------:R-:W-:Y:S02]  /*1d5e0*/  ISETP.GE.AND P2, PT, R2.reuse, 0xa, PT ;  /* 0x0000000a0200780c */ /* 0x040fe40003f46270 */
[C---:B------:R-:W-:Y:S02]  /*1d5f0*/  ISETP.GE.AND P6, PT, R2.reuse, 0x42, PT ;  /* 0x000000420200780c */ /* 0x040fe40003fc6270 */
[C---:B------:R-:W-:Y:S02]  /*1d600*/  ISETP.GE.AND P4, PT, R2.reuse, 0x49, PT ;  /* 0x000000490200780c */ /* 0x040fe40003f86270 */
[----:B------:R-:W-:Y:S02]  /*1d610*/  ISETP.GE.AND P3, PT, R2, 0x4a, PT ;  /* 0x0000004a0200780c */ /* 0x000fe40003f66270 */
[----:B------:R-:W-:Y:S02]  /*1d620*/  @P1 LOP3.LUT R229, R229, 0x2000, RZ, 0xfc, !PT ;  /* 0x00002000e5e51812 */ /* 0x000fe400078efcff */
[----:B------:R-:W-:Y:S02]  /*1d630*/  ISETP.GT.AND P1, PT, R0, 0x1, !P1 ;  /* 0x000000010000780c */ /* 0x000fe40004f24270 */
[----:B------:R-:W-:Y:S02]  /*1d640*/  LOP3.LUT R229, R229, 0xfffdffff, RZ, 0xc0, !PT ;  /* 0xfffdffffe5e57812 */ /* 0x000fe400078ec0ff */
[----:B------:R-:W-:Y:S02]  /*1d650*/  ISETP.LT.OR P1, PT, R124, 0x2, P1 ;  /* 0x000000027c00780c */ /* 0x000fe40000f21670 */
[----:B------:R-:W-:Y:S02]  /*1d660*/  @P0 LOP3.LUT R229, R229, 0x20000, RZ, 0xfc, !PT ;  /* 0x00020000e5e50812 */ /* 0x000fe400078efcff */
[----:B------:R-:W-:Y:S02]  /*1d670*/  ISETP.GT.AND P0, PT, R0, 0x8, !P0 ;  /* 0x000000080000780c */ /* 0x000fe40004704270 */
[----:B------:R-:W-:Y:S02]  /*1d680*/  FSEL R175, R5, -INF , !P1 ;  /* 0xff80000005af7808 */ /* 0x000fe40004800000 */
[----:B------:R-:W-:Y:S02]  /*1d690*/  ISETP.GE.AND P1, PT, R2, 0x11, PT ;  /* 0x000000110200780c */ /* 0x000fe40003f26270 */
[----:B------:R-:W-:Y:S02]  /*1d6a0*/  ISETP.LT.OR P0, PT, R124, 0x9, P0 ;  /* 0x000000097c00780c */ /* 0x000fe40000701670 */
[----:B------:R-:W-:Y:S02]  /*1d6b0*/  LOP3.LUT R229, R229, 0xffff7fff, RZ, 0xc0, !PT ;  /* 0xffff7fffe5e57812 */ /* 0x000fe400078ec0ff */
[----:B------:R-:W-:Y:S02]  /*1d6c0*/  FSEL R176, R16, -INF , !P0 ;  /* 0xff80000010b07808 */ /* 0x000fe40004000000 */
[----:B------:R-:W-:Y:S02]  /*1d6d0*/  @P2 LOP3.LUT R229, R229, 0x8000, RZ, 0xfc, !PT ;  /* 0x00008000e5e52812 */ /* 0x000fe400078efcff */
        /* <DEDUP_REMOVED lines=14> */
[----:B------:R-:W-:Y:S02]  /*1d7c0*/  ISETP.GE.AND P1, PT, R2, 0x19, PT ;  /* 0x000000190200780c */ /* 0x000fe40003f26270 */
[----:B------:R-:W-:Y:S02]  /*1d7d0*/  LOP3.LUT R229, R229, 0xfffffbff, RZ, 0xc0, !PT ;  /* 0xfffffbffe5e57812 */ /* 0x000fe400078ec0ff */
[----:B------:R-:W-:Y:S02]  /*1d7e0*/  FSEL R179, R21, -INF , !P0 ;  /* 0xff80000015b37808 */ /* 0x000fe40004000000 */
[----:B------:R-:W-:Y:S04]  /*1d7f0*/  ISETP.GT.AND P0, PT, R0, 0x18, !P1 ;  /* 0x000000180000780c */ /* 0x000fe80004f04270 */
[----:B------:R-:W-:Y:S03]  /*1d800*/  ISETP.LT.OR P0, PT, R124, 0x19, P0 ;  /* 0x000000197c00780c */ /* 0x000fe60000701670 */
        /* <DEDUP_REMOVED lines=50> */
[----:B------:R-:W-:Y:S02]  /*1db30*/  FSEL R194, R64, -INF , !P0 ;  /* 0xff80000040c27808 */ /* 0x000fe40004000000 */
[----:B------:R-:W-:Y:S02]  /*1db40*/  LOP3.LUT R229, R229, 0xfffffffd, RZ, 0xc0, !PT ;  /* 0xfffffffde5e57812 */ /* 0x000fe400078ec0ff */
[----:B------:R-:W-:Y:S04]  /*1db50*/  ISETP.GT.AND P0, PT, R0, 0x39, !P1 ;  /* 0x000000390000780c */ /* 0x000fe80004f04270 */
[----:B------:R-:W-:Y:S03]  /*1db60*/  ISETP.LT.OR P0, PT, R124, 0x3a, P0 ;  /* 0x0000003a7c00780c */ /* 0x000fe60000701670 */
[----:B------:R-:W-:Y:S02]  /*1db70*/  @P1 LOP3.LUT R229, R229, 0x2, RZ, 0xfc, !PT ;  /* 0x00000002e5e51812 */ /* 0x000fe400078efcff */
[----:B------:R-:W-:Y:S02]  /*1db80*/  ISETP.GE.AND P1, PT, R2, 0x41, PT ;  /* 0x000000410200780c */ /* 0x000fe40003f26270 */
[----:B------:R-:W-:Y:S02]  /*1db90*/  FSEL R195, R65, -INF , !P0 ;  /* 0xff80000041c37808 */ /* 0x000fe40004000000 */
[----:B------:R-:W-:Y:S02]  /*1dba0*/  ISETP.GT.AND P0, PT, R0, 0x40, !P1 ;  /* 0x000000400000780c */ /* 0x000fe40004f04270 */
[----:B------:R-:W-:Y:S02]  /*1dbb0*/  LOP3.LUT R229, R229, 0xfffffffe, RZ, 0xc0, !PT ;  /* 0xfffffffee5e57812 */ /* 0x000fe400078ec0ff */
[----:B------:R-:W-:Y:S04]  /*1dbc0*/  ISETP.LT.OR P0, PT, R124, 0x41, P0 ;  /* 0x000000417c00780c */ /* 0x000fe80000701670 */
        /* <DEDUP_REMOVED lines=13> */
[----:B------:R-:W-:Y:S02]  /*1dca0*/  LOP3.LUT R229, R229, 0xfffeffff, RZ, 0xc0, !PT ;  /* 0xfffeffffe5e57812 */ /* 0x000fe400078ec0ff */
        /* <DEDUP_REMOVED lines=8> */
[----:B------:R-:W-:Y:S04]  /*1dd30*/  ISETP.GT.AND P0, PT, R0, 0x58, !P1 ;  /* 0x000000580000780c */ /* 0x000fe80004f04270 */
[----:B------:R-:W-:Y:S02]  /*1dd40*/  ISETP.LT.OR P0, PT, R124, 0x59, P0 ;  /* 0x000000597c00780c */ /* 0x000fe40000701670 */
[----:B------:R-:W-:Y:S02]  /*1dd50*/  @P1 LOP3.LUT R229, R229, 0x10000, RZ, 0xfc, !PT ;  /* 0x00010000e5e51812 */ /* 0x000fe400078efcff */
[----:B------:R-:W-:Y:S02]  /*1dd60*/  ISETP.GE.AND P1, PT, R2, 0x1, PT ;  /* 0x000000010200780c */ /* 0x000fe40003f26270 */
[----:B------:R-:W-:Y:S02]  /*1dd70*/  FSEL R238, R96, -INF , !P0 ;  /* 0xff80000060ee7808 */ /* 0x000fe40004000000 */
[----:B------:R-:W-:Y:S02]  /*1dd80*/  ISETP.GT.AND P0, PT, R0, RZ, !P1 ;  /* 0x000000ff0000720c */ /* 0x000fe40004f04270 */
[----:B------:R-:W-:Y:S02]  /*1dd90*/  LOP3.LUT R229, R229, 0xfffbffff, RZ, 0xc0, !PT ;  /* 0xfffbffffe5e57812 */ /* 0x000fe400078ec0ff */
[----:B------:R-:W-:Y:S04]  /*1dda0*/  ISETP.LT.OR P0, PT, R124, 0x1, P0 ;  /* 0x000000017c00780c */ /* 0x000fe80000701670 */
[----:B------:R-:W-:Y:S02]  /*1ddb0*/  FSEL R20, R4, -INF , !P0 ;  /* 0xff80000004147808 */ /* 0x000fe40004000000 */
[----:B------:R-:W-:Y:S01]  /*1ddc0*/  ISETP.GE.AND P0, PT, R2, 0x5a, PT ;  /* 0x0000005a0200780c */ /* 0x000fe20003f06270 */
[----:B------:R-:W1:Y:S11]  /*1ddd0*/  SHFL.IDX PT, R4, R131, 0x2, 0x1c1f ;  /* 0x005c1f0083047f89 */ /* 0x000e7600000e0000 */
[----:B------:R-:W-:Y:S01]  /*1dde0*/  @!UPT UIADD3 URZ, URZ, URZ, URZ ;  /* 0x0000003f3f3ff290 */ /* 0x000fe2000fffe03f */
[----:B------:R-:W-:Y:S02]  /*1ddf0*/  @P0 LOP3.LUT R229, R229, 0x40000, RZ, 0xfc, !PT ;  /* 0x00040000e5e50812 */ /* 0x000fe400078efcff */
[----:B------:R-:W-:Y:S04]  /*1de00*/  ISETP.GT.AND P0, PT, R0, 0x59, !P0 ;  /* 0x000000590000780c */ /* 0x000fe80004704270 */
[----:B------:R-:W-:Y:S04]  /*1de10*/  ISETP.LT.OR P0, PT, R124, 0x5a, P0 ;  /* 0x0000005a7c00780c */ /* 0x000fe80000701670 */
[----:B------:R-:W-:Y:S01]  /*1de20*/  FSEL R239, R97, -INF , !P0 ;  /* 0xff80000061ef7808 */ /* 0x000fe20004000000 */
[--C-:B-1----:R-:W-:Y:S01]  /*1de30*/  IMAD.IADD R2, R172, 0x1, R4.reuse ;  /* 0x00000001ac027824 */ /* 0x102fe200078e0204 */
[----:B------:R-:W-:Y:S01]  /*1de40*/  ISETP.GE.AND P0, PT, R243, 0x1, PT ;  /* 0x00000001f300780c */ /* 0x000fe20003f06270 */
[----:B------:R-:W-:Y:S11]  /*1de50*/  IMAD.IADD R0, R173, 0x1, R4 ;  /* 0x00000001ad007824 */ /* 0x000ff600078e0204 */
[----:B------:R-:W-:Y:S01]  /*1de60*/  @!UPT UIADD3 URZ, URZ, URZ, URZ ;  /* 0x0000003f3f3ff290 */ /* 0x000fe2000fffe03f */
        /* <DEDUP_REMOVED lines=14> */
.L_x_472:
[----:B------:R-:W-:Y:S04]  /*1df50*/  MOV R5, c[0x0][0x32c] ;  /* 0x0000cb0000057a02 */ /* 0x000fe80000000f00 */
[----:B------:R-:W-:Y:S11]  /*1df60*/  ISETP.NE.AND P0, PT, R5, 0x1, PT ;  /* 0x000000010500780c */ /* 0x000ff60003f05270 */
[----:B------:R-:W-:Y:S02]  /*1df70*/  @!UPT UIADD3 URZ, URZ, URZ, URZ ;  /* 0x0000003f3f3ff290 */ /* 0x000fe4000fffe03f */
[----:B------:R-:W-:Y:S05]  /*1df80*/  @P0 IMAD.HI.U32 R5, R4, c[0x0][0x330], RZ ;  /* 0x0000cc0004050a27 */ /* 0x000fea00078e00ff */
[----:B------:R-:W-:Y:S02]  /*1df90*/  @P0 SHF.R.U32.HI R4, RZ, c[0x0][0x334], R5 ;  /* 0x0000cd00ff040a19 */ /* 0x000fe40000011605 */
.L_x_473:
[----:B------:R-:W-:Y:S05]  /*1dfa0*/  BSYNC B0 ;  /* 0x0000000000007941 */ /* 0x000fea0003800000 */
.L_x_471:
[----:B------:R-:W-:Y:S05]  /*1dfb0*/  IMAD R4, R4, c[0x0][0x32c], R174 ;  /* 0x0000cb0004047a24 */ /* 0x000fea00078e02ae */
[----:B------:R-:W-:Y:S02]  /*1dfc0*/  IADD3 R5, R4, c[0x0][0x32c], RZ ;  /* 0x0000cb0004057a10 */ /* 0x000fe40007ffe0ff */
[----:B------:R-:W-:Y:S02]  /*1dfd0*/  IMNMX R0, R0, R4, !PT ;  /* 0x0000000400007217 */ /* 0x000fe40007800200 */
[----:B------:R-:W-:Y:S02]  /*1dfe0*/  IMNMX R2, R2, R5, PT ;  /* 0x0000000502027217 */ /* 0x000fe40003800200 */
.L_x_470:
[----:B------:R-:W-:Y:S02]  /*1dff0*/  LOP3.LUT P0, RZ, R229, 0x20000, RZ, 0xc0, !PT ;  /* 0x00020000e5ff7812 */ /* 0x000fe4000780c0ff */
[----:B------:R-:W-:Y:S02]  /*1e000*/  P2R R4, PR, RZ, 0x40 ;  /* 0x00000040ff047803 */ /* 0x000fe40000000000 */
[----:B------:R-:W-:Y:S02]  /*1e010*/  ISETP.GT.AND P0, PT, R3, 0x8, !P0 ;  /* 0x000000080300780c */ /* 0x000fe40004704270 */
[----:B------:R-:W-:Y:S02]  /*1e020*/  P2R R5, PR, RZ, 0x20 ;  /* 0x00000020ff057803 */ /* 0x000fe40000000000 */
[----:B------:R-:W-:Y:S02]  /*1e030*/  ISETP.LT.OR P0, PT, R125, 0x9, P0 ;  /* 0x000000097d00780c */ /* 0x000fe40000701670 */
[C---:B------:R-:W-:Y:S02]  /*1e040*/  LOP3.LUT P5, RZ, R229.reuse, 0x40000, RZ, 0xc0, !PT ;  /* 0x00040000e5ff7812 */ /* 0x040fe400078ac0ff */
        /* <DEDUP_REMOVED lines=57> */
[----:B------:R-:W-:Y:S02]  /*1e3e0*/  ISETP.GT.AND P0, PT, R3, 0x41, !P6 ;  /* 0x000000410300780c */ /* 0x000fe40007704270 */
[----:B------:R-:W-:Y:S02]  /*1e3f0*/  LOP3.LUT P6, RZ, R229, 0x2000, RZ, 0xc0, !PT ;  /* 0x00002000e5ff7812 */ /* 0x000fe400078cc0ff */
        /* <DEDUP_REMOVED lines=21> */
[----:B------:R-:W-:Y:S04]  /*1e550*/  LOP3.LUT P0, RZ, R229, 0x10000, RZ, 0xc0, !PT ;  /* 0x00010000e5ff7812 */ /* 0x000fe8000780c0ff */
[----:B------:R-:W-:Y:S04]  /*1e560*/  ISETP.GT.AND P0, PT, R3, 0x58, !P0 ;  /* 0x000000580300780c */ /* 0x000fe80004704270 */
        /* <DEDUP_REMOVED lines=13> */
[C---:B------:R-:W-:Y:S04]  /*1e640*/  LOP3.LUT P0, RZ, R229.reuse, 0x20000, RZ, 0xc0, !PT ;  /* 0x00020000e5ff7812 */ /* 0x040fe8000780c0ff */
[----:B------:R-:W-:Y:S04]  /*1e650*/  ISETP.GT.AND P0, PT, R0, 0x8, !P0 ;  /* 0x000000080000780c */ /* 0x000fe80004704270 */
[----:B------:R-:W-:Y:S04]  /*1e660*/  ISETP.LT.OR P0, PT, R2, 0x9, P0 ;  /* 0x000000090200780c */ /* 0x000fe80000701670 */
[----:B------:R-:W-:Y:S02]  /*1e670*/  FSEL R12, R12, -INF , !P0 ;  /* 0xff8000000c0c7808 */ /* 0x000fe40004000000 */
[----:B------:R-:W-:Y:S04]  /*1e680*/  LOP3.LUT P0, RZ, R229, 0x8000, RZ, 0xc0, !PT ;  /* 0x00008000e5ff7812 */ /* 0x000fe8000780c0ff */
[----:B------:R-:W-:Y:S04]  /*1e690*/  ISETP.GT.AND P0, PT, R0, 0x9, !P0 ;  /* 0x000000090000780c */ /* 0x000fe80004704270 */
        /* <DEDUP_REMOVED lines=80> */
[----:B------:R-:W-:Y:S11]  /*1eba0*/  ISETP.GE.AND P0, PT, R243, 0x1, PT ;  /* 0x00000001f300780c */ /* 0x000ff60003f06270 */
[----:B------:R-:W-:Y:S02]  /*1ebb0*/  @!UPT UIADD3 URZ, URZ, URZ, URZ ;  /* 0x0000003f3f3ff290 */ /* 0x000fe4000fffe03f */
        /* <DEDUP_REMOVED lines=14> */
.L_x_476:
[----:B------:R-:W-:Y:S04]  /*1eca0*/  MOV R4, c[0x0][0x32c] ;  /* 0x0000cb0000047a02 */ /* 0x000fe80000000f00 */
[----:B------:R-:W-:Y:S11]  /*1ecb0*/  ISETP.NE.AND P0, PT, R4, 0x1, PT ;  /* 0x000000010400780c */ /* 0x000ff60003f05270 */
[----:B------:R-:W-:Y:S02]  /*1ecc0*/  @!UPT UIADD3 URZ, URZ, URZ, URZ ;  /* 0x0000003f3f3ff290 */ /* 0x000fe4000fffe03f */
[----:B------:R-:W-:Y:S05]  /*1ecd0*/  @P0 IMAD.HI.U32 R4, R3, c[0x0][0x330], RZ ;  /* 0x0000cc0003040a27 */ /* 0x000fea00078e00ff */
[----:B------:R-:W-:Y:S02]  /*1ece0*/  @P0 SHF.R.U32.HI R3, RZ, c[0x0][0x334], R4 ;  /* 0x0000cd00ff030a19 */ /* 0x000fe40000011604 */
.L_x_477:
[----:B------:R-:W-:Y:S05]  /*1ecf0*/  BSYNC B0 ;  /* 0x0000000000007941 */ /* 0x000fea0003800000 */
.L_x_475:
[----:B------:R-:W-:Y:S05]  /*1ed00*/  IMAD R3, R3, c[0x0][0x32c], R174 ;  /* 0x0000cb0003037a24 */ /* 0x000fea00078e02ae */
[----:B------:R-:W-:Y:S02]  /*1ed10*/  IADD3 R4, R3, c[0x0][0x32c], RZ ;  /* 0x0000cb0003047a10 */ /* 0x000fe40007ffe0ff */
[----:B------:R-:W-:Y:S02]  /*1ed20*/  IMNMX R0, R0, R3, !PT ;  /* 0x0000000300007217 */ /* 0x000fe40007800200 */
[----:B------:R-:W-:Y:S02]  /*1ed30*/  IMNMX R2, R2, R4, PT ;  /* 0x0000000402027217 */ /* 0x000fe40003800200 */
.L_x_474:
[----:B------:R-:W-:Y:S01]  /*1ed40*/  ISETP.GT.AND P0, PT, R0, RZ, !P1 ;  /* 0x000000ff0000720c */ /* 0x000fe20004f04270 */
[----:B------:R-:W-:Y:S01]  /*1ed50*/  LDSM.16.MT88.4 R36, [R216+0x100] ;  /* 0x00010000d824783b */ /* 0x000fe20000004200 */
[C---:B------:R-:W-:Y:S02]  /*1ed60*/  LOP3.LUT P1, RZ, R229.reuse, 0x800, RZ, 0xc0, !PT ;  /* 0x00000800e5ff7812 */ /* 0x040fe4000782c0ff */
        /* <DEDUP_REMOVED lines=64> */
[----:B------:R-:W-:Y:S01]  /*1f170*/  LOP3.LUT P0, RZ, R229, 0x40, RZ, 0xc0, !PT ;  /* 0x00000040e5ff7812 */ /* 0x000fe2000780c0ff */
[----:B------:R-:W-:Y:S01]  /*1f180*/  LDSM.16.MT88.4 R40, [R214+0x100] ;  /* 0x00010000d628783b */ /* 0x000fe20000004200 */
        /* <DEDUP_REMOVED lines=24> */
[----:B------:R-:W-:Y:S02]  /*1f310*/  FMNMX.FTZ R126, R239, R126, !PT ;  /* 0x0000007eef7e7209 */ /* 0x000fe40007810000 */
[----:B------:R-:W-:Y:S02]  /*1f320*/  FMNMX.FTZ R4, R12, R4, !PT ;  /* 0x000000040c047209 */ /* 0x000fe40007810000 */
[----:B------:R-:W-:Y:S01]  /*1f330*/  ISETP.LT.OR P0, PT, R2, 0x32, P0 ;  /* 0x000000320200780c */ /* 0x000fe20000701670 */
[----:B------:R-:W1:Y:S01]  /*1f340*/  SHFL.BFLY PT, R5, R126, 0x2, 0x1f ;  /* 0x0c401f007e057f89 */ /* 0x000e6200000e0000 */
[----:B------:R-:W-:Y:S02]  /*1f350*/  FMNMX.FTZ R3, R188, R3, !PT ;  /* 0x00000003bc037209 */ /* 0x000fe40007810000 */
[----:B------:R-:W-:Y:S02]  /*1f360*/  FMNMX.FTZ R4, R13, R4, !PT ;  /* 0x000000040d047209 */ /* 0x000fe40007810000 */
[----:B------:R-:W-:Y:S02]  /*1f370*/  FSEL R88, R59, -INF , !P0 ;  /* 0xff8000003b587808 */ /* 0x000fe40004000000 */
[----:B------:R-:W-:Y:S02]  /*1f380*/  FMNMX.FTZ R3, R192, R3, !PT ;  /* 0x00000003c0037209 */ /* 0x000fe40007810000 */
[----:B------:R-:W-:Y:S02]  /*1f390*/  LOP3.LUT P0, RZ, R229, 0x4, RZ, 0xc0, !PT ;  /* 0x00000004e5ff7812 */ /* 0x000fe4000780c0ff */
        /* <DEDUP_REMOVED lines=15> */
[----:B------:R-:W-:Y:S02]  /*1f490*/  LOP3.LUT P1, RZ, R229, 0x1, RZ, 0xc0, !PT ;  /* 0x00000001e5ff7812 */ /* 0x000fe4000782c0ff */
[----:B------:R-:W-:Y:S02]  /*1f4a0*/  FMNMX.FTZ R3, R205, R3, !PT ;  /* 0x00000003cd037209 */ /* 0x000fe40007810000 */
[----:B------:R-:W-:Y:S02]  /*1f4b0*/  FMNMX.FTZ R4, R84, R4, !PT ;  /* 0x0000000454047209 */ /* 0x000fe40007810000 */
[----:B-1----:R-:W-:Y:S02]  /*1f4c0*/  FMNMX.FTZ R126, R126, R5, !PT ;  /* 0x000000057e7e7209 */ /* 0x002fe40007810000 */
[----:B------:R-:W-:Y:S02]  /*1f4d0*/  FSEL R92, R63, -INF , !P0 ;  /* 0xff8000003f5c7808 */ /* 0x000fe40004000000 */
[----:B------:R-:W-:Y:S01]  /*1f4e0*/  ISETP.GT.AND P0, PT, R0, 0x40, !P1 ;  /* 0x000000400000780c */ /* 0x000fe20004f04270 */
[----:B------:R-:W1:Y:S01]  /*1f4f0*/  SHFL.BFLY PT, R6, R126, 0x1, 0x1f ;  /* 0x0c201f007e067f89 */ /* 0x000e6200000e0000 */
[----:B------:R-:W-:Y:S02]  /*1f500*/  FMNMX.FTZ R3, R209, R3, !PT ;  /* 0x00000003d1037209 */ /* 0x000fe40007810000 */
[----:B------:R-:W-:Y:S02]  /*1f510*/  FMNMX.FTZ R4, R85, R4, !PT ;  /* 0x0000000455047209 */ /* 0x000fe40007810000 */
[----:B------:R-:W-:Y:S02]  /*1f520*/  ISETP.LT.OR P0, PT, R2, 0x41, P0 ;  /* 0x000000410200780c */ /* 0x000fe40000701670 */
[----:B------:R-:W-:Y:S02]  /*1f530*/  FMNMX.FTZ R3, R210, R3, !PT ;  /* 0x00000003d2037209 */ /* 0x000fe40007810000 */
[----:B------:R-:W-:Y:S02]  /*1f540*/  FMNMX.FTZ R4, R86, R4, !PT ;  /* 0x0000000456047209 */ /* 0x000fe40007810000 */
[----:B------:R-:W-:Y:S02]  /*1f550*/  FSEL R74, R74, -INF , !P0 ;  /* 0xff8000004a4a7808 */ /* 0x000fe40004000000 */
[----:B------:R-:W-:Y:S02]  /*1f560*/  ISETP.GT.AND P0, PT, R0, 0x41, !P6 ;  /* 0x000000410000780c */ /* 0x000fe40007704270 */
[----:B------:R-:W-:Y:S02]  /*1f570*/  FMNMX.FTZ R3, R234, R3, !PT ;  /* 0x00000003ea037209 */ /* 0x000fe40007810000 */
[----:B------:R-:W-:Y:S02]  /*1f580*/  FMNMX.FTZ R4, R98, R4, !PT ;  /* 0x0000000462047209 */ /* 0x000fe40007810000 */
[----:B------:R-:W-:Y:S02]  /*1f590*/  ISETP.LT.OR P0, PT, R2, 0x42, P0 ;  /* 0x000000420200780c */ /* 0x000fe40000701670 */
[----:B------:R-:W-:Y:S02]  /*1f5a0*/  FMNMX.FTZ R3, R237, R3, !PT ;  /* 0x00000003ed037209 */ /* 0x000fe40007810000 */
[----:B------:R-:W-:Y:S02]  /*1f5b0*/  FMNMX.FTZ R4, R99, R4, !PT ;  /* 0x0000000463047209 */ /* 0x000fe40007810000 */
[----:B------:R-:W-:Y:S01]  /*1f5c0*/  FSEL R93, R75, -INF , !P0 ;  /* 0xff8000004b5d7808 */ /* 0x000fe20004000000 */
[----:B------:R-:W2:Y:S01]  /*1f5d0*/  SHFL.BFLY PT, R125, R3, 0x2, 0x1f ;  /* 0x0c401f00037d7f89 */ /* 0x000ea200000e0000 */
[----:B------:R-:W-:Y:S02]  /*1f5e0*/  ISETP.GT.AND P0, PT, R0, 0x48, !P4 ;  /* 0x000000480000780c */ /* 0x000fe40006704270 */
[----:B------:R-:W-:Y:S02]  /*1f5f0*/  FMNMX.FTZ R4, R190, R4, !PT ;  /* 0x00000004be047209 */ /* 0x000fe40007810000 */
[----:B------:R-:W-:Y:S02]  /*1f600*/  ISETP.LT.OR P0, PT, R2, 0x49, P0 ;  /* 0x000000490200780c */ /* 0x000fe40000701670 */
[----:B------:R-:W-:Y:S02]  /*1f610*/  FMNMX.FTZ R4, R191, R4, !PT ;  /* 0x00000004bf047209 */ /* 0x000fe40007810000 */
[----:B------:R-:W-:Y:S02]  /*1f620*/  FSEL R131, R78, -INF , !P0 ;  /* 0xff8000004e837808 */ /* 0x000fe40004000000 */
[----:B------:R-:W-:Y:S02]  /*1f630*/  ISETP.GT.AND P0, PT, R0, 0x49, !P3 ;  /* 0x000000490000780c */ /* 0x000fe40005f04270 */
[----:B------:R-:W-:Y:S02]  /*1f640*/  FMNMX.FTZ R4, R199, R4, !PT ;  /* 0x00000004c7047209 */ /* 0x000fe40007810000 */
[----:B-1----:R-:W-:Y:S02]  /*1f650*/  FMNMX.FTZ R126, R126, R6, !PT ;  /* 0x000000067e7e7209 */ /* 0x002fe40007810000 */
[----:B------:R-:W-:Y:S02]  /*1f660*/  ISETP.LT.OR P0, PT, R2, 0x4a, P0 ;  /* 0x0000004a0200780c */ /* 0x000fe40000701670 */
[----:B------:R-:W-:Y:S01]  /*1f670*/  FMNMX.FTZ R5, R10, R130, !PT ;  /* 0x000000820a057209 */ /* 0x000fe20007810000 */
[----:B------:R-:W-:Y:S01]  /*1f680*/  FMUL.FTZ R47, R126, c[0x0][0x2d0] ;  /* 0x0000b4007e2f7a20 */ /* 0x000fe20000410000 */
        /* <DEDUP_REMOVED lines=10> */
[----:B------:R-:W-:Y:S02]  /*1f730*/  FMNMX.FTZ R5, R15, R5, !PT ;  /* 0x000000050f057209 */ /* 0x000fe40007810000 */
[----:B------:R-:W-:Y:S01]  /*1f740*/  FMNMX.FTZ R3, R211, R4, !PT ;  /* 0x00000004d3037209 */ /* 0x000fe20007810000 */
[--C-:B------:R-:W-:Y:S01]  /*1f750*/  FFMA.FTZ R4, R20, c[0x0][0x2d0], -R47.reuse ;  /* 0x0000b40014047a23 */ /* 0x100fe2000001082f */
[----:B------:R-:W-:Y:S01]  /*1f760*/  FMNMX.FTZ R5, R60, R5, !PT ;  /* 0x000000053c057209 */ /* 0x000fe20007810000 */
[----:B------:R-:W1:Y:S01]  /*1f770*/  SHFL.BFLY PT, R6, R125, 0x1, 0x1f ;  /* 0x0c201f007d067f89 */ /* 0x000e6200000e0000 */
[----:B------:R-:W-:Y:S01]  /*1f780*/  ISETP.LT.OR P0, PT, R2, 0x51, P0 ;  /* 0x000000510200780c */ /* 0x000fe20000701670 */
[----:B------:R2:W-:Y:S01]  /*1f790*/  MUFU.EX2 R173, R4 ;  /* 0x0000000400ad7308 */ /* 0x0005e20000000800 */
[----:B------:R-:W-:Y:S02]  /*1f7a0*/  FMNMX.FTZ R5, R61, R5, !PT ;  /* 0x000000053d057209 */ /* 0x000fe40007810000 */
[----:B------:R-:W-:Y:S02]  /*1f7b0*/  FMNMX.FTZ R3, R233, R3, !PT ;  /* 0x00000003e9037209 */ /* 0x000fe40007810000 */
[----:B------:R-:W-:Y:S02]  /*1f7c0*/  FMNMX.FTZ R5, R71, R5, !PT ;  /* 0x0000000547057209 */ /* 0x000fe40007810000 */
[----:B------:R-:W-:Y:S02]  /*1f7d0*/  FMNMX.FTZ R3, R235, R3, !PT ;  /* 0x00000003eb037209 */ /* 0x000fe40007810000 */
[----:B------:R-:W-:Y:S02]  /*1f7e0*/  FMNMX.FTZ R5, R72, R5, !PT ;  /* 0x0000000548057209 */ /* 0x000fe40007810000 */
[----:B------:R-:W-:Y:S02]  /*1f7f0*/  FMNMX.FTZ R3, R236, R3, !PT ;  /* 0x00000003ec037209 */ /* 0x000fe40007810000 */
[----:B------:R-:W-:Y:S02]  /*1f800*/  FMNMX.FTZ R5, R73, R5, !PT ;  /* 0x0000000549057209 */ /* 0x000fe40007810000 */
[----:B------:R-:W-:Y:S01]  /*1f810*/  LOP3.LUT P1, RZ, R229, 0x4000, RZ, 0xc0, !PT ;  /* 0x00004000e5ff7812 */ /* 0x000fe2000782c0ff */
[----:B------:R-:W3:Y:S01]  /*1f820*/  SHFL.BFLY PT, R7, R3, 0x2, 0x1f ;  /* 0x0c401f0003077f89 */ /* 0x000ee200000e0000 */
[----:B------:R-:W-:Y:S02]  /*1f830*/  FMNMX.FTZ R5, R76, R5, !PT ;  /* 0x000000054c057209 */ /* 0x000fe40007810000 */
[----:B------:R-:W-:Y:S02]  /*1f840*/  FSEL R90, R90, -INF , !P0 ;  /* 0xff8000005a5a7808 */ /* 0x000fe40004000000 */
[----:B------:R-:W-:Y:S02]  /*1f850*/  ISETP.GT.AND P0, PT, R0, 0x51, !P1 ;  /* 0x000000510000780c */ /* 0x000fe40004f04270 */
[----:B-1----:R-:W-:Y:S02]  /*1f860*/  FMNMX.FTZ R125, R125, R6, !PT ;  /* 0x000000067d7d7209 */ /* 0x002fe40007810000 */
[----:B--2---:R-:W-:Y:S01]  /*1f870*/  FMNMX.FTZ R4, R77, R5, !PT ;  /* 0x000000054d047209 */ /* 0x004fe20007810000 */
[--C-:B------:R-:W-:Y:S01]  /*1f880*/  FFMA.FTZ R5, R175, c[0x0][0x2d0], -R47.reuse ;  /* 0x0000b400af057a23 */ /* 0x100fe2000001082f */
[C---:B------:R-:W-:Y:S01]  /*1f890*/  FSETP.NEU.FTZ.AND P1, PT, R125.reuse, -INF , PT ;  /* 0xff8000007d00780b */ /* 0x040fe20003f3d000 */
[----:B------:R-:W-:Y:S01]  /*1f8a0*/  FMUL.FTZ R68, R125, c[0x0][0x2d0] ;  /* 0x0000b4007d447a20 */ /* 0x000fe20000410000 */
[----:B------:R-:W-:Y:S01]  /*1f8b0*/  FMNMX.FTZ R4, R83, R4, !PT ;  /* 0x0000000453047209 */ /* 0x000fe20007810000 */
[----:B------:R1:W-:Y:S01]  /*1f8c0*/  MUFU.EX2 R21, R5 ;  /* 0x0000000500157308 */ /* 0x0003e20000000800 */
[----:B------:R-:W-:Y:S02]  /*1f8d0*/  ISETP.LT.OR P0, PT, R2, 0x52, P0 ;  /* 0x000000520200780c */ /* 0x000fe40000701670 */
[----:B------:R-:W-:Y:S02]  /*1f8e0*/  FSEL R68, R68, RZ, P1 ;  /* 0x000000ff44447208 */ /* 0x000fe40000800000 */
[----:B------:R-:W-:Y:S02]  /*1f8f0*/  LOP3.LUT P6, RZ, R229, 0x40000, RZ, 0xc0, !PT ;  /* 0x00040000e5ff7812 */ /* 0x000fe400078cc0ff */
[----:B------:R-:W-:Y:S01]  /*1f900*/  FSEL R91, R91, -INF , !P0 ;  /* 0xff8000005b5b7808 */ /* 0x000fe20004000000 */
[--C-:B------:R-:W-:Y:S01]  /*1f910*/  FFMA.FTZ R28, R35, c[0x0][0x2d0], -R68.reuse ;  /* 0x0000b400231c7a23 */ /* 0x100fe20000010844 */
[----:B------:R-:W-:Y:S02]  /*1f920*/  ISETP.GT.AND P0, PT, R0, 0x59, !P6 ;  /* 0x000000590000780c */ /* 0x000fe40007704270 */
[----:B---3--:R-:W-:Y:S02]  /*1f930*/  FMNMX.FTZ R3, R3, R7, !PT ;  /* 0x0000000703037209 */ /* 0x008fe40007810000 */
[----:B------:R-:W-:Y:S02]  /*1f940*/  ISETP.LT.OR P0, PT, R2, 0x5a, P0 ;  /* 0x0000005a0200780c */ /* 0x000fe40000701670 */
[----:B------:R-:W-:Y:S01]  /*1f950*/  LOP3.LUT P4, RZ, R229, 0x10000, RZ, 0xc0, !PT ;  /* 0x00010000e5ff7812 */ /* 0x000fe2000788c0ff */
[----:B------:R-:W2:Y:S01]  /*1f960*/  SHFL.BFLY PT, R124, R3, 0x1, 0x1f ;  /* 0x0c201f00037c7f89 */ /* 0x000ea200000e0000 */
[----:B------:R-:W-:Y:S02]  /*1f970*/  FSEL R46, R95, -INF , !P0 ;  /* 0xff8000005f2e7808 */ /* 0x000fe40004000000 */
[----:B------:R-:W-:Y:S04]  /*1f980*/  ISETP.GT.AND P3, PT, R0, 0x58, !P4 ;  /* 0x000000580000780c */ /* 0x000fe80006764270 */
[----:B------:R-:W-:Y:S01]  /*1f990*/  ISETP.LT.OR P3, PT, R2, 0x59, P3 ;  /* 0x000000590200780c */ /* 0x000fe20001f61670 */
[--C-:B------:R-:W-:Y:S01]  /*1f9a0*/  FFMA.FTZ R2, R18, c[0x0][0x2d0], -R68.reuse ;  /* 0x0000b40012027a23 */ /* 0x100fe20000010844 */
[----:B-1----:R-:W-:Y:S01]  /*1f9b0*/  FMNMX.FTZ R5, R87, R4, !PT ;  /* 0x0000000457057209 */ /* 0x002fe20007810000 */
[--C-:B------:R-:W-:Y:S01]  /*1f9c0*/  FFMA.FTZ R4, R176, c[0x0][0x2d0], -R47.reuse ;  /* 0x0000b400b0047a23 */ /* 0x100fe2000001082f */
[----:B------:R-:W-:Y:S01]  /*1f9d0*/  FSEL R94, R94, -INF , !P3 ;  /* 0xff8000005e5e7808 */ /* 0x000fe20005800000 */
[----:B------:R-:W-:Y:S01]  /*1f9e0*/  MUFU.EX2 R7, R2 ;  /* 0x0000000200077308 */ /* 0x000fe20000000800 */
[----:B------:R-:W-:Y:S04]  /*1f9f0*/  FMNMX.FTZ R5, R88, R5, !PT ;  /* 0x0000000558057209 */ /* 0x000fe80007810000 */
[----:B------:R-:W-:Y:S04]  /*1fa00*/  FMNMX.FTZ R5, R89, R5, !PT ;  /* 0x0000000559057209 */ /* 0x000fe80007810000 */
[----:B------:R-:W-:Y:S01]  /*1fa10*/  FMNMX.FTZ R5, R92, R5, !PT ;  /* 0x000000055c057209 */ /* 0x000fe20007810000 */
[----:B------:R1:W-:Y:S01]  /*1fa20*/  MUFU.EX2 R22, R4 ;  /* 0x0000000400167308 */ /* 0x0003e20000000800 */
[----:B--2---:R-:W-:Y:S01]  /*1fa30*/  FMNMX.FTZ R124, R3, R124, !PT ;  /* 0x0000007c037c7209 */ /* 0x004fe20007810000 */
[--C-:B------:R-:W-:Y:S01]  /*1fa40*/  FFMA.FTZ R3, R19, c[0x0][0x2d0], -R68.reuse ;  /* 0x0000b40013037a23 */ /* 0x100fe20000010844 */
[----:B------:R-:W-:Y:S02]  /*1fa50*/  FMNMX.FTZ R5, R74, R5, !PT ;  /* 0x000000054a057209 */ /* 0x000fe40007810000 */
[C---:B------:R-:W-:Y:S01]  /*1fa60*/  FSETP.NEU.FTZ.AND P0, PT, R124.reuse, -INF , PT ;  /* 0xff8000007c00780b */ /* 0x040fe20003f1d000 */
[----:B------:R-:W-:Y:S01]  /*1fa70*/  FMUL.FTZ R69, R124, c[0x0][0x2d0] ;  /* 0x0000b4007c457a20 */ /* 0x000fe20000410000 */
[----:B------:R-:W-:Y:S04]  /*1fa80*/  FMNMX.FTZ R5, R93, R5, !PT ;  /* 0x000000055d057209 */ /* 0x000fe80007810000 */
[----:B------:R-:W-:Y:S01]  /*1fa90*/  FSEL R69, R69, RZ, P0 ;  /* 0x000000ff45457208 */ /* 0x000fe20000000000 */
[----:B-1----:R-:W-:Y:S02]  /*1faa0*/  FFMA.FTZ R4, R177, c[0x0][0x2d0], -R47 ;  /* 0x0000b400b1047a23 */ /* 0x002fe4000001082f */
[----:B------:R1:W-:Y:S10]  /*1fab0*/  MUFU.EX2 R177, R3 ;  /* 0x0000000300b17308 */ /* 0x0003f40000000800 */
[----:B------:R2:W3:Y:S01]  /*1fac0*/  MUFU.EX2 R23, R4 ;  /* 0x0000000400177308 */ /* 0x0004e20000000800 */
[--C-:B-1----:R-:W-:Y:S02]  /*1fad0*/  FFMA.FTZ R3, R8, c[0x0][0x2d0], -R69.reuse ;  /* 0x0000b40008037a23 */ /* 0x102fe40000010845 */
[--C-:B------:R-:W-:Y:S07]  /*1fae0*/  FFMA.FTZ R8, R32, c[0x0][0x2d0], -R68.reuse ;  /* 0x0000b40020087a23 */ /* 0x100fee0000010844 */
[----:B------:R1:W-:Y:S01]  /*1faf0*/  MUFU.EX2 R75, R3 ;  /* 0x00000003004b7308 */ /* 0x0003e20000000800 */
[----:B------:R-:W-:Y:S02]  /*1fb00*/  FFMA.FTZ R32, R34, c[0x0][0x2d0], -R69 ;  /* 0x0000b40022207a23 */ /* 0x000fe40000010845 */
[----:B--2---:R-:W-:Y:S01]  /*1fb10*/  FFMA.FTZ R4, R16, c[0x0][0x2d0], -R68 ;  /* 0x0000b40010047a23 */ /* 0x004fe20000010844 */
[----:B---3--:R-:W-:Y:S01]  /*1fb20*/  MOV R95, R23 ;  /* 0x00000017005f7202 */ /* 0x008fe20000000f00 */
[----:B------:R-:W-:Y:S05]  /*1fb30*/  FFMA.FTZ R16, R180, c[0x0][0x2d0], -R47 ;  /* 0x0000b400b4107a23 */ /* 0x000fea000001082f */
[----:B------:R2:W-:Y:S01]  /*1fb40*/  MUFU.EX2 R174, R4 ;  /* 0x0000000400ae7308 */ /* 0x0005e20000000800 */
[----:B------:R-:W-:Y:S09]  /*1fb50*/  IMAD.MOV.U32 R180, RZ, RZ, R240 ;  /* 0x000000ffffb47224 */ /* 0x000ff200078e00f0 */
[----:B------:R-:W-:Y:S01]  /*1fb60*/  MUFU.EX2 R58, R8 ;  /* 0x00000008003a7308 */ /* 0x000fe20000000800 */
[--C-:B-1----:R-:W-:Y:S09]  /*1fb70*/  FFMA.FTZ R3, R9, c[0x0][0x2d0], -R69.reuse ;  /* 0x0000b40009037a23 */ /* 0x102ff20000010845 */
[----:B------:R-:W-:Y:S01]  /*1fb80*/  MUFU.EX2 R59, R16 ;  /* 0x00000010003b7308 */ /* 0x000fe20000000800 */
[----:B--2---:R-:W-:Y:S01]  /*1fb90*/  FMNMX.FTZ R4, R131, R5, !PT ;  /* 0x0000000583047209 */ /* 0x004fe20007810000 */
[--C-:B------:R-:W-:Y:S03]  /*1fba0*/  FFMA.FTZ R5, R17, c[0x0][0x2d0], -R68.reuse ;  /* 0x0000b40011057a23 */ /* 0x100fe60000010844 */
[----:B------:R-:W-:Y:S05]  /*1fbb0*/  FMNMX.FTZ R4, R172, R4, !PT ;  /* 0x00000004ac047209 */ /* 0x000fea0007810000 */
[----:B------:R-:W-:Y:S01]  /*1fbc0*/  MUFU.EX2 R24, R5 ;  /* 0x0000000500187308 */ /* 0x000fe20000000800 */
[----:B------:R-:W-:Y:S01]  /*1fbd0*/  FMNMX.FTZ R0, R90, R4, !PT ;  /* 0x000000045a007209 */ /* 0x000fe20007810000 */
[--C-:B------:R-:W-:Y:S03]  /*1fbe0*/  FFMA.FTZ R4, R13, c[0x0][0x2d0], -R69.reuse ;  /* 0x0000b4000d047a23 */ /* 0x100fe60000010845 */
[----:B------:R-:W-:Y:S05]  /*1fbf0*/  FMNMX.FTZ R0, R91, R0, !PT ;  /* 0x000000005b007209 */ /* 0x000fea0007810000 */
[----:B------:R1:W-:Y:S01]  /*1fc00*/  MUFU.EX2 R5, R3 ;  /* 0x0000000300057308 */ /* 0x0003e20000000800 */
[----:B------:R-:W-:Y:S04]  /*1fc10*/  FMNMX.FTZ R0, R94, R0, !PT ;  /* 0x000000005e007209 */ /* 0x000fe80007810000 */
[----:B------:R-:W-:Y:S05]  /*1fc20*/  FMNMX.FTZ R0, R46, R0, !PT ;  /* 0x000000002e007209 */ /* 0x000fea0007810000 */
[----:B------:R-:W-:Y:S01]  /*1fc30*/  MUFU.EX2 R176, R4 ;  /* 0x0000000400b07308 */ /* 0x000fe20000000800 */
[----:B------:R-:W2:Y:S01]  /*1fc40*/  SHFL.BFLY PT, R2, R0, 0x2, 0x1f ;  /* 0x0c401f0000027f89 */ /* 0x000ea200000e0000 */
[----:B-1----:R-:W-:Y:S02]  /*1fc50*/  FFMA.FTZ R3, R12, c[0x0][0x2d0], -R69 ;  /* 0x0000b4000c037a23 */ /* 0x002fe40000010845 */
[----:B------:R-:W-:Y:S06]  /*1fc60*/  FFMA.FTZ R12, R33, c[0x0][0x2d0], -R68 ;  /* 0x0000b400210c7a23 */ /* 0x000fec0000010844 */
[----:B------:R2:W-:Y:S02]  /*1fc70*/  MUFU.EX2 R6, R3 ;  /* 0x0000000300067308 */ /* 0x0005e40000000800 */
[----:B--2---:R-:W-:Y:S01]  /*1fc80*/  FMNMX.FTZ R3, R0, R2, !PT ;  /* 0x0000000200037209 */ /* 0x004fe20007810000 */
[----:B------:R-:W-:Y:S01]  /*1fc90*/  FFMA.FTZ R2, R178, c[0x0][0x2d0], -R47 ;  /* 0x0000b400b2027a23 */ /* 0x000fe2000001082f */
[----:B------:R-:W-:Y:S01]  /*1fca0*/  FSEL R0, R126, RZ, P2 ;  /* 0x000000ff7e007208 */ /* 0x000fe20001000000 */
[----:B------:R-:W-:Y:S05]  /*1fcb0*/  IMAD.MOV.U32 R178, RZ, RZ, R22 ;  /* 0x000000ffffb27224 */ /* 0x000fea00078e0016 */
[----:B------:R1:W-:Y:S01]  /*1fcc0*/  MUFU.EX2 R57, R2 ;  /* 0x0000000200397308 */ /* 0x0003e20000000800 */
[----:B------:R-:W2:Y:S01]  /*1fcd0*/  SHFL.BFLY PT, R4, R3, 0x1, 0x1f ;  /* 0x0c201f0003047f89 */ /* 0x000ea200000e0000 */
[----:B------:R-:W-:Y:S01]  /*1fce0*/  FADD.FTZ R0, -R0, R127 ;  /* 0x0000007f00007221 */ /* 0x000fe20000010100 */
[----:B------:R-:W-:Y:S02]  /*1fcf0*/  MOV R127, R7 ;  /* 0x00000007007f7202 */ /* 0x000fe40000000f00 */
[----:B------:R-:W-:Y:S01]  /*1fd00*/  F2FP.PACK_AB R50, R95, R178 ;  /* 0x000000b25f32723e */ /* 0x000fe200000000ff */
[----:B------:R-:W-:Y:S01]  /*1fd10*/  FMUL.FTZ R0, R0, c[0x0][0x2d0] ;  /* 0x0000b40000007a20 */ /* 0x000fe20000410000 */
[----:B------:R-:W-:Y:S03]  /*1fd20*/  F2FP.PACK_AB R51, R177, R127 ;  /* 0x0000007fb133723e */ /* 0x000fe600000000ff */
        /* <DEDUP_REMOVED lines=10> */
[----:B------:R-:W-:Y:S02]  /*1fdd0*/  IMAD.MOV.U32 R128, RZ, RZ, R6 ;  /* 0x000000ffff807224 */ /* 0x000fe400078e0006 */
[----:B------:R-:W-:Y:S01]  /*1fde0*/  FADD.FTZ R0, -R0, R129 ;  /* 0x0000008100007221 */ /* 0x000fe20000010100 */
[----:B------:R-:W-:Y:S01]  /*1fdf0*/  FSEL R70, R70, RZ, P0 ;  /* 0x000000ff46467208 */ /* 0x000fe20000000000 */
[C---:B------:R-:W-:Y:S01]  /*1fe00*/  FMUL.FTZ R17, R45.reuse, R145 ;  /* 0x000000912d117220 */ /* 0x040fe20000410000 */
[----:B------:R-:W-:Y:S01]  /*1fe10*/  MOV R129, R21 ;  /* 0x0000001500817202 */ /* 0x000fe20000000f00 */
[----:B------:R-:W-:Y:S01]  /*1fe20*/  FMUL.FTZ R0, R0, c[0x0][0x2d0] ;  /* 0x0000b40000007a20 */ /* 0x000fe20000410000 */
[----:B------:R-:W2:Y:S01]  /*1fe30*/  LDSM.16.MT88.4 R20, [R213+0x100] ;  /* 0x00010000d514783b */ /* 0x000ea20000004200 */
[----:B------:R-:W-:Y:S01]  /*1fe40*/  FMUL.FTZ R33, R45, R161 ;  /* 0x000000a12d217220 */ /* 0x000fe20000410000 */
[----:B------:R-:W-:Y:S01]  /*1fe50*/  F2FP.PACK_AB R48, R129, R173 ;  /* 0x000000ad8130723e */ /* 0x000fe200000000ff */
[----:B------:R3:W4:Y:S01]  /*1fe60*/  MUFU.EX2 R2, R0 ;  /* 0x0000000000027308 */ /* 0x0007220000000800 */
[--C-:B------:R-:W-:Y:S01]  /*1fe70*/  FFMA.FTZ R4, R14, c[0x0][0x2d0], -R70.reuse ;  /* 0x0000b4000e047a23 */ /* 0x100fe20000010846 */
[----:B------:R-:W-:Y:S01]  /*1fe80*/  F2FP.PACK_AB R54, R176, R128 ;  /* 0x00000080b036723e */ /* 0x000fe200000000ff */
[C---:B------:R-:W-:Y:S02]  /*1fe90*/  FMUL.FTZ R120, R45.reuse, R120 ;  /* 0x000000782d787220 */ /* 0x040fe40000410000 */
[C---:B------:R-:W-:Y:S02]  /*1fea0*/  FMUL.FTZ R121, R45.reuse, R121 ;  /* 0x000000792d797220 */ /* 0x040fe40000410000 */
[C---:B------:R-:W-:Y:S02]  /*1feb0*/  FMUL.FTZ R100, R45.reuse, R100 ;  /* 0x000000642d647220 */ /* 0x040fe40000410000 */
[C---:B------:R-:W-:Y:S01]  /*1fec0*/  FMUL.FTZ R101, R45.reuse, R101 ;  /* 0x000000652d657220 */ /* 0x040fe20000410000 */
[----:B------:R5:W-:Y:S01]  /*1fed0*/  MUFU.EX2 R31, R4 ;  /* 0x00000004001f7308 */ /* 0x000be20000000800 */
[----:B------:R-:W-:Y:S02]  /*1fee0*/  FMUL.FTZ R112, R45, R112 ;  /* 0x000000702d707220 */ /* 0x000fe40000410000 */
[C---:B-1----:R-:W-:Y:S02]  /*1fef0*/  FMUL.FTZ R6, R44.reuse, R134 ;  /* 0x000000862c067220 */ /* 0x042fe40000410000 */
[C---:B------:R-:W-:Y:S02]  /*1ff00*/  FMUL.FTZ R7, R44.reuse, R135 ;  /* 0x000000872c077220 */ /* 0x040fe40000410000 */
[C---:B------:R-:W-:Y:S02]  /*1ff10*/  FMUL.FTZ R18, R44.reuse, R146 ;  /* 0x000000922c127220 */ /* 0x040fe40000410000 */
[C---:B------:R-:W-:Y:S01]  /*1ff20*/  FMUL.FTZ R19, R44.reuse, R147 ;  /* 0x000000932c137220 */ /* 0x040fe20000410000 */
[----:B------:R1:W-:Y:S01]  /*1ff30*/  MUFU.EX2 R135, R28 ;  /* 0x0000001c00877308 */ /* 0x0003e20000000800 */
[C---:B------:R-:W-:Y:S01]  /*1ff40*/  FMUL.FTZ R34, R44.reuse, R162 ;  /* 0x000000a22c227220 */ /* 0x040fe20000410000 */
[----:B------:R-:W-:Y:S01]  /*1ff50*/  LDSM.16.MT88.4 R144, [R213+0x2900] ;  /* 0x00290000d590783b */ /* 0x000fe20000004200 */
[----:B------:R-:W-:Y:S02]  /*1ff60*/  FMUL.FTZ R35, R44, R163 ;  /* 0x000000a32c237220 */ /* 0x000fe40000410000 */
[--C-:B---3--:R-:W-:Y:S02]  /*1ff70*/  FFMA.FTZ R0, R10, c[0x0][0x2d0], -R70.reuse ;  /* 0x0000b4000a007a23 */ /* 0x108fe40000010846 */
[C---:B----4-:R-:W-:Y:S01]  /*1ff80*/  FMUL.FTZ R25, R2.reuse, R153 ;  /* 0x0000009902197220 */ /* 0x050fe20000410000 */
[----:B------:R-:W-:Y:S01]  /*1ff90*/  MOV R153, R58 ;  /* 0x0000003a00997202 */ /* 0x000fe20000000f00 */
[C---:B------:R-:W-:Y:S01]  /*1ffa0*/  FMUL.FTZ R116, R2.reuse, R116 ;  /* 0x0000007402747220 */ /* 0x040fe20000410000 */
[----:B------:R3:W-:Y:S01]  /*1ffb0*/  MUFU.EX2 R79, R0 ;  /* 0x00000000004f7308 */ /* 0x0007e20000000800 */
[C---:B------:R-:W-:Y:S02]  /*1ffc0*/  FMUL.FTZ R8, R2.reuse, R136 ;  /* 0x0000008802087220 */ /* 0x040fe40000410000 */
[C---:B------:R-:W-:Y:S02]  /*1ffd0*/  FMUL.FTZ R13, R2.reuse, R141 ;  /* 0x0000008d020d7220 */ /* 0x040fe40000410000 */
[--C-:B-----5:R-:W-:Y:S02]  /*1ffe0*/  FFMA.FTZ R4, R15, c[0x0][0x2d0], -R70.reuse ;  /* 0x0000b4000f047a23 */ /* 0x120fe40000010846 */
[----:B------:R-:W-:Y:S02]  /*1fff0*/  FMUL.FTZ R117, R2, R117 ;  /* 0x0000007502757220 */ /* 0x000fe40000410000 */
[----:B------:R-:W-:Y:S01]  /*20000*/  FMUL.FTZ R122, R44, R122 ;  /* 0x0000007a2c7a7220 */ /* 0x000fe20000410000 */
[----:B------:R4:W5:Y:S01]  /*20010*/  MUFU.EX2 R9, R4 ;  /* 0x0000000400097308 */ /* 0x0009620000000800 */
[----:B------:R-:W-:Y:S02]  /*20020*/  FMUL.FTZ R29, R2, R157 ;  /* 0x0000009d021d7220 */ /* 0x000fe40000410000 */
[----:B------:R-:W-:Y:S02]  /*20030*/  FMUL.FTZ R102, R44, R102 ;  /* 0x000000662c667220 */ /* 0x000fe40000410000 */
[----:B-1----:R-:W-:Y:S02]  /*20040*/  FMUL.FTZ R28, R2, R156 ;  /* 0x0000009c021c7220 */ /* 0x002fe40000410000 */
[----:B------:R-:W-:Y:S02]  /*20050*/  FMUL.FTZ R103, R44, R103 ;  /* 0x000000672c677220 */ /* 0x000fe40000410000 */
[C---:B------:R-:W-:Y:S02]  /*20060*/  FMUL.FTZ R104, R2.reuse, R104 ;  /* 0x0000006802687220 */ /* 0x040fe40000410000 */
[C---:B------:R-:W-:Y:S02]  /*20070*/  FMUL.FTZ R105, R2.reuse, R105 ;  /* 0x0000006902697220 */ /* 0x040fe40000410000 */
[----:B------:R-:W-:Y:S02]  /*20080*/  FMUL.FTZ R108, R2, R108 ;  /* 0x0000006c026c7220 */ /* 0x000fe40000410000 */
[----:B---3--:R-:W-:Y:S02]  /*20090*/  FFMA.FTZ R0, R11, c[0x0][0x2d0], -R70 ;  /* 0x0000b4000b007a23 */ /* 0x008fe40000010846 */
[----:B------:R-:W-:Y:S02]  /*200a0*/  FMUL.FTZ R123, R44, R123 ;  /* 0x0000007b2c7b7220 */ /* 0x000fe40000410000 */
[----:B------:R1:W3:Y:S01]  /*200b0*/  MUFU.EX2 R175, R0 ;  /* 0x0000000000af7308 */ /* 0x0002e20000000800 */
[C---:B------:R-:W-:Y:S02]  /*200c0*/  FMUL.FTZ R109, R2.reuse, R109 ;  /* 0x0000006d026d7220 */ /* 0x040fe40000410000 */
[----:B------:R-:W-:Y:S02]  /*200d0*/  FMUL.FTZ R113, R45, R113 ;  /* 0x000000712d717220 */ /* 0x000fe40000410000 */
[----:B----4-:R-:W-:Y:S01]  /*200e0*/  FFMA.FTZ R4, R179, c[0x0][0x2d0], -R47 ;  /* 0x0000b400b3047a23 */ /* 0x010fe2000001082f */
[----:B------:R-:W-:Y:S01]  /*200f0*/  MOV R179, R5 ;  /* 0x0000000500b37202 */ /* 0x000fe20000000f00 */
[----:B------:R-:W-:Y:S02]  /*20100*/  FMUL.FTZ R5, R45, R133 ;  /* 0x000000852d057220 */ /* 0x000fe40000410000 */
[----:B-----5:R-:W-:Y:S01]  /*20110*/  IMAD.MOV.U32 R136, RZ, RZ, R9 ;  /* 0x000000ffff887224 */ /* 0x020fe200078e0009 */
[----:B------:R4:W-:Y:S01]  /*20120*/  MUFU.EX2 R56, R4 ;  /* 0x0000000400387308 */ /* 0x0009e20000000800 */
[----:B------:R-:W-:Y:S01]  /*20130*/  F2FP.PACK_AB R52, R179, R75 ;  /* 0x0000004bb334723e */ /* 0x000fe200000000ff */
[----:B------:R-:W-:Y:S02]  /*20140*/  FMUL.FTZ R9, R2, R137 ;  /* 0x0000008902097220 */ /* 0x000fe40000410000 */
[----:B------:R-:W-:Y:S01]  /*20150*/  F2FP.PACK_AB R55, R136, R31 ;  /* 0x0000001f8837723e */ /* 0x000fe200000000ff */
[C---:B------:R-:W-:Y:S02]  /*20160*/  FMUL.FTZ R114, R44.reuse, R114 ;  /* 0x000000722c727220 */ /* 0x040fe40000410000 */
[----:B------:R-:W-:Y:S01]  /*20170*/  FMUL.FTZ R115, R44, R115 ;  /* 0x000000732c737220 */ /* 0x000fe20000410000 */
[----:B-1----:R-:W-:Y:S02]  /*20180*/  FSEL R0, R3, RZ, P0 ;  /* 0x000000ff03007208 */ /* 0x002fe40000000000 */
[----:B---3--:R-:W-:Y:S03]  /*20190*/  F2FP.PACK_AB R53, R175, R79 ;  /* 0x0000004faf35723e */ /* 0x008fe600000000ff */
[----:B------:R-:W-:Y:S02]  /*201a0*/  FADD.FTZ R0, -R0, R130 ;  /* 0x0000008200007221 */ /* 0x000fe40000010100 */
[----:B------:R-:W-:Y:S02]  /*201b0*/  IMAD.MOV.U32 R130, RZ, RZ, R24 ;  /* 0x000000ffff827224 */ /* 0x000fe400078e0018 */
[----:B------:R-:W-:Y:S02]  /*201c0*/  FMUL.FTZ R0, R0, c[0x0][0x2d0] ;  /* 0x0000b40000007a20 */ /* 0x000fe40000410000 */
[----:B----4-:R-:W-:Y:S01]  /*201d0*/  FMUL.FTZ R4, R45, R132 ;  /* 0x000000842d047220 */ /* 0x010fe20000410000 */
[----:B------:R-:W-:Y:S01]  /*201e0*/  F2FP.PACK_AB R49, R130, R174 ;  /* 0x000000ae8231723e */ /* 0x000fe200000000ff */
[--C-:B------:R-:W-:Y:S02]  /*201f0*/  FFMA.FTZ R24, R64, c[0x0][0x2d0], -R68.reuse ;  /* 0x0000b40040187a23 */ /* 0x100fe40000010844 */
[----:B------:R-:W1:Y:S01]  /*20200*/  MUFU.EX2 R0, R0 ;  /* 0x0000000000007308 */ /* 0x000e620000000800 */
[----:B------:R-:W-:Y:S03]  /*20210*/  FFMA.FTZ R64, R81, c[0x0][0x2d0], -R68 ;  /* 0x0000b40051407a23 */ /* 0x000fe60000010844 */
[-C--:B--2---:R-:W-:Y:S06]  /*20220*/  HMMA.16816.F32 R4, R48, R20.reuse, R4 ;  /* 0x000000143004723c */ /* 0x084fec0000001804 */
[----:B------:R-:W2:Y:S10]  /*20230*/  MUFU.EX2 R30, R24 ;  /* 0x00000018001e7308 */ /* 0x000eb40000000800 */
[----:B------:R-:W-:Y:S01]  /*20240*/  MUFU.EX2 R248, R64 ;  /* 0x0000004000f87308 */ /* 0x000fe20000000800 */
[C---:B-1----:R-:W-:Y:S02]  /*20250*/  FMUL.FTZ R10, R0.reuse, R138 ;  /* 0x0000008a000a7220 */ /* 0x042fe40000410000 */
[C---:B------:R-:W-:Y:S01]  /*20260*/  FMUL.FTZ R11, R0.reuse, R139 ;  /* 0x0000008b000b7220 */ /* 0x040fe20000410000 */
[----:B------:R-:W-:Y:S01]  /*20270*/  MOV R139, R56 ;  /* 0x00000038008b7202 */ /* 0x000fe20000000f00 */
[C---:B------:R-:W-:Y:S05]  /*20280*/  FMUL.FTZ R26, R0.reuse, R154 ;  /* 0x0000009a001a7220 */ /* 0x040fea0000410000 */
[----:B------:R1:W-:Y:S01]  /*20290*/  MUFU.EX2 R138, R12 ;  /* 0x0000000c008a7308 */ /* 0x0003e20000000800 */
[----:B------:R-:W-:Y:S01]  /*202a0*/  IMAD.MOV.U32 R154, RZ, RZ, R57 ;  /* 0x000000ffff9a7224 */ /* 0x000fe200078e0039 */
[C---:B------:R-:W-:Y:S04]  /*202b0*/  HMMA.16816.F32 R8, R52.reuse, R20, R8 ;  /* 0x000000143408723c */ /* 0x040fe80000001808 */
[C---:B------:R-:W-:Y:S01]  /*202c0*/  FMUL.FTZ R14, R0.reuse, R142 ;  /* 0x0000008e000e7220 */ /* 0x040fe20000410000 */
[----:B--2---:R-:W-:Y:S01]  /*202d0*/  MOV R157, R30 ;  /* 0x0000001e009d7202 */ /* 0x004fe20000000f00 */
[----:B------:R-:W-:Y:S01]  /*202e0*/  FMUL.FTZ R15, R0, R143 ;  /* 0x0000008f000f7220 */ /* 0x000fe20000410000 */
[----:B------:R-:W-:Y:S01]  /*202f0*/  MOV R142, R179 ;  /* 0x000000b3008e7202 */ /* 0x000fe20000000f00 */
[----:B------:R-:W-:Y:S04]  /*20300*/  FFMA.FTZ R20, R181, c[0x0][0x2d0], -R47 ;  /* 0x0000b400b5147a23 */ /* 0x000fe8000001082f */
[----:B------:R2:W-:Y:S01]  /*20310*/  MUFU.EX2 R134, R20 ;  /* 0x0000001400867308 */ /* 0x0005e20000000800 */
[C---:B------:R-:W-:Y:S02]  /*20320*/  FMUL.FTZ R21, R45.reuse, R149 ;  /* 0x000000952d157220 */ /* 0x040fe40000410000 */
[----:B------:R-:W-:Y:S02]  /*20330*/  FMUL.FTZ R24, R2, R152 ;  /* 0x0000009802187220 */ /* 0x000fe40000410000 */
[C---:B------:R-:W-:Y:S01]  /*20340*/  FMUL.FTZ R27, R0.reuse, R155 ;  /* 0x0000009b001b7220 */ /* 0x040fe20000410000 */
[----:B------:R-:W-:Y:S01]  /*20350*/  MOV R155, R175 ;  /* 0x000000af009b7202 */ /* 0x000fe20000000f00 */
[----:B------:R-:W-:Y:S02]  /*20360*/  FMUL.FTZ R30, R0, R158 ;  /* 0x0000009e001e7220 */ /* 0x000fe40000410000 */
[----:B-1----:R-:W-:Y:S01]  /*20370*/  FMUL.FTZ R12, R2, R140 ;  /* 0x0000008c020c7220 */ /* 0x002fe20000410000 */
[----:B------:R1:W-:Y:S01]  /*20380*/  MUFU.EX2 R152, R32 ;  /* 0x0000002000987308 */ /* 0x0003e20000000800 */
[----:B------:R-:W-:Y:S01]  /*20390*/  IMAD.MOV.U32 R158, RZ, RZ, R59 ;  /* 0x000000ffff9e7224 */ /* 0x000fe200078e003b */
[----:B------:R-:W-:Y:S01]  /*203a0*/  MOV R140, R31 ;  /* 0x0000001f008c7202 */ /* 0x000fe20000000f00 */
[----:B------:R-:W3:Y:S01]  /*203b0*/  LDSM.16.MT88.4 R56, [R215+0x100] ;  /* 0x00010000d738783b */ /* 0x000ee20000004200 */
[C---:B------:R-:W-:Y:S02]  /*203c0*/  FMUL.FTZ R118, R0.reuse, R118 ;  /* 0x0000007600767220 */ /* 0x040fe40000410000 */
[-C--:B------:R-:W-:Y:S03]  /*203d0*/  HMMA.16816.F32 R12, R52, R22.reuse, R12 ;  /* 0x00000016340c723c */ /* 0x080fe6000000180c */
[C---:B------:R-:W-:Y:S02]  /*203e0*/  FMUL.FTZ R119, R0.reuse, R119 ;  /* 0x0000007700777220 */ /* 0x040fe40000410000 */
[----:B------:R-:W-:Y:S02]  /*203f0*/  IMAD.MOV.U32 R149, RZ, RZ, R127 ;  /* 0x000000ffff957224 */ /* 0x000fe400078e007f */
[C---:B------:R-:W-:Y:S01]  /*20400*/  FMUL.FTZ R31, R0.reuse, R159 ;  /* 0x0000009f001f7220 */ /* 0x040fe20000410000 */
[C---:B------:R-:W-:Y:S04]  /*20410*/  HMMA.16816.F32 R16, R48.reuse, R22, R16 ;  /* 0x000000163010723c */ /* 0x040fe80000001810 */
[C---:B--2---:R-:W-:Y:S01]  /*20420*/  FMUL.FTZ R20, R45.reuse, R148 ;  /* 0x000000942d147220 */ /* 0x044fe20000410000 */
[----:B------:R-:W-:Y:S01]  /*20430*/  MOV R148, R128 ;  /* 0x0000008000947202 */ /* 0x000fe20000000f00 */
[----:B------:R-:W-:Y:S01]  /*20440*/  FMUL.FTZ R106, R0, R106 ;  /* 0x0000006a006a7220 */ /* 0x000fe20000410000 */
[----:B------:R-:W-:Y:S01]  /*20450*/  MOV R159, R95 ;  /* 0x0000005f009f7202 */ /* 0x000fe20000000f00 */
[C---:B------:R-:W-:Y:S01]  /*20460*/  FMUL.FTZ R22, R44.reuse, R150 ;  /* 0x000000962c167220 */ /* 0x040fe20000410000 */
[----:B------:R-:W-:Y:S03]  /*20470*/  MOV R150, R178 ;  /* 0x000000b200967202 */ /* 0x000fe60000000f00 */
[----:B------:R-:W-:Y:S01]  /*20480*/  FMUL.FTZ R23, R44, R151 ;  /* 0x000000972c177220 */ /* 0x000fe20000410000 */
[----:B------:R-:W-:Y:S01]  /*20490*/  MOV R151, R129 ;  /* 0x0000008100977202 */ /* 0x000fe20000000f00 */
[----:B-1----:R-:W-:Y:S02]  /*204a0*/  FMUL.FTZ R32, R45, R160 ;  /* 0x000000a02d207220 */ /* 0x002fe40000410000 */
[----:B------:R-:W-:Y:S01]  /*204b0*/  LDSM.16.MT88.4 R160, [R216+0x2900] ;  /* 0x00290000d8a0783b */ /* 0x000fe20000004200 */
[C---:B------:R-:W-:Y:S02]  /*204c0*/  FMUL.FTZ R107, R0.reuse, R107 ;  /* 0x0000006b006b7220 */ /* 0x040fe40000410000 */
[-C--:B------:R-:W-:Y:S03]  /*204d0*/  HMMA.16816.F32 R20, R48, R36.reuse, R20 ;  /* 0x000000243014723c */ /* 0x080fe60000001814 */
[C---:B------:R-:W-:Y:S02]  /*204e0*/  FMUL.FTZ R110, R0.reuse, R110 ;  /* 0x0000006e006e7220 */ /* 0x040fe40000410000 */
[----:B------:R-:W-:Y:S02]  /*204f0*/  FMUL.FTZ R111, R0, R111 ;  /* 0x0000006f006f7220 */ /* 0x000fe40000410000 */
[----:B------:R-:W-:Y:S01]  /*20500*/  IMAD.MOV.U32 R143, RZ, RZ, R130 ;  /* 0x000000ffff8f7224 */ /* 0x000fe200078e0082 */
[C---:B------:R-:W-:Y:S07]  /*20510*/  HMMA.16816.F32 R24, R52.reuse, R36, R24 ;  /* 0x000000243418723c */ /* 0x040fee0000001818 */
[--C-:B------:R-:W-:Y:S01]  /*20520*/  FFMA.FTZ R36, R65, c[0x0][0x2d0], -R69.reuse ;  /* 0x0000b40041247a23 */ /* 0x100fe20000010845 */
[-C--:B------:R-:W-:Y:S03]  /*20530*/  HMMA.16816.F32 R28, R52, R38.reuse, R28 ;  /* 0x00000026341c723c */ /* 0x080fe6000000181c */
[----:B------:R1:W-:Y:S01]  /*20540*/  MUFU.EX2 R156, R36 ;  /* 0x00000024009c7308 */ /* 0x0003e20000000800 */
[----:B------:R-:W-:Y:S04]  /*20550*/  FMUL.FTZ R37, R45, R165 ;  /* 0x000000a52d257220 */ /* 0x000fe80000410000 */
[C---:B------:R-:W-:Y:S07]  /*20560*/  HMMA.16816.F32 R32, R48.reuse, R38, R32 ;  /* 0x000000263020723c */ /* 0x040fee0000001820 */
[C---:B------:R-:W-:Y:S01]  /*20570*/  FMUL.FTZ R38, R44.reuse, R166 ;  /* 0x000000a62c267220 */ /* 0x040fe20000410000 */
[-C--:B------:R-:W-:Y:S04]  /*20580*/  HMMA.16816.F32 R100, R48, R40.reuse, R100 ;  /* 0x000000283064723c */ /* 0x080fe80000001864 */
[----:B------:R-:W-:Y:S04]  /*20590*/  FMUL.FTZ R39, R44, R167 ;  /* 0x000000a72c277220 */ /* 0x000fe80000410000 */
[C---:B------:R-:W-:Y:S04]  /*205a0*/  HMMA.16816.F32 R104, R52.reuse, R40, R104 ;  /* 0x000000283468723c */ /* 0x040fe80000001868 */
[----:B-1----:R-:W-:Y:S03]  /*205b0*/  FFMA.FTZ R36, R66, c[0x0][0x2d0], -R69 ;  /* 0x0000b40042247a23 */ /* 0x002fe60000010845 */
[--C-:B------:R-:W-:Y:S01]  /*205c0*/  FFMA.FTZ R40, R61, c[0x0][0x2d0], -R70.reuse ;  /* 0x0000b4003d287a23 */ /* 0x100fe20000010846 */
[----:B------:R1:W-:Y:S01]  /*205d0*/  MUFU.EX2 R132, R36 ;  /* 0x0000002400847308 */ /* 0x0003e20000000800 */
[-C--:B------:R-:W-:Y:S03]  /*205e0*/  HMMA.16816.F32 R108, R52, R42.reuse, R108 ;  /* 0x0000002a346c723c */ /* 0x080fe6000000186c */
[----:B------:R-:W-:Y:S01]  /*205f0*/  FMUL.FTZ R41, R2, R169 ;  /* 0x000000a902297220 */ /* 0x000fe20000410000 */
[----:B------:R-:W-:Y:S04]  /*20600*/  MOV R169, R176 ;  /* 0x000000b000a97202 */ /* 0x000fe80000000f00 */
[C---:B------:R-:W-:Y:S01]  /*20610*/  HMMA.16816.F32 R112, R48.reuse, R42, R112 ;  /* 0x0000002a3070723c */ /* 0x040fe20000001870 */
[----:B------:R2:W-:Y:S06]  /*20620*/  MUFU.EX2 R78, R40 ;  /* 0x00000028004e7308 */ /* 0x0005ec0000000800 */
[--C-:B------:R-:W-:Y:S02]  /*20630*/  FFMA.FTZ R42, R71, c[0x0][0x2d0], -R70.reuse ;  /* 0x0000b400472a7a23 */ /* 0x100fe40000010846 */
[----:B------:R-:W-:Y:S02]  /*20640*/  FMUL.FTZ R43, R0, R171 ;  /* 0x000000ab002b7220 */ /* 0x000fe40000410000 */
[----:B------:R4:W-:Y:S01]  /*20650*/  MUFU.EX2 R252, R42 ;  /* 0x0000002a00fc7308 */ /* 0x0009e20000000800 */
[----:B------:R-:W-:Y:S02]  /*20660*/  IMAD.MOV.U32 R171, RZ, RZ, R75 ;  /* 0x000000ffffab7224 */ /* 0x000fe400078e004b */
[----:B-1----:R-:W-:Y:S02]  /*20670*/  FFMA.FTZ R36, R67, c[0x0][0x2d0], -R69 ;  /* 0x0000b40043247a23 */ /* 0x002fe40000010845 */
[----:B------:R-:W-:Y:S05]  /*20680*/  LDSM.16.MT88.4 R64, [R214+0x900] ;  /* 0x00090000d640783b */ /* 0x000fea0000004200 */
[----:B------:R1:W5:Y:S01]  /*20690*/  MUFU.EX2 R137, R36 ;  /* 0x0000002400897308 */ /* 0x0003620000000800 */
[----:B--2---:R-:W-:Y:S02]  /*206a0*/  FMUL.FTZ R40, R2, R168 ;  /* 0x000000a802287220 */ /* 0x004fe40000410000 */
[----:B------:R-:W-:Y:S02]  /*206b0*/  IMAD.MOV.U32 R168, RZ, RZ, R177 ;  /* 0x000000ffffa87224 */ /* 0x000fe400078e00b1 */
[----:B----4-:R-:W-:Y:S02]  /*206c0*/  FMUL.FTZ R42, R0, R170 ;  /* 0x000000aa002a7220 */ /* 0x010fe40000410000 */
[--C-:B-1----:R-:W-:Y:S04]  /*206d0*/  FFMA.FTZ R36, R182, c[0x0][0x2d0], -R47.reuse ;  /* 0x0000b400b6247a23 */ /* 0x102fe8000001082f */
[----:B------:R1:W-:Y:S02]  /*206e0*/  MUFU.EX2 R141, R36 ;  /* 0x00000024008d7308 */ /* 0x0003e40000000800 */
[--C-:B-1----:R-:W-:Y:S02]  /*206f0*/  FFMA.FTZ R36, R60, c[0x0][0x2d0], -R70.reuse ;  /* 0x0000b4003c247a23 */ /* 0x102fe40000010846 */
[----:B------:R-:W1:Y:S06]  /*20700*/  LDSM.16.MT88.4 R60, [R213+0x900] ;  /* 0x00090000d53c783b */ /* 0x000e6c0000004200 */
[----:B------:R2:W4:Y:S02]  /*20710*/  MUFU.EX2 R133, R36 ;  /* 0x0000002400857308 */ /* 0x0005240000000800 */
[----:B--2---:R-:W-:Y:S07]  /*20720*/  FMUL.FTZ R36, R45, R164 ;  /* 0x000000a42d247220 */ /* 0x004fee0000410000 */
[-C--:B---3--:R-:W-:Y:S08]  /*20730*/  HMMA.16816.F32 R36, R48, R56.reuse, R36 ;  /* 0x000000383024723c */ /* 0x088ff00000001824 */
[C---:B------:R-:W-:Y:S07]  /*20740*/  HMMA.16816.F32 R116, R52.reuse, R56, R116 ;  /* 0x000000383474723c */ /* 0x040fee0000001874 */
[----:B------:R-:W-:Y:S01]  /*20750*/  FFMA.FTZ R56, R72, c[0x0][0x2d0], -R70 ;  /* 0x0000b40048387a23 */ /* 0x000fe20000010846 */
[-C--:B------:R-:W-:Y:S03]  /*20760*/  HMMA.16816.F32 R40, R52, R58.reuse, R40 ;  /* 0x0000003a3428723c */ /* 0x080fe60000001828 */
[----:B------:R2:W3:Y:S04]  /*20770*/  MUFU.EX2 R251, R56 ;  /* 0x0000003800fb7308 */ /* 0x0004e80000000800 */
[--C-:B------:R-:W-:Y:S01]  /*20780*/  FFMA.FTZ R52, R183, c[0x0][0x2d0], -R47.reuse ;  /* 0x0000b400b7347a23 */ /* 0x100fe2000001082f */
[----:B------:R-:W-:Y:S04]  /*20790*/  HMMA.16816.F32 R120, R48, R58, R120 ;  /* 0x0000003a3078723c */ /* 0x000fe80000001878 */
[----:B-----5:R-:W-:Y:S01]  /*207a0*/  F2FP.PACK_AB R54, R137, R132 ;  /* 0x000000848936723e */ /* 0x020fe200000000ff */
[----:B------:R5:W-:Y:S01]  /*207b0*/  MUFU.EX2 R250, R52 ;  /* 0x0000003400fa7308 */ /* 0x000be20000000800 */
[----:B----4-:R-:W-:Y:S02]  /*207c0*/  F2FP.PACK_AB R53, R78, R133 ;  /* 0x000000854e35723e */ /* 0x010fe400000000ff */
[----:B------:R-:W-:Y:S04]  /*207d0*/  F2FP.PACK_AB R48, R139, R154 ;  /* 0x0000009a8b30723e */ /* 0x000fe800000000ff */
[----:B------:R-:W-:Y:S02]  /*207e0*/  F2FP.PACK_AB R49, R138, R153 ;  /* 0x000000998a31723e */ /* 0x000fe400000000ff */
[----:B------:R-:W-:Y:S02]  /*207f0*/  F2FP.PACK_AB R50, R134, R158 ;  /* 0x0000009e8632723e */ /* 0x000fe400000000ff */
[----:B------:R-:W-:Y:S01]  /*20800*/  F2FP.PACK_AB R51, R135, R157 ;  /* 0x0000009d8733723e */ /* 0x000fe200000000ff */
[----:B--2---:R-:W2:Y:S01]  /*20810*/  LDSM.16.MT88.4 R56, [R216+0x900] ;  /* 0x00090000d838783b */ /* 0x004ea20000004200 */
[----:B---3--:R-:W-:Y:S05]  /*20820*/  F2FP.PACK_AB R55, R251, R252 ;  /* 0x000000fcfb37723e */ /* 0x008fea00000000ff */
[-C--:B-1----:R-:W-:Y:S03]  /*20830*/  HMMA.16816.F32 R4, R48, R60.reuse, R4 ;  /* 0x0000003c3004723c */ /* 0x082fe60000001804 */
[--C-:B-----5:R-:W-:Y:S04]  /*20840*/  FFMA.FTZ R52, R80, c[0x0][0x2d0], -R68.reuse ;  /* 0x0000b40050347a23 */ /* 0x120fe80000010844 */
[----:B------:R1:W-:Y:S02]  /*20850*/  MUFU.EX2 R249, R52 ;  /* 0x0000003400f97308 */ /* 0x0003e40000000800 */
[----:B-1----:R-:W-:Y:S07]  /*20860*/  F2FP.PACK_AB R52, R156, R152 ;  /* 0x000000989c34723e */ /* 0x002fee00000000ff */
[C---:B------:R-:W-:Y:S07]  /*20870*/  HMMA.16816.F32 R8, R52.reuse, R60, R8 ;  /* 0x0000003c3408723c */ /* 0x040fee0000001808 */
[--C-:B------:R-:W-:Y:S01]  /*20880*/  FFMA.FTZ R60, R184, c[0x0][0x2d0], -R47.reuse ;  /* 0x0000b400b83c7a23 */ /* 0x100fe2000001082f */
[-C--:B------:R-:W-:Y:S03]  /*20890*/  HMMA.16816.F32 R12, R52, R62.reuse, R12 ;  /* 0x0000003e340c723c */ /* 0x080fe6000000180c */
[----:B------:R1:W-:Y:S05]  /*208a0*/  MUFU.EX2 R247, R60 ;  /* 0x0000003c00f77308 */ /* 0x0003ea0000000800 */
[C---:B------:R-:W-:Y:S08]  /*208b0*/  HMMA.16816.F32 R16, R48.reuse, R62, R16 ;  /* 0x0000003e3010723c */ /* 0x040ff00000001810 */
[-C--:B--2---:R-:W-:Y:S08]  /*208c0*/  HMMA.16816.F32 R20, R48, R56.reuse, R20 ;  /* 0x000000383014723c */ /* 0x084ff00000001814 */
        /* <DEDUP_REMOVED lines=17> */
[----:B-1----:R-:W-:Y:S09]  /*209e0*/  FFMA.FTZ R60, R97, c[0x0][0x2d0], -R68 ;  /* 0x0000b400613c7a23 */ /* 0x002ff20000010844 */
[----:B------:R1:W-:Y:S01]  /*209f0*/  MUFU.EX2 R244, R60 ;  /* 0x0000003c00f47308 */ /* 0x0003e20000000800 */
[--C-:B--2---:R-:W-:Y:S09]  /*20a00*/  FFMA.FTZ R56, R85, c[0x0][0x2d0], -R69.reuse ;  /* 0x0000b40055387a23 */ /* 0x104ff20000010845 */
[----:B------:R2:W-:Y:S01]  /*20a10*/  MUFU.EX2 R241, R56 ;  /* 0x0000003800f17308 */ /* 0x0005e20000000800 */
[----:B---3--:R-:W-:Y:S09]  /*20a20*/  FFMA.FTZ R64, R77, c[0x0][0x2d0], -R70 ;  /* 0x0000b4004d407a23 */ /* 0x008ff20000010846 */
[----:B------:R3:W-:Y:S01]  /*20a30*/  MUFU.EX2 R183, R64 ;  /* 0x0000004000b77308 */ /* 0x0007e20000000800 */
[----:B-1----:R-:W1:Y:S01]  /*20a40*/  LDSM.16.MT88.4 R60, [R215+0x900] ;  /* 0x00090000d73c783b */ /* 0x002e620000004200 */
[----:B--2---:R-:W-:Y:S08]  /*20a50*/  FFMA.FTZ R56, R86, c[0x0][0x2d0], -R69 ;  /* 0x0000b40056387a23 */ /* 0x004ff00000010845 */
[----:B------:R2:W4:Y:S01]  /*20a60*/  MUFU.EX2 R240, R56 ;  /* 0x0000003800f07308 */ /* 0x0005220000000800 */
[----:B---3--:R-:W-:Y:S01]  /*20a70*/  FFMA.FTZ R64, R188, c[0x0][0x2d0], -R68 ;  /* 0x0000b400bc407a23 */ /* 0x008fe20000010844 */
[----:B------:R-:W-:Y:S08]  /*20a80*/  MOV R188, R174 ;  /* 0x000000ae00bc7202 */ /* 0x000ff00000000f00 */
[----:B------:R3:W-:Y:S01]  /*20a90*/  MUFU.EX2 R179, R64 ;  /* 0x0000004000b37308 */ /* 0x0007e20000000800 */
[--C-:B--2---:R-:W-:Y:S01]  /*20aa0*/  FFMA.FTZ R56, R186, c[0x0][0x2d0], -R47.reuse ;  /* 0x0000b400ba387a23 */ /* 0x104fe2000001082f */
[-C--:B-1----:R-:W-:Y:S08]  /*20ab0*/  HMMA.16816.F32 R36, R48, R60.reuse, R36 ;  /* 0x0000003c3024723c */ /* 0x082ff00000001824 */
[----:B------:R1:W-:Y:S01]  /*20ac0*/  MUFU.EX2 R186, R56 ;  /* 0x0000003800ba7308 */ /* 0x0003e20000000800 */
[C---:B------:R-:W-:Y:S01]  /*20ad0*/  HMMA.16816.F32 R116, R52.reuse, R60, R116 ;  /* 0x0000003c3474723c */ /* 0x040fe20000001874 */
[----:B---3--:R-:W-:Y:S06]  /*20ae0*/  LDSM.16.MT88.4 R64, [R214+0x1100] ;  /* 0x00110000d640783b */ /* 0x008fec0000004200 */
[--C-:B------:R-:W-:Y:S01]  /*20af0*/  FFMA.FTZ R60, R83, c[0x0][0x2d0], -R70.reuse ;  /* 0x0000b400533c7a23 */ /* 0x100fe20000010846 */
[-C--:B------:R-:W-:Y:S03]  /*20b00*/  HMMA.16816.F32 R40, R52, R62.reuse, R40 ;  /* 0x0000003e3428723c */ /* 0x080fe60000001828 */
[----:B------:R-:W2:Y:S04]  /*20b10*/  MUFU.EX2 R182, R60 ;  /* 0x0000003c00b67308 */ /* 0x000ea80000000800 */
[----:B------:R-:W-:Y:S01]  /*20b20*/  FFMA.FTZ R52, R189, c[0x0][0x2d0], -R47 ;  /* 0x0000b400bd347a23 */ /* 0x000fe2000001082f */
[----:B------:R-:W-:Y:S01]  /*20b30*/  HMMA.16816.F32 R120, R48, R62, R120 ;  /* 0x0000003e3078723c */ /* 0x000fe20000001878 */
[----:B------:R-:W3:Y:S03]  /*20b40*/  LDL.LU R189, [R1+0x18] ;  /* 0x0000180001bd7983 */ /* 0x000ee60000300800 */
[----:B-1----:R-:W-:Y:S01]  /*20b50*/  FFMA.FTZ R56, R73, c[0x0][0x2d0], -R70 ;  /* 0x0000b40049387a23 */ /* 0x002fe20000010846 */
[----:B------:R1:W-:Y:S01]  /*20b60*/  MUFU.EX2 R181, R52 ;  /* 0x0000003400b57308 */ /* 0x0003e20000000800 */
[----:B----4-:R-:W-:Y:S01]  /*20b70*/  F2FP.PACK_AB R54, R240, R241 ;  /* 0x000000f1f036723e */ /* 0x010fe200000000ff */
[----:B------:R-:W4:Y:S01]  /*20b80*/  LDL.LU R170, [R1+0x1c] ;  /* 0x00001c0001aa7983 */ /* 0x000f220000300800 */
[----:B------:R-:W-:Y:S04]  /*20b90*/  F2FP.PACK_AB R49, R248, R249 ;  /* 0x000000f9f831723e */ /* 0x000fe800000000ff */
[----:B------:R-:W-:Y:S02]  /*20ba0*/  F2FP.PACK_AB R50, R246, R247 ;  /* 0x000000f7f632723e */ /* 0x000fe400000000ff */
[----:B------:R-:W-:Y:S01]  /*20bb0*/  F2FP.PACK_AB R51, R244, R245 ;  /* 0x000000f5f433723e */ /* 0x000fe200000000ff */
[----:B------:R5:W5:Y:S01]  /*20bc0*/  MUFU.EX2 R185, R56 ;  /* 0x0000003800b97308 */ /* 0x000b620000000800 */
[----:B--2---:R-:W-:Y:S01]  /*20bd0*/  F2FP.PACK_AB R55, R182, R183 ;  /* 0x000000b7b637723e */ /* 0x004fe200000000ff */
[----:B------:R-:W-:Y:S01]  /*20be0*/  LDSM.16.MT88.4 R60, [R216+0x1100] ;  /* 0x00110000d83c783b */ /* 0x000fe20000004200 */
[--C-:B-1----:R-:W-:Y:S02]  /*20bf0*/  FFMA.FTZ R52, R187, c[0x0][0x2d0], -R68.reuse ;  /* 0x0000b400bb347a23 */ /* 0x102fe40000010844 */
[----:B------:R-:W-:Y:S01]  /*20c00*/  IMAD.MOV.U32 R187, RZ, RZ, R141 ;  /* 0x000000ffffbb7224 */ /* 0x000fe200078e008d */
[----:B------:R-:W-:Y:S04]  /*20c10*/  MOV R141, R180 ;  /* 0x000000b4008d7202 */ /* 0x000fe80000000f00 */
[----:B------:R1:W-:Y:S01]  /*20c20*/  MUFU.EX2 R180, R52 ;  /* 0x0000003400b47308 */ /* 0x0003e20000000800 */
[----:B------:R-:W-:Y:S01]  /*20c30*/  F2FP.PACK_AB R48, R250, R187 ;  /* 0x000000bbfa30723e */ /* 0x000fe200000000ff */
[----:B-----5:R-:W2:Y:S01]  /*20c40*/  LDSM.16.MT88.4 R56, [R213+0x1100] ;  /* 0x00110000d538783b */ /* 0x020ea20000004200 */
[----:B------:R-:W-:Y:S02]  /*20c50*/  F2FP.PACK_AB R53, R184, R185 ;  /* 0x000000b9b835723e */ /* 0x000fe400000000ff */
[----:B-1----:R-:W-:Y:S03]  /*20c60*/  F2FP.PACK_AB R52, R242, R243 ;  /* 0x000000f3f234723e */ /* 0x002fe600000000ff */
[-C--:B--2---:R-:W-:Y:S08]  /*20c70*/  HMMA.16816.F32 R4, R48, R56.reuse, R4 ;  /* 0x000000383004723c */ /* 0x084ff00000001804 */
[C---:B------:R-:W-:Y:S07]  /*20c80*/  HMMA.16816.F32 R8, R52.reuse, R56, R8 ;  /* 0x000000383408723c */ /* 0x040fee0000001808 */
[--C-:B------:R-:W-:Y:S01]  /*20c90*/  FFMA.FTZ R56, R194, c[0x0][0x2d0], -R47.reuse ;  /* 0x0000b400c2387a23 */ /* 0x100fe2000001082f */
[-C--:B------:R-:W-:Y:S01]  /*20ca0*/  HMMA.16816.F32 R12, R52, R58.reuse, R12 ;  /* 0x0000003a340c723c */ /* 0x080fe2000000180c */
[----:B------:R-:W2:Y:S02]  /*20cb0*/  LDL.LU R194, [R1+0x14] ;  /* 0x0000140001c27983 */ /* 0x000ea40000300800 */
[----:B------:R1:W-:Y:S05]  /*20cc0*/  MUFU.EX2 R178, R56 ;  /* 0x0000003800b27308 */ /* 0x0003ea0000000800 */
        /* <DEDUP_REMOVED lines=10> */
[-C--:B------:R-:W-:Y:S08]  /*20d70*/  HMMA.16816.F32 R100, R48, R64.reuse, R100 ;  /* 0x000000403064723c */ /* 0x080ff00000001864 */
[C---:B------:R-:W-:Y:S04]  /*20d80*/  HMMA.16816.F32 R104, R52.reuse, R64, R104 ;  /* 0x000000403468723c */ /* 0x040fe80000001868 */
[----:B-1----:R-:W-:Y:S01]  /*20d90*/  FFMA.FTZ R56, R192, c[0x0][0x2d0], -R68 ;  /* 0x0000b400c0387a23 */ /* 0x002fe20000010844 */
[----:B------:R-:W-:Y:S02]  /*20da0*/  MOV R192, R133 ;  /* 0x0000008500c07202 */ /* 0x000fe40000000f00 */
[----:B------:R-:W-:Y:S01]  /*20db0*/  FFMA.FTZ R64, R88, c[0x0][0x2d0], -R70 ;  /* 0x0000b40058407a23 */ /* 0x000fe20000010846 */
[-C--:B------:R-:W-:Y:S01]  /*20dc0*/  HMMA.16816.F32 R108, R52, R66.reuse, R108 ;  /* 0x00000042346c723c */ /* 0x080fe2000000186c */
[----:B------:R1:W-:Y:S03]  /*20dd0*/  MUFU.EX2 R175, R56 ;  /* 0x0000003800af7308 */ /* 0x0003e60000000800 */
[--C-:B-----5:R-:W-:Y:S02]  /*20de0*/  FFMA.FTZ R60, R190, c[0x0][0x2d0], -R69.reuse ;  /* 0x0000b400be3c7a23 */ /* 0x120fe40000010845 */
[----:B------:R-:W-:Y:S02]  /*20df0*/  IMAD.MOV.U32 R190, RZ, RZ, R138 ;  /* 0x000000ffffbe7224 */ /* 0x000fe400078e008a */
[C---:B------:R-:W-:Y:S03]  /*20e00*/  HMMA.16816.F32 R112, R48.reuse, R66, R112 ;  /* 0x000000423070723c */ /* 0x040fe60000001870 */
[----:B------:R5:W-:Y:S10]  /*20e10*/  MUFU.EX2 R166, R60 ;  /* 0x0000003c00a67308 */ /* 0x000bf40000000800 */
[----:B------:R5:W-:Y:S01]  /*20e20*/  MUFU.EX2 R130, R64 ;  /* 0x0000004000827308 */ /* 0x000be20000000800 */
[----:B-1----:R-:W-:Y:S02]  /*20e30*/  FFMA.FTZ R56, R193, c[0x0][0x2d0], -R68 ;  /* 0x0000b400c1387a23 */ /* 0x002fe40000010844 */
[----:B------:R-:W-:Y:S07]  /*20e40*/  IMAD.MOV.U32 R193, RZ, RZ, R132 ;  /* 0x000000ffffc17224 */ /* 0x000fee00078e0084 */
[----:B------:R1:W-:Y:S01]  /*20e50*/  MUFU.EX2 R176, R56 ;  /* 0x0000003800b07308 */ /* 0x0003e20000000800 */
[--C-:B-----5:R-:W-:Y:S01]  /*20e60*/  FFMA.FTZ R60, R191, c[0x0][0x2d0], -R69.reuse ;  /* 0x0000b400bf3c7a23 */ /* 0x120fe20000010845 */
[----:B------:R-:W-:Y:S08]  /*20e70*/  MOV R191, R139 ;  /* 0x0000008b00bf7202 */ /* 0x000ff00000000f00 */
[----:B------:R5:W3:Y:S01]  /*20e80*/  MUFU.EX2 R173, R60 ;  /* 0x0000003c00ad7308 */ /* 0x000ae20000000800 */
[----:B------:R-:W-:Y:S09]  /*20e90*/  FFMA.FTZ R64, R89, c[0x0][0x2d0], -R70 ;  /* 0x0000b40059407a23 */ /* 0x000ff20000010846 */
[----:B------:R5:W-:Y:S01]  /*20ea0*/  MUFU.EX2 R129, R64 ;  /* 0x0000004000817308 */ /* 0x000be20000000800 */
[----:B-1----:R-:W-:Y:S09]  /*20eb0*/  FFMA.FTZ R56, R98, c[0x0][0x2d0], -R69 ;  /* 0x0000b40062387a23 */ /* 0x002ff20000010845 */
[----:B------:R1:W-:Y:S01]  /*20ec0*/  MUFU.EX2 R167, R56 ;  /* 0x0000003800a77308 */ /* 0x0003e20000000800 */
[--C-:B-----5:R-:W-:Y:S01]  /*20ed0*/  FFMA.FTZ R60, R196, c[0x0][0x2d0], -R47.reuse ;  /* 0x0000b400c43c7a23 */ /* 0x120fe2000001082f */
[----:B------:R-:W-:Y:S08]  /*20ee0*/  MOV R196, R140 ;  /* 0x0000008c00c47202 */ /* 0x000ff00000000f00 */
[----:B------:R5:W-:Y:S01]  /*20ef0*/  MUFU.EX2 R165, R60 ;  /* 0x0000003c00a57308 */ /* 0x000be20000000800 */
[----:B------:R-:W-:Y:S01]  /*20f00*/  FFMA.FTZ R64, R198, c[0x0][0x2d0], -R68 ;  /* 0x0000b400c6407a23 */ /* 0x000fe20000010844 */
[----:B------:R-:W-:Y:S02]  /*20f10*/  MOV R198, R159 ;  /* 0x0000009f00c67202 */ /* 0x000fe40000000f00 */
[----:B------:R-:W-:Y:S06]  /*20f20*/  MOV R159, R136 ;  /* 0x00000088009f7202 */ /* 0x000fec0000000f00 */
[----:B------:R5:W-:Y:S01]  /*20f30*/  MUFU.EX2 R127, R64 ;  /* 0x00000040007f7308 */ /* 0x000be20000000800 */
[----:B-1----:R-:W1:Y:S01]  /*20f40*/  LDSM.16.MT88.4 R56, [R215+0x1100] ;  /* 0x00110000d738783b */ /* 0x002e620000004200 */
[--C-:B-----5:R-:W-:Y:S08]  /*20f50*/  FFMA.FTZ R60, R87, c[0x0][0x2d0], -R70.reuse ;  /* 0x0000b400573c7a23 */ /* 0x120ff00000010846 */
[----:B------:R5:W1:Y:S01]  /*20f60*/  MUFU.EX2 R164, R60 ;  /* 0x0000003c00a47308 */ /* 0x000a620000000800 */
[----:B------:R-:W-:Y:S08]  /*20f70*/  LDSM.16.MT88.4 R64, [R214+0x1900] ;  /* 0x00190000d640783b */ /* 0x000ff00000004200 */
[----:B-----5:R-:W5:Y:S01]  /*20f80*/  LDSM.16.MT88.4 R60, [R213+0x1900] ;  /* 0x00190000d53c783b */ /* 0x020f620000004200 */
[-C--:B-1----:R-:W-:Y:S08]  /*20f90*/  HMMA.16816.F32 R36, R48, R56.reuse, R36 ;  /* 0x000000383024723c */ /* 0x082ff00000001824 */
[C---:B------:R-:W-:Y:S07]  /*20fa0*/  HMMA.16816.F32 R116, R52.reuse, R56, R116 ;  /* 0x000000383474723c */ /* 0x040fee0000001874 */
[----:B------:R-:W-:Y:S01]  /*20fb0*/  FFMA.FTZ R56, R92, c[0x0][0x2d0], -R70 ;  /* 0x0000b4005c387a23 */ /* 0x000fe20000010846 */
[-C--:B------:R-:W-:Y:S03]  /*20fc0*/  HMMA.16816.F32 R40, R52, R58.reuse, R40 ;  /* 0x0000003a3428723c */ /* 0x080fe60000001828 */
[----:B------:R1:W1:Y:S04]  /*20fd0*/  MUFU.EX2 R75, R56 ;  /* 0x00000038004b7308 */ /* 0x0002680000000800 */
[----:B------:R-:W-:Y:S01]  /*20fe0*/  FFMA.FTZ R52, R201, c[0x0][0x2d0], -R47 ;  /* 0x0000b400c9347a23 */ /* 0x000fe2000001082f */
[----:B------:R-:W-:Y:S04]  /*20ff0*/  HMMA.16816.F32 R120, R48, R58, R120 ;  /* 0x0000003a3078723c */ /* 0x000fe80000001878 */
[----:B---3--:R-:W-:Y:S01]  /*21000*/  F2FP.PACK_AB R54, R173, R166 ;  /* 0x000000a6ad36723e */ /* 0x008fe200000000ff */
[----:B------:R3:W-:Y:S01]  /*21010*/  MUFU.EX2 R128, R52 ;  /* 0x0000003400807308 */ /* 0x0007e20000000800 */
[----:B------:R-:W-:Y:S01]  /*21020*/  F2FP.PACK_AB R53, R130, R164 ;  /* 0x000000a48235723e */ /* 0x000fe200000000ff */
[----:B----4-:R-:W-:Y:S01]  /*21030*/  FFMA.FTZ R2, R2, R170, R171 ;  /* 0x000000aa02027223 */ /* 0x010fe200000100ab */
[----:B------:R-:W-:Y:S01]  /*21040*/  F2FP.PACK_AB R48, R181, R186 ;  /* 0x000000bab530723e */ /* 0x000fe200000000ff */
[----:B------:R-:W-:Y:S03]  /*21050*/  IMAD.MOV.U32 R201, RZ, RZ, R169 ;  /* 0x000000ffffc97224 */ /* 0x000fe600078e00a9 */
[----:B------:R-:W-:Y:S02]  /*21060*/  F2FP.PACK_AB R49, R179, R180 ;  /* 0x000000b4b331723e */ /* 0x000fe400000000ff */
[----:B------:R-:W-:Y:S02]  /*21070*/  F2FP.PACK_AB R50, R177, R178 ;  /* 0x000000b2b132723e */ /* 0x000fe400000000ff */
[----:B------:R-:W-:Y:S01]  /*21080*/  F2FP.PACK_AB R51, R176, R175 ;  /* 0x000000afb033723e */ /* 0x000fe200000000ff */
[----:B-1----:R-:W1:Y:S01]  /*21090*/  LDSM.16.MT88.4 R56, [R216+0x1900] ;  /* 0x00190000d838783b */ /* 0x002e620000004200 */
[----:B------:R-:W-:Y:S05]  /*210a0*/  F2FP.PACK_AB R55, R75, R129 ;  /* 0x000000814b37723e */ /* 0x000fea00000000ff */
[-C--:B-----5:R-:W-:Y:S03]  /*210b0*/  HMMA.16816.F32 R4, R48, R60.reuse, R4 ;  /* 0x0000003c3004723c */ /* 0x0a0fe60000001804 */
[--C-:B---3--:R-:W-:Y:S01]  /*210c0*/  FFMA.FTZ R52, R197, c[0x0][0x2d0], -R68.reuse ;  /* 0x0000b400c5347a23 */ /* 0x108fe20000010844 */
[----:B------:R-:W-:Y:S03]  /*210d0*/  MOV R197, R168 ;  /* 0x000000a800c57202 */ /* 0x000fe60000000f00 */
        /* <DEDUP_REMOVED lines=8> */
[C---:B------:R-:W-:Y:S04]  /*21160*/  HMMA.16816.F32 R24, R52.reuse, R56, R24 ;  /* 0x000000383418723c */ /* 0x040fe80000001818 */
[----:B---3--:R-:W-:Y:S03]  /*21170*/  FFMA.FTZ R60, R207, c[0x0][0x2d0], -R47 ;  /* 0x0000b400cf3c7a23 */ /* 0x008fe6000001082f */
        /* <DEDUP_REMOVED lines=18> */
[----:B------:R3:W-:Y:S01]  /*212a0*/  MUFU.EX2 R89, R56 ;  /* 0x0000003800597308 */ /* 0x0007e20000000800 */
[----:B----4-:R-:W-:Y:S09]  /*212b0*/  FFMA.FTZ R64, R131, c[0x0][0x2d0], -R70 ;  /* 0x0000b40083407a23 */ /* 0x010ff20000010846 */
[----:B------:R4:W-:Y:S01]  /*212c0*/  MUFU.EX2 R72, R64 ;  /* 0x0000004000487308 */ /* 0x0009e20000000800 */
[----:B-1----:R-:W1:Y:S01]  /*212d0*/  LDSM.16.MT88.4 R60, [R215+0x1900] ;  /* 0x00190000d73c783b */ /* 0x002e620000004200 */
[----:B---3--:R-:W-:Y:S08]  /*212e0*/  FFMA.FTZ R56, R203, c[0x0][0x2d0], -R69 ;  /* 0x0000b400cb387a23 */ /* 0x008ff00000010845 */
[----:B------:R3:W5:Y:S01]  /*212f0*/  MUFU.EX2 R87, R56 ;  /* 0x0000003800577308 */ /* 0x0007620000000800 */
[----:B----4-:R-:W-:Y:S09]  /*21300*/  FFMA.FTZ R64, R210, c[0x0][0x2d0], -R68 ;  /* 0x0000b400d2407a23 */ /* 0x010ff20000010844 */
[----:B------:R4:W-:Y:S01]  /*21310*/  MUFU.EX2 R82, R64 ;  /* 0x0000004000527308 */ /* 0x0009e20000000800 */
[--C-:B---3--:R-:W-:Y:S01]  /*21320*/  FFMA.FTZ R56, R208, c[0x0][0x2d0], -R47.reuse ;  /* 0x0000b400d0387a23 */ /* 0x108fe2000001082f */
[-C--:B-1----:R-:W-:Y:S08]  /*21330*/  HMMA.16816.F32 R36, R48, R60.reuse, R36 ;  /* 0x0000003c3024723c */ /* 0x082ff00000001824 */
[----:B------:R1:W-:Y:S01]  /*21340*/  MUFU.EX2 R86, R56 ;  /* 0x0000003800567308 */ /* 0x0003e20000000800 */
[C---:B------:R-:W-:Y:S01]  /*21350*/  HMMA.16816.F32 R116, R52.reuse, R60, R116 ;  /* 0x0000003c3474723c */ /* 0x040fe20000001874 */
[----:B----4-:R-:W-:Y:S06]  /*21360*/  LDSM.16.MT88.4 R64, [R214+0x2100] ;  /* 0x00210000d640783b */ /* 0x010fec0000004200 */
[--C-:B------:R-:W-:Y:S01]  /*21370*/  FFMA.FTZ R60, R172, c[0x0][0x2d0], -R70.reuse ;  /* 0x0000b400ac3c7a23 */ /* 0x100fe20000010846 */
[-C--:B------:R-:W-:Y:S03]  /*21380*/  HMMA.16816.F32 R40, R52, R62.reuse, R40 ;  /* 0x0000003e3428723c */ /* 0x080fe60000001828 */
[----:B------:R3:W4:Y:S04]  /*21390*/  MUFU.EX2 R71, R60 ;  /* 0x0000003c00477308 */ /* 0x0007280000000800 */
[--C-:B------:R-:W-:Y:S01]  /*213a0*/  FFMA.FTZ R52, R232, c[0x0][0x2d0], -R47.reuse ;  /* 0x0000b400e8347a23 */ /* 0x100fe2000001082f */
[----:B------:R-:W-:Y:S04]  /*213b0*/  HMMA.16816.F32 R120, R48, R62, R120 ;  /* 0x0000003e3078723c */ /* 0x000fe80000001878 */
[----:B-1----:R-:W-:Y:S01]  /*213c0*/  FFMA.FTZ R56, R74, c[0x0][0x2d0], -R70 ;  /* 0x0000b4004a387a23 */ /* 0x002fe20000010846 */
[----:B------:R1:W-:Y:S01]  /*213d0*/  MUFU.EX2 R85, R52 ;  /* 0x0000003400557308 */ /* 0x0003e20000000800 */
[----:B-----5:R-:W-:Y:S02]  /*213e0*/  F2FP.PACK_AB R54, R87, R89 ;  /* 0x000000595736723e */ /* 0x020fe400000000ff */
[----:B------:R-:W-:Y:S04]  /*213f0*/  F2FP.PACK_AB R48, R128, R165 ;  /* 0x000000a58030723e */ /* 0x000fe800000000ff */
[----:B------:R-:W-:Y:S02]  /*21400*/  F2FP.PACK_AB R49, R127, R98 ;  /* 0x000000627f31723e */ /* 0x000fe400000000ff */
[----:B------:R-:W-:Y:S01]  /*21410*/  F2FP.PACK_AB R50, R99, R97 ;  /* 0x000000616332723e */ /* 0x000fe200000000ff */
[----:B------:R5:W2:Y:S01]  /*21420*/  MUFU.EX2 R74, R56 ;  /* 0x00000038004a7308 */ /* 0x000aa20000000800 */
[----:B------:R-:W-:Y:S01]  /*21430*/  F2FP.PACK_AB R51, R96, R95 ;  /* 0x0000005f6033723e */ /* 0x000fe200000000ff */
[----:B---3--:R-:W-:Y:S01]  /*21440*/  LDSM.16.MT88.4 R60, [R216+0x2100] ;  /* 0x00210000d83c783b */ /* 0x008fe20000004200 */
[----:B----4-:R-:W-:Y:S01]  /*21450*/  F2FP.PACK_AB R55, R71, R72 ;  /* 0x000000484737723e */ /* 0x010fe200000000ff */
[--C-:B-1----:R-:W-:Y:S06]  /*21460*/  FFMA.FTZ R52, R209, c[0x0][0x2d0], -R68.reuse ;  /* 0x0000b400d1347a23 */ /* 0x102fec0000010844 */
[----:B------:R1:W3:Y:S01]  /*21470*/  MUFU.EX2 R84, R52 ;  /* 0x0000003400547308 */ /* 0x0002e20000000800 */
[----:B-----5:R-:W4:Y:S01]  /*21480*/  LDSM.16.MT88.4 R56, [R213+0x2100] ;  /* 0x00210000d538783b */ /* 0x020f220000004200 */
[----:B--2---:R-:W-:Y:S02]  /*21490*/  F2FP.PACK_AB R53, R73, R74 ;  /* 0x0000004a4935723e */ /* 0x004fe400000000ff */
[----:B-1----:R-:W-:Y:S01]  /*214a0*/  F2FP.PACK_AB R52, R92, R88 ;  /* 0x000000585c34723e */ /* 0x002fe200000000ff */
[-C--:B----4-:R-:W-:Y:S08]  /*214b0*/  HMMA.16816.F32 R4, R48, R56.reuse, R4 ;  /* 0x000000383004723c */ /* 0x090ff00000001804 */
[C---:B------:R-:W-:Y:S07]  /*214c0*/  HMMA.16816.F32 R8, R52.reuse, R56, R8 ;  /* 0x000000383408723c */ /* 0x040fee0000001808 */
[--C-:B------:R-:W-:Y:S01]  /*214d0*/  FFMA.FTZ R56, R238, c[0x0][0x2d0], -R47.reuse ;  /* 0x0000b400ee387a23 */ /* 0x100fe2000001082f */
[-C--:B------:R-:W-:Y:S03]  /*214e0*/  HMMA.16816.F32 R12, R52, R58.reuse, R12 ;  /* 0x0000003a340c723c */ /* 0x080fe6000000180c */
[----:B------:R1:W-:Y:S01]  /*214f0*/  MUFU.EX2 R83, R56 ;  /* 0x0000003800537308 */ /* 0x0003e20000000800 */
[----:B------:R-:W-:Y:S04]  /*21500*/  FFMA.FTZ R47, R239, c[0x0][0x2d0], -R47 ;  /* 0x0000b400ef2f7a23 */ /* 0x000fe8000001082f */
[C---:B------:R-:W-:Y:S05]  /*21510*/  HMMA.16816.F32 R16, R48.reuse, R58, R16 ;  /* 0x0000003a3010723c */ /* 0x040fea0000001810 */
[----:B------:R2:W-:Y:S03]  /*21520*/  MUFU.EX2 R81, R47 ;  /* 0x0000002f00517308 */ /* 0x0005e60000000800 */
[-C--:B------:R-:W-:Y:S08]  /*21530*/  HMMA.16816.F32 R20, R48, R60.reuse, R20 ;  /* 0x0000003c3014723c */ /* 0x080ff00000001814 */
[C---:B------:R-:W-:Y:S01]  /*21540*/  HMMA.16816.F32 R24, R52.reuse, R60, R24 ;  /* 0x0000003c3418723c */ /* 0x040fe20000001818 */
[----:B-1----:R-:W1:Y:S07]  /*21550*/  LDSM.16.MT88.4 R56, [R215+0x2100] ;  /* 0x00210000d738783b */ /* 0x002e6e0000004200 */
[-C--:B------:R-:W-:Y:S04]  /*21560*/  HMMA.16816.F32 R28, R52, R62.reuse, R28 ;  /* 0x0000003e341c723c */ /* 0x080fe8000000181c */
[--C-:B--2---:R-:W-:Y:S02]  /*21570*/  FFMA.FTZ R47, R234, c[0x0][0x2d0], -R68.reuse ;  /* 0x0000b400ea2f7a23 */ /* 0x104fe40000010844 */
[----:B------:R-:W-:Y:S02]  /*21580*/  FFMA.FTZ R68, R237, c[0x0][0x2d0], -R68 ;  /* 0x0000b400ed447a23 */ /* 0x000fe40000010844 */
[C---:B------:R-:W-:Y:S01]  /*21590*/  HMMA.16816.F32 R32, R48.reuse, R62, R32 ;  /* 0x0000003e3020723c */ /* 0x040fe20000001820 */
[----:B------:R2:W-:Y:S07]  /*215a0*/  MUFU.EX2 R80, R47 ;  /* 0x0000002f00507308 */ /* 0x0005ee0000000800 */
[-C--:B------:R-:W-:Y:S03]  /*215b0*/  HMMA.16816.F32 R100, R48, R64.reuse, R100 ;  /* 0x000000403064723c */ /* 0x080fe60000001864 */
[----:B------:R-:W-:Y:S05]  /*215c0*/  MUFU.EX2 R77, R68 ;  /* 0x00000044004d7308 */ /* 0x000fea0000000800 */
[C---:B------:R-:W-:Y:S08]  /*215d0*/  HMMA.16816.F32 R104, R52.reuse, R64, R104 ;  /* 0x000000403468723c */ /* 0x040ff00000001868 */
[-C--:B------:R-:W-:Y:S04]  /*215e0*/  HMMA.16816.F32 R108, R52, R66.reuse, R108 ;  /* 0x00000042346c723c */ /* 0x080fe8000000186c */
[--C-:B--2---:R-:W-:Y:S04]  /*215f0*/  FFMA.FTZ R47, R211, c[0x0][0x2d0], -R69.reuse ;  /* 0x0000b400d32f7a23 */ /* 0x104fe80000010845 */
[C---:B------:R-:W-:Y:S01]  /*21600*/  HMMA.16816.F32 R112, R48.reuse, R66, R112 ;  /* 0x000000423070723c */ /* 0x040fe20000001870 */
[----:B------:R2:W-:Y:S07]  /*21610*/  MUFU.EX2 R76, R47 ;  /* 0x0000002f004c7308 */ /* 0x0005ee0000000800 */
[-C--:B-1----:R-:W-:Y:S08]  /*21620*/  HMMA.16816.F32 R36, R48, R56.reuse, R36 ;  /* 0x000000383024723c */ /* 0x082ff00000001824 */
[C---:B------:R-:W-:Y:S08]  /*21630*/  HMMA.16816.F32 R116, R52.reuse, R56, R116 ;  /* 0x000000383474723c */ /* 0x040ff00000001874 */
[-C--:B------:R-:W-:Y:S01]  /*21640*/  HMMA.16816.F32 R40, R52, R58.reuse, R40 ;  /* 0x0000003a3428723c */ /* 0x080fe20000001828 */
[----:B------:R-:W4:Y:S03]  /*21650*/  LDL.LU R54, [R1+0x24] ;  /* 0x0000240001367983 */ /* 0x000f260000300800 */
[----:B--2---:R-:W-:Y:S03]  /*21660*/  FFMA.FTZ R47, R233, c[0x0][0x2d0], -R69 ;  /* 0x0000b400e92f7a23 */ /* 0x004fe60000010845 */
[----:B------:R-:W-:Y:S01]  /*21670*/  FFMA.FTZ R53, R45, R194, R195 ;  /* 0x000000c22d357223 */ /* 0x000fe200000100c3 */
[----:B------:R1:W2:Y:S01]  /*21680*/  MUFU.EX2 R68, R47 ;  /* 0x0000002f00447308 */ /* 0x0002a20000000800 */
[----:B------:R-:W-:Y:S01]  /*21690*/  FFMA.FTZ R52, R44, R189, R188 ;  /* 0x000000bd2c347223 */ /* 0x000fe200000100bc */
[----:B------:R-:W-:Y:S04]  /*216a0*/  HMMA.16816.F32 R120, R48, R58, R120 ;  /* 0x0000003a3078723c */ /* 0x000fe80000001878 */
[----:B------:R-:W-:Y:S01]  /*216b0*/  IMAD.MOV.U32 R194, RZ, RZ, R135 ;  /* 0x000000ffffc27224 */ /* 0x000fe200078e0087 */
[----:B------:R-:W-:Y:S01]  /*216c0*/  F2FP.PACK_AB R44, R85, R86 ;  /* 0x00000056552c723e */ /* 0x000fe200000000ff */
[----:B------:R-:W-:Y:S01]  /*216d0*/  FADD.FTZ R52, R143, R52 ;  /* 0x000000348f347221 */ /* 0x000fe20000010000 */
[----:B---3--:R-:W-:Y:S01]  /*216e0*/  F2FP.PACK_AB R45, R82, R84 ;  /* 0x00000054522d723e */ /* 0x008fe200000000ff */
[----:B------:R-:W-:Y:S01]  /*216f0*/  FADD.FTZ R48, R142, R2 ;  /* 0x000000028e307221 */ /* 0x000fe20000010000 */
[----:B------:R-:W-:Y:S03]  /*21700*/  MOV R195, R134 ;  /* 0x0000008600c37202 */ /* 0x000fe60000000f00 */
[----:B------:R-:W-:Y:S01]  /*21710*/  IMAD.MOV.U32 R189, RZ, RZ, R141 ;  /* 0x000000ffffbd7224 */ /* 0x000fe200078e008d */
[----:B------:R-:W-:Y:S01]  /*21720*/  MOV R188, R137 ;  /* 0x0000008900bc7202 */ /* 0x000fe20000000f00 */
[----:B------:R-:W-:Y:S02]  /*21730*/  FADD.FTZ R53, R151, R53 ;  /* 0x0000003597357221 */ /* 0x000fe40000010000 */
[----:B------:R-:W-:Y:S01]  /*21740*/  FADD.FTZ R2, R149, R52 ;  /* 0x0000003495027221 */ /* 0x000fe20000010000 */
[----:B------:R-:W-:Y:S03]  /*21750*/  ISETP.GT.AND P0, PT, R230, R189, PT ;  /* 0x000000bde600720c */ /* 0x000fe60003f04270 */
[----:B------:R-:W-:Y:S02]  /*21760*/  FADD.FTZ R2, R197, R2 ;  /* 0x00000002c5027221 */ /* 0x000fe40000010000 */
[--C-:B-1----:R-:W-:Y:S01]  /*21770*/  FFMA.FTZ R47, R235, c[0x0][0x2d0], -R69.reuse ;  /* 0x0000b400eb2f7a23 */ /* 0x102fe20000010845 */
[----:B--2---:R-:W-:Y:S01]  /*21780*/  F2FP.PACK_AB R168, R68, R76 ;  /* 0x0000004c44a8723e */ /* 0x004fe200000000ff */
[----:B------:R-:W-:Y:S02]  /*21790*/  FFMA.FTZ R69, R236, c[0x0][0x2d0], -R69 ;  /* 0x0000b400ec457a23 */ /* 0x000fe40000010845 */
[----:B------:R1:W-:Y:S10]  /*217a0*/  MUFU.EX2 R63, R47 ;  /* 0x0000002f003f7308 */ /* 0x0003f40000000800 */
[----:B------:R-:W2:Y:S01]  /*217b0*/  MUFU.EX2 R69, R69 ;  /* 0x0000004500457308 */ /* 0x000ea20000000800 */
[--C-:B-1----:R-:W-:Y:S09]  /*217c0*/  FFMA.FTZ R47, R90, c[0x0][0x2d0], -R70.reuse ;  /* 0x0000b4005a2f7a23 */ /* 0x102ff20000010846 */
[----:B------:R1:W-:Y:S01]  /*217d0*/  MUFU.EX2 R61, R47 ;  /* 0x0000002f003d7308 */ /* 0x0003e20000000800 */
[----:B--2---:R-:W-:Y:S01]  /*217e0*/  F2FP.PACK_AB R170, R69, R63 ;  /* 0x0000003f45aa723e */ /* 0x004fe200000000ff */
[--C-:B-1----:R-:W-:Y:S08]  /*217f0*/  FFMA.FTZ R47, R91, c[0x0][0x2d0], -R70.reuse ;  /* 0x0000b4005b2f7a23 */ /* 0x102ff00000010846 */
[----:B------:R1:W2:Y:S02]  /*21800*/  MUFU.EX2 R62, R47 ;  /* 0x0000002f003e7308 */ /* 0x0002a40000000800 */
[--C-:B-1----:R-:W-:Y:S01]  /*21810*/  FFMA.FTZ R47, R94, c[0x0][0x2d0], -R70.reuse ;  /* 0x0000b4005e2f7a23 */ /* 0x102fe20000010846 */
[----:B--2---:R-:W-:Y:S01]  /*21820*/  F2FP.PACK_AB R169, R62, R61 ;  /* 0x0000003d3ea9723e */ /* 0x004fe200000000ff */
[----:B------:R-:W-:Y:S01]  /*21830*/  FFMA.FTZ R70, R46, c[0x0][0x2d0], -R70 ;  /* 0x0000b4002e467a23 */ /* 0x000fe20000010846 */
[----:B------:R-:W-:Y:S05]  /*21840*/  F2FP.PACK_AB R46, R81, R83 ;  /* 0x00000053512e723e */ /* 0x000fea00000000ff */
[----:B------:R1:W-:Y:S10]  /*21850*/  MUFU.EX2 R60, R47 ;  /* 0x0000002f003c7308 */ /* 0x0003f40000000800 */
[----:B------:R-:W2:Y:S01]  /*21860*/  MUFU.EX2 R70, R70 ;  /* 0x0000004600467308 */ /* 0x000ea20000000800 */
[----:B-1----:R-:W-:Y:S07]  /*21870*/  F2FP.PACK_AB R47, R77, R80 ;  /* 0x000000504d2f723e */ /* 0x002fee00000000ff */
[-C--:B------:R-:W-:Y:S01]  /*21880*/  HMMA.16816.F32 R132, R44, R144.reuse, R4 ;  /* 0x000000902c84723c */ /* 0x080fe20000001804 */
[----:B------:R-:W1:Y:S04]  /*21890*/  LDSM.16.MT88.4 R4, [R214+0x2900] ;  /* 0x00290000d604783b */ /* 0x000e680000004200 */
[----:B--2---:R-:W-:Y:S07]  /*218a0*/  F2FP.PACK_AB R171, R70, R60 ;  /* 0x0000003c46ab723e */ /* 0x004fee00000000ff */
[C---:B------:R-:W-:Y:S07]  /*218b0*/  HMMA.16816.F32 R136, R168.reuse, R144, R8 ;  /* 0x00000090a888723c */ /* 0x040fee0000001808 */
[----:B------:R-:W-:Y:S01]  /*218c0*/  FADD.FTZ R8, R150, R53 ;  /* 0x0000003596087221 */ /* 0x000fe20000010000 */
[-C--:B------:R-:W-:Y:S04]  /*218d0*/  HMMA.16816.F32 R140, R168, R146.reuse, R12 ;  /* 0x00000092a88c723c */ /* 0x080fe8000000180c */
[----:B------:R-:W-:Y:S02]  /*218e0*/  FADD.FTZ R9, R148, R48 ;  /* 0x0000003094097221 */ /* 0x000fe40000010000 */
[----:B------:R-:W-:Y:S02]  /*218f0*/  FADD.FTZ R8, R198, R8 ;  /* 0x00000008c6087221 */ /* 0x000fe40000010000 */
[C---:B------:R-:W-:Y:S04]  /*21900*/  HMMA.16816.F32 R144, R44.reuse, R146, R16 ;  /* 0x000000922c90723c */ /* 0x040fe80000001810 */
[----:B------:R-:W-:Y:S04]  /*21910*/  FADD.FTZ R10, R154, R8 ;  /* 0x000000089a0a7221 */ /* 0x000fe80000010000 */
[-C--:B------:R-:W-:Y:S04]  /*21920*/  HMMA.16816.F32 R148, R44, R160.reuse, R20 ;  /* 0x000000a02c94723c */ /* 0x080fe80000001814 */
[----:B----4-:R-:W-:Y:S02]  /*21930*/  FFMA.FTZ R12, R0, R54, R79 ;  /* 0x00000036000c7223 */ /* 0x010fe4000001004f */
[----:B------:R-:W-:Y:S02]  /*21940*/  FADD.FTZ R0, R201, R9 ;  /* 0x00000009c9007221 */ /* 0x000fe40000010000 */
[----:B------:R-:W-:Y:S04]  /*21950*/  FADD.FTZ R12, R155, R12 ;  /* 0x0000000c9b0c7221 */ /* 0x000fe80000010000 */
        /* <DEDUP_REMOVED lines=18> */
[----:B------:R-:W2:Y:S01]  /*21a80*/  LDSM.16.MT88.4 R8, [R215+0x2900] ;  /* 0x00290000d708783b */ /* 0x000ea20000004200 */
        /* <DEDUP_REMOVED lines=45> */
[----:B------:R-:W-:Y:S01]  /*21d60*/  FADD.FTZ R4, R75, R4 ;  /* 0x000000044b047221 */ /* 0x000fe20000010000 */
[----:B------:R-:W-:Y:S01]  /*21d70*/  MOV R128, R125 ;  /* 0x0000007d00807202 */ /* 0x000fe20000000f00 */
        /* <DEDUP_REMOVED lines=38> */
.L_x_461:
[----:B------:R-:W3:Y:S04]  /*21fe0*/  LDL.LU R0, [R1+0x14] ;  /* 0x0000140001007983 */ /* 0x000ee80000300800 */
[----:B-12---:R-:W2:Y:S04]  /*21ff0*/  LDL.LU R4, [R1+0x18] ;  /* 0x0000180001047983 */ /* 0x006ea80000300800 */
[----:B------:R-:W4:Y:S04]  /*22000*/  LDL.LU R9, [R1+0x1c] ;  /* 0x00001c0001097983 */ /* 0x000f280000300800 */
[----:B------:R-:W4:Y:S01]  /*22010*/  LDL.LU R2, [R1+0x24] ;  /* 0x0000240001027983 */ /* 0x000f220000300800 */
        /* <DEDUP_REMOVED lines=8> */
[----:B------:R-:W4:Y:S01]  /*220a0*/  SHFL.BFLY PT, R8, R2, 0x2, 0x1f ;  /* 0x0c401f0002087f89 */ /* 0x000f2200000e0000 */
        /* <DEDUP_REMOVED lines=108> */
.L_x_367:
[----:B--2---:R-:W2:Y:S02]  /*22770*/  S2R R55, SR_CTAID.Y ;  /* 0x0000000000377919 */ /* 0x004ea40000002600 */
[----:B--2---:R-:W-:Y:S01]  /*22780*/  SHF.R.S32.HI R43, RZ, 0x1f, R55 ;  /* 0x0000001fff2b7819 */ /* 0x004fe20000011437 */
[----:B------:R-:W-:Y:S05]  /*22790*/  @P4 BRA `(.L_x_479) ;  /* 0x0000130000004947 */ /* 0x000fea0003800000 */
[----:B------:R-:W2:Y:S01]  /*227a0*/  LDL R44, [R1+0x64] ;  /* 0x00006400012c7983 */ /* 0x000ea20000100800 */
[----:B------:R-:W-:Y:S01]  /*227b0*/  IMAD.MOV.U32 R6, RZ, RZ, -0x10 ;  /* 0xfffffff0ff067424 */ /* 0x000fe200078e00ff */
[----:B------:R-:W-:Y:S02]  /*227c0*/  F2FP.PACK_AB R5, R133, R132 ;  /* 0x000000848505723e */ /* 0x000fe400000000ff */
[----:B------:R-:W3:Y:S01]  /*227d0*/  S2R R41, SR_TID.X ;  /* 0x0000000000297919 */ /* 0x000ee20000002100 */
        /* <DEDUP_REMOVED lines=12> */
[----:B---3--:R-:W-:Y:S02]  /*228a0*/  SHF.R.S32.HI R42, RZ, 0x1f, R41 ;  /* 0x0000001fff2a7819 */ /* 0x008fe40000011429 */
        /* <DEDUP_REMOVED lines=29> */
[----:B------:R-:W-:Y:S02]  /*22a80*/  R2P PR, R3, 0x6 ;  /* 0x0000000603007804 */ /* 0x000fe40000000000 */
[----:B------:R-:W-:Y:S02]  /*22a90*/  SEL R6, R6, 0x10, !P0 ;  /* 0x0000001006067807 */ /* 0x000fe40004000000 */
[C---:B------:R-:W-:Y:S02]  /*22aa0*/  IADD3 R4, R2.reuse, 0x80, RZ ;  /* 0x0000008002047810 */ /* 0x040fe40007ffe0ff */
[C---:B------:R-:W-:Y:S01]  /*22ab0*/  IADD3 R0, R2.reuse, 0xc0, RZ ;  /* 0x000000c002007810 */ /* 0x040fe20007ffe0ff */
[----:B------:R-:W-:Y:S01]  /*22ac0*/  IMAD.IADD R3, R2, 0x1, R6 ;  /* 0x0000000102037824 */ /* 0x000fe200078e0206 */
[----:B------:R-:W-:-:S02]  /*22ad0*/  F2FP.PACK_AB R26, R26, R110 ;  /* 0x0000006e1a1a723e */ /* 0x000fc400000000ff */
[----:B------:R-:W-:Y:S02]  /*22ae0*/  F2FP.PACK_AB R18, R18, R164 ;  /* 0x000000a41212723e */ /* 0x000fe400000000ff */
[----:B------:R-:W-:Y:S02]  /*22af0*/  F2FP.PACK_AB R16, R16, R166 ;  /* 0x000000a61010723e */ /* 0x000fe400000000ff */
[----:B------:R-:W-:Y:S02]  /*22b00*/  @P2 IADD3 R0, R4, -0x40, RZ ;  /* 0xffffffc004002810 */ /* 0x000fe40007ffe0ff */
[----:B------:R-:W-:Y:S02]  /*22b10*/  F2FP.PACK_AB R12, R12, R120 ;  /* 0x000000780c0c723e */ /* 0x000fe400000000ff */
[----:B------:R-:W-:Y:S02]  /*22b20*/  F2FP.PACK_AB R11, R123, R122 ;  /* 0x0000007a7b0b723e */ /* 0x000fe400000000ff */
[----:B------:R-:W-:-:S02]  /*22b30*/  F2FP.PACK_AB R13, R13, R116 ;  /* 0x000000740d0d723e */ /* 0x000fc400000000ff */
[----:B------:R-:W-:Y:S01]  /*22b40*/  F2FP.PACK_AB R15, R15, R118 ;  /* 0x000000760f0f723e */ /* 0x000fe200000000ff */
[----:B------:R3:W-:Y:S01]  /*22b50*/  STS [R2+0x80], R5 ;  /* 0x0000800502007388 */ /* 0x0007e20000000800 */
[----:B------:R-:W-:Y:S02]  /*22b60*/  F2FP.PACK_AB R10, R169, R168 ;  /* 0x000000a8a90a723e */ /* 0x000fe400000000ff */
[----:B-1----:R-:W-:Y:S01]  /*22b70*/  F2FP.PACK_AB R9, R171, R170 ;  /* 0x000000aaab09723e */ /* 0x002fe200000000ff */
[----:B------:R-:W-:Y:S01]  /*22b80*/  STS [R2+0x480], R7 ;  /* 0x0004800702007388 */ /* 0x000fe20000000800 */
[----:B------:R-:W-:-:S03]  /*22b90*/  ISETP.NE.U32.AND P0, PT, RZ, c[0x0][0x500], PT ;  /* 0x00014000ff007a0c */ /* 0x000fc60003f05070 */
[----:B------:R1:W-:Y:S04]  /*22ba0*/  STS [R3+0x80], R8 ;  /* 0x0000800803007388 */ /* 0x0003e80000000800 */
[----:B------:R-:W-:Y:S04]  /*22bb0*/  STS [R3+0x480], R30 ;  /* 0x0004801e03007388 */ /* 0x000fe80000000800 */
[----:B------:R-:W-:Y:S04]  /*22bc0*/  STS [R2+0x2080], R34 ;  /* 0x0020802202007388 */ /* 0x000fe80000000800 */
[----:B------:R4:W-:Y:S04]  /*22bd0*/  STS [R2+0x2480], R138 ;  /* 0x0024808a02007388 */ /* 0x0009e80000000800 */
[----:B------:R-:W-:Y:S01]  /*22be0*/  STS [R3+0x2080], R33 ;  /* 0x0020802103007388 */ /* 0x000fe20000000800 */
[----:B---3--:R-:W-:-:S03]  /*22bf0*/  IMAD.MOV.U32 R5, RZ, RZ, 0x20 ;  /* 0x00000020ff057424 */ /* 0x008fc600078e00ff */
[----:B------:R3:W-:Y:S02]  /*22c00*/  STS [R3+0x2480], R142 ;  /* 0x0024808e03007388 */ /* 0x0007e40000000800 */
[----:B-1----:R-:W-:Y:S02]  /*22c10*/  SEL R8, R5, 0xffffffe0, !P1 ;  /* 0xffffffe005087807 */ /* 0x002fe40004800000 */
[----:B------:R-:W-:Y:S02]  /*22c20*/  ISETP.NE.AND.EX P1, PT, RZ, c[0x0][0x504], PT, P0 ;  /* 0x00014100ff007a0c */ /* 0x000fe40003f25300 */
[----:B------:R-:W-:Y:S01]  /*22c30*/  ISETP.NE.U32.AND P0, PT, RZ, c[0x0][0x508], PT ;  /* 0x00014200ff007a0c */ /* 0x000fe20003f05070 */
[----:B------:R-:W-:Y:S02]  /*22c40*/  IMAD.IADD R5, R2, 0x1, R8 ;  /* 0x0000000102057824 */ /* 0x000fe400078e0208 */
[----:B------:R-:W-:Y:S01]  /*22c50*/  IMAD.IADD R4, R8, 0x1, R3 ;  /* 0x0000000108047824 */ /* 0x000fe200078e0203 */
[----:B------:R-:W-:-:S02]  /*22c60*/  ISETP.NE.AND.EX P0, PT, RZ, c[0x0][0x50c], PT, P0 ;  /* 0x00014300ff007a0c */ /* 0x000fc40003f05300 */
[----:B------:R-:W-:Y:S01]  /*22c70*/  STS [R5+0x80], R29 ;  /* 0x0000801d05007388 */ /* 0x000fe20000000800 */
[----:B----4-:R-:W-:-:S03]  /*22c80*/  IADD3 R2, R8, 0x400, R0 ;  /* 0x0000040008027810 */ /* 0x010fc60007ffe000 */
[----:B------:R-:W-:Y:S02]  /*22c90*/  STS [R5+0x480], R28 ;  /* 0x0004801c05007388 */ /* 0x000fe40000000800 */
[C---:B------:R-:W-:Y:S02]  /*22ca0*/  IMAD.IADD R7, R6.reuse, 0x1, R2 ;  /* 0x0000000106077824 */ /* 0x040fe400078e0202 */
[----:B------:R-:W-:Y:S01]  /*22cb0*/  STS [R4+0x80], R14 ;  /* 0x0000800e04007388 */ /* 0x000fe20000000800 */
[----:B------:R-:W-:-:S03]  /*22cc0*/  IMAD.IADD R2, R6, 0x1, R0 ;  /* 0x0000000106027824 */ /* 0x000fc600078e0200 */
[----:B------:R-:W-:Y:S01]  /*22cd0*/  STS [R4+0x480], R25 ;  /* 0x0004801904007388 */ /* 0x000fe20000000800 */
[----:B---3--:R-:W-:-:S03]  /*22ce0*/  IMAD.IADD R3, R8, 0x1, R2 ;  /* 0x0000000108037824 */ /* 0x008fc600078e0202 */
        /* <DEDUP_REMOVED lines=36> */
.L_x_480:
        /* <DEDUP_REMOVED lines=11> */
[C---:B------:R-:W-:Y:S01]  /*22fe0*/  LOP3.LUT R6, R4.reuse, 0x1ffffffe, RZ, 0xc0, !PT ;  /* 0x1ffffffe04067812 */ /* 0x040fe200078ec0ff */
[----:B------:R-:W-:Y:S01]  /*22ff0*/  IMAD.SHL.U32 R4, R4, 0x20, RZ ;  /* 0x0000002004047824 */ /* 0x000fe200078e00ff */
        /* <DEDUP_REMOVED lines=53> */
[C---:B------:R-:W-:Y:S01]  /*23350*/  IMAD.WIDE.U32 R2, R10.reuse, c[0x0][0x3f0], R2 ;  /* 0x0000fc000a027a25 */ /* 0x040fe200078e0002 */
[----:B------:R-:W-:Y:S02]  /*23360*/  IADD3.X R5, R13, R5, R9, P1, !PT ;  /* 0x000000050d057210 */ /* 0x000fe40000ffe409 */
[----:B------:R-:W-:Y:S01]  /*23370*/  SHF.R.S32.HI R13, RZ, 0x1f, R0 ;  /* 0x0000001fff0d7819 */ /* 0x000fe20000011400 */
[----:B------:R-:W-:-:S02]  /*23380*/  IMAD R11, R10, c[0x0][0x3f4], R7 ;  /* 0x0000fd000a0b7a24 */ /* 0x000fc400078e0207 */
        /* <DEDUP_REMOVED lines=113> */
.L_x_479:
        /* <DEDUP_REMOVED lines=15> */
[----:B---3--:R-:W-:Y:S05]  /*23b90*/  @!P0 BRA `(.L_x_481) ;  /* 0x0000003000008947 */ /* 0x008fea0003800000 */
[----:B------:R2:W3:Y:S04]  /*23ba0*/  LDG.E R0, [R6.64] ;  /* 0x0000000806007981 */ /* 0x0004e8000c1e1900 */
[----:B--2---:R-:W3:Y:S02]  /*23bb0*/  LDG.E R6, [R6.64+0x4] ;  /* 0x0000040806067981 */ /* 0x004ee4000c1e1900 */
[----:B---3-5:R-:W-:-:S02]  /*23bc0*/  IADD3 R19, -R0, R6, RZ ;  /* 0x0000000600137210 */ /* 0x028fc40007ffe1ff */
.L_x_481:
[----:B---3--:R-:W2:Y:S01]  /*23bd0*/  S2R R10, SR_TID.X ;  /* 0x00000000000a7919 */ /* 0x008ea20000002100 */
[----:B------:R-:W-:Y:S01]  /*23be0*/  SHF.R.S32.HI R0, RZ, 0x1f, R8 ;  /* 0x0000001fff007819 */ /* 0x000fe20000011408 */
[----:B------:R-:W-:Y:S01]  /*23bf0*/  BSSY B0, `(.L_x_482) ;  /* 0x0000026000007945 */ /* 0x000fe20003800000 */
[----:B-1----:R-:W-:-:S02]  /*23c00*/  SEL R9, R8, RZ, !P0 ;  /* 0x000000ff08097207 */ /* 0x002fc40004000000 */
[----:B------:R-:W-:Y:S02]  /*23c10*/  SEL R11, R0, RZ, !P0 ;  /* 0x000000ff000b7207 */ /* 0x000fe40004000000 */
[----:B--2---:R-:W-:-:S13]  /*23c20*/  ISETP.GT.AND P1, PT, R10, 0x7f, PT ;  /* 0x0000007f0a00780c */ /* 0x004fda0003f24270 */
        /* <DEDUP_REMOVED lines=34> */
.L_x_483:
[----:B------:R-:W-:Y:S05]  /*23e50*/  BSYNC B0 ;  /* 0x0000000000007941 */ /* 0x000fea0003800000 */
.L_x_482:
        /* <DEDUP_REMOVED lines=103> */
.L_x_484:
        /* <DEDUP_REMOVED lines=11> */
.L_x_740:


//--------------------- .text._ZN7cutlass13device_kernelIN5flash19enable_sm80_to_sm89INS1_16FlashAttnFwdSm80INS1_25CollectiveMainloopFwdSm80ILi4ELi1ELb0EN4cute5tupleIJNS5_1CILi128EEENS7_ILi112EEENS7_ILi64EEEEEELi64ENS_6half_tEfNS_4arch4Sm80ELb1ELb0ELb0ELb0ELb0ELb0ELb1ELb0EEENS1_21CollectiveEpilogueFwdINS6_IJS8_SA_S9_EEENS6_IJNS7_ILi1EEESI_SI_EEESC_SE_Li128ELb0ELb1ELb0ELb0EEENS1_30DynamicPersistentTileSchedulerILi128ELi128ELb0ELb1ELb0EEEEEEEEEvNT_6ParamsE --------------------------
	.section	.text._ZN7cutlass13device_kernelIN5flash19enable_sm80_to_sm89INS1_16FlashAttnFwdSm80INS1_25CollectiveMainloopFwdSm80ILi4ELi1ELb0EN4cute5tupleIJNS5_1CILi128EEENS7_ILi112EEENS7_ILi64EEEEEELi64ENS_6half_tEfNS_4arch4Sm80ELb1ELb0ELb0ELb0ELb0ELb0ELb1ELb0EEENS1_21CollectiveEpilogueFwdINS6_IJS8_SA_S9_EEENS6_IJNS7_ILi1EEESI_SI_EEESC_SE_Li128ELb0ELb1ELb0ELb0EEENS1_30DynamicPersistentTileSchedulerILi128ELi128ELb0ELb1ELb0EEEEEEEEEvNT_6ParamsE,"ax",@progbits
	.sectioninfo	@"SHI_REGISTERS=255"
	.align	128
.text._ZN7cutlass13device_kernelIN5flash19enable_sm80_to_sm89INS1_16FlashAttnFwdSm80INS1_25CollectiveMainloopFwdSm80ILi4ELi1ELb0EN4cute5tupleIJNS5_1CILi128EEENS7_ILi112EEENS7_ILi64EEEEEELi64ENS_6half_tEfNS_4arch4Sm80ELb1ELb0ELb0ELb0ELb0ELb0ELb1ELb0EEENS1_21CollectiveEpilogueFwdINS6_IJS8_SA_S9_EEENS6_IJNS7_ILi1EEESI_SI_EEESC_SE_Li128ELb0ELb1ELb0ELb0EEENS1_30DynamicPersistentTileSchedulerILi128ELi128ELb0ELb1ELb0EEEEEEEEEvNT_6ParamsE:
        .type           _ZN7cutlass13device_kernelIN5flash19enable_sm80_to_sm89INS1_16FlashAttnFwdSm80INS1_25CollectiveMainloopFwdSm80ILi4ELi1ELb0EN4cute5tupleIJNS5_1CILi128EEENS7_ILi112EEENS7_ILi64EEEEEELi64ENS_6half_tEfNS_4arch4Sm80ELb1ELb0ELb0ELb0ELb0ELb0ELb1ELb0EEENS1_21CollectiveEpilogueFwdINS6_IJS8_SA_S9_EEENS6_IJNS7_ILi1EEESI_SI_EEESC_SE_Li128ELb0ELb1ELb0ELb0EEENS1_30DynamicPersistentTileSchedulerILi128ELi128ELb0ELb1ELb0EEEEEEEEEvNT_6ParamsE,@function
        .size           _ZN7cutlass13device_kernelIN5flash19enable_sm80_to_sm89INS1_16FlashAttnFwdSm80INS1_25CollectiveMainloopFwdSm80ILi4ELi1ELb0EN4cute5tupleIJNS5_1CILi128EEENS7_ILi112EEENS7_ILi64EEEEEELi64ENS_6half_tEfNS_4arch4Sm80ELb1ELb0ELb0ELb0ELb0ELb0ELb1ELb0EEENS1_21CollectiveEpilogueFwdINS6_IJS8_SA_S9_EEENS6_IJNS7_ILi1EEESI_SI_EEESC_SE_Li128ELb0ELb1ELb0ELb0EEENS1_30DynamicPersistentTileSchedulerILi128ELi128ELb0ELb1ELb0EEEEEEEEEvNT_6ParamsE,(.L_x_741 - _ZN7cutlass13device_kernelIN5flash19enable_sm80_to_sm89INS1_16FlashAttnFwdSm80INS1_25CollectiveMainloopFwdSm80ILi4ELi1ELb0EN4cute5tupleIJNS5_1CILi128EEENS7_ILi112EEENS7_ILi64EEEEEELi64ENS_6half_tEfNS_4arch4Sm80ELb1ELb0ELb0ELb0ELb0ELb0ELb1ELb0EEENS1_21CollectiveEpilogueFwdINS6_IJS8_SA_S9_EEENS6_IJNS7_ILi1EEESI_SI_EEESC_SE_Li128ELb0ELb1ELb0ELb0EEENS1_30DynamicPersistentTileSchedulerILi128ELi128ELb0ELb1ELb0EEEEEEEEEvNT_6ParamsE)
        .other          _ZN7cutlass13device_kernelIN5flash19enable_sm80_to_sm89INS1_16FlashAttnFwdSm80INS1_25CollectiveMainloopFwdSm80ILi4ELi1ELb0EN4cute5tupleIJNS5_1CILi128EEENS7_ILi112EEENS7_ILi64EEEEEELi64ENS_6half_tEfNS_4arch4Sm80ELb1ELb0ELb0ELb0ELb0ELb0ELb1ELb0EEENS1_21CollectiveEpilogueFwdINS6_IJS8_SA_S9_EEENS6_IJNS7_ILi1EEESI_SI_EEESC_SE_Li128ELb0ELb1ELb0ELb0EEENS1_30DynamicPersistentTileSchedulerILi128ELi128ELb0ELb1ELb0EEEEEEEEEvNT_6ParamsE,@"STO_CUDA_ENTRY STV_DEFAULT"
_ZN7cutlass13device_kernelIN5flash19enable_sm80_to_sm89INS1_16FlashAttnFwdSm80INS1_25CollectiveMainloopFwdSm80ILi4ELi1ELb0EN4cute5tupleIJNS5_1CILi128EEENS7_ILi112EEENS7_ILi64EEEEEELi64ENS_6half_tEfNS_4arch4Sm80ELb1ELb0ELb0ELb0ELb0ELb0ELb1ELb0EEENS1_21CollectiveEpilogueFwdINS6_IJS8_SA_S9_EEENS6_IJNS7_ILi1EEESI_SI_EEESC_SE_Li128ELb0ELb1ELb0ELb0EEENS1_30DynamicPersistentTileSchedulerILi128ELi128ELb0ELb1ELb0EEEEEEEEEvNT_6ParamsE:
[----:B------:R-:W-:-:S03]  /*0000*/  MOV R1, c[0x0][0x28] ;  /* 0x00000a0000017a02 */ /* 0x000fc60000000f00 */
[----:B------:R-:W1:Y:S01]  /*0010*/  S2R R16, SR_TID.X ;  /* 0x0000000000107919 */ /* 0x000e620000002100 */
[----:B------:R-:W-:-:S03]  /*0020*/  IADD3 R1, R1, -0xd8, RZ ;  /* 0xffffff2801017810 */ /* 0x000fc60007ffe0ff */
[----:B------:R-:W2:Y:S01]  /*0030*/  S2R R15, SR_CTAID.X ;  /* 0x00000000000f7919 */ /* 0x000ea20000002500 */
[----:B-1----:R-:W-:-:S05]  /*0040*/  SHF.R.U32.HI R2, RZ, 0x5, R16 ;  /* 0x00000005ff027819 */ /* 0x002fca0000011610 */
[----:B------:R-:W1:Y:S02]  /*0050*/  SHFL.IDX PT, R0, R2, RZ, 0x1f ;  /* 0x00001fff02007589 */ /* 0x000e6400000e0000 */
[----:B-1----:R-:W-:Y:S02]  /*0060*/  ISETP.GE.AND P0, PT, R0, 0x1, PT ;  /* 0x000000010000780c */ /* 0x002fe40003f06270 */
[----:B------:R1:W-:Y:S11]  /*0070*/  STL [R1+0x90], R0 ;  /* 0x0000900001007387 */ /* 0x0003f60000100800 */
[----:B------:R-:W-:Y:S06]  /*0080*/  @P0 BAR.ARV 0x4, 0x80 ;  /* 0x0102000000000b1d */ /* 0x000fec0000002000 */
[----:B--2---:R-:W-:-:S13]  /*0090*/  ISETP.GE.AND P0, PT, R15, c[0x0][0x538], PT ;  /* 0x00014e000f007a0c */ /* 0x004fda0003f06270 */
[----:B------:R-:W-:Y:S05]  /*00a0*/  @P0 EXIT ;  /* 0x000000000000094d */ /* 0x000fea0003800000 */
[----:B-1----:R-:W-:Y:S01]  /*00b0*/  SHF.R.S32.HI R14, RZ, 0x1f, R16 ;  /* 0x0000001fff0e7819 */ /* 0x002fe20000011410 */
[----:B------:R-:W-:Y:S01]  /*00c0*/  IMAD.MOV.U32 R232, RZ, RZ, 0x20 ;  /* 0x00000020ffe87424 */ /* 0x000fe200078e00ff */
[----:B------:R-:W-:Y:S01]  /*00d0*/  ULDC.64 UR8, c[0x0][0x118] ;  /* 0x0000460000087ab9 */ /* 0x000fe20000000a00 */
[----:B------:R-:W-:Y:S01]  /*00e0*/  IMAD.MOV.U32 R230, RZ, RZ, 0x40 ;  /* 0x00000040ffe67424 */ /* 0x000fe200078e00ff */
[CC--:B------:R-:W-:Y:S02]  /*00f0*/  LEA.HI R2, R14.reuse, R16.reuse, RZ, 0x4 ;  /* 0x000000100e027211 */ /* 0x0c0fe400078f20ff */
[CC--:B------:R-:W-:Y:S02]  /*0100*/  LEA.HI R10, R14.reuse, R16.reuse, RZ, 0x3 ;  /* 0x000000100e0a7211 */ /* 0x0c0fe400078f18ff */
[----:B------:R-:W-:Y:S02]  /*0110*/  SHF.R.S32.HI R3, RZ, 0x4, R2 ;  /* 0x00000004ff037819 */ /* 0x000fe40000011402 */
[----:B------:R-:W-:-:S02]  /*0120*/  LEA.HI R12, R14, R16, RZ, 0x2 ;  /* 0x000000100e0c7211 */ /* 0x000fc400078f10ff */
[----:B------:R-:W-:Y:S02]  /*0130*/  LEA.HI R0, R2, R3, RZ, 0x1 ;  /* 0x0000000302007211 */ /* 0x000fe400078f08ff */
[----:B------:R-:W-:Y:S02]  /*0140*/  LOP3.LUT R5, R10, 0xfffffff8, RZ, 0xc0, !PT ;  /* 0xfffffff80a057812 */ /* 0x000fe400078ec0ff */
[----:B------:R-:W-:Y:S02]  /*0150*/  LOP3.LUT R0, R0, 0xfffffffe, RZ, 0xc0, !PT ;  /* 0xfffffffe00007812 */ /* 0x000fe400078ec0ff */
[----:B------:R-:W-:Y:S01]  /*0160*/  SHF.R.S32.HI R20, RZ, 0x3, R10 ;  /* 0x00000003ff147819 */ /* 0x000fe2000001140a */
[----:B------:R-:W-:Y:S01]  /*0170*/  IMAD.IADD R8, R16, 0x1, -R5 ;  /* 0x0000000110087824 */ /* 0x000fe200078e0a05 */
[----:B------:R-:W-:Y:S01]  /*0180*/  SHF.R.S32.HI R7, RZ, 0x2, R12 ;  /* 0x00000002ff077819 */ /* 0x000fe2000001140c */
[----:B------:R-:W-:Y:S01]  /*0190*/  IMAD.IADD R13, R3, 0x1, -R0 ;  /* 0x00000001030d7824 */ /* 0x000fe200078e0a00 */
[----:B------:R-:W-:Y:S01]  /*01a0*/  LOP3.LUT R0, R2, 0xfffffff0, RZ, 0xc0, !PT ;  /* 0xfffffff002007812 */ /* 0x000fe200078ec0ff */
[----:B------:R-:W-:Y:S01]  /*01b0*/  IMAD.SHL.U32 R4, R20, 0x40, RZ ;  /* 0x0000004014047824 */ /* 0x000fe200078e00ff */
[----:B------:R-:W-:Y:S01]  /*01c0*/  SHF.R.S32.HI R3, RZ, 0x1f, R12 ;  /* 0x0000001fff037819 */ /* 0x000fe2000001140c */
[----:B------:R-:W-:-:S02]  /*01d0*/  IMAD.SHL.U32 R18, R8, 0x8, RZ ;  /* 0x0000000808127824 */ /* 0x000fc400078e00ff */
[----:B------:R-:W-:Y:S01]  /*01e0*/  IMAD.IADD R2, R16, 0x1, -R0 ;  /* 0x0000000110027824 */ /* 0x000fe200078e0a00 */
[----:B------:R-:W-:Y:S01]  /*01f0*/  LEA.HI R3, R3, R7, RZ, 0x3 ;  /* 0x0000000703037211 */ /* 0x000fe200078f18ff */
[----:B------:R-:W-:Y:S01]  /*0200*/  IMAD.SHL.U32 R9, R8, 0x40, RZ ;  /* 0x0000004008097824 */ /* 0x000fe200078e00ff */
[----:B------:R-:W-:Y:S02]  /*0210*/  LOP3.LUT R0, R4, 0x1c0, RZ, 0xc0, !PT ;  /* 0x000001c004007812 */ /* 0x000fe400078ec0ff */
[----:B------:R-:W-:Y:S02]  /*0220*/  SHF.R.S32.HI R6, RZ, 0x1f, R2 ;  /* 0x0000001fff067819 */ /* 0x000fe40000011402 */
[----:B------:R-:W-:Y:S02]  /*0230*/  LOP3.LUT R3, R3, 0xfffffff8, RZ, 0xc0, !PT ;  /* 0xfffffff803037812 */ /* 0x000fe400078ec0ff */
[----:B------:R-:W-:Y:S02]  /*0240*/  LEA.HI R11, R6, R2, RZ, 0x3 ;  /* 0x00000002060b7211 */ /* 0x000fe400078f18ff */
[----:B------:R-:W-:Y:S01]  /*0250*/  LOP3.LUT R5, R0, 0x38, R18, 0xf8, !PT ;  /* 0x0000003800057812 */ /* 0x000fe200078ef812 */
[----:B------:R-:W-:Y:S01]  /*0260*/  IMAD.IADD R7, R7, 0x1, -R3 ;  /* 0x0000000107077824 */ /* 0x000fe200078e0a03 */
[----:B------:R-:W-:-:S02]  /*0270*/  SHF.R.U32.HI R4, RZ, 0x3, R0 ;  /* 0x00000003ff047819 */ /* 0x000fc40000011600 */
[----:B------:R-:W-:Y:S02]  /*0280*/  LOP3.LUT R0, R9, 0x1c0, RZ, 0xc0, !PT ;  /* 0x000001c009007812 */ /* 0x000fe400078ec0ff */
[----:B------:R-:W-:Y:S02]  /*0290*/  LOP3.LUT R3, R11, 0xfffffff8, RZ, 0xc0, !PT ;  /* 0xfffffff80b037812 */ /* 0x000fe400078ec0ff */
[----:B------:R-:W-:Y:S02]  /*02a0*/  LEA.HI R6, R14, R16, RZ, 0x6 ;  /* 0x000000100e067211 */ /* 0x000fe400078f30ff */
[----:B------:R-:W-:Y:S01]  /*02b0*/  LOP3.LUT R5, R5, R4, RZ, 0x3c, !PT ;  /* 0x0000000405057212 */ /* 0x000fe200078e3cff */
[----:B------:R-:W-:Y:S01]  /*02c0*/  IMAD.IADD R9, R2, 0x1, -R3 ;  /* 0x0000000102097824 */ /* 0x000fe200078e0a03 */
[----:B------:R-:W-:Y:S01]  /*02d0*/  LOP3.LUT R4, R0, 0x8, R10, 0xf8, !PT ;  /* 0x0000000800047812 */ /* 0x000fe200078ef80a */
[----:B------:R-:W-:Y:S01]  /*02e0*/  IMAD.SHL.U32 R3, R6, 0x8, RZ ;  /* 0x0000000806037824 */ /* 0x000fe200078e00ff */
[----:B------:R-:W-:-:S02]  /*02f0*/  SHF.R.U32.HI R0, RZ, 0x3, R0 ;  /* 0x00000003ff007819 */ /* 0x000fc40000011600 */
[----:B------:R-:W-:Y:S02]  /*0300*/  LEA.HI R10, R14, R16, RZ, 0x5 ;  /* 0x000000100e0a7211 */ /* 0x000fe400078f28ff */
[----:B------:R-:W-:Y:S02]  /*0310*/  LOP3.LUT R2, R12, 0xfffffffc, RZ, 0xc0, !PT ;  /* 0xfffffffc0c027812 */ /* 0x000fe400078ec0ff */
[----:B------:R-:W-:Y:S02]  /*0320*/  LOP3.LUT R14, R4, R0, RZ, 0x3c, !PT ;  /* 0x00000000040e7212 */ /* 0x000fe400078e3cff */
[----:B------:R-:W-:Y:S01]  /*0330*/  LOP3.LUT R0, R10, 0xffffffe0, RZ, 0xc0, !PT ;  /* 0xffffffe00a007812 */ /* 0x000fe200078ec0ff */
[C---:B------:R-:W-:Y:S01]  /*0340*/  IMAD.IADD R6, R16.reuse, 0x1, -R2 ;  /* 0x0000000110067824 */ /* 0x040fe200078e0a02 */
[----:B------:R-:W-:Y:S02]  /*0350*/  LOP3.LUT R246, R5, 0x7ffffe00, R3, 0xf8, !PT ;  /* 0x7ffffe0005f67812 */ /* 0x000fe400078ef803 */
[----:B------:R-:W-:Y:S01]  /*0360*/  LOP3.LUT R3, R7, 0x1, RZ, 0xc0, !PT ;  /* 0x0000000107037812 */ /* 0x000fe200078ec0ff */
[----:B------:R-:W-:Y:S01]  /*0370*/  IMAD.IADD R17, R16, 0x1, -R0 ;  /* 0x0000000110117824 */ /* 0x000fe200078e0a00 */
[--C-:B------:R-:W-:Y:S01]  /*0380*/  SHF.R.S32.HI R235, RZ, 0x5, R10.reuse ;  /* 0x00000005ffeb7819 */ /* 0x100fe2000001140a */
[----:B------:R-:W-:Y:S01]  /*0390*/  IMAD.SHL.U32 R246, R246, 0x2, RZ ;  /* 0x00000002f6f67824 */ /* 0x000fe200078e00ff */
[----:B------:R-:W-:-:S02]  /*03a0*/  SHF.R.S32.HI R2, RZ, 0x1f, R10 ;  /* 0x0000001fff027819 */ /* 0x000fc4000001140a */
[----:B------:R-:W-:Y:S02]  /*03b0*/  LEA.HI R0, R6, R6, RZ, 0x1 ;  /* 0x0000000606007211 */ /* 0x000fe400078f08ff */
[----:B------:R-:W-:Y:S02]  /*03c0*/  ISETP.NE.U32.AND P0, PT, R3, 0x1, PT ;  /* 0x000000010300780c */ /* 0x000fe40003f05070 */
[----:B------:R-:W-:Y:S02]  /*03d0*/  LEA.HI R3, R2, R235, RZ, 0x2 ;  /* 0x000000eb02037211 */ /* 0x000fe400078f10ff */
[C---:B------:R-:W-:Y:S01]  /*03e0*/  LOP3.LUT R2, R0.reuse, 0x1ffffffe, RZ, 0xc0, !PT ;  /* 0x1ffffffe00027812 */ /* 0x040fe200078ec0ff */
[----:B------:R-:W-:Y:S01]  /*03f0*/  IMAD.SHL.U32 R0, R0, 0x20, RZ ;  /* 0x0000002000007824 */ /* 0x000fe200078e00ff */
[----:B------:R-:W-:Y:S02]  /*0400*/  LOP3.LUT R3, R3, 0xffffffc, RZ, 0xc0, !PT ;  /* 0x0ffffffc03037812 */ /* 0x000fe400078ec0ff */
[----:B------:R-:W-:Y:S01]  /*0410*/  SHF.R.S32.HI R10, RZ, 0x1f, R17 ;  /* 0x0000001fff0a7819 */ /* 0x000fe20000011411 */
[----:B------:R-:W-:Y:S01]  /*0420*/  IMAD.IADD R2, R6, 0x1, -R2 ;  /* 0x0000000106027824 */ /* 0x000fe200078e0a02 */
[----:B------:R-:W-:Y:S01]  /*0430*/  LOP3.LUT R0, R0, 0xffffffc0, RZ, 0xc0, !PT ;  /* 0xffffffc000007812 */ /* 0x000fe200078ec0ff */
[----:B------:R-:W-:Y:S01]  /*0440*/  IMAD.IADD R5, R235, 0x1, -R3 ;  /* 0x00000001eb057824 */ /* 0x000fe200078e0a03 */
[----:B------:R-:W-:Y:S01]  /*0450*/  LEA.HI R10, R10, R17, RZ, 0x2 ;  /* 0x000000110a0a7211 */ /* 0x000fe200078f10ff */
[----:B------:R-:W-:Y:S01]  /*0460*/  IMAD.SHL.U32 R3, R9, 0x40, RZ ;  /* 0x0000004009037824 */ /* 0x000fe200078e00ff */
[----:B------:R-:W-:Y:S01]  /*0470*/  R2P PR, R7, 0x6 ;  /* 0x0000000607007804 */ /* 0x000fe20000000000 */
[----:B------:R-:W-:Y:S01]  /*0480*/  IMAD R12, R2, 0x8, R0 ;  /* 0x00000008020c7824 */ /* 0x000fe200078e0200 */
[----:B------:R-:W-:Y:S01]  /*0490*/  SHF.R.S32.HI R4, RZ, 0x2, R10 ;  /* 0x00000002ff047819 */ /* 0x000fe2000001140a */
[----:B------:R-:W-:Y:S01]  /*04a0*/  IMAD.SHL.U32 R2, R13, 0x8, RZ ;  /* 0x000000080d027824 */ /* 0x000fe200078e00ff */
[----:B------:R-:W-:Y:S01]  /*04b0*/  LOP3.LUT R0, R3, 0x1c0, RZ, 0xc0, !PT ;  /* 0x000001c003007812 */ /* 0x000fe200078ec0ff */
[----:B------:R-:W-:Y:S01]  /*04c0*/  IMAD.SHL.U32 R3, R7, 0x40, RZ ;  /* 0x0000004007037824 */ /* 0x000fe200078e00ff */
[----:B------:R-:W-:Y:S01]  /*04d0*/  SHF.R.S32.HI R19, RZ, 0x1f, R18 ;  /* 0x0000001fff137819 */ /* 0x000fe20000011412 */
[----:B------:R-:W-:Y:S01]  /*04e0*/  IMAD R16, R5, 0x10, R4 ;  /* 0x0000001005107824 */ /* 0x000fe200078e0204 */
[----:B------:R-:W-:Y:S01]  /*04f0*/  LOP3.LUT R2, R0, 0x8, R2, 0xf8, !PT ;  /* 0x0000000800027812 */ /* 0x000fe200078ef802 */
[----:B------:R-:W-:Y:S01]  /*0500*/  IMAD.SHL.U32 R5, R11, 0x40, RZ ;  /* 0x000000400b057824 */ /* 0x000fe200078e00ff */
[----:B------:R-:W-:Y:S01]  /*0510*/  SHF.R.U32.HI R0, RZ, 0x3, R0 ;  /* 0x00000003ff007819 */ /* 0x000fe20000011600 */
[----:B------:R-:W-:Y:S01]  /*0520*/  IMAD.SHL.U32 R235, R235, 0x400, RZ ;  /* 0x00000400ebeb7824 */ /* 0x000fe200078e00ff */
[----:B------:R-:W-:Y:S01]  /*0530*/  LOP3.LUT R3, R3, 0x1c0, RZ, 0xc0, !PT ;  /* 0x000001c003037812 */ /* 0x000fe200078ec0ff */
[----:B------:R-:W-:Y:S01]  /*0540*/  STL [R1+0x94], R16 ;  /* 0x0000941001007387 */ /* 0x000fe20000100800 */
[----:B------:R-:W-:Y:S01]  /*0550*/  LOP3.LUT R229, R2, R0, RZ, 0x3c, !PT ;  /* 0x0000000002e57212 */ /* 0x000fe200078e3cff */
[--C-:B------:R-:W-:Y:S01]  /*0560*/  IMAD R4, R6, 0x2, R235.reuse ;  /* 0x0000000206047824 */ /* 0x100fe200078e02eb */
[----:B------:R-:W-:Y:S01]  /*0570*/  LOP3.LUT R2, R5, 0xfffffe00, RZ, 0xc0, !PT ;  /* 0xfffffe0005027812 */ /* 0x000fe200078ec0ff */
[----:B------:R-:W-:Y:S01]  /*0580*/  IMAD R0, R13, 0x200, R14 ;  /* 0x000002000d007824 */ /* 0x000fe200078e020e */
[----:B------:R-:W-:Y:S01]  /*0590*/  LEA.HI R3, R3, R3, RZ, 0x1d ;  /* 0x0000000303037211 */ /* 0x000fe200078fe8ff */
[----:B------:R-:W-:Y:S01]  /*05a0*/  IMAD.MOV.U32 R5, RZ, RZ, -0x10 ;  /* 0xfffffff0ff057424 */ /* 0x000fe200078e00ff */
[CC--:B------:R-:W-:Y:S01]  /*05b0*/  IADD3 R235, R229.reuse, R2.reuse, R235 ;  /* 0x00000002e5eb7210 */ /* 0x0c0fe20007ffe0eb */
[----:B------:R-:W-:Y:S01]  /*05c0*/  STL [R1+0x60], R15 ;  /* 0x0000600f01007387 */ /* 0x000fe20000100800 */
[----:B------:R-:W-:Y:S01]  /*05d0*/  LOP3.LUT R229, R229, R2, RZ, 0xfc, !PT ;  /* 0x00000002e5e57212 */ /* 0x000fe200078efcff */
[----:B------:R-:W-:Y:S01]  /*05e0*/  IMAD.IADD R4, R4, 0x1, R3 ;  /* 0x0000000104047824 */ /* 0x000fe200078e0203 */
[----:B------:R-:W-:Y:S01]  /*05f0*/  LOP3.LUT R2, R10, 0x7ffffffc, RZ, 0xc0, !PT ;  /* 0x7ffffffc0a027812 */ /* 0x000fe200078ec0ff */
[----:B------:R-:W-:Y:S01]  /*0600*/  IMAD R3, R8, 0x10, R20 ;  /* 0x0000001008037824 */ /* 0x000fe200078e0214 */
[----:B------:R-:W-:Y:S01]  /*0610*/  LEA R228, R0, 0x3900, 0x1 ;  /* 0x0000390000e47811 */ /* 0x000fe200078e08ff */
[----:B------:R-:W-:Y:S01]  /*0620*/  IMAD.IADD R6, R16, 0x1, R12 ;  /* 0x0000000110067824 */ /* 0x000fe200078e020c */
[----:B------:R-:W-:Y:S01]  /*0630*/  LEA R4, R4, 0x80, 0x1 ;  /* 0x0000008004047811 */ /* 0x000fe200078e08ff */
[----:B------:R-:W-:Y:S01]  /*0640*/  IMAD.IADD R2, R17, 0x1, -R2 ;  /* 0x0000000111027824 */ /* 0x000fe200078e0a02 */
[----:B------:R1:W-:Y:S01]  /*0650*/  STL [R1+0x84], R3 ;  /* 0x0000840301007387 */ /* 0x0003e20000100800 */
[----:B------:R-:W-:-:S02]  /*0660*/  SEL R0, R5, 0x10, !P0 ;  /* 0x0000001005007807 */ /* 0x000fc40004000000 */
[----:B------:R-:W-:Y:S01]  /*0670*/  IMAD.SHL.U32 R2, R2, 0x2, RZ ;  /* 0x0000000202027824 */ /* 0x000fe200078e00ff */
[----:B------:R-:W-:Y:S01]  /*0680*/  STL.64 [R1+0x28], R18 ;  /* 0x0000281201007387 */ /* 0x000fe20000100a00 */
[----:B------:R-:W-:Y:S01]  /*0690*/  LOP3.LUT P4, RZ, R8, 0x2, RZ, 0xc0, !PT ;  /* 0x0000000208ff7812 */ /* 0x000fe2000788c0ff */
[----:B------:R-:W-:Y:S01]  /*06a0*/  IMAD.IADD R7, R4, 0x1, R0 ;  /* 0x0000000104077824 */ /* 0x000fe200078e0200 */
[----:B------:R-:W-:Y:S01]  /*06b0*/  LOP3.LUT P3, RZ, R8, 0x4, RZ, 0xc0, !PT ;  /* 0x0000000408ff7812 */ /* 0x000fe2000786c0ff */
[----:B------:R2:W-:Y:S01]  /*06c0*/  STL [R1+0x80], R6 ;  /* 0x0000800601007387 */ /* 0x0005e20000100800 */
[C---:B------:R-:W-:Y:S02]  /*06d0*/  LOP3.LUT P5, RZ, R9.reuse, 0x4, RZ, 0xc0, !PT ;  /* 0x0000000409ff7812 */ /* 0x040fe400078ac0ff */
[----:B------:R-:W-:Y:S01]  /*06e0*/  SEL R231, R230, 0xffffffc0, !P3 ;  /* 0xffffffc0e6e77807 */ /* 0x000fe20005800000 */
[----:B------:R3:W-:Y:S01]  /*06f0*/  STL [R1+0x58], R2 ;  /* 0x0000580201007387 */ /* 0x0007e20000100800 */
[----:B------:R-:W-:-:S02]  /*0700*/  LOP3.LUT P6, RZ, R9, 0x2, RZ, 0xc0, !PT ;  /* 0x0000000209ff7812 */ /* 0x000fc400078cc0ff */
[----:B------:R-:W-:Y:S01]  /*0710*/  SEL R230, R230, 0xffffffc0, !P5 ;  /* 0xffffffc0e6e67807 */ /* 0x000fe20006800000 */
[----:B------:R4:W-:Y:S01]  /*0720*/  STL [R1+0x64], R4 ;  /* 0x0000640401007387 */ /* 0x0009e20000100800 */
[----:B------:R-:W-:Y:S01]  /*0730*/  LEA R235, R235, 0x7100, 0x1 ;  /* 0x00007100ebeb7811 */ /* 0x000fe200078e08ff */
[C---:B------:R-:W-:Y:S01]  /*0740*/  IMAD.IADD R234, R228.reuse, 0x1, R231 ;  /* 0x00000001e4ea7824 */ /* 0x040fe200078e02e7 */
[----:B------:R-:W-:Y:S02]  /*0750*/  LEA R229, R229, 0x100, 0x1 ;  /* 0x00000100e5e57811 */ /* 0x000fe400078e08ff */
[C---:B------:R-:W-:Y:S01]  /*0760*/  IADD3 R239, R228.reuse, 0x20, RZ ;  /* 0x00000020e4ef7810 */ /* 0x040fe20007ffe0ff */
[----:B------:R-:W-:Y:S01]  /*0770*/  IMAD.IADD R236, R235, 0x1, R230 ;  /* 0x00000001ebec7824 */ /* 0x000fe200078e02e6 */
[----:B------:R-:W-:Y:S01]  /*0780*/  @P4 IADD3 R239, R228, -0x20, RZ ;  /* 0xffffffe0e4ef4810 */ /* 0x000fe20007ffe0ff */
[----:B------:R-:W-:Y:S01]  /*0790*/  IMAD.IADD R230, R230, 0x1, R229 ;  /* 0x00000001e6e67824 */ /* 0x000fe200078e02e5 */
[----:B-1----:R-:W-:-:S02]  /*07a0*/  SEL R3, R232, 0xffffffe0, !P1 ;  /* 0xffffffe0e8037807 */ /* 0x002fc40004800000 */
[----:B------:R-:W-:Y:S01]  /*07b0*/  SEL R232, R232, 0xffffffe0, !P6 ;  /* 0xffffffe0e8e87807 */ /* 0x000fe20007000000 */
[----:B------:R-:W-:Y:S01]  /*07c0*/  IMAD.IADD R231, R231, 0x1, R239 ;  /* 0x00000001e7e77824 */ /* 0x000fe200078e02ef */
[C---:B------:R-:W-:Y:S02]  /*07d0*/  IADD3 R245, R239.reuse, 0x800, RZ ;  /* 0x00000800eff57810 */ /* 0x040fe40007ffe0ff */
[----:B------:R-:W-:Y:S01]  /*07e0*/  IADD3 R244, R239, 0x1000, RZ ;  /* 0x00001000eff47810 */ /* 0x000fe20007ffe0ff */
[----:B------:R-:W-:Y:S01]  /*07f0*/  IMAD.IADD R238, R235, 0x1, R232 ;  /* 0x00000001ebee7824 */ /* 0x000fe200078e02e8 */
[----:B--2---:R-:W-:Y:S01]  /*0800*/  IADD3 R6, R4, 0x40, RZ ;  /* 0x0000004004067810 */ /* 0x004fe20007ffe0ff */
[----:B------:R-:W-:Y:S01]  /*0810*/  IMAD.IADD R233, R232, 0x1, R229 ;  /* 0x00000001e8e97824 */ /* 0x000fe200078e02e5 */
[----:B------:R-:W-:Y:S01]  /*0820*/  @P2 IADD3 R6, R4, -0x40, RZ ;  /* 0xffffffc004062810 */ /* 0x000fe20007ffe0ff */
[----:B------:R-:W-:Y:S01]  /*0830*/  IMAD.IADD R237, R232, 0x1, R236 ;  /* 0x00000001e8ed7824 */ /* 0x000fe200078e02ec */
[C---:B------:R-:W-:Y:S01]  /*0840*/  IADD3 R243, R239.reuse, 0x1800, RZ ;  /* 0x00001800eff37810 */ /* 0x040fe20007ffe0ff */
[----:B---3--:R-:W-:Y:S01]  /*0850*/  IMAD.IADD R2, R4, 0x1, R3 ;  /* 0x0000000104027824 */ /* 0x008fe200078e0203 */
[C---:B------:R-:W-:Y:S01]  /*0860*/  IADD3 R242, R239.reuse, 0x2000, RZ ;  /* 0x00002000eff27810 */ /* 0x040fe20007ffe0ff */
[----:B------:R-:W-:Y:S01]  /*0870*/  IMAD.IADD R232, R232, 0x1, R230 ;  /* 0x00000001e8e87824 */ /* 0x000fe200078e02e6 */
[----:B------:R-:W-:Y:S01]  /*0880*/  IADD3 R241, R239, 0x2800, RZ ;  /* 0x00002800eff17810 */ /* 0x000fe20007ffe0ff */
[----:B----4-:R-:W-:Y:S01]  /*0890*/  IMAD.IADD R4, R3, 0x1, R6 ;  /* 0x0000000103047824 */ /* 0x010fe200078e0206 */
[----:B------:R1:W-:Y:S01]  /*08a0*/  STL [R1+0x7c], R2 ;  /* 0x00007c0201007387 */ /* 0x0003e20000100800 */
[----:B------:R-:W-:-:S03]  /*08b0*/  IADD3 R240, R239, 0x3000, RZ ;  /* 0x00003000eff07810 */ /* 0x000fc60007ffe0ff */
[----:B------:R-:W-:Y:S01]  /*08c0*/  STL [R1+0x74], R7 ;  /* 0x0000740701007387 */ /* 0x000fe20000100800 */
[----:B-1----:R-:W-:-:S05]  /*08d0*/  IMAD.IADD R2, R7, 0x1, R3 ;  /* 0x0000000107027824 */ /* 0x002fca00078e0203 */
[----:B------:R1:W-:Y:S04]  /*08e0*/  STL [R1+0x78], R2 ;  /* 0x0000780201007387 */ /* 0x0003e80000100800 */
[----:B------:R-:W-:Y:S04]  /*08f0*/  STL [R1+0x68], R6 ;  /* 0x0000680601007387 */ /* 0x000fe80000100800 */
[----:B------:R2:W-:Y:S01]  /*0900*/  STL [R1+0x6c], R4 ;  /* 0x00006c0401007387 */ /* 0x0005e20000100800 */
[----:B-1----:R-:W-:-:S05]  /*0910*/  IMAD.IADD R2, R0, 0x1, R6 ;  /* 0x0000000100027824 */ /* 0x002fca00078e0206 */
[----:B------:R1:W-:Y:S01]  /*0920*/  STL [R1+0x70], R2 ;  /* 0x0000700201007387 */ /* 0x0003e20000100800 */
[----:B--2---:R-:W-:Y:S02]  /*0930*/  IMAD.IADD R4, R0, 0x1, R4 ;  /* 0x0000000100047824 */ /* 0x004fe400078e0204 */
[----:B------:R-:W-:-:S03]  /*0940*/  IMAD.IADD R0, R3, 0x1, R2 ;  /* 0x0000000103007824 */ /* 0x000fc600078e0202 */
[----:B------:R1:W-:Y:S04]  /*0950*/  STL [R1+0x8c], R4 ;  /* 0x00008c0401007387 */ /* 0x0003e80000100800 */
[----:B------:R1:W-:Y:S02]  /*0960*/  STL [R1+0x88], R0 ;  /* 0x0000880001007387 */ /* 0x0003e40000100800 */
.L_x_546:
[----:B-1----:R-:W2:Y:S01]  /*0970*/  LDL R4, [R1+0x60] ;  /* 0x0000600001047983 */ /* 0x002ea20000100800 */
[----:B------:R-:W-:Y:S01]  /*0980*/  IMAD.MOV.U32 R0, RZ, RZ, c[0x0][0x560] ;  /* 0x00015800ff007624 */ /* 0x000fe200078e00ff */
[----:B------:R-:W-:Y:S01]  /*0990*/  YIELD ;  /* 0x0000000000007946 */ /* 0x000fe20003800000 */
[----:B------:R-:W-:Y:S03]  /*09a0*/  BSSY B0, `(.L_x_485) ;  /* 0x0000016000007945 */ /* 0x000fe60003800000 */
[----:B------:R-:W-:-:S13]  /*09b0*/  ISETP.NE.AND P0, PT, R0, 0x1, PT ;  /* 0x000000010000780c */ /* 0x000fda0003f05270 */
[----:B--2---:R-:W-:Y:S01]  /*09c0*/  @P0 IMAD.HI.U32 R0, R4, c[0x0][0x564], RZ ;  /* 0x0001590004000a27 */ /* 0x004fe200078e00ff */
[----:B------:R-:W-:-:S04]  /*09d0*/  MOV R3, R4 ;  /* 0x0000000400037202 */ /* 0x000fc80000000f00 */
[----:B------:R-:W-:-:S04]  /*09e0*/  @P0 SHF.R.U32.HI R3, RZ, c[0x0][0x568], R0 ;  /* 0x00015a00ff030a19 */ /* 0x000fc80000011600 */
[----:B------:R-:W-:Y:S01]  /*09f0*/  ISETP.GE.AND P0, PT, R3, c[0x0][0x578], PT ;  /* 0x00015e0003007a0c */ /* 0x000fe20003f06270 */
[----:B------:R-:W-:-:S04]  /*0a00*/  IMAD.MOV R2, RZ, RZ, -R3 ;  /* 0x000000ffff027224 */ /* 0x000fc800078e0a03 */
[----:B------:R-:W-:-:S08]  /*0a10*/  IMAD R2, R2, c[0x0][0x560], R4 ;  /* 0x0001580002027a24 */ /* 0x000fd000078e0204 */
[----:B------:R-:W-:Y:S05]  /*0a20*/  @!P0 BRA `(.L_x_486) ;  /* 0x0000007000008947 */ /* 0x000fea0003800000 */
[----:B------:R-:W-:-:S04]  /*0a30*/  MOV R0, c[0x0][0x56c] ;  /* 0x00015b0000007a02 */ /* 0x000fc80000000f00 */
[----:B------:R-:W-:Y:S02]  /*0a40*/  ISETP.NE.AND P0, PT, R0, 0x1, PT ;  /* 0x000000010000780c */ /* 0x000fe40003f05270 */
[----:B------:R-:W-:-:S11]  /*0a50*/  MOV R0, R2 ;  /* 0x0000000200007202 */ /* 0x000fd60000000f00 */
[----:B------:R-:W-:-:S05]  /*0a60*/  @P0 IMAD.HI.U32 R4, R2, c[0x0][0x570], RZ ;  /* 0x00015c0002040a27 */ /* 0x000fca00078e00ff */
[----:B------:R-:W-:-:S05]  /*0a70*/  @P0 SHF.R.U32.HI R0, RZ, c[0x0][0x574], R4 ;  /* 0x00015d00ff000a19 */ /* 0x000fca0000011604 */
[----:B------:R-:W-:Y:S01]  /*0a80*/  IMAD R4, R0, c[0x0][0x56c], RZ ;  /* 0x00015b0000047a24 */ /* 0x000fe200078e02ff */
[----:B------:R-:W-:Y:S05]  /*0a90*/  BRA `(.L_x_487) ;  /* 0x0000006000007947 */ /* 0x000fea0003800000 */
.L_x_486:
[----:B------:R-:W-:-:S04]  /*0aa0*/  MOV R0, c[0x0][0x554] ;  /* 0x0001550000007a02 */ /* 0x000fc80000000f00 */
[----:B------:R-:W-:Y:S02]  /*0ab0*/  ISETP.NE.AND P0, PT, R0, 0x1, PT ;  /* 0x000000010000780c */ /* 0x000fe40003f05270 */
[----:B------:R-:W-:-:S11]  /*0ac0*/  MOV R0, R2 ;  /* 0x0000000200007202 */ /* 0x000fd60000000f00 */
[----:B------:R-:W-:-:S05]  /*0ad0*/  @P0 IMAD.HI.U32 R4, R2, c[0x0][0x558], RZ ;  /* 0x0001560002040a27 */ /* 0x000fca00078e00ff */
[----:B------:R-:W-:-:S05]  /*0ae0*/  @P0 SHF.R.U32.HI R0, RZ, c[0x0][0x55c], R4 ;  /* 0x00015700ff000a19 */ /* 0x000fca0000011604 */
[----:B------:R-:W-:Y:S02]  /*0af0*/  IMAD R4, R0, c[0x0][0x554], RZ ;  /* 0x0001550000047a24 */ /* 0x000fe400078e02ff */
.L_x_487:
[----:B------:R-:W-:Y:S05]  /*0b00*/  BSYNC B0 ;  /* 0x0000000000007941 */ /* 0x000fea0003800000 */
.L_x_485:
[----:B------:R-:W-:Y:S01]  /*0b10*/  LOP3.LUT R0, RZ, R0, RZ, 0x33, !PT ;  /* 0x00000000ff007212 */ /* 0x000fe200078e33ff */
[----:B------:R-:W-:Y:S01]  /*0b20*/  IMAD.MOV.U32 R5, RZ, RZ, c[0x0][0x2c4] ;  /* 0x0000b100ff057624 */ /* 0x000fe200078e00ff */
[----:B------:R-:W-:Y:S01]  /*0b30*/  MOV R6, c[0x0][0x168] ;  /* 0x00005a0000067a02 */ /* 0x000fe20000000f00 */
[----:B------:R-:W-:Y:S01]  /*0b40*/  IMAD.IADD R4, R2, 0x1, -R4 ;  /* 0x0000000102047824 */ /* 0x000fe200078e0a04 */
[----:B------:R-:W-:Y:S01]  /*0b50*/  IADD3 R0, R0, c[0x0][0x53c], RZ ;  /* 0x00014f0000007a10 */ /* 0x000fe20007ffe0ff */
[----:B------:R-:W-:Y:S01]  /*0b60*/  ULDC UR4, c[0x0][0x1d0] ;  /* 0x0000740000047ab9 */ /* 0x000fe20000000800 */
[----:B------:R-:W-:Y:S01]  /*0b70*/  ISETP.NE.AND P4, PT, R5, 0x1, PT ;  /* 0x000000010500780c */ /* 0x000fe20003f85270 */
[----:B------:R-:W-:Y:S01]  /*0b80*/  UIADD3 UR5, UR4, 0x6f, URZ ;  /* 0x0000006f04057890 */ /* 0x000fe2000fffe03f */
[----:B------:R-:W-:Y:S01]  /*0b90*/  MOV R5, c[0x0][0x548] ;  /* 0x0001520000057a02 */ /* 0x000fe20000000f00 */
[----:B------:R-:W-:Y:S01]  /*0ba0*/  IMAD.SHL.U32 R36, R0, 0x80, RZ ;  /* 0x0000008000247824 */ /* 0x000fe200078e00ff */
[----:B------:R-:W-:Y:S01]  /*0bb0*/  UMOV UR4, URZ ;  /* 0x0000003f00047c82 */ /* 0x000fe20008000000 */
[----:B------:R-:W-:Y:S01]  /*0bc0*/  CS2R R126, SRZ ;  /* 0x00000000007e7805 */ /* 0x000fe2000001ff00 */
[----:B------:R-:W-:Y:S01]  /*0bd0*/  ISETP.NE.AND P0, PT, R5, 0x1, PT ;  /* 0x000000010500780c */ /* 0x000fe20003f05270 */
[----:B------:R-:W-:Y:S01]  /*0be0*/  UIMAD.WIDE UR4, UR5, -0x6db6db6d, UR4 ;  /* 0x92492493050478a5 */ /* 0x000fe2000f8e0204 */
[----:B------:R-:W-:Y:S01]  /*0bf0*/  IADD3 R0, R36, 0x7f, RZ ;  /* 0x0000007f24007810 */ /* 0x000fe20007ffe0ff */
[----:B------:R-:W-:Y:S01]  /*0c00*/  STL [R1+0x5c], R36 ;  /* 0x00005c2401007387 */ /* 0x000fe20000100800 */
[----:B------:R-:W-:Y:S01]  /*0c10*/  CS2R R124, SRZ ;  /* 0x00000000007c7805 */ /* 0x000fe2000001ff00 */
[----:B------:R-:W-:Y:S01]  /*0c20*/  USHF.R.U32.HI UR4, URZ, 0x1f, UR5 ;  /* 0x0000001f3f047899 */ /* 0x000fe20008011605 */
[----:B------:R-:W-:Y:S01]  /*0c30*/  CS2R R130, SRZ ;  /* 0x0000000000827805 */ /* 0x000fe2000001ff00 */
[----:B------:R-:W-:Y:S01]  /*0c40*/  @P4 IMAD.HI.U32 R5, R0, c[0x0][0x2c8], RZ ;  /* 0x0000b20000054a27 */ /* 0x000fe200078e00ff */
[----:B------:R-:W-:Y:S01]  /*0c50*/  CS2R R128, SRZ ;  /* 0x0000000000807805 */ /* 0x000fe2000001ff00 */
[----:B------:R-:W-:Y:S01]  /*0c60*/  ULEA.HI.SX32 UR4, UR5, UR4, 0x1a ;  /* 0x0000000405047291 */ /* 0x000fe2000f8fd23f */
[----:B------:R-:W-:Y:S01]  /*0c70*/  CS2R R120, SRZ ;  /* 0x0000000000787805 */ /* 0x000fe2000001ff00 */
[----:B------:R-:W-:Y:S01]  /*0c80*/  IMAD.MOV.U32 R2, RZ, RZ, R0 ;  /* 0x000000ffff027224 */ /* 0x000fe200078e0000 */
[----:B------:R-:W-:Y:S01]  /*0c90*/  @P4 SHF.R.U32.HI R2, RZ, c[0x0][0x2cc], R5 ;  /* 0x0000b300ff024a19 */ /* 0x000fe20000011605 */
[----:B------:R-:W-:Y:S01]  /*0ca0*/  IMAD R0, R3, c[0x0][0x554], R4 ;  /* 0x0001550003007a24 */ /* 0x000fe200078e0204 */
[----:B------:R-:W-:Y:S01]  /*0cb0*/  IADD3 R3, -R6, 0x70, RZ ;  /* 0x0000007006037810 */ /* 0x000fe20007ffe1ff */
[----:B------:R-:W-:Y:S01]  /*0cc0*/  IMAD.MOV.U32 R5, RZ, RZ, RZ ;  /* 0x000000ffff057224 */ /* 0x000fe200078e00ff */
[----:B------:R-:W-:Y:S01]  /*0cd0*/  MOV R7, RZ ;  /* 0x000000ff00077202 */ /* 0x000fe20000000f00 */
[----:B------:R-:W-:Y:S01]  /*0ce0*/  @P0 IMAD.HI.U32 R4, R0, c[0x0][0x54c], RZ ;  /* 0x0001530000040a27 */ /* 0x000fe200078e00ff */
[----:B------:R-:W-:Y:S01]  /*0cf0*/  IADD3 R3, R2, c[0x0][0x1d0], R3 ;  /* 0x0000740002037a10 */ /* 0x000fe20007ffe003 */
[----:B------:R-:W-:Y:S01]  /*0d00*/  CS2R R8, SRZ ;  /* 0x0000000000087805 */ /* 0x000fe2000001ff00 */
[----:B------:R-:W-:Y:S01]  /*0d10*/  MOV R182, RZ ;  /* 0x000000ff00b67202 */ /* 0x000fe20000000f00 */
[----:B------:R-:W-:Y:S01]  /*0d20*/  IMAD.MOV.U32 R2, RZ, RZ, RZ ;  /* 0x000000ffff027224 */ /* 0x000fe200078e00ff */
[----:B------:R-:W-:Y:S01]  /*0d30*/  CS2R R10, SRZ ;  /* 0x00000000000a7805 */ /* 0x000fe2000001ff00 */
[----:B------:R-:W-:Y:S01]  /*0d40*/  IMAD.MOV.U32 R37, RZ, RZ, R0 ;  /* 0x000000ffff257224 */ /* 0x000fe200078e0000 */
[----:B------:R-:W-:Y:S01]  /*0d50*/  @P0 SHF.R.U32.HI R37, RZ, c[0x0][0x550], R4 ;  /* 0x00015400ff250a19 */ /* 0x000fe20000011604 */
[----:B------:R-:W-:Y:S01]  /*0d60*/  IMAD.HI R2, R3, -0x6db6db6d, R2 ;  /* 0x9249249303027827 */ /* 0x000fe200078e0202 */
[----:B------:R-:W-:Y:S01]  /*0d70*/  CS2R R12, SRZ ;  /* 0x00000000000c7805 */ /* 0x000fe2000001ff00 */
[----:B------:R-:W-:Y:S01]  /*0d80*/  MOV R184, RZ ;  /* 0x000000ff00b87202 */ /* 0x000fe20000000f00 */
[----:B------:R-:W-:Y:S01]  /*0d90*/  CS2R R14, SRZ ;  /* 0x00000000000e7805 */ /* 0x000fe2000001ff00 */
[----:B------:R-:W-:Y:S01]  /*0da0*/  IADD3 R3, -R37, RZ, RZ ;  /* 0x000000ff25037210 */ /* 0x000fe20007ffe1ff */
[----:B------:R-:W-:Y:S01]  /*0db0*/  STL [R1+0x54], R37 ;  /* 0x0000542501007387 */ /* 0x000fe20000100800 */
[----:B------:R-:W-:Y:S01]  /*0dc0*/  SHF.R.U32.HI R4, RZ, 0x1f, R2 ;  /* 0x0000001fff047819 */ /* 0x000fe20000011602 */
[----:B------:R-:W-:Y:S01]  /*0dd0*/  IMAD.MOV.U32 R122, RZ, RZ, RZ ;  /* 0x000000ffff7a7224 */ /* 0x000fe200078e00ff */
[----:B------:R-:W-:Y:S01]  /*0de0*/  MOV R174, RZ ;  /* 0x000000ff00ae7202 */ /* 0x000fe20000000f00 */
[--C-:B------:R-:W-:Y:S01]  /*0df0*/  IMAD R40, R3, c[0x0][0x548], R0.reuse ;  /* 0x0001520003287a24 */ /* 0x100fe200078e0200 */
[----:B------:R-:W-:Y:S01]  /*0e00*/  LEA.HI.SX32 R2, R2, R4, 0x1a ;  /* 0x0000000402027211 */ /* 0x000fe200078fd2ff */
[----:B------:R-:W-:Y:S01]  /*0e10*/  IMAD.MOV.U32 R118, RZ, RZ, RZ ;  /* 0x000000ffff767224 */ /* 0x000fe200078e00ff */
[----:B------:R-:W-:Y:S01]  /*0e20*/  PRMT R0, RZ, 0x7610, R0 ;  /* 0x00007610ff007816 */ /* 0x000fe20000000000 */
[----:B------:R-:W-:Y:S01]  /*0e30*/  IMAD.MOV.U32 R116, RZ, RZ, RZ ;  /* 0x000000ffff747224 */ /* 0x000fe200078e00ff */
[----:B------:R-:W-:Y:S01]  /*0e40*/  IMNMX R31, R2, UR4, PT ;  /* 0x00000004021f7c17 */ /* 0x000fe2000b800200 */
[----:B------:R-:W-:Y:S01]  /*0e50*/  STL [R1+0x50], R40 ;  /* 0x0000502801007387 */ /* 0x000fe20000100800 */
[----:B------:R-:W-:Y:S01]  /*0e60*/  IMAD.MOV.U32 R180, RZ, RZ, RZ ;  /* 0x000000ffffb47224 */ /* 0x000fe200078e00ff */
[----:B------:R-:W-:Y:S01]  /*0e70*/  CS2R R16, SRZ ;  /* 0x0000000000107805 */ /* 0x000fe2000001ff00 */
[----:B------:R-:W-:Y:S01]  /*0e80*/  ISETP.GE.AND P0, PT, R31, 0x1, PT ;  /* 0x000000011f00780c */ /* 0x000fe20003f06270 */
[----:B------:R1:W-:Y:S01]  /*0e90*/  STL [R1+0x4], R31 ;  /* 0x0000041f01007387 */ /* 0x0003e20000100800 */
[----:B------:R-:W-:Y:S01]  /*0ea0*/  IMAD.MOV.U32 R186, RZ, RZ, RZ ;  /* 0x000000ffffba7224 */ /* 0x000fe200078e00ff */
[----:B------:R-:W-:Y:S01]  /*0eb0*/  MOV R166, RZ ;  /* 0x000000ff00a67202 */ /* 0x000fe20000000f00 */
[----:B------:R-:W-:Y:S01]  /*0ec0*/  IMAD.MOV.U32 R178, RZ, RZ, RZ ;  /* 0x000000ffffb27224 */ /* 0x000fe200078e00ff */
[----:B------:R-:W-:Y:S01]  /*0ed0*/  CS2R R18, SRZ ;  /* 0x0000000000127805 */ /* 0x000fe2000001ff00 */
        /* <DEDUP_REMOVED lines=10> */
[----:B------:R-:W-:Y:S01]  /*0f80*/  CS2R R24, SRZ ;  /* 0x0000000000187805 */ /* 0x000fe2000001ff00 */
[----:B------:R-:W-:Y:S01]  /*0f90*/  IMAD.MOV.U32 R156, RZ, RZ, RZ ;  /* 0x000000ffff9c7224 */ /* 0x000fe200078e00ff */
[----:B------:R-:W-:Y:S01]  /*0fa0*/  CS2R R150, SRZ ;  /* 0x0000000000967805 */ /* 0x000fe2000001ff00 */
        /* <DEDUP_REMOVED lines=9> */
[----:B-1----:R-:W-:Y:S01]  /*1040*/  CS2R R30, SRZ ;  /* 0x00000000001e7805 */ /* 0x002fe2000001ff00 */
[----:B------:R-:W-:Y:S01]  /*1050*/  MOV R34, RZ ;  /* 0x000000ff00227202 */ /* 0x000fe20000000f00 */
[----:B------:R-:W-:Y:S01]  /*1060*/  CS2R R32, SRZ ;  /* 0x0000000000207805 */ /* 0x000fe2000001ff00 */
[----:B------:R-:W-:Y:S05]  /*1070*/  @!P0 BRA `(.L_x_488) ;  /* 0x00010ac000008947 */ /* 0x000fea0003800000 */
[----:B------:R-:W2:Y:S01]  /*1080*/  LDL R35, [R1+0x84] ;  /* 0x0000840001237983 */ /* 0x000ea20000100800 */
[----:B------:R-:W-:-:S03]  /*1090*/  ISETP.NE.U32.AND P0, PT, RZ, c[0x0][0x340], PT ;  /* 0x0000d000ff007a0c */ /* 0x000fc60003f05070 */
[----:B------:R-:W3:Y:S01]  /*10a0*/  LDL.64 R38, [R1+0x28] ;  /* 0x0000280001267983 */ /* 0x000ee20000100a00 */
[----:B------:R-:W-:-:S13]  /*10b0*/  ISETP.NE.AND.EX P0, PT, RZ, c[0x0][0x344], PT, P0 ;  /* 0x0000d100ff007a0c */ /* 0x000fda0003f05300 */
[----:B------:R-:W-:-:S05]  /*10c0*/  @P0 MOV R2, 0x4 ;  /* 0x0000000400020802 */ /* 0x000fca0000000f00 */
[----:B------:R-:W-:-:S05]  /*10d0*/  @P0 IMAD.WIDE R2, R37, R2, c[0x0][0x340] ;  /* 0x0000d00025020625 */ /* 0x000fca00078e0202 */
[----:B------:R1:W4:Y:S01]  /*10e0*/  @P0 LDG.E R14, [R2.64] ;  /* 0x00000008020e0981 */ /* 0x000322000c1e1900 */
[----:B------:R-:W-:Y:S02]  /*10f0*/  SHF.R.S32.HI R12, RZ, 0x1f, R40 ;  /* 0x0000001fff0c7819 */ /* 0x000fe40000011428 */
[----:B------:R-:W-:Y:S01]  /*1100*/  SHF.R.S32.HI R13, RZ, 0x1f, R37 ;  /* 0x0000001fff0d7819 */ /* 0x000fe20000011425 */
[----:B------:R-:W5:Y:S02]  /*1110*/  S2R R41, SR_TID.X ;  /* 0x0000000000297919 */ /* 0x000f640000002100 */
[----:B------:R-:W-:Y:S02]  /*1120*/  IMAD R4, R12, c[0x0][0x1b8], RZ ;  /* 0x00006e000c047a24 */ /* 0x000fe400078e02ff */
[----:B------:R-:W-:Y:S02]  /*1130*/  IMAD R10, R13, c[0x0][0x1c0], RZ ;  /* 0x000070000d0a7a24 */ /* 0x000fe400078e02ff */
[----:B------:R-:W-:Y:S01]  /*1140*/  IMAD R4, R40, c[0x0][0x1bc], R4 ;  /* 0x00006f0028047a24 */ /* 0x000fe200078e0204 */
[----:B--2---:R-:W-:-:S02]  /*1150*/  IADD3 R8, R35, R36, RZ ;  /* 0x0000002423087210 */ /* 0x004fc40007ffe0ff */
[----:B-----5:R-:W-:Y:S02]  /*1160*/  SHF.R.S32.HI R35, RZ, 0x1f, R41 ;  /* 0x0000001fff237819 */ /* 0x020fe40000011429 */
[----:B------:R-:W-:Y:S01]  /*1170*/  MOV R0, R8 ;  /* 0x0000000800007202 */ /* 0x000fe20000000f00 */
[----:B-1----:R-:W-:Y:S01]  /*1180*/  @P4 IMAD.HI.U32 R2, R8, c[0x0][0x2c8], RZ ;  /* 0x0000b20008024a27 */ /* 0x002fe200078e00ff */
[----:B------:R-:W-:Y:S02]  /*1190*/  LEA.HI R35, R35, R41, RZ, 0x3 ;  /* 0x0000002923237211 */ /* 0x000fe400078f18ff */
[----:B---3--:R-:W-:Y:S02]  /*11a0*/  ISETP.GE.AND P2, PT, R38, c[0x0][0x198], PT ;  /* 0x0000660026007a0c */ /* 0x008fe40003f46270 */
[----:B------:R-:W-:Y:S02]  /*11b0*/  SHF.R.S32.HI R35, RZ, 0x3, R35 ;  /* 0x00000003ff237819 */ /* 0x000fe40000011423 */
[----:B------:R-:W-:Y:S01]  /*11c0*/  @P4 SHF.R.U32.HI R0, RZ, c[0x0][0x2cc], R2 ;  /* 0x0000b300ff004a19 */ /* 0x000fe20000011602 */
[----:B------:R-:W-:Y:S01]  /*11d0*/  IMAD.WIDE.U32 R2, R40, c[0x0][0x1b8], RZ ;  /* 0x00006e0028027a25 */ /* 0x000fe200078e00ff */
[----:B------:R-:W-:-:S03]  /*11e0*/  SHF.R.S32.HI R11, RZ, 0x1f, R35 ;  /* 0x0000001fff0b7819 */ /* 0x000fc60000011423 */
[----:B------:R-:W-:Y:S01]  /*11f0*/  IMAD.WIDE.U32 R6, R35, c[0x0][0x1e0], R38 ;  /* 0x0000780023067a25 */ /* 0x000fe200078e0026 */
[----:B------:R-:W-:-:S03]  /*1200*/  IADD3 R3, R3, R4, RZ ;  /* 0x0000000403037210 */ /* 0x000fc60007ffe0ff */
[C---:B------:R-:W-:Y:S02]  /*1210*/  IMAD R5, R11.reuse, c[0x0][0x1e0], RZ ;  /* 0x000078000b057a24 */ /* 0x040fe400078e02ff */
[----:B------:R-:W-:Y:S02]  /*1220*/  IMAD R11, R11, c[0x0][0x208], RZ ;  /* 0x000082000b0b7a24 */ /* 0x000fe400078e02ff */
[----:B------:R-:W-:Y:S02]  /*1230*/  IMAD R9, R35, c[0x0][0x1e4], R5 ;  /* 0x0000790023097a24 */ /* 0x000fe400078e0205 */
[----:B------:R-:W-:-:S03]  /*1240*/  IMAD.WIDE.U32 R2, R37, c[0x0][0x1c0], R2 ;  /* 0x0000700025027a25 */ /* 0x000fc600078e0002 */
[----:B------:R-:W-:Y:S01]  /*1250*/  IADD3 R7, R7, R9, RZ ;  /* 0x0000000907077210 */ /* 0x000fe20007ffe0ff */
[----:B------:R-:W-:Y:S01]  /*1260*/  IMAD R9, R37, c[0x0][0x1c4], R10 ;  /* 0x0000710025097a24 */ /* 0x000fe200078e020a */
[----:B------:R-:W-:Y:S01]  /*1270*/  IADD3 R10, -R0, RZ, RZ ;  /* 0x000000ff000a7210 */ /* 0x000fe20007ffe1ff */
[----:B------:R-:W-:-:S03]  /*1280*/  IMAD.WIDE.U32 R4, R35, c[0x0][0x208], R38 ;  /* 0x0000820023047a25 */ /* 0x000fc600078e0026 */
[----:B------:R-:W-:Y:S01]  /*1290*/  IADD3 R3, R3, R9, RZ ;  /* 0x0000000903037210 */ /* 0x000fe20007ffe0ff */
[----:B------:R-:W-:Y:S01]  /*12a0*/  IMAD R11, R35, c[0x0][0x20c], R11 ;  /* 0x00008300230b7a24 */ /* 0x000fe200078e020b */
[----:B------:R-:W-:Y:S01]  /*12b0*/  SHF.R.S32.HI R9, RZ, 0x1f, R0 ;  /* 0x0000001fff097819 */ /* 0x000fe20000011400 */
[----:B------:R-:W-:-:S03]  /*12c0*/  IMAD.WIDE.U32 R6, R40, c[0x0][0x1e8], R6 ;  /* 0x00007a0028067a25 */ /* 0x000fc600078e0006 */
[----:B------:R-:W-:Y:S01]  /*12d0*/  IADD3 R5, R5, R11, RZ ;  /* 0x0000000b05057210 */ /* 0x000fe20007ffe0ff */
[C---:B------:R-:W-:Y:S02]  /*12e0*/  IMAD R11, R12.reuse, c[0x0][0x1e8], RZ ;  /* 0x00007a000c0b7a24 */ /* 0x040fe400078e02ff */
[----:B------:R-:W-:Y:S02]  /*12f0*/  IMAD R12, R12, c[0x0][0x210], RZ ;  /* 0x000084000c0c7a24 */ /* 0x000fe400078e02ff */
[----:B------:R-:W-:Y:S02]  /*1300*/  IMAD R9, R9, c[0x0][0x1b0], RZ ;  /* 0x00006c0009097a24 */ /* 0x000fe400078e02ff */
[----:B------:R-:W-:Y:S02]  /*1310*/  IMAD R11, R40, c[0x0][0x1ec], R11 ;  /* 0x00007b00280b7a24 */ /* 0x000fe400078e020b */
[----:B------:R-:W-:Y:S02]  /*1320*/  IMAD R10, R10, c[0x0][0x2c4], R8 ;  /* 0x0000b1000a0a7a24 */ /* 0x000fe400078e0208 */
[----:B------:R-:W-:-:S02]  /*1330*/  IMAD R12, R40, c[0x0][0x214], R12 ;  /* 0x00008500280c7a24 */ /* 0x000fc400078e020c */
[----:B------:R-:W-:-:S04]  /*1340*/  IMAD.WIDE.U32 R4, R40, c[0x0][0x210], R4 ;  /* 0x0000840028047a25 */ /* 0x000fc800078e0004 */
[C---:B------:R-:W-:Y:S01]  /*1350*/  IMAD R8, R0.reuse, c[0x0][0x1b4], R9 ;  /* 0x00006d0000087a24 */ /* 0x040fe200078e0209 */
[----:B------:R-:W-:Y:S01]  /*1360*/  IADD3 R9, R7, R11, RZ ;  /* 0x0000000b07097210 */ /* 0x000fe20007ffe0ff */
[----:B------:R-:W-:Y:S01]  /*1370*/  IMAD.WIDE.U32 R2, R0, c[0x0][0x1b0], R2 ;  /* 0x00006c0000027a25 */ /* 0x000fe200078e0002 */
[----:B------:R-:W-:Y:S02]  /*1380*/  SHF.R.S32.HI R11, RZ, 0x1f, R10 ;  /* 0x0000001fff0b7819 */ /* 0x000fe4000001140a */
[----:B------:R-:W-:Y:S02]  /*1390*/  IADD3 R7, R5, R12, RZ ;  /* 0x0000000c05077210 */ /* 0x000fe40007ffe0ff */
[----:B------:R-:W-:Y:S01]  /*13a0*/  IADD3 R5, R3, R8, RZ ;  /* 0x0000000803057210 */ /* 0x000fe20007ffe0ff */
[----:B------:R-:W-:Y:S01]  /*13b0*/  IMAD R11, R11, c[0x0][0x1a8], RZ ;  /* 0x00006a000b0b7a24 */ /* 0x000fe200078e02ff */
[----:B------:R-:W-:Y:S02]  /*13c0*/  MOV R8, R6 ;  /* 0x0000000600087202 */ /* 0x000fe40000000f00 */
[----:B------:R-:W-:Y:S01]  /*13d0*/  MOV R6, R4 ;  /* 0x0000000400067202 */ /* 0x000fe20000000f00 */
[----:B------:R-:W-:Y:S01]  /*13e0*/  IMAD R11, R10, c[0x0][0x1ac], R11 ;  /* 0x00006b000a0b7a24 */ /* 0x000fe200078e020b */
[----:B------:R-:W-:-:S02]  /*13f0*/  MOV R4, R2 ;  /* 0x0000000200047202 */ /* 0x000fc40000000f00 */
[----:B----4-:R-:W-:Y:S02]  /*1400*/  @P0 SHF.R.S32.HI R3, RZ, 0x1f, R14 ;  /* 0x0000001fff030819 */ /* 0x010fe4000001140e */
[----:B------:R-:W-:Y:S01]  /*1410*/  @P0 MOV R2, R14 ;  /* 0x0000000e00020202 */ /* 0x000fe20000000f00 */
[----:B------:R-:W-:Y:S01]  /*1420*/  IMAD.WIDE.U32 R4, R10, c[0x0][0x1a8], R4 ;  /* 0x00006a000a047a25 */ /* 0x000fe200078e0004 */
[----:B------:R-:W-:Y:S02]  /*1430*/  @!P0 MOV R2, R37 ;  /* 0x0000002500028202 */ /* 0x000fe40000000f00 */
[----:B------:R-:W-:-:S03]  /*1440*/  @!P0 MOV R3, R13 ;  /* 0x0000000d00038202 */ /* 0x000fc60000000f00 */
[----:B------:R-:W-:Y:S01]  /*1450*/  IMAD.WIDE.U32 R12, R2, c[0x0][0x218], R6 ;  /* 0x00008600020c7a25 */ /* 0x000fe200078e0006 */
[----:B------:R-:W-:-:S03]  /*1460*/  IADD3 R7, R5, R11, RZ ;  /* 0x0000000b05077210 */ /* 0x000fc60007ffe0ff */
[C---:B------:R-:W-:Y:S02]  /*1470*/  IMAD R0, R3.reuse, c[0x0][0x218], RZ ;  /* 0x0000860003007a24 */ /* 0x040fe400078e02ff */
[----:B------:R-:W-:Y:S01]  /*1480*/  IMAD R6, R3, c[0x0][0x1f0], RZ ;  /* 0x00007c0003067a24 */ /* 0x000fe200078e02ff */
[----:B------:R-:W-:Y:S01]  /*1490*/  LEA R3, P0, R4, c[0x0][0x160], 0x1 ;  /* 0x0000580004037a11 */ /* 0x000fe200078008ff */
[C---:B------:R-:W-:Y:S01]  /*14a0*/  IMAD R5, R2.reuse, c[0x0][0x21c], R0 ;  /* 0x0000870002057a24 */ /* 0x040fe200078e0200 */
[----:B------:R-:W-:Y:S01]  /*14b0*/  IADD3 R0, R35, R36, RZ ;  /* 0x0000002423007210 */ /* 0x000fe20007ffe0ff */
[----:B------:R-:W-:-:S04]  /*14c0*/  IMAD.WIDE.U32 R8, R2, c[0x0][0x1f0], R8 ;  /* 0x00007c0002087a25 */ /* 0x000fc800078e0008 */
[----:B------:R-:W-:Y:S01]  /*14d0*/  IMAD R6, R2, c[0x0][0x1f4], R6 ;  /* 0x00007d0002067a24 */ /* 0x000fe200078e0206 */
[----:B------:R-:W-:Y:S01]  /*14e0*/  LEA.HI.X R2, R4, c[0x0][0x164], R7, 0x1, P0 ;  /* 0x0000590004027a11 */ /* 0x000fe200000f0c07 */
[----:B------:R1:W-:Y:S01]  /*14f0*/  STL.64 [R1+0x38], R8 ;  /* 0x0000380801007387 */ /* 0x0003e20000100a00 */
[----:B------:R-:W-:Y:S02]  /*1500*/  IADD3 R4, R13, R5, RZ ;  /* 0x000000050d047210 */ /* 0x000fe40007ffe0ff */
[----:B------:R-:W-:Y:S01]  /*1510*/  IADD3 R6, R9, R6, RZ ;  /* 0x0000000609067210 */ /* 0x000fe20007ffe0ff */
[----:B------:R1:W-:Y:S04]  /*1520*/  STL.64 [R1+0x40], R12 ;  /* 0x0000400c01007387 */ /* 0x0003e80000100a00 */
[----:B------:R1:W-:Y:S04]  /*1530*/  STL [R1+0x4c], R4 ;  /* 0x00004c0401007387 */ /* 0x0003e80000100800 */
[----:B------:R1:W-:Y:S01]  /*1540*/  STL [R1+0x48], R6 ;  /* 0x0000480601007387 */ /* 0x0003e20000100800 */
[----:B------:R-:W-:Y:S05]  /*1550*/  BRA.DIV ~URZ, `(.L_x_489) ;  /* 0x000121b27f007947 */ /* 0x000fea000b800000 */
[----:B------:R2:W3:Y:S02]  /*1560*/  SHFL.IDX PT, R5, R2, RZ, 0x181f ;  /* 0x00181fff02057589 */ /* 0x0004e400000e0000 */
.L_x_547:
[----:B------:R-:W-:Y:S05]  /*1570*/  BRA.DIV ~URZ, `(.L_x_490) ;  /* 0x000122027f007947 */ /* 0x000fea000b800000 */
[----:B-1----:R1:W4:Y:S02]  /*1580*/  SHFL.IDX PT, R4, R3, RZ, 0x181f ;  /* 0x00181fff03047589 */ /* 0x00232400000e0000 */
.L_x_548:
[----:B------:R-:W-:Y:S01]  /*1590*/  MOV R11, c[0x0][0x168] ;  /* 0x00005a00000b7a02 */ /* 0x000fe20000000f00 */
[----:B------:R-:W-:Y:S04]  /*15a0*/  BSSY B0, `(.L_x_491) ;  /* 0x000000b000007945 */ /* 0x000fe80003800000 */
[----:B------:R-:W-:-:S05]  /*15b0*/  IMAD R11, R11, c[0x0][0x2c4], RZ ;  /* 0x0000b1000b0b7a24 */ /* 0x000fca00078e02ff */
[----:B------:R-:W-:-:S13]  /*15c0*/  ISETP.GE.AND P0, PT, R0, R11, PT ;  /* 0x0000000b0000720c */ /* 0x000fda0003f06270 */
[----:B------:R-:W-:Y:S05]  /*15d0*/  @P0 BRA `(.L_x_492) ;  /* 0x0000007000000947 */ /* 0x000fea0003800000 */
[----:B------:R-:W5:Y:S02]  /*15e0*/  LDL.64 R6, [R1+0x28] ;  /* 0x0000280001067983 */ /* 0x000f640000100a00 */
[----:B----45:R-:W-:-:S04]  /*15f0*/  LEA R4, P0, R6, R4, 0x1 ;  /* 0x0000000406047211 */ /* 0x030fc800078008ff */
[----:B---3--:R-:W-:-:S05]  /*1600*/  LEA.HI.X R5, R6, R5, R7, 0x1, P0 ;  /* 0x0000000506057211 */ /* 0x008fca00000f0c07 */
[----:B------:R-:W-:Y:S01]  /*1610*/  @!PT LDS RZ, [RZ] ;  /* 0x00000000fffff984 */ /* 0x000fe20000000800 */
[----:B------:R-:W-:Y:S01]  /*1620*/  @!PT LDS RZ, [RZ] ;  /* 0x00000000fffff984 */ /* 0x000fe20000000800 */
[----:B------:R-:W-:Y:S01]  /*1630*/  @!PT LDS RZ, [RZ] ;  /* 0x00000000fffff984 */ /* 0x000fe20000000800 */
[----:B------:R3:W-:Y:S04]  /*1640*/  LDGSTS.E.BYPASS.LTC128B.128 [R246+0x7100], [R4.64], !P2 ;  /* 0x0710000004f67fae */ /* 0x0007e8000d101d48 */
.L_x_492:
[----:B------:R-:W-:Y:S05]  /*1650*/  BSYNC B0 ;  /* 0x0000000000007941 */ /* 0x000fea0003800000 */
.L_x_491:
[----:B------:R-:W-:Y:S05]  /*1660*/  BRA.DIV ~URZ, `(.L_x_493) ;  /* 0x000121827f007947 */ /* 0x000fea000b800000 */
[----:B------:R1:W2:Y:S04]  /*1670*/  SHFL.IDX PT, R6, R2, 0x1, 0x181f ;  /* 0x00381f0002067f89 */ /* 0x0002a800000e0000 */
[----:B---34-:R1:W3:Y:S02]  /*1680*/  SHFL.IDX PT, R4, R3, 0x1, 0x181f ;  /* 0x00381f0003047f89 */ /* 0x0182e400000e0000 */
.L_x_549:
[----:B------:R-:W-:Y:S01]  /*1690*/  IADD3 R5, R0, 0x10, RZ ;  /* 0x0000001000057810 */ /* 0x000fe20007ffe0ff */
[----:B------:R-:W-:Y:S03]  /*16a0*/  BSSY B0, `(.L_x_494) ;  /* 0x000000a000007945 */ /* 0x000fe60003800000 */
[----:B------:R-:W-:-:S13]  /*16b0*/  ISETP.GE.AND P0, PT, R5, R11, PT ;  /* 0x0000000b0500720c */ /* 0x000fda0003f06270 */
[----:B------:R-:W-:Y:S05]  /*16c0*/  @P0 BRA `(.L_x_495) ;  /* 0x0000007000000947 */ /* 0x000fea0003800000 */
[----:B------:R-:W4:Y:S02]  /*16d0*/  LDL.64 R8, [R1+0x28] ;  /* 0x0000280001087983 */ /* 0x000f240000100a00 */
[----:B---34-:R-:W-:-:S04]  /*16e0*/  LEA R4, P0, R8, R4, 0x1 ;  /* 0x0000000408047211 */ /* 0x018fc800078008ff */
[----:B--2---:R-:W-:-:S05]  /*16f0*/  LEA.HI.X R5, R8, R6, R9, 0x1, P0 ;  /* 0x0000000608057211 */ /* 0x004fca00000f0c09 */
[----:B------:R-:W-:Y:S01]  /*1700*/  @!PT LDS RZ, [RZ] ;  /* 0x00000000fffff984 */ /* 0x000fe20000000800 */
[----:B------:R-:W-:Y:S01]  /*1710*/  @!PT LDS RZ, [RZ] ;  /* 0x00000000fffff984 */ /* 0x000fe20000000800 */
[----:B------:R-:W-:Y:S01]  /*1720*/  @!PT LDS RZ, [RZ] ;  /* 0x00000000fffff984 */ /* 0x000fe20000000800 */
[----:B------:R2:W-:Y:S04]  /*1730*/  LDGSTS.E.BYPASS.LTC128B.128 [R246+0x7900], [R4.64], !P2 ;  /* 0x0790000004f67fae */ /* 0x0005e8000d101d48 */
.L_x_495:
[----:B------:R-:W-:Y:S05]  /*1740*/  BSYNC B0 ;  /* 0x0000000000007941 */ /* 0x000fea0003800000 */
.L_x_494:
[----:B------:R-:W-:Y:S05]  /*1750*/  BRA.DIV ~URZ, `(.L_x_496) ;  /* 0x000121627f007947 */ /* 0x000fea000b800000 */
[----:B--2---:R2:W4:Y:S02]  /*1760*/  SHFL.IDX PT, R6, R2, 0x2, 0x181f ;  /* 0x00581f0002067f89 */ /* 0x00452400000e0000 */
.L_x_550:
[----:B------:R-:W-:Y:S05]  /*1770*/  BRA.DIV ~URZ, `(.L_x_497) ;  /* 0x000121b27f007947 */ /* 0x000fea000b800000 */
[----:B---3--:R3:W1:Y:S02]  /*1780*/  SHFL.IDX PT, R4, R3, 0x2, 0x181f ;  /* 0x00581f0003047f89 */ /* 0x00866400000e0000 */
.L_x_551:
[----:B------:R-:W-:Y:S01]  /*1790*/  IADD3 R5, R0, 0x20, RZ ;  /* 0x0000002000057810 */ /* 0x000fe20007ffe0ff */
[----:B------:R-:W-:Y:S03]  /*17a0*/  BSSY B0, `(.L_x_498) ;  /* 0x000000a000007945 */ /* 0x000fe60003800000 */
[----:B------:R-:W-:-:S13]  /*17b0*/  ISETP.GE.AND P0, PT, R5, R11, PT ;  /* 0x0000000b0500720c */ /* 0x000fda0003f06270 */
[----:B------:R-:W-:Y:S05]  /*17c0*/  @P0 BRA `(.L_x_499) ;  /* 0x0000007000000947 */ /* 0x000fea0003800000 */
[----:B------:R-:W5:Y:S02]  /*17d0*/  LDL.64 R8, [R1+0x28] ;  /* 0x0000280001087983 */ /* 0x000f640000100a00 */
[----:B-1---5:R-:W-:-:S04]  /*17e0*/  LEA R4, P0, R8, R4, 0x1 ;  /* 0x0000000408047211 */ /* 0x022fc800078008ff */
[----:B----4-:R-:W-:-:S05]  /*17f0*/  LEA.HI.X R5, R8, R6, R9, 0x1, P0 ;  /* 0x0000000608057211 */ /* 0x010fca00000f0c09 */
[----:B------:R-:W-:Y:S01]  /*1800*/  @!PT LDS RZ, [RZ] ;  /* 0x00000000fffff984 */ /* 0x000fe20000000800 */
[----:B------:R-:W-:Y:S01]  /*1810*/  @!PT LDS RZ, [RZ] ;  /* 0x00000000fffff984 */ /* 0x000fe20000000800 */
[----:B------:R-:W-:Y:S01]  /*1820*/  @!PT LDS RZ, [RZ] ;  /* 0x00000000fffff984 */ /* 0x000fe20000000800 */
[----:B------:R1:W-:Y:S04]  /*1830*/  LDGSTS.E.BYPASS.LTC128B.128 [R246+0x8100], [R4.64], !P2 ;  /* 0x0810000004f67fae */ /* 0x0003e8000d101d48 */
.L_x_499:
[----:B------:R-:W-:Y:S05]  /*1840*/  BSYNC B0 ;  /* 0x0000000000007941 */ /* 0x000fea0003800000 */
.L_x_498:
[----:B------:R-:W-:Y:S05]  /*1850*/  BRA.DIV ~URZ, `(.L_x_500) ;  /* 0x000121427f007947 */ /* 0x000fea000b800000 */
[----:B----4-:R4:W2:Y:S04]  /*1860*/  SHFL.IDX PT, R6, R2, 0x3, 0x181f ;  /* 0x00781f0002067f89 */ /* 0x0108a800000e0000 */
[----:B-1----:R4:W1:Y:S02]  /*1870*/  SHFL.IDX PT, R4, R3, 0x3, 0x181f ;  /* 0x00781f0003047f89 */ /* 0x00286400000e0000 */
.L_x_552:
[----:B------:R-:W-:Y:S01]  /*1880*/  IADD3 R5, R0, 0x30, RZ ;  /* 0x0000003000057810 */ /* 0x000fe20007ffe0ff */
[----:B------:R-:W-:Y:S03]  /*1890*/  BSSY B0, `(.L_x_501) ;  /* 0x000000a000007945 */ /* 0x000fe60003800000 */
[----:B------:R-:W-:-:S13]  /*18a0*/  ISETP.GE.AND P0, PT, R5, R11, PT ;  /* 0x0000000b0500720c */ /* 0x000fda0003f06270 */
[----:B------:R-:W-:Y:S05]  /*18b0*/  @P0 BRA `(.L_x_502) ;  /* 0x0000007000000947 */ /* 0x000fea0003800000 */
[----:B------:R-:W5:Y:S02]  /*18c0*/  LDL.64 R8, [R1+0x28] ;  /* 0x0000280001087983 */ /* 0x000f640000100a00 */
[----:B-1---5:R-:W-:-:S04]  /*18d0*/  LEA R4, P0, R8, R4, 0x1 ;  /* 0x0000000408047211 */ /* 0x022fc800078008ff */
[----:B--2---:R-:W-:-:S05]  /*18e0*/  LEA.HI.X R5, R8, R6, R9, 0x1, P0 ;  /* 0x0000000608057211 */ /* 0x004fca00000f0c09 */
[----:B------:R-:W-:Y:S01]  /*18f0*/  @!PT LDS RZ, [RZ] ;  /* 0x00000000fffff984 */ /* 0x000fe20000000800 */
[----:B------:R-:W-:Y:S01]  /*1900*/  @!PT LDS RZ, [RZ] ;  /* 0x00000000fffff984 */ /* 0x000fe20000000800 */
[----:B------:R-:W-:Y:S01]  /*1910*/  @!PT LDS RZ, [RZ] ;  /* 0x00000000fffff984 */ /* 0x000fe20000000800 */
[----:B------:R1:W-:Y:S04]  /*1920*/  LDGSTS.E.BYPASS.LTC128B.128 [R246+0x8900], [R4.64], !P2 ;  /* 0x0890000004f67fae */ /* 0x0003e8000d101d48 */
.L_x_502:
[----:B------:R-:W-:Y:S05]  /*1930*/  BSYNC B0 ;  /* 0x0000000000007941 */ /* 0x000fea0003800000 */
.L_x_501:
[----:B------:R-:W-:Y:S05]  /*1940*/  BRA.DIV ~URZ, `(.L_x_503) ;  /* 0x000121227f007947 */ /* 0x000fea000b800000 */
[----:B--2---:R2:W3:Y:S02]  /*1950*/  SHFL.IDX PT, R6, R2, 0x4, 0x181f ;  /* 0x00981f0002067f89 */ /* 0x0044e400000e0000 */
.L_x_553:
[----:B------:R-:W-:Y:S05]  /*1960*/  BRA.DIV ~URZ, `(.L_x_504) ;  /* 0x000121727f007947 */ /* 0x000fea000b800000 */
[----:B-1----:R1:W2:Y:S02]  /*1970*/  SHFL.IDX PT, R4, R3, 0x4, 0x181f ;  /* 0x00981f0003047f89 */ /* 0x0022a400000e0000 */
.L_x_554:
[----:B------:R-:W-:Y:S01]  /*1980*/  IADD3 R5, R0, 0x40, RZ ;  /* 0x0000004000057810 */ /* 0x000fe20007ffe0ff */
[----:B------:R-:W-:Y:S03]  /*1990*/  BSSY B0, `(.L_x_505) ;  /* 0x000000a000007945 */ /* 0x000fe60003800000 */
[----:B------:R-:W-:-:S13]  /*19a0*/  ISETP.GE.AND P0, PT, R5, R11, PT ;  /* 0x0000000b0500720c */ /* 0x000fda0003f06270 */
[----:B------:R-:W-:Y:S05]  /*19b0*/  @P0 BRA `(.L_x_506) ;  /* 0x0000007000000947 */ /* 0x000fea0003800000 */
[----:B------:R-:W5:Y:S02]  /*19c0*/  LDL.64 R8, [R1+0x28] ;  /* 0x0000280001087983 */ /* 0x000f640000100a00 */
[----:B--2--5:R-:W-:-:S04]  /*19d0*/  LEA R4, P0, R8, R4, 0x1 ;  /* 0x0000000408047211 */ /* 0x024fc800078008ff */
[----:B---3--:R-:W-:-:S05]  /*19e0*/  LEA.HI.X R5, R8, R6, R9, 0x1, P0 ;  /* 0x0000000608057211 */ /* 0x008fca00000f0c09 */
[----:B------:R-:W-:Y:S01]  /*19f0*/  @!PT LDS RZ, [RZ] ;  /* 0x00000000fffff984 */ /* 0x000fe20000000800 */
[----:B------:R-:W-:Y:S01]  /*1a00*/  @!PT LDS RZ, [RZ] ;  /* 0x00000000fffff984 */ /* 0x000fe20000000800 */
[----:B------:R-:W-:Y:S01]  /*1a10*/  @!PT LDS RZ, [RZ] ;  /* 0x00000000fffff984 */ /* 0x000fe20000000800 */
[----:B------:R2:W-:Y:S04]  /*1a20*/  LDGSTS.E.BYPASS.LTC128B.128 [R246+0x9100], [R4.64], !P2 ;  /* 0x0910000004f67fae */ /* 0x0005e8000d101d48 */
.L_x_506:
[----:B------:R-:W-:Y:S05]  /*1a30*/  BSYNC B0 ;  /* 0x0000000000007941 */ /* 0x000fea0003800000 */
.L_x_505:
[----:B------:R-:W-:Y:S05]  /*1a40*/  BRA.DIV ~URZ, `(.L_x_507) ;  /* 0x000121027f007947 */ /* 0x000fea000b800000 */
[----:B---3--:R3:W1:Y:S04]  /*1a50*/  SHFL.IDX PT, R6, R2, 0x5, 0x181f ;  /* 0x00b81f0002067f89 */ /* 0x00866800000e0000 */
[----:B--2---:R3:W2:Y:S02]  /*1a60*/  SHFL.IDX PT, R4, R3, 0x5, 0x181f ;  /* 0x00b81f0003047f89 */ /* 0x0046a400000e0000 */
.L_x_555:
[----:B------:R-:W-:Y:S01]  /*1a70*/  IADD3 R5, R0, 0x50, RZ ;  /* 0x0000005000057810 */ /* 0x000fe20007ffe0ff */
[----:B------:R-:W-:Y:S03]  /*1a80*/  BSSY B0, `(.L_x_508) ;  /* 0x000000a000007945 */ /* 0x000fe60003800000 */
[----:B------:R-:W-:-:S13]  /*1a90*/  ISETP.GE.AND P0, PT, R5, R11, PT ;  /* 0x0000000b0500720c */ /* 0x000fda0003f06270 */
[----:B------:R-:W-:Y:S05]  /*1aa0*/  @P0 BRA `(.L_x_509) ;  /* 0x0000007000000947 */ /* 0x000fea0003800000 */
[----:B------:R-:W5:Y:S02]  /*1ab0*/  LDL.64 R8, [R1+0x28] ;  /* 0x0000280001087983 */ /* 0x000f640000100a00 */
[----:B--2--5:R-:W-:-:S04]  /*1ac0*/  LEA R4, P0, R8, R4, 0x1 ;  /* 0x0000000408047211 */ /* 0x024fc800078008ff */
[----:B-1----:R-:W-:-:S05]  /*1ad0*/  LEA.HI.X R5, R8, R6, R9, 0x1, P0 ;  /* 0x0000000608057211 */ /* 0x002fca00000f0c09 */
[----:B------:R-:W-:Y:S01]  /*1ae0*/  @!PT LDS RZ, [RZ] ;  /* 0x00000000fffff984 */ /* 0x000fe20000000800 */
[----:B------:R-:W-:Y:S01]  /*1af0*/  @!PT LDS RZ, [RZ] ;  /* 0x00000000fffff984 */ /* 0x000fe20000000800 */
[----:B------:R-:W-:Y:S01]  /*1b00*/  @!PT LDS RZ, [RZ] ;  /* 0x00000000fffff984 */ /* 0x000fe20000000800 */
[----:B------:R1:W-:Y:S04]  /*1b10*/  LDGSTS.E.BYPASS.LTC128B.128 [R246+0x9900], [R4.64], !P2 ;  /* 0x0990000004f67fae */ /* 0x0003e8000d101d48 */
.L_x_509:
[----:B------:R-:W-:Y:S05]  /*1b20*/  BSYNC B0 ;  /* 0x0000000000007941 */ /* 0x000fea0003800000 */
.L_x_508:
[----:B------:R-:W-:Y:S05]  /*1b30*/  BRA.DIV ~URZ, `(.L_x_510) ;  /* 0x000120e27f007947 */ /* 0x000fea000b800000 */
[----:B-1----:R1:W3:Y:S02]  /*1b40*/  SHFL.IDX PT, R6, R2, 0x6, 0x181f ;  /* 0x00d81f0002067f89 */ /* 0x0022e400000e0000 */
.L_x_556:
[----:B------:R-:W-:Y:S05]  /*1b50*/  BRA.DIV ~URZ, `(.L_x_511) ;  /* 0x000121327f007947 */ /* 0x000fea000b800000 */
[----:B--2---:R2:W1:Y:S02]  /*1b60*/  SHFL.IDX PT, R4, R3, 0x6, 0x181f ;  /* 0x00d81f0003047f89 */ /* 0x00446400000e0000 */
.L_x_557:
[----:B------:R-:W-:Y:S01]  /*1b70*/  IADD3 R5, R0, 0x60, RZ ;  /* 0x0000006000057810 */ /* 0x000fe20007ffe0ff */
[----:B------:R-:W-:Y:S03]  /*1b80*/  BSSY B0, `(.L_x_512) ;  /* 0x000000a000007945 */ /* 0x000fe60003800000 */
[----:B------:R-:W-:-:S13]  /*1b90*/  ISETP.GE.AND P0, PT, R5, R11, PT ;  /* 0x0000000b0500720c */ /* 0x000fda0003f06270 */
[----:B------:R-:W-:Y:S05]  /*1ba0*/  @P0 BRA `(.L_x_513) ;  /* 0x0000007000000947 */ /* 0x000fea0003800000 */
[----:B------:R-:W5:Y:S02]  /*1bb0*/  LDL.64 R8, [R1+0x28] ;  /* 0x0000280001087983 */ /* 0x000f640000100a00 */
[----:B-1---5:R-:W-:-:S04]  /*1bc0*/  LEA R4, P0, R8, R4, 0x1 ;  /* 0x0000000408047211 */ /* 0x022fc800078008ff */
[----:B---3--:R-:W-:-:S05]  /*1bd0*/  LEA.HI.X R5, R8, R6, R9, 0x1, P0 ;  /* 0x0000000608057211 */ /* 0x008fca00000f0c09 */
[----:B------:R-:W-:Y:S01]  /*1be0*/  @!PT LDS RZ, [RZ] ;  /* 0x00000000fffff984 */ /* 0x000fe20000000800 */
[----:B------:R-:W-:Y:S01]  /*1bf0*/  @!PT LDS RZ, [RZ] ;  /* 0x00000000fffff984 */ /* 0x000fe20000000800 */
[----:B------:R-:W-:Y:S01]  /*1c00*/  @!PT LDS RZ, [RZ] ;  /* 0x00000000fffff984 */ /* 0x000fe20000000800 */
[----:B------:R1:W-:Y:S04]  /*1c10*/  LDGSTS.E.BYPASS.LTC128B.128 [R246+0xa100], [R4.64], !P2 ;  /* 0x0a10000004f67fae */ /* 0x0003e8000d101d48 */
.L_x_513:
[----:B------:R-:W-:Y:S05]  /*1c20*/  BSYNC B0 ;  /* 0x0000000000007941 */ /* 0x000fea0003800000 */
.L_x_512:
[----:B------:R-:W-:Y:S05]  /*1c30*/  BRA.DIV ~URZ, `(.L_x_514) ;  /* 0x000120c27f007947 */ /* 0x000fea000b800000 */
[----:B-1----:R1:W2:Y:S04]  /*1c40*/  SHFL.IDX PT, R4, R2, 0x7, 0x181f ;  /* 0x00f81f0002047f89 */ /* 0x0022a800000e0000 */
[----:B--234-:R-:W2:Y:S02]  /*1c50*/  SHFL.IDX PT, R3, R3, 0x7, 0x181f ;  /* 0x00f81f0003037f89 */ /* 0x01cea400000e0000 */
.L_x_558:
[----:B------:R-:W3:Y:S04]  /*1c60*/  LDL.64 R136, [R1+0x28] ;  /* 0x0000280001887983 */ /* 0x000ee80000100a00 */
[----:B------:R-:W4:Y:S01]  /*1c70*/  LDL R225, [R1+0x4] ;  /* 0x0000040001e17983 */ /* 0x000f220000100800 */
[----:B------:R-:W-:-:S04]  /*1c80*/  IADD3 R0, R0, 0x70, RZ ;  /* 0x0000007000007810 */ /* 0x000fc80007ffe0ff */
[----:B------:R-:W-:-:S13]  /*1c90*/  ISETP.GE.AND P1, PT, R0, R11, PT ;  /* 0x0000000b0000720c */ /* 0x000fda0003f26270 */
[C---:B-123--:R-:W-:Y:S02]  /*1ca0*/  @!P1 LEA R2, P0, R136.reuse, R3, 0x1 ;  /* 0x0000000388029211 */ /* 0x04efe400078008ff */
[C---:B------:R-:W-:Y:S02]  /*1cb0*/  ISETP.GE.AND P6, PT, R136.reuse, c[0x0][0x1d4], PT ;  /* 0x0000750088007a0c */ /* 0x040fe40003fc6270 */
[----:B------:R-:W-:Y:S02]  /*1cc0*/  @!P1 LEA.HI.X R3, R136, R4, R137, 0x1, P0 ;  /* 0x0000000488039211 */ /* 0x000fe400000f0c89 */
[----:B----4-:R-:W-:-:S03]  /*1cd0*/  IADD3 R20, R225, -0x1, RZ ;  /* 0xffffffffe1147810 */ /* 0x010fc60007ffe0ff */
[----:B------:R-:W-:Y:S01]  /*1ce0*/  @!PT LDS RZ, [RZ] ;  /* 0x00000000fffff984 */ /* 0x000fe20000000800 */
[----:B------:R-:W-:Y:S01]  /*1cf0*/  @!PT LDS RZ, [RZ] ;  /* 0x00000000fffff984 */ /* 0x000fe20000000800 */
[----:B------:R-:W-:Y:S01]  /*1d00*/  @!PT LDS RZ, [RZ] ;  /* 0x00000000fffff984 */ /* 0x000fe20000000800 */
[----:B------:R1:W-:Y:S04]  /*1d10*/  @!P1 LDGSTS.E.BYPASS.LTC128B.128 [R246+0xa900], [R2.64], !P2 ;  /* 0x0a90000002f69fae */ /* 0x0003e8000d101d48 */
[----:B------:R-:W0:Y:S01]  /*1d20*/  LDGDEPBAR ;  /* 0x00000000000079af */ /* 0x000e220000000000 */
[----:B------:R-:W-:Y:S02]  /*1d30*/  WARPSYNC 0xffffffff ;  /* 0xffffffff00007948 */ /* 0x000fe40003800000 */
[----:B------:R-:W2:Y:S04]  /*1d40*/  LDL R5, [R1+0x48] ;  /* 0x0000480001057983 */ /* 0x000ea80000100800 */
[----:B------:R-:W3:Y:S04]  /*1d50*/  LDL.64 R6, [R1+0x38] ;  /* 0x0000380001067983 */ /* 0x000ee80000100a00 */
[----:B------:R-:W4:Y:S04]  /*1d60*/  LDL R23, [R1+0x4c] ;  /* 0x00004c0001177983 */ /* 0x000f280000100800 */
[----:B------:R-:W5:Y:S04]  /*1d70*/  LDL.64 R138, [R1+0x40] ;  /* 0x00004000018a7983 */ /* 0x000f680000100a00 */
[----:B------:R-:W1:Y:S01]  /*1d80*/  S2R R9, SR_TID.X ;  /* 0x0000000000097919 */ /* 0x000e620000002100 */
[----:B------:R-:W-:Y:S01]  /*1d90*/  IMAD.MOV.U32 R204, RZ, RZ, -0x70 ;  /* 0xffffff90ffcc7424 */ /* 0x000fe200078e00ff */
[----:B------:R-:W-:Y:S01]  /*1da0*/  SHF.R.S32.HI R21, RZ, 0x1f, R20 ;  /* 0x0000001fff157819 */ /* 0x000fe20000011414 */
[----:B-1----:R-:W-:Y:S01]  /*1db0*/  IMAD.WIDE.U32 R2, R20, c[0x0][0x1e0], RZ ;  /* 0x0000780014027a25 */ /* 0x002fe200078e00ff */
[----:B------:R-:W-:-:S03]  /*1dc0*/  ULDC.64 UR4, c[0x0][0x208] ;  /* 0x0000820000047ab9 */ /* 0x000fc60000000a00 */
[----:B------:R-:W-:Y:S02]  /*1dd0*/  IMAD R204, R225, R204, 0x70 ;  /* 0x00000070e1cc7424 */ /* 0x000fe400078e02cc */
[----:B------:R-:W-:Y:S01]  /*1de0*/  IMAD R0, R21, c[0x0][0x1e0], RZ ;  /* 0x0000780015007a24 */ /* 0x000fe200078e02ff */
[----:B------:R-:W-:-:S04]  /*1df0*/  SHF.R.S32.HI R8, RZ, 0x1f, R9 ;  /* 0x0000001fff087819 */ /* 0x000fc80000011409 */
[----:B------:R-:W-:-:S04]  /*1e00*/  LEA.HI R8, R8, R9, RZ, 0x3 ;  /* 0x0000000908087211 */ /* 0x000fc800078f18ff */
[----:B------:R-:W-:-:S04]  /*1e10*/  SHF.R.S32.HI R8, RZ, 0x3, R8 ;  /* 0x00000003ff087819 */ /* 0x000fc80000011408 */
[----:B------:R-:W-:Y:S01]  /*1e20*/  IADD3 R22, R204, c[0x0][0x1d0], -R8 ;  /* 0x00007400cc167a10 */ /* 0x000fe20007ffe808 */
[----:B------:R-:W-:-:S03]  /*1e30*/  IMAD R0, R20, c[0x0][0x1e4], R0 ;  /* 0x0000790014007a24 */ /* 0x000fc600078e0200 */
[C---:B------:R-:W-:Y:S02]  /*1e40*/  ISETP.GE.AND P3, PT, R22.reuse, 0x1, PT ;  /* 0x000000011600780c */ /* 0x040fe40003f66270 */
[----:B------:R-:W-:Y:S01]  /*1e50*/  ISETP.GE.AND P2, PT, R22, 0x11, PT ;  /* 0x000000111600780c */ /* 0x000fe20003f46270 */
[----:B------:R-:W-:Y:S02]  /*1e60*/  IMAD.IADD R0, R3, 0x1, R0 ;  /* 0x0000000103007824 */ /* 0x000fe400078e0200 */
[----:B------:R-:W-:Y:S02]  /*1e70*/  IMAD.MOV.U32 R205, RZ, RZ, c[0x0][0x1e0] ;  /* 0x00007800ffcd7624 */ /* 0x000fe400078e00ff */
[----:B------:R-:W-:Y:S01]  /*1e80*/  IMAD R0, R0, 0x70, RZ ;  /* 0x0000007000007824 */ /* 0x000fe200078e02ff */
[----:B------:R-:W-:Y:S01]  /*1e90*/  ISETP.GE.AND P0, PT, R22, 0x21, PT ;  /* 0x000000211600780c */ /* 0x000fe20003f06270 */
[----:B------:R-:W-:Y:S02]  /*1ea0*/  IMAD.MOV.U32 R224, RZ, RZ, c[0x0][0x1e4] ;  /* 0x00007900ffe07624 */ /* 0x000fe400078e00ff */
[----:B------:R-:W-:-:S04]  /*1eb0*/  IMAD.WIDE.U32 R10, R205, 0x20, RZ ;  /* 0x00000020cd0a7825 */ /* 0x000fc800078e00ff */
[----:B------:R-:W-:Y:S01]  /*1ec0*/  IMAD.SHL.U32 R8, R224, 0x20, RZ ;  /* 0x00000020e0087824 */ /* 0x000fe200078e00ff */
[----:B------:R-:W-:Y:S02]  /*1ed0*/  USHF.L.U32 UR7, UR4, 0x5, URZ ;  /* 0x0000000504077899 */ /* 0x000fe4000800063f */
[----:B------:R-:W-:Y:S02]  /*1ee0*/  UMOV UR6, 0x5 ;  /* 0x0000000500067882 */ /* 0x000fe40000000000 */
[----:B------:R-:W-:Y:S01]  /*1ef0*/  USHF.L.U64.HI UR5, UR4, UR6, UR5 ;  /* 0x0000000604057299 */ /* 0x000fe20008010205 */
[----:B------:R-:W-:Y:S01]  /*1f00*/  BAR.SYNC.DEFER_BLOCKING 0x0 ;  /* 0x0000000000007b1d */ /* 0x000fe20000010000 */
[----:B--2---:R-:W-:Y:S02]  /*1f10*/  IMAD.MOV.U32 R207, RZ, RZ, R5 ;  /* 0x000000ffffcf7224 */ /* 0x004fe400078e0005 */
[----:B---3--:R-:W-:-:S04]  /*1f20*/  IMAD.MOV.U32 R206, RZ, RZ, R6 ;  /* 0x000000ffffce7224 */ /* 0x008fc800078e0006 */
[----:B------:R-:W-:-:S04]  /*1f30*/  IMAD.WIDE.U32 R2, R2, 0x70, R206 ;  /* 0x0000007002027825 */ /* 0x000fc800078e00ce */
[----:B------:R-:W-:Y:S01]  /*1f40*/  IMAD.IADD R3, R3, 0x1, R0 ;  /* 0x0000000103037824 */ /* 0x000fe200078e0200 */
[C---:B------:R-:W-:Y:S02]  /*1f50*/  @P3 LEA R6, P5, R2.reuse, c[0x0][0x1c8], 0x1 ;  /* 0x0000720002063a11 */ /* 0x040fe400078a08ff */
[C---:B------:R-:W-:Y:S02]  /*1f60*/  @P2 LEA R0, P1, R205.reuse, R2, 0x4 ;  /* 0x00000002cd002211 */ /* 0x040fe400078220ff */
[----:B------:R-:W-:Y:S02]  /*1f70*/  @P3 LEA.HI.X R7, R2, c[0x0][0x1cc], R3, 0x1, P5 ;  /* 0x0000730002073a11 */ /* 0x000fe400028f0c03 */
[C---:B------:R-:W-:Y:S02]  /*1f80*/  @P2 LEA R4, P5, R0.reuse, c[0x0][0x1c8], 0x1 ;  /* 0x0000720000042a11 */ /* 0x040fe400078a08ff */
[----:B------:R-:W-:Y:S01]  /*1f90*/  @P2 LEA.HI.X R5, R205, R3, R224, 0x4, P1 ;  /* 0x00000003cd052211 */ /* 0x000fe200008f24e0 */
[----:B------:R-:W-:Y:S01]  /*1fa0*/  @!PT LDS RZ, [RZ] ;  /* 0x00000000fffff984 */ /* 0x000fe20000000800 */
[----:B------:R-:W-:Y:S01]  /*1fb0*/  @!PT LDS RZ, [RZ] ;  /* 0x00000000fffff984 */ /* 0x000fe20000000800 */
[----:B------:R-:W-:Y:S01]  /*1fc0*/  @!PT LDS RZ, [RZ] ;  /* 0x00000000fffff984 */ /* 0x000fe20000000800 */
[----:B------:R1:W-:Y:S03]  /*1fd0*/  @P3 LDGSTS.E.BYPASS.LTC128B.128 [R246+0x3900], [R6.64], !P6 ;  /* 0x0390000006f63fae */ /* 0x0003e6000f101d48 */
[----:B------:R-:W-:-:S02]  /*1fe0*/  @P2 LEA.HI.X R5, R0, c[0x0][0x1cc], R5, 0x1, P5 ;  /* 0x0000730000052a11 */ /* 0x000fc400028f0c05 */
[----:B------:R-:W-:Y:S02]  /*1ff0*/  ISETP.GE.AND P5, PT, R22, 0x31, PT ;  /* 0x000000311600780c */ /* 0x000fe40003fa6270 */
[----:B------:R-:W-:Y:S01]  /*2000*/  @P0 IADD3 R9, P1, R2, R10, RZ ;  /* 0x0000000a02090210 */ /* 0x000fe20007f3e0ff */
[----:B------:R2:W-:Y:S03]  /*2010*/  @P2 LDGSTS.E.BYPASS.LTC128B.128 [R246+0x4100], [R4.64], !P6 ;  /* 0x0410000004f62fae */ /* 0x0005e6000f101d48 */
[----:B------:R-:W-:Y:S02]  /*2020*/  @P0 IADD3.X R0, R3, R11, R8, P1, !PT ;  /* 0x0000000b03000210 */ /* 0x000fe40000ffe408 */
[----:B------:R-:W-:Y:S02]  /*2030*/  @P0 LEA R8, P1, R9, c[0x0][0x1c8], 0x1 ;  /* 0x0000720009080a11 */ /* 0x000fe400078208ff */
[----:B------:R-:W-:-:S02]  /*2040*/  ISETP.GE.AND P3, PT, R22, 0x41, PT ;  /* 0x000000411600780c */ /* 0x000fc40003f66270 */
[----:B------:R-:W-:Y:S01]  /*2050*/  @P0 LEA.HI.X R9, R9, c[0x0][0x1cc], R0, 0x1, P1 ;  /* 0x0000730009090a11 */ /* 0x000fe200008f0c00 */
[----:B------:R-:W-:Y:S01]  /*2060*/  @P5 IMAD R0, R224, 0x30, RZ ;  /* 0x00000030e0005824 */ /* 0x000fe200078e02ff */
[----:B------:R-:W-:-:S03]  /*2070*/  ISETP.GE.AND P2, PT, R22, 0x51, PT ;  /* 0x000000511600780c */ /* 0x000fc60003f46270 */
[----:B------:R3:W-:Y:S01]  /*2080*/  @P0 LDGSTS.E.BYPASS.LTC128B.128 [R246+0x4900], [R8.64], !P6 ;  /* 0x0490000008f60fae */ /* 0x0007e2000f101d48 */
[----:B------:R-:W-:Y:S01]  /*2090*/  ISETP.GE.AND P1, PT, R22, 0x61, PT ;  /* 0x000000611600780c */ /* 0x000fe20003f26270 */
[----:B--2---:R-:W-:-:S04]  /*20a0*/  @P5 IMAD.WIDE.U32 R4, R205, 0x30, R2 ;  /* 0x00000030cd045825 */ /* 0x004fc800078e0002 */
[----:B------:R-:W-:Y:S01]  /*20b0*/  @P5 IMAD.IADD R0, R5, 0x1, R0 ;  /* 0x0000000105005824 */ /* 0x000fe200078e0200 */
[----:B------:R-:W-:-:S03]  /*20c0*/  @P5 LEA R10, P0, R4, c[0x0][0x1c8], 0x1 ;  /* 0x00007200040a5a11 */ /* 0x000fc600078008ff */
[----:B------:R-:W-:Y:S01]  /*20d0*/  @P2 IMAD.MOV.U32 R5, RZ, RZ, R3 ;  /* 0x000000ffff052224 */ /* 0x000fe200078e0003 */
[----:B------:R-:W-:Y:S02]  /*20e0*/  @P5 LEA.HI.X R11, R4, c[0x0][0x1cc], R0, 0x1, P0 ;  /* 0x00007300040b5a11 */ /* 0x000fe400000f0c00 */
[C---:B------:R-:W-:Y:S01]  /*20f0*/  @P3 LEA R0, P0, R205.reuse, R2, 0x6 ;  /* 0x00000002cd003211 */ /* 0x040fe200078030ff */
[----:B------:R-:W-:Y:S02]  /*2100*/  @P2 IMAD.MOV.U32 R4, RZ, RZ, R2 ;  /* 0x000000ffff042224 */ /* 0x000fe400078e0002 */
[----:B-1----:R-:W-:Y:S01]  /*2110*/  @P2 IMAD R7, R224, 0x50, RZ ;  /* 0x00000050e0072824 */ /* 0x002fe200078e02ff */
[C---:B------:R-:W-:Y:S01]  /*2120*/  @P3 LEA.HI.X R6, R205.reuse, R3, R224, 0x6, P0 ;  /* 0x00000003cd063211 */ /* 0x040fe200000f34e0 */
[----:B------:R-:W-:Y:S01]  /*2130*/  @P2 IMAD.WIDE.U32 R4, R205, 0x50, R4 ;  /* 0x00000050cd042825 */ /* 0x000fe200078e0004 */
[C---:B---3--:R-:W-:Y:S01]  /*2140*/  @P3 LEA R8, P0, R0.reuse, c[0x0][0x1c8], 0x1 ;  /* 0x0000720000083a11 */ /* 0x048fe200078008ff */
[----:B------:R1:W-:Y:S03]  /*2150*/  @P5 LDGSTS.E.BYPASS.LTC128B.128 [R246+0x5100], [R10.64], !P6 ;  /* 0x051000000af65fae */ /* 0x0003e6000f101d48 */
[----:B------:R-:W-:Y:S01]  /*2160*/  @P3 LEA.HI.X R9, R0, c[0x0][0x1cc], R6, 0x1, P0 ;  /* 0x0000730000093a11 */ /* 0x000fe200000f0c06 */
[----:B------:R-:W-:Y:S01]  /*2170*/  @P2 IMAD.IADD R0, R5, 0x1, R7 ;  /* 0x0000000105002824 */ /* 0x000fe200078e0207 */
[----:B------:R-:W-:Y:S01]  /*2180*/  @P2 LEA R6, P0, R4, c[0x0][0x1c8], 0x1 ;  /* 0x0000720004062a11 */ /* 0x000fe200078008ff */
[----:B------:R-:W-:-:S02]  /*2190*/  @P1 IMAD R12, R224, 0x60, RZ ;  /* 0x00000060e00c1824 */ /* 0x000fc400078e02ff */
[----:B------:R-:W-:Y:S01]  /*21a0*/  @P1 IMAD.WIDE.U32 R2, R205, 0x60, R2 ;  /* 0x00000060cd021825 */ /* 0x000fe200078e0002 */
[----:B------:R-:W-:Y:S01]  /*21b0*/  @P2 LEA.HI.X R7, R4, c[0x0][0x1cc], R0, 0x1, P0 ;  /* 0x0000730004072a11 */ /* 0x000fe200000f0c00 */
[----:B------:R1:W-:Y:S02]  /*21c0*/  @P3 LDGSTS.E.BYPASS.LTC128B.128 [R246+0x5900], [R8.64], !P6 ;  /* 0x0590000008f63fae */ /* 0x0003e4000f101d48 */
[----:B------:R-:W-:Y:S01]  /*21d0*/  @P1 IMAD.IADD R0, R3, 0x1, R12 ;  /* 0x0000000103001824 */ /* 0x000fe200078e020c */
[C---:B------:R-:W-:Y:S01]  /*21e0*/  @P1 LEA R4, P0, R2.reuse, c[0x0][0x1c8], 0x1 ;  /* 0x0000720002041a11 */ /* 0x040fe200078008ff */
[----:B------:R2:W-:Y:S03]  /*21f0*/  @P2 LDGSTS.E.BYPASS.LTC128B.128 [R246+0x6100], [R6.64], !P6 ;  /* 0x0610000006f62fae */ /* 0x0005e6000f101d48 */
[----:B------:R-:W-:-:S05]  /*2200*/  @P1 LEA.HI.X R5, R2, c[0x0][0x1cc], R0, 0x1, P0 ;  /* 0x0000730002051a11 */ /* 0x000fca00000f0c00 */
[----:B------:R2:W-:Y:S04]  /*2210*/  @P1 LDGSTS.E.BYPASS.LTC128B.128 [R246+0x6900], [R4.64], !P6 ;  /* 0x0690000004f61fae */ /* 0x0005e8000f101d48 */
[----:B------:R-:W0:Y:S01]  /*2220*/  LDGDEPBAR ;  /* 0x00000000000079af */ /* 0x000e220000000000 */
[----:B------:R-:W-:-:S04]  /*2230*/  DEPBAR.LE SB0, 0x1 ;  /* 0x000080400000791a */ /* 0x000fc80000000000 */
[----:B------:R-:W-:-:S04]  /*2240*/  DEPBAR.LE SB0, 0x0 ;  /* 0x000080000000791a */ /* 0x000fc80000000000 */
[----:B------:R-:W-:Y:S06]  /*2250*/  BAR.SYNC.DEFER_BLOCKING 0x0 ;  /* 0x0000000000007b1d */ /* 0x000fec0000010000 */
[----:B-1----:R-:W-:Y:S04]  /*2260*/  LDSM.16.M88.4 R8, [R235+0x2000] ;  /* 0x00200000eb08783b */ /* 0x002fe80000000200 */
[----:B------:R-:W1:Y:S04]  /*2270*/  LDSM.16.M88.4 R24, [R228] ;  /* 0x00000000e418783b */ /* 0x000e680000000200 */
[----:B------:R-:W3:Y:S04]  /*2280*/  LDSM.16.M88.4 R16, [R228+0x800] ;  /* 0x00080000e410783b */ /* 0x000ee80000000200 */
[----:B------:R-:W1:Y:S04]  /*2290*/  LDSM.16.M88.4 R28, [R228+0x1000] ;  /* 0x00100000e41c783b */ /* 0x000e680000000200 */
[----:B------:R-:W1:Y:S04]  /*22a0*/  LDSM.16.M88.4 R32, [R228+0x1800] ;  /* 0x00180000e420783b */ /* 0x000e680000000200 */
[----:B------:R-:W1:Y:S04]  /*22b0*/  LDSM.16.M88.4 R36, [R228+0x2000] ;  /* 0x00200000e424783b */ /* 0x000e680000000200 */
[----:B------:R-:W3:Y:S04]  /*22c0*/  LDSM.16.M88.4 R40, [R228+0x2800] ;  /* 0x00280000e428783b */ /* 0x000ee80000000200 */
[----:B------:R-:W3:Y:S04]  /*22d0*/  LDSM.16.M88.4 R96, [R228+0x3000] ;  /* 0x00300000e460783b */ /* 0x000ee80000000200 */
[----:B--2---:R-:W-:Y:S04]  /*22e0*/  LDSM.16.M88.4 R4, [R238+0x2000] ;  /* 0x00200000ee04783b */ /* 0x004fe80000000200 */
[----:B------:R-:W2:Y:S04]  /*22f0*/  LDSM.16.M88.4 R100, [R239] ;  /* 0x00000000ef64783b */ /* 0x000ea80000000200 */
[----:B------:R-:W2:Y:S04]  /*2300*/  LDSM.16.M88.4 R104, [R245] ;  /* 0x00000000f568783b */ /* 0x000ea80000000200 */
[----:B------:R-:W2:Y:S04]  /*2310*/  LDSM.16.M88.4 R108, [R244] ;  /* 0x00000000f46c783b */ /* 0x000ea80000000200 */
[----:B------:R-:W2:Y:S04]  /*2320*/  LDSM.16.M88.4 R112, [R243] ;  /* 0x00000000f370783b */ /* 0x000ea80000000200 */
[----:B------:R-:W2:Y:S04]  /*2330*/  LDSM.16.M88.4 R116, [R242] ;  /* 0x00000000f274783b */ /* 0x000ea80000000200 */
[----:B------:R-:W2:Y:S04]  /*2340*/  LDSM.16.M88.4 R120, [R241] ;  /* 0x00000000f178783b */ /* 0x000ea80000000200 */
[----:B------:R-:W2:Y:S01]  /*2350*/  LDSM.16.M88.4 R124, [R240] ;  /* 0x00000000f07c783b */ /* 0x000ea20000000200 */
[C---:B-1----:R-:W-:Y:S03]  /*2360*/  HMMA.16816.F32 R92, R8.reuse, R24, RZ ;  /* 0x00000018085c723c */ /* 0x042fe600000018ff */
[----:B------:R-:W1:Y:S05]  /*2370*/  LDSM.16.M88.4 R12, [R235] ;  /* 0x00000000eb0c783b */ /* 0x000e6a0000000200 */
[C---:B---3--:R-:W-:Y:S08]  /*2380*/  HMMA.16816.F32 R84, R8.reuse, R16, RZ ;  /* 0x000000100854723c */ /* 0x048ff000000018ff */
        /* <DEDUP_REMOVED lines=11> */
[----:B------:R-:W-:Y:S01]  /*2440*/  HMMA.16816.F32 R8, R8, R98, RZ ;  /* 0x000000620808723c */ /* 0x000fe200000018ff */
[----:B------:R-:W-:-:S04]  /*2450*/  IMAD R0, R21, c[0x0][0x208], RZ ;  /* 0x0000820015007a24 */ /* 0x000fc800078e02ff */
[----:B------:R-:W-:-:S03]  /*2460*/  IMAD R0, R20, c[0x0][0x20c], R0 ;  /* 0x0000830014007a24 */ /* 0x000fc600078e0200 */
[----:B--2---:R-:W-:Y:S01]  /*2470*/  HMMA.16816.F32 R176, R4, R100, R92 ;  /* 0x0000006404b0723c */ /* 0x004fe2000000185c */
[----:B-----5:R-:W-:Y:S02]  /*2480*/  IMAD.MOV.U32 R2, RZ, RZ, R138 ;  /* 0x000000ffff027224 */ /* 0x020fe400078e008a */
[----:B----4-:R-:W-:-:S05]  /*2490*/  IMAD.MOV.U32 R3, RZ, RZ, R23 ;  /* 0x000000ffff037224 */ /* 0x010fca00078e0017 */
        /* <DEDUP_REMOVED lines=12> */
[----:B------:R-:W-:Y:S07]  /*2560*/  HMMA.16816.F32 R212, R4, R126, R8 ;  /* 0x0000007e04d4723c */ /* 0x000fee0000001808 */
[----:B------:R-:W-:-:S04]  /*2570*/  IMAD.WIDE.U32 R4, R20, c[0x0][0x208], RZ ;  /* 0x0000820014047a25 */ /* 0x000fc800078e00ff */
[----:B------:R-:W-:Y:S02]  /*2580*/  IMAD.IADD R0, R5, 0x1, R0 ;  /* 0x0000000105007824 */ /* 0x000fe400078e0200 */
[----:B------:R-:W-:Y:S01]  /*2590*/  IMAD.WIDE.U32 R2, R4, 0x70, R2 ;  /* 0x0000007004027825 */ /* 0x000fe200078e0002 */
[----:B-1----:R-:W-:Y:S01]  /*25a0*/  HMMA.16816.F32 R80, R12, R18, RZ ;  /* 0x000000120c50723c */ /* 0x002fe200000018ff */
[----:B------:R-:W1:Y:S02]  /*25b0*/  LDSM.16.M88.4 R4, [R238] ;  /* 0x00000000ee04783b */ /* 0x000e640000000200 */
[----:B------:R-:W-:Y:S01]  /*25c0*/  IMAD R0, R0, 0x70, RZ ;  /* 0x0000007000007824 */ /* 0x000fe200078e02ff */
[----:B------:R-:W-:-:S03]  /*25d0*/  LEA R20, P0, R2, c[0x0][0x1f8], 0x1 ;  /* 0x00007e0002147a11 */ /* 0x000fc600078008ff */
[----:B------:R-:W-:Y:S01]  /*25e0*/  IMAD.IADD R0, R3, 0x1, R0 ;  /* 0x0000000103007824 */ /* 0x000fe200078e0200 */
[----:B------:R-:W-:Y:S01]  /*25f0*/  IADD3 R18, P1, R20, UR7, RZ ;  /* 0x0000000714127c10 */ /* 0x000fe2000ff3e0ff */
[----:B------:R-:W-:Y:S03]  /*2600*/  HMMA.16816.F32 R84, R12, R16, RZ ;  /* 0x000000100c54723c */ /* 0x000fe600000018ff */
[----:B------:R-:W-:-:S04]  /*2610*/  LEA.HI.X R21, R2, c[0x0][0x1fc], R0, 0x1, P0 ;  /* 0x00007f0002157a11 */ /* 0x000fc800000f0c00 */
[----:B------:R-:W-:Y:S02]  /*2620*/  IADD3 R16, P0, R18, UR7, RZ ;  /* 0x0000000712107c10 */ /* 0x000fe4000ff1e0ff */
[----:B------:R-:W-:Y:S02]  /*2630*/  IADD3.X R19, R21, UR5, RZ, P1, !PT ;  /* 0x0000000515137c10 */ /* 0x000fe40008ffe4ff */
[----:B------:R-:W-:Y:S02]  /*2640*/  ISETP.GE.AND P1, PT, R136, c[0x0][0x1d4], PT ;  /* 0x0000750088007a0c */ /* 0x000fe40003f26270 */
[----:B------:R-:W-:Y:S02]  /*2650*/  IADD3 R10, P2, R16, UR7, RZ ;  /* 0x00000007100a7c10 */ /* 0x000fe4000ff5e0ff */
[----:B------:R-:W-:Y:S02]  /*2660*/  IADD3.X R17, R19, UR5, RZ, P0, !PT ;  /* 0x0000000513117c10 */ /* 0x000fe400087fe4ff */
[----:B------:R-:W-:-:S02]  /*2670*/  ISETP.LT.OR P3, PT, R22, 0x1, P1 ;  /* 0x000000011600780c */ /* 0x000fc40000f61670 */
[----:B------:R-:W-:Y:S02]  /*2680*/  IADD3.X R11, R17, UR5, RZ, P2, !PT ;  /* 0x00000005110b7c10 */ /* 0x000fe400097fe4ff */
[----:B------:R-:W-:Y:S02]  /*2690*/  IADD3 R8, P0, R10, UR7, RZ ;  /* 0x000000070a087c10 */ /* 0x000fe4000ff1e0ff */
[C---:B------:R-:W-:Y:S02]  /*26a0*/  ISETP.LT.OR P2, PT, R22.reuse, 0x11, P1 ;  /* 0x000000111600780c */ /* 0x040fe40000f41670 */
[----:B------:R-:W-:Y:S02]  /*26b0*/  IADD3.X R9, R11, UR5, RZ, P0, !PT ;  /* 0x000000050b097c10 */ /* 0x000fe400087fe4ff */
[----:B------:R-:W-:Y:S02]  /*26c0*/  ISETP.LT.OR P0, PT, R22, 0x21, P1 ;  /* 0x000000211600780c */ /* 0x000fe40000f01670 */
[----:B------:R-:W-:Y:S01]  /*26d0*/  IADD3 R2, P5, R8, UR7, RZ ;  /* 0x0000000708027c10 */ /* 0x000fe2000ffbe0ff */
[----:B------:R-:W-:Y:S01]  /*26e0*/  @!PT LDS RZ, [RZ] ;  /* 0x00000000fffff984 */ /* 0x000fe20000000800 */
[----:B------:R-:W-:Y:S01]  /*26f0*/  @!PT LDS RZ, [RZ] ;  /* 0x00000000fffff984 */ /* 0x000fe20000000800 */
[----:B------:R-:W-:Y:S01]  /*2700*/  @!PT LDS RZ, [RZ] ;  /* 0x00000000fffff984 */ /* 0x000fe20000000800 */
[----:B------:R2:W-:Y:S01]  /*2710*/  LDGSTS.E.BYPASS.LTC128B.128 [R246+0x100], [R20.64], !P3 ;  /* 0x0010000014f67fae */ /* 0x0005e2000d901d48 */
[----:B------:R-:W-:-:S02]  /*2720*/  ISETP.LT.OR P3, PT, R22, 0x41, P1 ;  /* 0x000000411600780c */ /* 0x000fc40000f61670 */
[----:B------:R-:W-:Y:S02]  /*2730*/  IADD3.X R3, R9, UR5, RZ, P5, !PT ;  /* 0x0000000509037c10 */ /* 0x000fe4000affe4ff */
[C---:B------:R-:W-:Y:S01]  /*2740*/  ISETP.LT.OR P5, PT, R22.reuse, 0x31, P1 ;  /* 0x000000311600780c */ /* 0x040fe20000fa1670 */
[----:B------:R3:W-:Y:S01]  /*2750*/  LDGSTS.E.BYPASS.LTC128B.128 [R246+0x900], [R18.64], !P2 ;  /* 0x0090000012f67fae */ /* 0x0007e2000d101d48 */
[C---:B------:R-:W-:Y:S02]  /*2760*/  ISETP.LT.OR P2, PT, R22.reuse, 0x51, P1 ;  /* 0x000000511600780c */ /* 0x040fe40000f41670 */
[----:B------:R-:W-:Y:S01]  /*2770*/  ISETP.LT.OR P1, PT, R22, 0x61, P1 ;  /* 0x000000611600780c */ /* 0x000fe20000f21670 */
[----:B------:R4:W-:Y:S01]  /*2780*/  LDGSTS.E.BYPASS.LTC128B.128 [R246+0x1100], [R16.64], !P0 ;  /* 0x0110000010f67fae */ /* 0x0009e2000c101d48 */
[C---:B------:R-:W-:Y:S07]  /*2790*/  HMMA.16816.F32 R76, R12.reuse, R28, RZ ;  /* 0x0000001c0c4c723c */ /* 0x040fee00000018ff */
[----:B------:R5:W-:Y:S01]  /*27a0*/  LDGSTS.E.BYPASS.LTC128B.128 [R246+0x1900], [R10.64], !P5 ;  /* 0x019000000af67fae */ /* 0x000be2000e901d48 */
[C---:B------:R-:W-:Y:S03]  /*27b0*/  HMMA.16816.F32 R88, R12.reuse, R30, RZ ;  /* 0x0000001e0c58723c */ /* 0x040fe600000018ff */
[----:B------:R5:W-:Y:S04]  /*27c0*/  LDGSTS.E.BYPASS.LTC128B.128 [R246+0x2100], [R8.64], !P3 ;  /* 0x0210000008f67fae */ /* 0x000be8000d901d48 */
[----:B------:R1:W-:Y:S01]  /*27d0*/  LDGSTS.E.BYPASS.LTC128B.128 [R246+0x2900], [R2.64], !P2 ;  /* 0x0290000002f67fae */ /* 0x0003e2000d101d48 */
[----:B------:R-:W-:Y:S01]  /*27e0*/  HMMA.16816.F32 R128, R12, R24, RZ ;  /* 0x000000180c80723c */ /* 0x000fe200000018ff */
[----:B----4-:R-:W-:-:S04]  /*27f0*/  IADD3 R16, P0, R2, UR7, RZ ;  /* 0x0000000702107c10 */ /* 0x010fc8000ff1e0ff */
[----:B------:R-:W-:-:S03]  /*2800*/  IADD3.X R17, R3, UR5, RZ, P0, !PT ;  /* 0x0000000503117c10 */ /* 0x000fc600087fe4ff */
[C---:B------:R-:W-:Y:S02]  /*2810*/  HMMA.16816.F32 R92, R12.reuse, R26, RZ ;  /* 0x0000001a0c5c723c */ /* 0x040fe400000018ff */
[----:B------:R3:W-:Y:S06]  /*2820*/  LDGSTS.E.BYPASS.LTC128B.128 [R246+0x3100], [R16.64], !P1 ;  /* 0x0310000010f67fae */ /* 0x0007ec000c901d48 */
[C---:B------:R-:W-:Y:S01]  /*2830*/  HMMA.16816.F32 R72, R12.reuse, R32, RZ ;  /* 0x000000200c48723c */ /* 0x040fe200000018ff */
[----:B-----5:R-:W-:Y:S04]  /*2840*/  LDSM.16.M88.4 R8, [R236+0x2000] ;  /* 0x00200000ec08783b */ /* 0x020fe80000000200 */
[----:B------:R-:W4:Y:S03]  /*2850*/  LDSM.16.M88.4 R60, [R234+0x800] ;  /* 0x00080000ea3c783b */ /* 0x000f260000000200 */
[C---:B------:R-:W-:Y:S01]  /*2860*/  HMMA.16816.F32 R28, R12.reuse, R36, RZ ;  /* 0x000000240c1c723c */ /* 0x040fe200000018ff */
[----:B------:R-:W5:Y:S04]  /*2870*/  LDSM.16.M88.4 R56, [R234+0x1000] ;  /* 0x00100000ea38783b */ /* 0x000f680000000200 */
[----:B------:R-:W1:Y:S03]  /*2880*/  LDSM.16.M88.4 R48, [R234+0x2000] ;  /* 0x00200000ea30783b */ /* 0x000e660000000200 */
[C---:B------:R-:W-:Y:S01]  /*2890*/  HMMA.16816.F32 R32, R12.reuse, R34, RZ ;  /* 0x000000220c20723c */ /* 0x040fe200000018ff */
[----:B------:R-:W1:Y:S04]  /*28a0*/  LDSM.16.M88.4 R64, [R234] ;  /* 0x00000000ea40783b */ /* 0x000e680000000200 */
[----:B------:R-:W1:Y:S03]  /*28b0*/  LDSM.16.M88.4 R52, [R234+0x1800] ;  /* 0x00180000ea34783b */ /* 0x000e660000000200 */
[C---:B------:R-:W-:Y:S01]  /*28c0*/  HMMA.16816.F32 R36, R12.reuse, R38, RZ ;  /* 0x000000260c24723c */ /* 0x040fe200000018ff */
[----:B------:R-:W4:Y:S04]  /*28d0*/  LDSM.16.M88.4 R44, [R234+0x2800] ;  /* 0x00280000ea2c783b */ /* 0x000f280000000200 */
[----:B------:R-:W4:Y:S03]  /*28e0*/  LDSM.16.M88.4 R68, [R234+0x3000] ;  /* 0x00300000ea44783b */ /* 0x000f260000000200 */
[C---:B------:R-:W-:Y:S01]  /*28f0*/  HMMA.16816.F32 R24, R12.reuse, R40, RZ ;  /* 0x000000280c18723c */ /* 0x040fe200000018ff */
[----:B------:R-:W0:Y:S07]  /*2900*/  LDGDEPBAR ;  /* 0x00000000000079af */ /* 0x000e2e0000000000 */
[C---:B--2---:R-:W-:Y:S01]  /*2910*/  HMMA.16816.F32 R20, R12.reuse, R42, RZ ;  /* 0x0000002a0c14723c */ /* 0x044fe200000018ff */
[----:B------:R-:W-:Y:S07]  /*2920*/  LDSM.16.M88.4 R40, [R231] ;  /* 0x00000000e728783b */ /* 0x000fee0000000200 */
[C---:B---3--:R-:W-:Y:S08]  /*2930*/  HMMA.16816.F32 R16, R12.reuse, R96, RZ ;  /* 0x000000600c10723c */ /* 0x048ff000000018ff */
[----:B------:R-:W-:Y:S08]  /*2940*/  HMMA.16816.F32 R12, R12, R98, RZ ;  /* 0x000000620c0c723c */ /* 0x000ff000000018ff */
[C---:B-1----:R-:W-:Y:S08]  /*2950*/  HMMA.16816.F32 R144, R4.reuse, R108, R76 ;  /* 0x0000006c0490723c */ /* 0x042ff0000000184c */
[C---:B------:R-:W-:Y:S08]  /*2960*/  HMMA.16816.F32 R136, R4.reuse, R100, R128 ;  /* 0x000000640488723c */ /* 0x040ff00000001880 */
[C---:B------:R-:W-:Y:S08]  /*2970*/  HMMA.16816.F32 R76, R4.reuse, R102, R92 ;  /* 0x00000066044c723c */ /* 0x040ff0000000185c */
[C---:B------:R-:W-:Y:S01]  /*2980*/  HMMA.16816.F32 R100, R4.reuse, R126, R12 ;  /* 0x0000007e0464723c */ /* 0x040fe2000000180c */
[----:B------:R-:W1:Y:S07]  /*2990*/  LDSM.16.M88.4 R12, [R236] ;  /* 0x00000000ec0c783b */ /* 0x000e6e0000000200 */
[C---:B------:R-:W-:Y:S08]  /*29a0*/  HMMA.16816.F32 R84, R4.reuse, R104, R84 ;  /* 0x000000680454723c */ /* 0x040ff00000001854 */
[C---:B------:R-:W-:Y:S08]  /*29b0*/  HMMA.16816.F32 R152, R4.reuse, R112, R72 ;  /* 0x000000700498723c */ /* 0x040ff00000001848 */
        /* <DEDUP_REMOVED lines=12> */
[----:B------:R-:W-:Y:S01]  /*2a80*/  HMMA.16816.F32 R168, R4, R124, R16 ;  /* 0x0000007c04a8723c */ /* 0x000fe20000001810 */
[----:B------:R-:W2:Y:S04]  /*2a90*/  LDSM.16.M88.4 R4, [R237+0x2000] ;  /* 0x00200000ed04783b */ /* 0x000ea80000000200 */
[----:B------:R-:W3:Y:S03]  /*2aa0*/  LDSM.16.M88.4 R16, [R231+0x3000] ;  /* 0x00300000e710783b */ /* 0x000ee60000000200 */
[C---:B----4-:R-:W-:Y:S08]  /*2ab0*/  HMMA.16816.F32 R116, R8.reuse, R60, R160 ;  /* 0x0000003c0874723c */ /* 0x050ff000000018a0 */
[C---:B-----5:R-:W-:Y:S08]  /*2ac0*/  HMMA.16816.F32 R124, R8.reuse, R56, R140 ;  /* 0x00000038087c723c */ /* 0x060ff0000000188c */
        /* <DEDUP_REMOVED lines=12> */
[----:B------:R-:W4:Y:S01]  /*2b90*/  LDSM.16.M88.4 R8, [R237] ;  /* 0x00000000ed08783b */ /* 0x000f220000000200 */
[----:B------:R-:W-:Y:S01]  /*2ba0*/  ISETP.GE.AND P0, PT, R225, 0x2, PT ;  /* 0x00000002e100780c */ /* 0x000fe20003f06270 */
[----:B------:R-:W-:-:S05]  /*2bb0*/  DEPBAR.LE SB0, 0x0 ;  /* 0x000080000000791a */ /* 0x000fca0000000000 */
[C---:B-1----:R-:W-:Y:S08]  /*2bc0*/  HMMA.16816.F32 R184, R12.reuse, R64, R136 ;  /* 0x000000400cb8723c */ /* 0x042ff00000001888 */
        /* <DEDUP_REMOVED lines=13> */
[----:B------:R-:W-:Y:S07]  /*2ca0*/  BSSY B0, `(.L_x_515) ;  /* 0x0000043000007945 */ /* 0x000fee0003800000 */
[C---:B--2---:R-:W-:Y:S08]  /*2cb0*/  HMMA.16816.F32 R68, R4.reuse, R40, R108 ;  /* 0x000000280444723c */ /* 0x044ff0000000186c */
[C---:B------:R-:W-:Y:S08]  /*2cc0*/  HMMA.16816.F32 R88, R4.reuse, R42, R112 ;  /* 0x0000002a0458723c */ /* 0x040ff00000001870 */
[C---:B------:R-:W-:Y:S08]  /*2cd0*/  HMMA.16816.F32 R108, R4.reuse, R28, R132 ;  /* 0x0000001c046c723c */ /* 0x040ff00000001884 */
[C---:B------:R-:W-:Y:S08]  /*2ce0*/  HMMA.16816.F32 R92, R4.reuse, R36, R116 ;  /* 0x00000024045c723c */ /* 0x040ff00000001874 */
[C---:B------:R-:W-:Y:S08]  /*2cf0*/  HMMA.16816.F32 R112, R4.reuse, R30, R140 ;  /* 0x0000001e0470723c */ /* 0x040ff0000000188c */
[C---:B---3--:R-:W-:Y:S08]  /*2d00*/  HMMA.16816.F32 R132, R4.reuse, R18, R188 ;  /* 0x000000120484723c */ /* 0x048ff000000018bc */
[C---:B------:R-:W-:Y:S08]  /*2d10*/  HMMA.16816.F32 R96, R4.reuse, R38, R120 ;  /* 0x000000260460723c */ /* 0x040ff00000001878 */
[C---:B------:R-:W-:Y:S08]  /*2d20*/  HMMA.16816.F32 R104, R4.reuse, R32, R124 ;  /* 0x000000200468723c */ /* 0x040ff0000000187c */
[C---:B------:R-:W-:Y:S08]  /*2d30*/  HMMA.16816.F32 R100, R4.reuse, R34, R128 ;  /* 0x000000220464723c */ /* 0x040ff00000001880 */
[C---:B------:R-:W-:Y:S08]  /*2d40*/  HMMA.16816.F32 R116, R4.reuse, R24, R148 ;  /* 0x000000180474723c */ /* 0x040ff00000001894 */
[----:B------:R-:W-:Y:S08]  /*2d50*/  HMMA.16816.F32 R140, R4, R16, R192 ;  /* 0x00000010048c723c */ /* 0x000ff000000018c0 */
[C---:B----4-:R-:W-:Y:S08]  /*2d60*/  HMMA.16816.F32 R144, R8.reuse, R36, R136 ;  /* 0x000000240890723c */ /* 0x050ff00000001888 */
        /* <DEDUP_REMOVED lines=17> */
[----:B------:R-:W-:Y:S01]  /*2e80*/  @!UPT UIADD3 URZ, URZ, URZ, URZ ;  /* 0x0000003f3f3ff290 */ /* 0x000fe2000fffe03f */
[----:B------:R-:W-:Y:S11]  /*2e90*/  @!P0 BRA `(.L_x_516) ;  /* 0x0000023000008947 */ /* 0x000ff60003800000 */
[----:B------:R-:W-:Y:S01]  /*2ea0*/  IADD3 R0, R225, -0x2, RZ ;  /* 0xfffffffee1007810 */ /* 0x000fe20007ffe0ff */
[C---:B------:R-:W-:Y:S01]  /*2eb0*/  IMAD.SHL.U32 R15, R205.reuse, 0x20, RZ ;  /* 0x00000020cd0f7824 */ /* 0x040fe200078e00ff */
[----:B------:R-:W-:-:S02]  /*2ec0*/  SHF.L.U64.HI R14, R205, 0x5, R224 ;  /* 0x00000005cd0e7819 */ /* 0x000fc400000102e0 */
[----:B------:R-:W-:-:S05]  /*2ed0*/  SHF.R.S32.HI R2, RZ, 0x1f, R0 ;  /* 0x0000001fff027819 */ /* 0x000fca0000011400 */
[----:B------:R-:W-:Y:S02]  /*2ee0*/  IMAD R4, R2, c[0x0][0x1e0], RZ ;  /* 0x0000780002047a24 */ /* 0x000fe400078e02ff */
[----:B------:R-:W-:-:S04]  /*2ef0*/  IMAD.WIDE.U32 R2, R0, c[0x0][0x1e0], RZ ;  /* 0x0000780000027a25 */ /* 0x000fc800078e00ff */
[----:B------:R-:W-:-:S04]  /*2f00*/  IMAD R0, R0, c[0x0][0x1e4], R4 ;  /* 0x0000790000007a24 */ /* 0x000fc800078e0204 */
[----:B------:R-:W-:Y:S02]  /*2f10*/  IMAD.IADD R0, R3, 0x1, R0 ;  /* 0x0000000103007824 */ /* 0x000fe400078e0200 */
[----:B------:R-:W-:-:S04]  /*2f20*/  IMAD.WIDE.U32 R2, R2, 0x70, R206 ;  /* 0x0000007002027825 */ /* 0x000fc800078e00ce */
[----:B------:R-:W-:Y:S01]  /*2f30*/  IMAD R0, R0, 0x70, RZ ;  /* 0x0000007000007824 */ /* 0x000fe200078e02ff */
[----:B------:R-:W-:-:S03]  /*2f40*/  LEA R12, P0, R2, c[0x0][0x1c8], 0x1 ;  /* 0x00007200020c7a11 */ /* 0x000fc600078008ff */
[----:B------:R-:W-:Y:S01]  /*2f50*/  IMAD.IADD R0, R3, 0x1, R0 ;  /* 0x0000000103007824 */ /* 0x000fe200078e0200 */
[----:B------:R-:W-:-:S04]  /*2f60*/  IADD3 R10, P1, R15, R12, RZ ;  /* 0x0000000c0f0a7210 */ /* 0x000fc80007f3e0ff */
[----:B------:R-:W-:Y:S02]  /*2f70*/  LEA.HI.X R13, R2, c[0x0][0x1cc], R0, 0x1, P0 ;  /* 0x00007300020d7a11 */ /* 0x000fe400000f0c00 */
[----:B------:R-:W-:Y:S02]  /*2f80*/  IADD3 R8, P0, R10, R15, RZ ;  /* 0x0000000f0a087210 */ /* 0x000fe40007f1e0ff */
[----:B------:R-:W-:Y:S01]  /*2f90*/  IADD3.X R11, R14, R13, RZ, P1, !PT ;  /* 0x0000000d0e0b7210 */ /* 0x000fe20000ffe4ff */
[----:B------:R-:W-:Y:S01]  /*2fa0*/  @!PT LDS RZ, [RZ] ;  /* 0x00000000fffff984 */ /* 0x000fe20000000800 */
[----:B------:R-:W-:Y:S01]  /*2fb0*/  @!PT LDS RZ, [RZ] ;  /* 0x00000000fffff984 */ /* 0x000fe20000000800 */
[----:B------:R-:W-:Y:S01]  /*2fc0*/  @!PT LDS RZ, [RZ] ;  /* 0x00000000fffff984 */ /* 0x000fe20000000800 */
[----:B------:R1:W-:Y:S01]  /*2fd0*/  LDGSTS.E.BYPASS.LTC128B.128 [R246+0x3900], [R12.64], !P6 ;  /* 0x039000000cf67fae */ /* 0x0003e2000f101d48 */
[----:B------:R-:W-:-:S03]  /*2fe0*/  IADD3 R6, P1, R8, R15, RZ ;  /* 0x0000000f08067210 */ /* 0x000fc60007f3e0ff */
[--C-:B------:R-:W-:Y:S01]  /*2ff0*/  IMAD.X R9, R11, 0x1, R14.reuse, P0 ;  /* 0x000000010b097824 */ /* 0x100fe200000e060e */
[-C--:B------:R-:W-:Y:S01]  /*3000*/  IADD3 R4, P0, R6, R15.reuse, RZ ;  /* 0x0000000f06047210 */ /* 0x080fe20007f1e0ff */
[----:B------:R2:W-:Y:S02]  /*3010*/  LDGSTS.E.BYPASS.LTC128B.128 [R246+0x4100], [R10.64], !P6 ;  /* 0x041000000af67fae */ /* 0x0005e4000f101d48 */
[--C-:B------:R-:W-:Y:S01]  /*3020*/  IMAD.X R7, R9, 0x1, R14.reuse, P1 ;  /* 0x0000000109077824 */ /* 0x100fe200008e060e */
[-C--:B------:R-:W-:Y:S01]  /*3030*/  IADD3 R2, P1, R4, R15.reuse, RZ ;  /* 0x0000000f04027210 */ /* 0x080fe20007f3e0ff */
[----:B------:R2:W-:Y:S03]  /*3040*/  LDGSTS.E.BYPASS.LTC128B.128 [R246+0x4900], [R8.64], !P6 ;  /* 0x0490000008f67fae */ /* 0x0005e6000f101d48 */
[----:B------:R-:W-:Y:S01]  /*3050*/  IADD3.X R5, R7, R14, RZ, P0, !PT ;  /* 0x0000000e07057210 */ /* 0x000fe200007fe4ff */
[----:B------:R2:W-:Y:S04]  /*3060*/  LDGSTS.E.BYPASS.LTC128B.128 [R246+0x5100], [R6.64], !P6 ;  /* 0x0510000006f67fae */ /* 0x0005e8000f101d48 */
[----:B------:R-:W-:Y:S01]  /*3070*/  IMAD.X R3, R5, 0x1, R14, P1 ;  /* 0x0000000105037824 */ /* 0x000fe200008e060e */
[----:B------:R2:W-:Y:S04]  /*3080*/  LDGSTS.E.BYPASS.LTC128B.128 [R246+0x5900], [R4.64], !P6 ;  /* 0x0590000004f67fae */ /* 0x0005e8000f101d48 */
[----:B------:R2:W-:Y:S01]  /*3090*/  LDGSTS.E.BYPASS.LTC128B.128 [R246+0x6100], [R2.64], !P6 ;  /* 0x0610000002f67fae */ /* 0x0005e2000f101d48 */
[----:B-1----:R-:W-:-:S04]  /*30a0*/  IADD3 R12, P0, R2, R15, RZ ;  /* 0x0000000f020c7210 */ /* 0x002fc80007f1e0ff */
[----:B------:R-:W-:-:S05]  /*30b0*/  IADD3.X R13, R3, R14, RZ, P0, !PT ;  /* 0x0000000e030d7210 */ /* 0x000fca00007fe4ff */
[----:B------:R2:W-:Y:S04]  /*30c0*/  LDGSTS.E.BYPASS.LTC128B.128 [R246+0x6900], [R12.64], !P6 ;  /* 0x069000000cf67fae */ /* 0x0005e8000f101d48 */
.L_x_516:
[----:B------:R-:W-:Y:S05]  /*30d0*/  BSYNC B0 ;  /* 0x0000000000007941 */ /* 0x000fea0003800000 */
.L_x_515:
[----:B--2---:R-:W2:Y:S04]  /*30e0*/  LDL R2, [R1+0x5c] ;  /* 0x00005c0001027983 */ /* 0x004ea80000100800 */
[----:B------:R-:W2:Y:S04]  /*30f0*/  LDL R0, [R1+0x80] ;  /* 0x0000800001007983 */ /* 0x000ea80000100800 */
[----:B------:R-:W3:Y:S04]  /*3100*/  LDL R5, [R1+0x58] ;  /* 0x0000580001057983 */ /* 0x000ee80000100800 */
        /* <DEDUP_REMOVED lines=14> */
[----:B------:R-:W-:Y:S04]  /*31f0*/  LDSM.16.MT88.4 R48, [R229] ;  /* 0x00000000e530783b */ /* 0x000fe80000004200 */
[----:B------:R-:W-:Y:S04]  /*3200*/  LDSM.16.MT88.4 R52, [R233] ;  /* 0x00000000e934783b */ /* 0x000fe80000004200 */
[----:B------:R-:W-:Y:S04]  /*3210*/  LDSM.16.MT88.4 R60, [R230] ;  /* 0x00000000e63c783b */ /* 0x000fe80000004200 */
[----:B------:R-:W-:Y:S04]  /*3220*/  LDSM.16.MT88.4 R80, [R232] ;  /* 0x00000000e850783b */ /* 0x000fe80000004200 */
[----:B------:R-:W-:Y:S04]  /*3230*/  LDSM.16.MT88.4 R56, [R229+0x800] ;  /* 0x00080000e538783b */ /* 0x000fe80000004200 */
[----:B------:R-:W-:Y:S04]  /*3240*/  LDSM.16.MT88.4 R72, [R233+0x800] ;  /* 0x00080000e948783b */ /* 0x000fe80000004200 */
[----:B------:R-:W-:Y:S04]  /*3250*/  LDSM.16.MT88.4 R76, [R230+0x800] ;  /* 0x00080000e64c783b */ /* 0x000fe80000004200 */
[----:B------:R-:W-:Y:S04]  /*3260*/  LDSM.16.MT88.4 R84, [R232+0x800] ;  /* 0x00080000e854783b */ /* 0x000fe80000004200 */
[----:B------:R-:W0:Y:S01]  /*3270*/  LDGDEPBAR ;  /* 0x00000000000079af */ /* 0x000e220000000000 */
[----:B--2---:R-:W-:-:S04]  /*3280*/  IMAD.IADD R0, R0, 0x1, R2 ;  /* 0x0000000100007824 */ /* 0x004fc800078e0202 */
[----:B------:R-:W-:-:S04]  /*3290*/  @P4 IMAD.HI.U32 R2, R0, c[0x0][0x2c8], RZ ;  /* 0x0000b20000024a27 */ /* 0x000fc800078e00ff */
[----:B------:R-:W-:Y:S01]  /*32a0*/  IMAD.MOV.U32 R6, RZ, RZ, R0 ;  /* 0x000000ffff067224 */ /* 0x000fe200078e0000 */
[----:B------:R-:W-:Y:S02]  /*32b0*/  @P4 SHF.R.U32.HI R6, RZ, c[0x0][0x2cc], R2 ;  /* 0x0000b300ff064a19 */ /* 0x000fe40000011602 */
[----:B------:R-:W-:-:S03]  /*32c0*/  IADD3 R0, R204, c[0x0][0x1d0], RZ ;  /* 0x00007400cc007a10 */ /* 0x000fc60007ffe0ff */
[----:B------:R-:W1:Y:S01]  /*32d0*/  SHFL.IDX PT, R2, R6, 0x2, 0x1c1f ;  /* 0x005c1f0006027f89 */ /* 0x000e6200000e0000 */
[----:B---3--:R-:W-:Y:S01]  /*32e0*/  IADD3 R3, -R5, 0x1, R0 ;  /* 0x0000000105037810 */ /* 0x008fe20007ffe100 */
[----:B------:R-:W-:Y:S02]  /*32f0*/  IMAD.IADD R28, R0, 0x1, -R5 ;  /* 0x00000001001c7824 */ /* 0x000fe400078e0a05 */
[----:B------:R-:W2:Y:S01]  /*3300*/  SHFL.IDX PT, R4, R6, 0x3, 0x1c1f ;  /* 0x007c1f0006047f89 */ /* 0x000ea200000e0000 */
[----:B------:R-:W-:-:S05]  /*3310*/  IADD3 R7, R3, -c[0x0][0x168], RZ ;  /* 0x80005a0003077a10 */ /* 0x000fca0007ffe0ff */
[C---:B-1----:R-:W-:Y:S02]  /*3320*/  IMAD.IADD R2, R7.reuse, 0x1, R2 ;  /* 0x0000000107027824 */ /* 0x042fe400078e0202 */
[----:B--2---:R-:W-:-:S03]  /*3330*/  IMAD.IADD R0, R7, 0x1, R4 ;  /* 0x0000000107007824 */ /* 0x004fc600078e0204 */
[----:B------:R-:W-:-:S04]  /*3340*/  IMNMX R2, R28, R2, PT ;  /* 0x000000021c027217 */ /* 0x000fc80003800200 */
[C---:B------:R-:W-:Y:S02]  /*3350*/  ISETP.GT.AND P3, PT, R2.reuse, RZ, PT ;  /* 0x000000ff0200720c */ /* 0x040fe40003f64270 */
[----:B------:R-:W-:Y:S02]  /*3360*/  ISETP.GT.AND P2, PT, R2, 0x1, PT ;  /* 0x000000010200780c */ /* 0x000fe40003f44270 */
[----:B------:R-:W-:Y:S01]  /*3370*/  FSEL R8, R68, -INF , P3 ;  /* 0xff80000044087808 */ /* 0x000fe20001800000 */
[----:B------:R-:W-:Y:S01]  /*3380*/  IMAD.MOV.U32 R68, RZ, RZ, R225 ;  /* 0x000000ffff447224 */ /* 0x000fe200078e00e1 */
[----:B------:R-:W-:Y:S02]  /*3390*/  FSEL R9, R69, -INF , P2 ;  /* 0xff80000045097808 */ /* 0x000fe40001000000 */
[----:B------:R-:W-:Y:S02]  /*33a0*/  ISETP.GT.AND P3, PT, R2, 0x8, PT ;  /* 0x000000080200780c */ /* 0x000fe40003f64270 */
[----:B------:R-:W-:-:S02]  /*33b0*/  IMNMX R0, R28, R0, PT ;  /* 0x000000001c007217 */ /* 0x000fc40003800200 */
[----:B------:R-:W-:Y:S02]  /*33c0*/  ISETP.GT.AND P2, PT, R2, 0x9, PT ;  /* 0x000000090200780c */ /* 0x000fe40003f44270 */
[----:B------:R-:W-:Y:S02]  /*33d0*/  FSEL R10, R88, -INF , P3 ;  /* 0xff800000580a7808 */ /* 0x000fe40001800000 */
[----:B------:R-:W-:Y:S02]  /*33e0*/  FMNMX.FTZ R3, R8, R9, !PT ;  /* 0x0000000908037209 */ /* 0x000fe40007810000 */
[----:B------:R-:W-:Y:S02]  /*33f0*/  ISETP.GT.AND P0, PT, R0, 0x1, PT ;  /* 0x000000010000780c */ /* 0x000fe40003f04270 */
[----:B------:R-:W-:Y:S02]  /*3400*/  FSEL R11, R89, -INF , P2 ;  /* 0xff800000590b7808 */ /* 0x000fe40001000000 */
[----:B------:R-:W-:-:S02]  /*3410*/  ISETP.GT.AND P3, PT, R2, 0x10, PT ;  /* 0x000000100200780c */ /* 0x000fc40003f64270 */
[----:B------:R-:W-:Y:S02]  /*3420*/  FMNMX.FTZ R3, R10, R3, !PT ;  /* 0x000000030a037209 */ /* 0x000fe40007810000 */
[----:B------:R-:W-:Y:S02]  /*3430*/  ISETP.GT.AND P1, PT, R0, RZ, PT ;  /* 0x000000ff0000720c */ /* 0x000fe40003f24270 */
[----:B------:R-:W-:Y:S02]  /*3440*/  FSEL R13, R71, -INF , P0 ;  /* 0xff800000470d7808 */ /* 0x000fe40000000000 */
[----:B------:R-:W-:Y:S02]  /*3450*/  ISETP.GT.AND P2, PT, R2, 0x11, PT ;  /* 0x000000110200780c */ /* 0x000fe40003f44270 */
[----:B------:R-:W-:Y:S02]  /*3460*/  FSEL R16, R92, -INF , P3 ;  /* 0xff8000005c107808 */ /* 0x000fe40001800000 */
[----:B------:R-:W-:-:S02]  /*3470*/  FMNMX.FTZ R3, R11, R3, !PT ;  /* 0x000000030b037209 */ /* 0x000fc40007810000 */
[----:B------:R-:W-:Y:S02]  /*3480*/  ISETP.GT.AND P0, PT, R0, 0x9, PT ;  /* 0x000000090000780c */ /* 0x000fe40003f04270 */
[----:B------:R-:W-:Y:S02]  /*3490*/  FSEL R12, R70, -INF , P1 ;  /* 0xff800000460c7808 */ /* 0x000fe40000800000 */
[----:B------:R-:W-:Y:S02]  /*34a0*/  FSEL R17, R93, -INF , P2 ;  /* 0xff8000005d117808 */ /* 0x000fe40001000000 */
[----:B------:R-:W-:Y:S02]  /*34b0*/  ISETP.GT.AND P3, PT, R2, 0x18, PT ;  /* 0x000000180200780c */ /* 0x000fe40003f64270 */
[----:B------:R-:W-:Y:S02]  /*34c0*/  FMNMX.FTZ R3, R16, R3, !PT ;  /* 0x0000000310037209 */ /* 0x000fe40007810000 */
[----:B------:R-:W-:-:S02]  /*34d0*/  ISETP.GT.AND P1, PT, R0, 0x8, PT ;  /* 0x000000080000780c */ /* 0x000fc40003f24270 */
[----:B------:R-:W-:Y:S02]  /*34e0*/  FSEL R15, R91, -INF , P0 ;  /* 0xff8000005b0f7808 */ /* 0x000fe40000000000 */
[----:B------:R-:W-:Y:S02]  /*34f0*/  ISETP.GT.AND P0, PT, R0, 0x11, PT ;  /* 0x000000110000780c */ /* 0x000fe40003f04270 */
[----:B------:R-:W-:Y:S02]  /*3500*/  ISETP.GT.AND P2, PT, R2, 0x19, PT ;  /* 0x000000190200780c */ /* 0x000fe40003f44270 */
[----:B------:R-:W-:Y:S02]  /*3510*/  FSEL R18, R96, -INF , P3 ;  /* 0xff80000060127808 */ /* 0x000fe40001800000 */
[----:B------:R-:W-:Y:S02]  /*3520*/  FMNMX.FTZ R3, R17, R3, !PT ;  /* 0x0000000311037209 */ /* 0x000fe40007810000 */
[----:B------:R-:W-:-:S02]  /*3530*/  FSEL R14, R90, -INF , P1 ;  /* 0xff8000005a0e7808 */ /* 0x000fc40000800000 */
[C---:B------:R-:W-:Y:S02]  /*3540*/  ISETP.GT.AND P1, PT, R0.reuse, 0x10, PT ;  /* 0x000000100000780c */ /* 0x040fe40003f24270 */
[----:B------:R-:W-:Y:S02]  /*3550*/  FSEL R21, R95, -INF , P0 ;  /* 0xff8000005f157808 */ /* 0x000fe40000000000 */
[----:B------:R-:W-:Y:S02]  /*3560*/  ISETP.GT.AND P0, PT, R0, 0x19, PT ;  /* 0x000000190000780c */ /* 0x000fe40003f04270 */
[----:B------:R-:W-:Y:S02]  /*3570*/  FSEL R19, R97, -INF , P2 ;  /* 0xff80000061137808 */ /* 0x000fe40001000000 */
[----:B------:R-:W-:Y:S02]  /*3580*/  ISETP.GT.AND P3, PT, R2, 0x20, PT ;  /* 0x000000200200780c */ /* 0x000fe40003f64270 */
[----:B------:R-:W-:-:S02]  /*3590*/  FMNMX.FTZ R4, R12, R13, !PT ;  /* 0x0000000d0c047209 */ /* 0x000fc40007810000 */
[----:B------:R-:W-:Y:S02]  /*35a0*/  FMNMX.FTZ R3, R18, R3, !PT ;  /* 0x0000000312037209 */ /* 0x000fe40007810000 */
[----:B------:R-:W-:Y:S02]  /*35b0*/  FSEL R20, R94, -INF , P1 ;  /* 0xff8000005e147808 */ /* 0x000fe40000800000 */
[----:B------:R-:W-:Y:S02]  /*35c0*/  ISETP.GT.AND P1, PT, R0, 0x18, PT ;  /* 0x000000180000780c */ /* 0x000fe40003f24270 */
[----:B------:R-:W-:Y:S02]  /*35d0*/  FSEL R29, R99, -INF , P0 ;  /* 0xff800000631d7808 */ /* 0x000fe40000000000 */
[----:B------:R-:W-:Y:S02]  /*35e0*/  ISETP.GT.AND P2, PT, R2, 0x21, PT ;  /* 0x000000210200780c */ /* 0x000fe40003f44270 */
[----:B------:R-:W-:-:S02]  /*35f0*/  FSEL R99, R104, -INF , P3 ;  /* 0xff80000068637808 */ /* 0x000fc40001800000 */
[----:B------:R-:W-:Y:S02]  /*3600*/  FMNMX.FTZ R4, R14, R4, !PT ;  /* 0x000000040e047209 */ /* 0x000fe40007810000 */
[----:B------:R-:W-:Y:S02]  /*3610*/  FMNMX.FTZ R3, R19, R3, !PT ;  /* 0x0000000313037209 */ /* 0x000fe40007810000 */
[----:B------:R-:W-:Y:S02]  /*3620*/  FSEL R22, R98, -INF , P1 ;  /* 0xff80000062167808 */ /* 0x000fe40000800000 */
[----:B------:R-:W-:Y:S02]  /*3630*/  FSEL R98, R105, -INF , P2 ;  /* 0xff80000069627808 */ /* 0x000fe40001000000 */
[----:B------:R-:W-:Y:S02]  /*3640*/  ISETP.GT.AND P3, PT, R2, 0x28, PT ;  /* 0x000000280200780c */ /* 0x000fe40003f64270 */
[----:B------:R-:W-:-:S02]  /*3650*/  FMNMX.FTZ R4, R15, R4, !PT ;  /* 0x000000040f047209 */ /* 0x000fc40007810000 */
[----:B------:R-:W-:Y:S02]  /*3660*/  FMNMX.FTZ R3, R99, R3, !PT ;  /* 0x0000000363037209 */ /* 0x000fe40007810000 */
[----:B------:R-:W-:Y:S02]  /*3670*/  ISETP.GT.AND P2, PT, R2, 0x29, PT ;  /* 0x000000290200780c */ /* 0x000fe40003f44270 */
[----:B------:R-:W-:Y:S02]  /*3680*/  FSEL R97, R100, -INF , P3 ;  /* 0xff80000064617808 */ /* 0x000fe40001800000 */
[----:B------:R-:W-:Y:S02]  /*3690*/  FMNMX.FTZ R4, R20, R4, !PT ;  /* 0x0000000414047209 */ /* 0x000fe40007810000 */
[----:B------:R-:W-:Y:S02]  /*36a0*/  FMNMX.FTZ R3, R98, R3, !PT ;  /* 0x0000000362037209 */ /* 0x000fe40007810000 */
[----:B------:R-:W-:-:S02]  /*36b0*/  FSEL R96, R101, -INF , P2 ;  /* 0xff80000065607808 */ /* 0x000fc40001000000 */
[----:B------:R-:W-:Y:S02]  /*36c0*/  ISETP.GT.AND P3, PT, R2, 0x30, PT ;  /* 0x000000300200780c */ /* 0x000fe40003f64270 */
[----:B------:R-:W-:Y:S02]  /*36d0*/  FMNMX.FTZ R4, R21, R4, !PT ;  /* 0x0000000415047209 */ /* 0x000fe40007810000 */
[----:B------:R-:W-:Y:S02]  /*36e0*/  FMNMX.FTZ R3, R97, R3, !PT ;  /* 0x0000000361037209 */ /* 0x000fe40007810000 */
[----:B------:R-:W-:Y:S02]  /*36f0*/  ISETP.GT.AND P1, PT, R0, 0x20, PT ;  /* 0x000000200000780c */ /* 0x000fe40003f24270 */
[----:B------:R-:W-:Y:S02]  /*3700*/  ISETP.GT.AND P2, PT, R2, 0x31, PT ;  /* 0x000000310200780c */ /* 0x000fe40003f44270 */
[----:B------:R-:W-:-:S02]  /*3710*/  FSEL R164, R108, -INF , P3 ;  /* 0xff8000006ca47808 */ /* 0x000fc40001800000 */
[----:B------:R-:W-:Y:S02]  /*3720*/  FMNMX.FTZ R4, R22, R4, !PT ;  /* 0x0000000416047209 */ /* 0x000fe40007810000 */
[----:B------:R-:W-:Y:S02]  /*3730*/  FMNMX.FTZ R3, R96, R3, !PT ;  /* 0x0000000360037209 */ /* 0x000fe40007810000 */
[----:B------:R-:W-:Y:S02]  /*3740*/  ISETP.GT.AND P0, PT, R0, 0x21, PT ;  /* 0x000000210000780c */ /* 0x000fe40003f04270 */
[----:B------:R-:W-:Y:S02]  /*3750*/  FSEL R106, R106, -INF , P1 ;  /* 0xff8000006a6a7808 */ /* 0x000fe40000800000 */
[----:B------:R-:W-:Y:S02]  /*3760*/  FSEL R163, R109, -INF , P2 ;  /* 0xff8000006da37808 */ /* 0x000fe40001000000 */
[----:B------:R-:W-:-:S02]  /*3770*/  ISETP.GT.AND P3, PT, R2, 0x38, PT ;  /* 0x000000380200780c */ /* 0x000fc40003f64270 */
[----:B------:R-:W-:Y:S02]  /*3780*/  FMNMX.FTZ R4, R29, R4, !PT ;  /* 0x000000041d047209 */ /* 0x000fe40007810000 */
[----:B------:R-:W-:Y:S02]  /*3790*/  FMNMX.FTZ R3, R164, R3, !PT ;  /* 0x00000003a4037209 */ /* 0x000fe40007810000 */
[----:B------:R-:W-:Y:S02]  /*37a0*/  FSEL R107, R107, -INF , P0 ;  /* 0xff8000006b6b7808 */ /* 0x000fe40000000000 */
        /* <DEDUP_REMOVED lines=11> */
[----:B------:R-:W-:Y:S02]  /*3860*/  ISETP.GT.AND P1, PT, R0, 0x30, PT ;  /* 0x000000300000780c */ /* 0x000fe40003f24270 */
[----:B------:R-:W-:Y:S02]  /*3870*/  FSEL R103, R103, -INF , P0 ;  /* 0xff80000067677808 */ /* 0x000fe40000000000 */
[----:B------:R-:W-:Y:S02]  /*3880*/  ISETP.GT.AND P2, PT, R2, 0x41, PT ;  /* 0x000000410200780c */ /* 0x000fe40003f44270 */
[----:B------:R-:W-:-:S02]  /*3890*/  FSEL R204, R116, -INF , P3 ;  /* 0xff80000074cc7808 */ /* 0x000fc40001800000 */
[----:B------:R-:W-:Y:S02]  /*38a0*/  FMNMX.FTZ R4, R102, R4, !PT ;  /* 0x0000000466047209 */ /* 0x000fe40007810000 */
[----:B------:R-:W-:Y:S02]  /*38b0*/  FMNMX.FTZ R3, R160, R3, !PT ;  /* 0x00000003a0037209 */ /* 0x000fe40007810000 */
[----:B------:R-:W-:Y:S02]  /*38c0*/  FSEL R168, R110, -INF , P1 ;  /* 0xff8000006ea87808 */ /* 0x000fe40000800000 */
[C---:B------:R-:W-:Y:S02]  /*38d0*/  ISETP.GT.AND P1, PT, R0.reuse, 0x38, PT ;  /* 0x000000380000780c */ /* 0x040fe40003f24270 */
[----:B------:R-:W-:Y:S02]  /*38e0*/  ISETP.GT.AND P0, PT, R0, 0x31, PT ;  /* 0x000000310000780c */ /* 0x000fe40003f04270 */
[----:B------:R-:W-:-:S02]  /*38f0*/  FSEL R252, R117, -INF , P2 ;  /* 0xff80000075fc7808 */ /* 0x000fc40001000000 */
[----:B------:R-:W-:Y:S02]  /*3900*/  ISETP.GT.AND P3, PT, R2, 0x48, PT ;  /* 0x000000480200780c */ /* 0x000fe40003f64270 */
[----:B------:R-:W-:Y:S02]  /*3910*/  FMNMX.FTZ R4, R103, R4, !PT ;  /* 0x0000000467047209 */ /* 0x000fe40007810000 */
[----:B------:R-:W-:Y:S02]  /*3920*/  FMNMX.FTZ R3, R204, R3, !PT ;  /* 0x00000003cc037209 */ /* 0x000fe40007810000 */
[----:B------:R-:W-:Y:S02]  /*3930*/  FSEL R165, R114, -INF , P1 ;  /* 0xff80000072a57808 */ /* 0x000fe40000800000 */
[----:B------:R-:W-:Y:S02]  /*3940*/  ISETP.GT.AND P1, PT, R0, 0x40, PT ;  /* 0x000000400000780c */ /* 0x000fe40003f24270 */
[----:B------:R-:W-:-:S02]  /*3950*/  FSEL R167, R111, -INF , P0 ;  /* 0xff8000006fa77808 */ /* 0x000fc40000000000 */
[----:B------:R-:W-:Y:S02]  /*3960*/  ISETP.GT.AND P2, PT, R2, 0x49, PT ;  /* 0x000000490200780c */ /* 0x000fe40003f44270 */
[----:B------:R-:W-:Y:S02]  /*3970*/  FSEL R247, R120, -INF , P3 ;  /* 0xff80000078f77808 */ /* 0x000fe40001800000 */
[----:B------:R-:W-:Y:S02]  /*3980*/  FMNMX.FTZ R4, R168, R4, !PT ;  /* 0x00000004a8047209 */ /* 0x000fe40007810000 */
[----:B------:R-:W-:Y:S02]  /*3990*/  FMNMX.FTZ R3, R252, R3, !PT ;  /* 0x00000003fc037209 */ /* 0x000fe40007810000 */
[----:B------:R-:W-:Y:S02]  /*39a0*/  ISETP.GT.AND P0, PT, R0, 0x39, PT ;  /* 0x000000390000780c */ /* 0x000fe40003f04270 */
[----:B------:R-:W-:-:S02]  /*39b0*/  FSEL R69, R118, -INF , P1 ;  /* 0xff80000076457808 */ /* 0x000fc40000800000 */
[----:B------:R-:W-:Y:S02]  /*39c0*/  ISETP.GT.AND P1, PT, R0, 0x48, PT ;  /* 0x000000480000780c */ /* 0x000fe40003f24270 */
[----:B------:R-:W-:Y:S02]  /*39d0*/  FSEL R227, R121, -INF , P2 ;  /* 0xff80000079e37808 */ /* 0x000fe40001000000 */
[----:B------:R-:W-:Y:S02]  /*39e0*/  ISETP.GT.AND P3, PT, R2, 0x50, PT ;  /* 0x000000500200780c */ /* 0x000fe40003f64270 */
[----:B------:R-:W-:Y:S02]  /*39f0*/  FMNMX.FTZ R4, R167, R4, !PT ;  /* 0x00000004a7047209 */ /* 0x000fe40007810000 */
[----:B------:R-:W-:Y:S02]  /*3a00*/  FMNMX.FTZ R3, R247, R3, !PT ;  /* 0x00000003f7037209 */ /* 0x000fe40007810000 */
[----:B------:R-:W-:-:S02]  /*3a10*/  FSEL R162, R115, -INF , P0 ;  /* 0xff80000073a27808 */ /* 0x000fc40000000000 */
[----:B------:R-:W-:Y:S02]  /*3a20*/  ISETP.GT.AND P0, PT, R0, 0x41, PT ;  /* 0x000000410000780c */ /* 0x000fe40003f04270 */
[----:B------:R-:W-:Y:S02]  /*3a30*/  FSEL R250, R122, -INF , P1 ;  /* 0xff8000007afa7808 */ /* 0x000fe40000800000 */
[----:B------:R-:W-:Y:S02]  /*3a40*/  ISETP.GT.AND P2, PT, R2, 0x51, PT ;  /* 0x000000510200780c */ /* 0x000fe40003f44270 */
[----:B------:R-:W-:Y:S02]  /*3a50*/  FSEL R71, R124, -INF , P3 ;  /* 0xff8000007c477808 */ /* 0x000fe40001800000 */
[----:B------:R-:W-:Y:S02]  /*3a60*/  FMNMX.FTZ R4, R165, R4, !PT ;  /* 0x00000004a5047209 */ /* 0x000fe40007810000 */
[----:B------:R-:W-:-:S02]  /*3a70*/  FMNMX.FTZ R3, R227, R3, !PT ;  /* 0x00000003e3037209 */ /* 0x000fc40007810000 */
[----:B------:R-:W-:Y:S02]  /*3a80*/  ISETP.GT.AND P1, PT, R2, 0x58, PT ;  /* 0x000000580200780c */ /* 0x000fe40003f24270 */
[----:B------:R-:W-:Y:S02]  /*3a90*/  FSEL R251, R119, -INF , P0 ;  /* 0xff80000077fb7808 */ /* 0x000fe40000000000 */
[----:B------:R-:W-:Y:S02]  /*3aa0*/  ISETP.GT.AND P0, PT, R0, 0x49, PT ;  /* 0x000000490000780c */ /* 0x000fe40003f04270 */
[----:B------:R-:W-:Y:S02]  /*3ab0*/  FSEL R244, R125, -INF , P2 ;  /* 0xff8000007df47808 */ /* 0x000fe40001000000 */
[----:B------:R-:W-:Y:S02]  /*3ac0*/  FMNMX.FTZ R4, R162, R4, !PT ;  /* 0x00000004a2047209 */ /* 0x000fe40007810000 */
[----:B------:R-:W-:-:S02]  /*3ad0*/  FMNMX.FTZ R3, R71, R3, !PT ;  /* 0x0000000347037209 */ /* 0x000fc40007810000 */
[----:B------:R-:W-:Y:S02]  /*3ae0*/  FSEL R243, R128, -INF , P1 ;  /* 0xff80000080f37808 */ /* 0x000fe40000800000 */
[----:B------:R-:W-:Y:S02]  /*3af0*/  ISETP.GT.AND P1, PT, R0, 0x50, PT ;  /* 0x000000500000780c */ /* 0x000fe40003f24270 */
[----:B------:R-:W-:Y:S02]  /*3b00*/  FSEL R225, R123, -INF , P0 ;  /* 0xff8000007be17808 */ /* 0x000fe40000000000 */
[----:B------:R-:W-:Y:S02]  /*3b10*/  ISETP.GT.AND P0, PT, R2, 0x59, PT ;  /* 0x000000590200780c */ /* 0x000fe40003f04270 */
[----:B------:R-:W-:Y:S02]  /*3b20*/  FMNMX.FTZ R4, R69, R4, !PT ;  /* 0x0000000445047209 */ /* 0x000fe40007810000 */
[----:B------:R-:W-:-:S02]  /*3b30*/  FMNMX.FTZ R3, R244, R3, !PT ;  /* 0x00000003f4037209 */ /* 0x000fc40007810000 */
[----:B------:R-:W-:Y:S02]  /*3b40*/  FSEL R237, R126, -INF , P1 ;  /* 0xff8000007eed7808 */ /* 0x000fe40000800000 */
[C---:B------:R-:W-:Y:S02]  /*3b50*/  ISETP.GT.AND P5, PT, R2.reuse, 0x60, PT ;  /* 0x000000600200780c */ /* 0x040fe40003fa4270 */
[C---:B------:R-:W-:Y:S02]  /*3b60*/  ISETP.GT.AND P3, PT, R2.reuse, 0x61, PT ;  /* 0x000000610200780c */ /* 0x040fe40003f64270 */
[C---:B------:R-:W-:Y:S02]  /*3b70*/  ISETP.GT.AND P2, PT, R2.reuse, 0x68, PT ;  /* 0x000000680200780c */ /* 0x040fe40003f44270 */
[----:B------:R-:W-:Y:S02]  /*3b80*/  ISETP.GT.AND P1, PT, R2, 0x69, PT ;  /* 0x000000690200780c */ /* 0x000fe40003f24270 */
[----:B------:R-:W-:-:S02]  /*3b90*/  FSEL R242, R129, -INF , P0 ;  /* 0xff80000081f27808 */ /* 0x000fc40000000000 */
[----:B------:R-:W-:Y:S02]  /*3ba0*/  FMNMX.FTZ R2, R251, R4, !PT ;  /* 0x00000004fb027209 */ /* 0x000fe40007810000 */
[----:B------:R-:W-:Y:S02]  /*3bb0*/  FMNMX.FTZ R3, R243, R3, !PT ;  /* 0x00000003f3037209 */ /* 0x000fe40007810000 */
[----:B------:R-:W-:Y:S02]  /*3bc0*/  FSEL R241, R140, -INF , P5 ;  /* 0xff8000008cf17808 */ /* 0x000fe40002800000 */
[----:B------:R-:W-:Y:S02]  /*3bd0*/  FMNMX.FTZ R2, R250, R2, !PT ;  /* 0x00000002fa027209 */ /* 0x000fe40007810000 */
[----:B------:R-:W-:Y:S02]  /*3be0*/  FMNMX.FTZ R3, R242, R3, !PT ;  /* 0x00000003f2037209 */ /* 0x000fe40007810000 */
[----:B------:R-:W-:-:S02]  /*3bf0*/  ISETP.GT.AND P0, PT, R0, 0x51, PT ;  /* 0x000000510000780c */ /* 0x000fc40003f04270 */
[----:B------:R-:W-:Y:S02]  /*3c00*/  FSEL R224, R141, -INF , P3 ;  /* 0xff8000008de07808 */ /* 0x000fe40001800000 */
[----:B------:R-:W-:Y:S02]  /*3c10*/  FMNMX.FTZ R2, R225, R2, !PT ;  /* 0x00000002e1027209 */ /* 0x000fe40007810000 */
[----:B------:R-:W-:Y:S02]  /*3c20*/  FMNMX.FTZ R3, R241, R3, !PT ;  /* 0x00000003f1037209 */ /* 0x000fe40007810000 */
[----:B------:R-:W-:Y:S02]  /*3c30*/  FSEL R236, R127, -INF , P0 ;  /* 0xff8000007fec7808 */ /* 0x000fe40000000000 */
[----:B------:R-:W-:Y:S02]  /*3c40*/  ISETP.GT.AND P0, PT, R0, 0x58, PT ;  /* 0x000000580000780c */ /* 0x000fe40003f04270 */
[----:B------:R-:W-:-:S02]  /*3c50*/  FSEL R239, R132, -INF , P2 ;  /* 0xff80000084ef7808 */ /* 0x000fc40001000000 */
[----:B------:R-:W-:Y:S02]  /*3c60*/  FMNMX.FTZ R2, R237, R2, !PT ;  /* 0x00000002ed027209 */ /* 0x000fe40007810000 */
[----:B------:R-:W-:Y:S02]  /*3c70*/  FMNMX.FTZ R3, R224, R3, !PT ;  /* 0x00000003e0037209 */ /* 0x000fe40007810000 */
[----:B------:R-:W-:Y:S02]  /*3c80*/  ISETP.GT.AND P3, PT, R0, 0x59, PT ;  /* 0x000000590000780c */ /* 0x000fe40003f64270 */
[----:B------:R-:W-:Y:S02]  /*3c90*/  FSEL R238, R133, -INF , P1 ;  /* 0xff80000085ee7808 */ /* 0x000fe40000800000 */
[----:B------:R-:W-:Y:S02]  /*3ca0*/  FSEL R235, R130, -INF , P0 ;  /* 0xff80000082eb7808 */ /* 0x000fe40000000000 */
[----:B------:R-:W-:-:S02]  /*3cb0*/  FMNMX.FTZ R2, R236, R2, !PT ;  /* 0x00000002ec027209 */ /* 0x000fc40007810000 */
[----:B------:R-:W-:Y:S02]  /*3cc0*/  FMNMX.FTZ R3, R239, R3, !PT ;  /* 0x00000003ef037209 */ /* 0x000fe40007810000 */
[----:B------:R-:W-:Y:S02]  /*3cd0*/  FSEL R234, R131, -INF , P3 ;  /* 0xff80000083ea7808 */ /* 0x000fe40001800000 */
[----:B------:R-:W-:Y:S02]  /*3ce0*/  ISETP.GT.AND P1, PT, R0, 0x60, PT ;  /* 0x000000600000780c */ /* 0x000fe40003f24270 */
[----:B------:R-:W-:Y:S02]  /*3cf0*/  FMNMX.FTZ R2, R235, R2, !PT ;  /* 0x00000002eb027209 */ /* 0x000fe40007810000 */
[----:B------:R-:W-:Y:S02]  /*3d00*/  FMNMX.FTZ R3, R238, R3, !PT ;  /* 0x00000003ee037209 */ /* 0x000fe40007810000 */
[----:B------:R-:W-:-:S02]  /*3d10*/  ISETP.GT.AND P0, PT, R0, 0x61, PT ;  /* 0x000000610000780c */ /* 0x000fc40003f04270 */
[----:B------:R-:W-:Y:S01]  /*3d20*/  FSEL R231, R142, -INF , P1 ;  /* 0xff8000008ee77808 */ /* 0x000fe20000800000 */
[----:B------:R-:W1:Y:S01]  /*3d30*/  SHFL.BFLY PT, R5, R3, 0x2, 0x1f ;  /* 0x0c401f0003057f89 */ /* 0x000e6200000e0000 */
[----:B------:R-:W-:Y:S02]  /*3d40*/  FMNMX.FTZ R2, R234, R2, !PT ;  /* 0x00000002ea027209 */ /* 0x000fe40007810000 */
[----:B------:R-:W-:Y:S02]  /*3d50*/  FSEL R228, R143, -INF , P0 ;  /* 0xff8000008fe47808 */ /* 0x000fe40000000000 */
[C---:B------:R-:W-:Y:S02]  /*3d60*/  ISETP.GT.AND P1, PT, R0.reuse, 0x68, PT ;  /* 0x000000680000780c */ /* 0x040fe40003f24270 */
[----:B------:R-:W-:Y:S02]  /*3d70*/  FMNMX.FTZ R2, R231, R2, !PT ;  /* 0x00000002e7027209 */ /* 0x000fe40007810000 */
[----:B------:R-:W-:-:S02]  /*3d80*/  ISETP.GT.AND P0, PT, R0, 0x69, PT ;  /* 0x000000690000780c */ /* 0x000fc40003f04270 */
[----:B------:R-:W-:Y:S02]  /*3d90*/  FSEL R245, R134, -INF , P1 ;  /* 0xff80000086f57808 */ /* 0x000fe40000800000 */
[----:B------:R-:W-:Y:S02]  /*3da0*/  FMNMX.FTZ R2, R228, R2, !PT ;  /* 0x00000002e4027209 */ /* 0x000fe40007810000 */
[----:B------:R-:W-:Y:S02]  /*3db0*/  FSEL R249, R135, -INF , P0 ;  /* 0xff80000087f97808 */ /* 0x000fe40000000000 */
[----:B------:R-:W-:-:S04]  /*3dc0*/  FMNMX.FTZ R2, R245, R2, !PT ;  /* 0x00000002f5027209 */ /* 0x000fc80007810000 */
[----:B------:R-:W-:Y:S02]  /*3dd0*/  FMNMX.FTZ R2, R249, R2, !PT ;  /* 0x00000002f9027209 */ /* 0x000fe40007810000 */
[----:B-1----:R-:W-:-:S03]  /*3de0*/  FMNMX.FTZ R0, R3, R5, !PT ;  /* 0x0000000503007209 */ /* 0x002fc60007810000 */
[----:B------:R-:W1:Y:S04]  /*3df0*/  SHFL.BFLY PT, R4, R2, 0x2, 0x1f ;  /* 0x0c401f0002047f89 */ /* 0x000e6800000e0000 */
[----:B------:R-:W2:Y:S01]  /*3e00*/  SHFL.BFLY PT, R3, R0, 0x1, 0x1f ;  /* 0x0c201f0000037f89 */ /* 0x000ea200000e0000 */
[----:B-1----:R-:W-:Y:S02]  /*3e10*/  FMNMX.FTZ R2, R2, R4, !PT ;  /* 0x0000000402027209 */ /* 0x002fe40007810000 */
[----:B--2---:R-:W-:-:S03]  /*3e20*/  FMNMX.FTZ R135, R0, R3, !PT ;  /* 0x0000000300877209 */ /* 0x004fc60007810000 */
[----:B------:R-:W1:Y:S01]  /*3e30*/  SHFL.BFLY PT, R5, R2, 0x1, 0x1f ;  /* 0x0c201f0002057f89 */ /* 0x000e6200000e0000 */
[C---:B------:R-:W-:Y:S01]  /*3e40*/  FSETP.NEU.FTZ.AND P0, PT, R135.reuse, -INF , PT ;  /* 0xff8000008700780b */ /* 0x040fe20003f1d000 */
[----:B------:R-:W-:-:S05]  /*3e50*/  FMUL.FTZ R0, R135, c[0x0][0x2d0] ;  /* 0x0000b40087007a20 */ /* 0x000fca0000410000 */
[----:B------:R-:W-:-:S05]  /*3e60*/  FSEL R4, R0, RZ, P0 ;  /* 0x000000ff00047208 */ /* 0x000fca0000000000 */
[----:B------:R-:W-:-:S04]  /*3e70*/  FFMA.FTZ R0, R8, c[0x0][0x2d0], -R4 ;  /* 0x0000b40008007a23 */ /* 0x000fc80000010804 */
[----:B------:R2:W-:Y:S01]  /*3e80*/  MUFU.EX2 R31, R0 ;  /* 0x00000000001f7308 */ /* 0x0005e20000000800 */
[----:B-1----:R-:W-:Y:S02]  /*3e90*/  FMNMX.FTZ R70, R2, R5, !PT ;  /* 0x0000000502467209 */ /* 0x002fe40007810000 */
[----:B------:R-:W1:Y:S02]  /*3ea0*/  SHFL.IDX PT, R2, R6, RZ, 0x1c1f ;  /* 0x001c1fff06027589 */ /* 0x000e6400000e0000 */
[C---:B------:R-:W-:Y:S01]  /*3eb0*/  FSETP.NEU.FTZ.AND P0, PT, R70.reuse, -INF , PT ;  /* 0xff8000004600780b */ /* 0x040fe20003f1d000 */
[----:B------:R-:W-:Y:S02]  /*3ec0*/  FMUL.FTZ R3, R70, c[0x0][0x2d0] ;  /* 0x0000b40046037a20 */ /* 0x000fe40000410000 */
[----:B--2---:R-:W-:-:S03]  /*3ed0*/  FFMA.FTZ R0, R9, c[0x0][0x2d0], -R4 ;  /* 0x0000b40009007a23 */ /* 0x004fc60000010804 */
[----:B------:R-:W-:Y:S01]  /*3ee0*/  FSEL R3, R3, RZ, P0 ;  /* 0x000000ff03037208 */ /* 0x000fe20000000000 */
[----:B------:R2:W3:Y:S01]  /*3ef0*/  MUFU.EX2 R166, R0 ;  /* 0x0000000000a67308 */ /* 0x0004e20000000800 */
[----:B-1----:R-:W-:Y:S02]  /*3f00*/  IMAD.IADD R2, R7, 0x1, R2 ;  /* 0x0000000107027824 */ /* 0x002fe400078e0202 */
[----:B--2---:R-:W-:Y:S01]  /*3f10*/  FFMA.FTZ R0, R10, c[0x0][0x2d0], -R4 ;  /* 0x0000b4000a007a23 */ /* 0x004fe20000010804 */
[----:B---3--:R-:W-:Y:S02]  /*3f20*/  F2FP.PACK_AB R8, R166, R31 ;  /* 0x0000001fa608723e */ /* 0x008fe400000000ff */
[----:B------:R-:W-:Y:S02]  /*3f30*/  IMNMX R2, R28, R2, PT ;  /* 0x000000021c027217 */ /* 0x000fe40003800200 */
[----:B------:R1:W-:Y:S02]  /*3f40*/  MUFU.EX2 R240, R0 ;  /* 0x0000000000f07308 */ /* 0x0003e40000000800 */
[----:B------:R-:W-:-:S02]  /*3f50*/  ISETP.GT.AND P3, PT, R2, RZ, PT ;  /* 0x000000ff0200720c */ /* 0x000fc40003f64270 */
[C---:B------:R-:W-:Y:S02]  /*3f60*/  ISETP.GT.AND P2, PT, R2.reuse, 0x1, PT ;  /* 0x000000010200780c */ /* 0x040fe40003f44270 */
[----:B------:R-:W-:-:S04]  /*3f70*/  ISETP.GT.AND P5, PT, R2, 0x60, PT ;  /* 0x000000600200780c */ /* 0x000fc80003fa4270 */
[----:B------:R-:W-:Y:S01]  /*3f80*/  FSEL R132, R220, -INF , P5 ;  /* 0xff800000dc847808 */ /* 0x000fe20002800000 */
        /* <DEDUP_REMOVED lines=20> */
[----:B------:R-:W-:Y:S01]  /*40d0*/  HMMA.16816.F32 R32, R8, R80, RZ ;  /* 0x000000500820723c */ /* 0x000fe200000018ff */
[----:B-1----:R-:W-:-:S07]  /*40e0*/  FFMA.FTZ R0, R18, c[0x0][0x2d0], -R4 ;  /* 0x0000b40012007a23 */ /* 0x002fce0000010804 */
[C---:B------:R-:W-:Y:S01]  /*40f0*/  HMMA.16816.F32 R24, R8.reuse, R50, RZ ;  /* 0x000000320818723c */ /* 0x040fe200000018ff */
[----:B------:R1:W-:Y:S07]  /*4100*/  MUFU.EX2 R100, R0 ;  /* 0x0000000000647308 */ /* 0x0003ee0000000800 */
[----:B------:R-:W-:Y:S01]  /*4110*/  HMMA.16816.F32 R12, R8, R82, RZ ;  /* 0x00000052080c723c */ /* 0x000fe200000018ff */
[----:B-1----:R-:W-:-:S07]  /*4120*/  FFMA.FTZ R0, R19, c[0x0][0x2d0], -R4 ;  /* 0x0000b40013007a23 */ /* 0x002fce0000010804 */
[----:B------:R-:W-:Y:S01]  /*4130*/  HMMA.16816.F32 R16, R8, R62, RZ ;  /* 0x0000003e0810723c */ /* 0x000fe200000018ff */
[----:B------:R1:W-:Y:S02]  /*4140*/  MUFU.EX2 R88, R0 ;  /* 0x0000000000587308 */ /* 0x0003e40000000800 */
[----:B-1----:R-:W-:-:S06]  /*4150*/  FFMA.FTZ R0, R20, c[0x0][0x2d0], -R3 ;  /* 0x0000b40014007a23 */ /* 0x002fcc0000010803 */
[----:B------:R1:W-:Y:S02]  /*4160*/  MUFU.EX2 R248, R0 ;  /* 0x0000000000f87308 */ /* 0x0003e40000000800 */
[----:B-1----:R-:W-:-:S06]  /*4170*/  FFMA.FTZ R0, R21, c[0x0][0x2d0], -R3 ;  /* 0x0000b40015007a23 */ /* 0x002fcc0000010803 */
[----:B------:R1:W3:Y:S02]  /*4180*/  MUFU.EX2 R171, R0 ;  /* 0x0000000000ab7308 */ /* 0x0002e40000000800 */
[----:B-1----:R-:W-:Y:S02]  /*4190*/  FFMA.FTZ R0, R22, c[0x0][0x2d0], -R3 ;  /* 0x0000b40016007a23 */ /* 0x002fe40000010803 */
[----:B------:R-:W-:Y:S04]  /*41a0*/  HMMA.16816.F32 R20, R8, R54, RZ ;  /* 0x000000360814723c */ /* 0x000fe800000018ff */
[----:B------:R1:W-:Y:S03]  /*41b0*/  MUFU.EX2 R101, R0 ;  /* 0x0000000000657308 */ /* 0x0003e60000000800 */
[----:B--2---:R-:W-:-:S02]  /*41c0*/  F2FP.PACK_AB R8, R170, R226 ;  /* 0x000000e2aa08723e */ /* 0x004fc400000000ff */
[----:B---3--:R-:W-:Y:S02]  /*41d0*/  F2FP.PACK_AB R9, R171, R248 ;  /* 0x000000f8ab09723e */ /* 0x008fe400000000ff */
[----:B------:R-:W-:Y:S01]  /*41e0*/  F2FP.PACK_AB R10, R88, R100 ;  /* 0x00000064580a723e */ /* 0x000fe200000000ff */
[----:B-1----:R-:W-:-:S04]  /*41f0*/  FFMA.FTZ R0, R29, c[0x0][0x2d0], -R3 ;  /* 0x0000b4001d007a23 */ /* 0x002fc80000010803 */
[----:B------:R1:W2:Y:S02]  /*4200*/  MUFU.EX2 R89, R0 ;  /* 0x0000000000597308 */ /* 0x0002a40000000800 */
[----:B-1----:R-:W1:Y:S01]  /*4210*/  SHFL.IDX PT, R0, R6, 0x1, 0x1c1f ;  /* 0x003c1f0006007f89 */ /* 0x002e6200000e0000 */
[----:B--2---:R-:W-:-:S07]  /*4220*/  F2FP.PACK_AB R11, R89, R101 ;  /* 0x00000065590b723e */ /* 0x004fce00000000ff */
[C---:B------:R-:W-:Y:S08]  /*4230*/  HMMA.16816.F32 R120, R8.reuse, R56, R44 ;  /* 0x000000380878723c */ /* 0x040ff0000000182c */
[----:B------:R-:W-:Y:S01]  /*4240*/  HMMA.16816.F32 R128, R8, R72, R40 ;  /* 0x000000480880723c */ /* 0x000fe20000001828 */
[----:B-1----:R-:W-:-:S07]  /*4250*/  IMAD.IADD R0, R7, 0x1, R0 ;  /* 0x0000000107007824 */ /* 0x002fce00078e0200 */
[----:B------:R-:W-:Y:S01]  /*4260*/  HMMA.16816.F32 R184, R8, R76, R36 ;  /* 0x0000004c08b8723c */ /* 0x000fe20000001824 */
[----:B------:R-:W-:Y:S02]  /*4270*/  FSEL R7, R152, -INF , P3 ;  /* 0xff80000098077808 */ /* 0x000fe40001800000 */
[----:B------:R-:W-:Y:S02]  /*4280*/  ISETP.GT.AND P3, PT, R2, 0x8, PT ;  /* 0x000000080200780c */ /* 0x000fe40003f64270 */
[----:B------:R-:W-:-:S03]  /*4290*/  IMNMX R0, R28, R0, PT ;  /* 0x000000001c007217 */ /* 0x000fc60003800200 */
[----:B------:R-:W-:Y:S01]  /*42a0*/  HMMA.16816.F32 R180, R8, R84, R32 ;  /* 0x0000005408b4723c */ /* 0x000fe20000001820 */
[C---:B------:R-:W-:Y:S02]  /*42b0*/  ISETP.GT.AND P1, PT, R0.reuse, RZ, PT ;  /* 0x000000ff0000720c */ /* 0x040fe40003f24270 */
[----:B------:R-:W-:-:S05]  /*42c0*/  ISETP.GT.AND P0, PT, R0, 0x1, PT ;  /* 0x000000010000780c */ /* 0x000fca0003f04270 */
[C---:B------:R-:W-:Y:S08]  /*42d0*/  HMMA.16816.F32 R116, R8.reuse, R58, R24 ;  /* 0x0000003a0874723c */ /* 0x040ff00000001818 */
[C---:B------:R-:W-:Y:S08]  /*42e0*/  HMMA.16816.F32 R176, R8.reuse, R74, R20 ;  /* 0x0000004a08b0723c */ /* 0x040ff00000001814 */
[C---:B------:R-:W-:Y:S07]  /*42f0*/  HMMA.16816.F32 R172, R8.reuse, R78, R16 ;  /* 0x0000004e08ac723c */ /* 0x040fee0000001810 */
[----:B------:R-:W-:Y:S01]  /*4300*/  FSEL R16, R155, -INF , P0 ;  /* 0xff8000009b107808 */ /* 0x000fe20000000000 */
[----:B------:R-:W-:Y:S01]  /*4310*/  HMMA.16816.F32 R124, R8, R86, R12 ;  /* 0x00000056087c723c */ /* 0x000fe2000000180c */
[----:B------:R-:W-:-:S04]  /*4320*/  ISETP.GT.AND P0, PT, R0, 0x9, PT ;  /* 0x000000090000780c */ /* 0x000fc80003f04270 */
[----:B------:R-:W-:Y:S02]  /*4330*/  FSEL R18, R151, -INF , P0 ;  /* 0xff80000097127808 */ /* 0x000fe40000000000 */
[----:B------:R-:W-:Y:S02]  /*4340*/  FSEL R8, R153, -INF , P2 ;  /* 0xff80000099087808 */ /* 0x000fe40001000000 */
[----:B------:R-:W-:Y:S02]  /*4350*/  ISETP.GT.AND P2, PT, R2, 0x9, PT ;  /* 0x000000090200780c */ /* 0x000fe40003f44270 */
[----:B------:R-:W-:Y:S02]  /*4360*/  FSEL R9, R148, -INF , P3 ;  /* 0xff80000094097808 */ /* 0x000fe40001800000 */
[----:B------:R-:W-:Y:S02]  /*4370*/  FMNMX.FTZ R5, R7, R8, !PT ;  /* 0x0000000807057209 */ /* 0x000fe40007810000 */
[----:B------:R-:W-:-:S02]  /*4380*/  FSEL R10, R149, -INF , P2 ;  /* 0xff800000950a7808 */ /* 0x000fc40001000000 */
[----:B------:R-:W-:Y:S02]  /*4390*/  ISETP.GT.AND P3, PT, R2, 0x10, PT ;  /* 0x000000100200780c */ /* 0x000fe40003f64270 */
[----:B------:R-:W-:Y:S02]  /*43a0*/  FMNMX.FTZ R5, R9, R5, !PT ;  /* 0x0000000509057209 */ /* 0x000fe40007810000 */
[----:B------:R-:W-:Y:S02]  /*43b0*/  FSEL R15, R154, -INF , P1 ;  /* 0xff8000009a0f7808 */ /* 0x000fe40000800000 */
[----:B------:R-:W-:Y:S02]  /*43c0*/  ISETP.GT.AND P1, PT, R0, 0x8, PT ;  /* 0x000000080000780c */ /* 0x000fe40003f24270 */
[----:B------:R-:W-:Y:S02]  /*43d0*/  ISETP.GT.AND P2, PT, R2, 0x11, PT ;  /* 0x000000110200780c */ /* 0x000fe40003f44270 */
[----:B------:R-:W-:-:S02]  /*43e0*/  FSEL R11, R144, -INF , P3 ;  /* 0xff800000900b7808 */ /* 0x000fc40001800000 */
[----:B------:R-:W-:Y:S02]  /*43f0*/  FMNMX.FTZ R5, R10, R5, !PT ;  /* 0x000000050a057209 */ /* 0x000fe40007810000 */
[----:B------:R-:W-:Y:S02]  /*4400*/  FSEL R17, R150, -INF , P1 ;  /* 0xff80000096117808 */ /* 0x000fe40000800000 */
[----:B------:R-:W-:Y:S02]  /*4410*/  FSEL R12, R145, -INF , P2 ;  /* 0xff800000910c7808 */ /* 0x000fe40001000000 */
[----:B------:R-:W-:Y:S02]  /*4420*/  ISETP.GT.AND P3, PT, R2, 0x18, PT ;  /* 0x000000180200780c */ /* 0x000fe40003f64270 */
[----:B------:R-:W-:Y:S02]  /*4430*/  FMNMX.FTZ R5, R11, R5, !PT ;  /* 0x000000050b057209 */ /* 0x000fe40007810000 */
[----:B------:R-:W-:-:S02]  /*4440*/  ISETP.GT.AND P1, PT, R0, 0x10, PT ;  /* 0x000000100000780c */ /* 0x000fc40003f24270 */
[----:B------:R-:W-:Y:S02]  /*4450*/  ISETP.GT.AND P2, PT, R2, 0x19, PT ;  /* 0x000000190200780c */ /* 0x000fe40003f44270 */
[----:B------:R-:W-:Y:S02]  /*4460*/  FSEL R13, R136, -INF , P3 ;  /* 0xff800000880d7808 */ /* 0x000fe40001800000 */
[----:B------:R-:W-:Y:S02]  /*4470*/  FMNMX.FTZ R5, R12, R5, !PT ;  /* 0x000000050c057209 */ /* 0x000fe40007810000 */
[----:B------:R-:W-:Y:S02]  /*4480*/  FSEL R19, R146, -INF , P1 ;  /* 0xff80000092137808 */ /* 0x000fe40000800000 */
[C---:B------:R-:W-:Y:S02]  /*4490*/  ISETP.GT.AND P0, PT, R0.reuse, 0x11, PT ;  /* 0x000000110000780c */ /* 0x040fe40003f04270 */
[----:B------:R-:W-:-:S02]  /*44a0*/  ISETP.GT.AND P1, PT, R0, 0x18, PT ;  /* 0x000000180000780c */ /* 0x000fc40003f24270 */
[----:B------:R-:W-:Y:S02]  /*44b0*/  FSEL R14, R137, -INF , P2 ;  /* 0xff800000890e7808 */ /* 0x000fe40001000000 */
[----:B------:R-:W-:Y:S02]  /*44c0*/  ISETP.GT.AND P3, PT, R2, 0x20, PT ;  /* 0x000000200200780c */ /* 0x000fe40003f64270 */
[----:B------:R-:W-:Y:S02]  /*44d0*/  FMNMX.FTZ R5, R13, R5, !PT ;  /* 0x000000050d057209 */ /* 0x000fe40007810000 */
[----:B------:R-:W-:Y:S02]  /*44e0*/  FSEL R20, R147, -INF , P0 ;  /* 0xff80000093147808 */ /* 0x000fe40000000000 */
[----:B------:R-:W-:Y:S02]  /*44f0*/  FSEL R21, R138, -INF , P1 ;  /* 0xff8000008a157808 */ /* 0x000fe40000800000 */
[----:B------:R-:W-:-:S02]  /*4500*/  ISETP.GT.AND P0, PT, R0, 0x19, PT ;  /* 0x000000190000780c */ /* 0x000fc40003f04270 */
[C---:B------:R-:W-:Y:S02]  /*4510*/  ISETP.GT.AND P2, PT, R2.reuse, 0x21, PT ;  /* 0x000000210200780c */ /* 0x040fe40003f44270 */
[----:B------:R-:W-:Y:S02]  /*4520*/  ISETP.GT.AND P1, PT, R2, 0x29, PT ;  /* 0x000000290200780c */ /* 0x000fe40003f24270 */
[----:B------:R-:W-:Y:S01]  /*4530*/  FSEL R40, R200, -INF , P3 ;  /* 0xff800000c8287808 */ /* 0x000fe20001800000 */
[----:B------:R-:W-:Y:S01]  /*4540*/  IMAD.MOV.U32 R200, RZ, RZ, R89 ;  /* 0x000000ffffc87224 */ /* 0x000fe200078e0059 */
[----:B------:R-:W-:Y:S02]  /*4550*/  FMNMX.FTZ R5, R14, R5, !PT ;  /* 0x000000050e057209 */ /* 0x000fe40007810000 */
[----:B------:R-:W-:Y:S02]  /*4560*/  FSEL R22, R139, -INF , P0 ;  /* 0xff8000008b167808 */ /* 0x000fe40000000000 */
[----:B------:R-:W-:-:S02]  /*4570*/  FSEL R41, R201, -INF , P2 ;  /* 0xff800000c9297808 */ /* 0x000fc40001000000 */
[----:B------:R-:W-:Y:S01]  /*4580*/  FSEL R42, R197, -INF , P1 ;  /* 0xff800000c52a7808 */ /* 0x000fe20000800000 */
[----:B------:R-:W-:Y:S01]  /*4590*/  IMAD.MOV.U32 R197, RZ, RZ, R88 ;  /* 0x000000ffffc57224 */ /* 0x000fe200078e0058 */
[C---:B------:R-:W-:Y:S02]  /*45a0*/  ISETP.GT.AND P0, PT, R2.reuse, 0x28, PT ;  /* 0x000000280200780c */ /* 0x040fe40003f04270 */
[C---:B------:R-:W-:Y:S02]  /*45b0*/  ISETP.GT.AND P3, PT, R2.reuse, 0x30, PT ;  /* 0x000000300200780c */ /* 0x040fe40003f64270 */
[C---:B------:R-:W-:Y:S02]  /*45c0*/  ISETP.GT.AND P2, PT, R2.reuse, 0x31, PT ;  /* 0x000000310200780c */ /* 0x040fe40003f44270 */
[----:B------:R-:W-:Y:S02]  /*45d0*/  ISETP.GT.AND P1, PT, R2, 0x39, PT ;  /* 0x000000390200780c */ /* 0x000fe40003f24270 */
[----:B------:R-:W-:-:S02]  /*45e0*/  FMNMX.FTZ R5, R40, R5, !PT ;  /* 0x0000000528057209 */ /* 0x000fc40007810000 */
[----:B------:R-:W-:Y:S02]  /*45f0*/  FSEL R43, R196, -INF , P0 ;  /* 0xff800000c42b7808 */ /* 0x000fe40000000000 */
[----:B------:R-:W-:Y:S01]  /*4600*/  FSEL R109, R192, -INF , P3 ;  /* 0xff800000c06d7808 */ /* 0x000fe20001800000 */
[----:B------:R-:W-:Y:S01]  /*4610*/  IMAD.MOV.U32 R192, RZ, RZ, R71 ;  /* 0x000000ffffc07224 */ /* 0x000fe200078e0047 */
[----:B------:R-:W-:Y:S01]  /*4620*/  FSEL R112, R193, -INF , P2 ;  /* 0xff800000c1707808 */ /* 0x000fe20001000000 */
[----:B------:R-:W-:Y:S01]  /*4630*/  IMAD.MOV.U32 R193, RZ, RZ, R69 ;  /* 0x000000ffffc17224 */ /* 0x000fe200078e0045 */
[----:B------:R-:W-:Y:S01]  /*4640*/  FSEL R110, R189, -INF , P1 ;  /* 0xff800000bd6e7808 */ /* 0x000fe20000800000 */
[----:B------:R-:W-:Y:S01]  /*4650*/  IMAD.MOV.U32 R189, RZ, RZ, R224 ;  /* 0x000000ffffbd7224 */ /* 0x000fe200078e00e0 */
[----:B------:R-:W-:Y:S02]  /*4660*/  FMNMX.FTZ R5, R41, R5, !PT ;  /* 0x0000000529057209 */ /* 0x000fe40007810000 */
[----:B------:R-:W-:-:S02]  /*4670*/  ISETP.GT.AND P0, PT, R2, 0x38, PT ;  /* 0x000000380200780c */ /* 0x000fc40003f04270 */
[C---:B------:R-:W-:Y:S02]  /*4680*/  ISETP.GT.AND P3, PT, R2.reuse, 0x40, PT ;  /* 0x000000400200780c */ /* 0x040fe40003f64270 */
[C---:B------:R-:W-:Y:S02]  /*4690*/  ISETP.GT.AND P2, PT, R2.reuse, 0x41, PT ;  /* 0x000000410200780c */ /* 0x040fe40003f44270 */
[----:B------:R-:W-:Y:S02]  /*46a0*/  ISETP.GT.AND P1, PT, R2, 0x49, PT ;  /* 0x000000490200780c */ /* 0x000fe40003f24270 */
[----:B------:R-:W-:Y:S02]  /*46b0*/  FMNMX.FTZ R5, R43, R5, !PT ;  /* 0x000000052b057209 */ /* 0x000fe40007810000 */
[----:B------:R-:W-:Y:S01]  /*46c0*/  FSEL R111, R188, -INF , P0 ;  /* 0xff800000bc6f7808 */ /* 0x000fe20000000000 */
[----:B------:R-:W-:Y:S01]  /*46d0*/  IMAD.MOV.U32 R188, RZ, RZ, R207 ;  /* 0x000000ffffbc7224 */ /* 0x000fe200078e00cf */
[----:B------:R-:W-:Y:S01]  /*46e0*/  FSEL R138, R212, -INF , P3 ;  /* 0xff800000d48a7808 */ /* 0x000fe20001800000 */
[----:B------:R-:W-:Y:S01]  /*46f0*/  IMAD.MOV.U32 R212, RZ, RZ, R68 ;  /* 0x000000ffffd47224 */ /* 0x000fe200078e0044 */
[----:B------:R-:W-:Y:S01]  /*4700*/  FSEL R134, R213, -INF , P2 ;  /* 0xff800000d5867808 */ /* 0x000fe20001000000 */
[----:B------:R-:W-:Y:S01]  /*4710*/  IMAD.MOV.U32 R213, RZ, RZ, R251 ;  /* 0x000000ffffd57224 */ /* 0x000fe200078e00fb */
[----:B------:R-:W-:Y:S01]  /*4720*/  FSEL R141, R209, -INF , P1 ;  /* 0xff800000d18d7808 */ /* 0x000fe20000800000 */
[----:B------:R-:W-:Y:S01]  /*4730*/  IMAD.MOV.U32 R209, RZ, RZ, R248 ;  /* 0x000000ffffd17224 */ /* 0x000fe200078e00f8 */
[----:B------:R-:W-:-:S02]  /*4740*/  ISETP.GT.AND P0, PT, R2, 0x48, PT ;  /* 0x000000480200780c */ /* 0x000fc40003f04270 */
[C---:B------:R-:W-:Y:S02]  /*4750*/  ISETP.GT.AND P3, PT, R2.reuse, 0x50, PT ;  /* 0x000000500200780c */ /* 0x040fe40003f64270 */
[C---:B------:R-:W-:Y:S02]  /*4760*/  ISETP.GT.AND P2, PT, R2.reuse, 0x51, PT ;  /* 0x000000510200780c */ /* 0x040fe40003f44270 */
[----:B------:R-:W-:Y:S02]  /*4770*/  ISETP.GT.AND P1, PT, R2, 0x59, PT ;  /* 0x000000590200780c */ /* 0x000fe40003f24270 */
[----:B------:R-:W-:Y:S02]  /*4780*/  FMNMX.FTZ R5, R42, R5, !PT ;  /* 0x000000052a057209 */ /* 0x000fe40007810000 */
[----:B------:R-:W-:Y:S02]  /*4790*/  FMNMX.FTZ R6, R15, R16, !PT ;  /* 0x000000100f067209 */ /* 0x000fe40007810000 */
[----:B------:R-:W-:Y:S01]  /*47a0*/  FSEL R133, R208, -INF , P0 ;  /* 0xff800000d0857808 */ /* 0x000fe20000000000 */
[----:B------:R-:W-:Y:S01]  /*47b0*/  IMAD.MOV.U32 R208, RZ, RZ, R249 ;  /* 0x000000ffffd07224 */ /* 0x000fe200078e00f9 */
[----:B------:R-:W-:-:S02]  /*47c0*/  FSEL R140, R156, -INF , P3 ;  /* 0xff8000009c8c7808 */ /* 0x000fc40001800000 */
[----:B------:R-:W-:Y:S02]  /*47d0*/  FSEL R139, R157, -INF , P2 ;  /* 0xff8000009d8b7808 */ /* 0x000fe40001000000 */
[----:B------:R-:W-:Y:S02]  /*47e0*/  FSEL R142, R65, -INF , P1 ;  /* 0xff800000418e7808 */ /* 0x000fe40000800000 */
[C---:B------:R-:W-:Y:S02]  /*47f0*/  ISETP.GT.AND P0, PT, R2.reuse, 0x58, PT ;  /* 0x000000580200780c */ /* 0x040fe40003f04270 */
[C---:B------:R-:W-:Y:S02]  /*4800*/  ISETP.GT.AND P3, PT, R2.reuse, 0x61, PT ;  /* 0x000000610200780c */ /* 0x040fe40003f64270 */
[C---:B------:R-:W-:Y:S02]  /*4810*/  ISETP.GT.AND P2, PT, R2.reuse, 0x68, PT ;  /* 0x000000680200780c */ /* 0x040fe40003f44270 */
[----:B------:R-:W-:-:S02]  /*4820*/  ISETP.GT.AND P1, PT, R2, 0x69, PT ;  /* 0x000000690200780c */ /* 0x000fc40003f24270 */
[----:B------:R-:W-:Y:S02]  /*4830*/  FMNMX.FTZ R2, R109, R5, !PT ;  /* 0x000000056d027209 */ /* 0x000fe40007810000 */
[----:B------:R-:W-:Y:S02]  /*4840*/  FMNMX.FTZ R5, R17, R6, !PT ;  /* 0x0000000611057209 */ /* 0x000fe40007810000 */
[----:B------:R-:W-:Y:S02]  /*4850*/  FMNMX.FTZ R2, R112, R2, !PT ;  /* 0x0000000270027209 */ /* 0x000fe40007810000 */
[----:B------:R-:W-:Y:S02]  /*4860*/  FMNMX.FTZ R5, R18, R5, !PT ;  /* 0x0000000512057209 */ /* 0x000fe40007810000 */
[----:B------:R-:W-:Y:S02]  /*4870*/  FSEL R143, R64, -INF , P0 ;  /* 0xff800000408f7808 */ /* 0x000fe40000000000 */
[----:B------:R-:W-:-:S02]  /*4880*/  ISETP.GT.AND P0, PT, R0, 0x20, PT ;  /* 0x000000200000780c */ /* 0x000fc40003f04270 */
[----:B------:R-:W-:Y:S02]  /*4890*/  FMNMX.FTZ R2, R111, R2, !PT ;  /* 0x000000026f027209 */ /* 0x000fe40007810000 */
[----:B------:R-:W-:Y:S02]  /*48a0*/  FMNMX.FTZ R5, R19, R5, !PT ;  /* 0x0000000513057209 */ /* 0x000fe40007810000 */
[----:B------:R-:W-:Y:S01]  /*48b0*/  FSEL R39, R202, -INF , P0 ;  /* 0xff800000ca277808 */ /* 0x000fe20000000000 */
[----:B------:R-:W-:Y:S01]  /*48c0*/  IMAD.MOV.U32 R202, RZ, RZ, R226 ;  /* 0x000000ffffca7224 */ /* 0x000fe200078e00e2 */
[----:B------:R-:W-:Y:S02]  /*48d0*/  FMNMX.FTZ R2, R110, R2, !PT ;  /* 0x000000026e027209 */ /* 0x000fe40007810000 */
[----:B------:R-:W-:Y:S02]  /*48e0*/  FMNMX.FTZ R5, R20, R5, !PT ;  /* 0x0000000514057209 */ /* 0x000fe40007810000 */
[----:B------:R-:W-:-:S02]  /*48f0*/  ISETP.GT.AND P0, PT, R0, 0x21, PT ;  /* 0x000000210000780c */ /* 0x000fc40003f04270 */
[----:B------:R-:W-:Y:S02]  /*4900*/  FMNMX.FTZ R2, R138, R2, !PT ;  /* 0x000000028a027209 */ /* 0x000fe40007810000 */
[----:B------:R-:W-:Y:S02]  /*4910*/  FMNMX.FTZ R5, R21, R5, !PT ;  /* 0x0000000515057209 */ /* 0x000fe40007810000 */
[----:B------:R-:W-:Y:S01]  /*4920*/  FSEL R38, R203, -INF , P0 ;  /* 0xff800000cb267808 */ /* 0x000fe20000000000 */
[----:B------:R-:W-:Y:S01]  /*4930*/  IMAD.MOV.U32 R203, RZ, RZ, R225 ;  /* 0x000000ffffcb7224 */ /* 0x000fe200078e00e1 */
[----:B------:R-:W-:Y:S02]  /*4940*/  ISETP.GT.AND P0, PT, R0, 0x28, PT ;  /* 0x000000280000780c */ /* 0x000fe40003f04270 */
[----:B------:R-:W-:Y:S02]  /*4950*/  FMNMX.FTZ R2, R134, R2, !PT ;  /* 0x0000000286027209 */ /* 0x000fe40007810000 */
[----:B------:R-:W-:-:S02]  /*4960*/  FMNMX.FTZ R5, R22, R5, !PT ;  /* 0x0000000516057209 */ /* 0x000fc40007810000 */
[----:B------:R-:W-:Y:S02]  /*4970*/  FSEL R37, R198, -INF , P0 ;  /* 0xff800000c6257808 */ /* 0x000fe40000000000 */
[C---:B------:R-:W-:Y:S02]  /*4980*/  ISETP.GT.AND P0, PT, R0.reuse, 0x29, PT ;  /* 0x000000290000780c */ /* 0x040fe40003f04270 */
[----:B------:R-:W-:Y:S02]  /*4990*/  FMNMX.FTZ R2, R133, R2, !PT ;  /* 0x0000000285027209 */ /* 0x000fe40007810000 */
[----:B------:R-:W-:Y:S02]  /*49a0*/  FMNMX.FTZ R5, R39, R5, !PT ;  /* 0x0000000527057209 */ /* 0x000fe40007810000 */
[----:B------:R-:W-:Y:S02]  /*49b0*/  FSEL R36, R199, -INF , P0 ;  /* 0xff800000c7247808 */ /* 0x000fe40000000000 */
[----:B------:R-:W-:-:S02]  /*49c0*/  ISETP.GT.AND P0, PT, R0, 0x30, PT ;  /* 0x000000300000780c */ /* 0x000fc40003f04270 */
[----:B------:R-:W-:Y:S02]  /*49d0*/  FMNMX.FTZ R2, R141, R2, !PT ;  /* 0x000000028d027209 */ /* 0x000fe40007810000 */
[----:B------:R-:W-:Y:S02]  /*49e0*/  FMNMX.FTZ R5, R38, R5, !PT ;  /* 0x0000000526057209 */ /* 0x000fe40007810000 */
[----:B------:R-:W-:Y:S02]  /*49f0*/  FSEL R108, R194, -INF , P0 ;  /* 0xff800000c26c7808 */ /* 0x000fe40000000000 */
[----:B------:R-:W-:Y:S02]  /*4a00*/  FMNMX.FTZ R2, R140, R2, !PT ;  /* 0x000000028c027209 */ /* 0x000fe40007810000 */
[----:B------:R-:W-:Y:S02]  /*4a10*/  FMNMX.FTZ R5, R37, R5, !PT ;  /* 0x0000000525057209 */ /* 0x000fe40007810000 */
[----:B------:R-:W-:-:S02]  /*4a20*/  ISETP.GT.AND P0, PT, R0, 0x31, PT ;  /* 0x000000310000780c */ /* 0x000fc40003f04270 */
[----:B------:R-:W-:Y:S02]  /*4a30*/  FMNMX.FTZ R2, R139, R2, !PT ;  /* 0x000000028b027209 */ /* 0x000fe40007810000 */
[----:B------:R-:W-:Y:S02]  /*4a40*/  FMNMX.FTZ R5, R36, R5, !PT ;  /* 0x0000000524057209 */ /* 0x000fe40007810000 */
[----:B------:R-:W-:Y:S02]  /*4a50*/  FSEL R71, R195, -INF , P0 ;  /* 0xff800000c3477808 */ /* 0x000fe40000000000 */
[----:B------:R-:W-:Y:S02]  /*4a60*/  ISETP.GT.AND P0, PT, R0, 0x38, PT ;  /* 0x000000380000780c */ /* 0x000fe40003f04270 */
[----:B------:R-:W-:Y:S02]  /*4a70*/  FMNMX.FTZ R2, R143, R2, !PT ;  /* 0x000000028f027209 */ /* 0x000fe40007810000 */
[----:B------:R-:W-:-:S02]  /*4a80*/  FMNMX.FTZ R5, R108, R5, !PT ;  /* 0x000000056c057209 */ /* 0x000fc40007810000 */
[----:B------:R-:W-:Y:S01]  /*4a90*/  FSEL R69, R190, -INF , P0 ;  /* 0xff800000be457808 */ /* 0x000fe20000000000 */
[----:B------:R-:W-:Y:S01]  /*4aa0*/  IMAD.MOV.U32 R190, RZ, RZ, R171 ;  /* 0x000000ffffbe7224 */ /* 0x000fe200078e00ab */
[----:B------:R-:W-:Y:S02]  /*4ab0*/  ISETP.GT.AND P0, PT, R0, 0x39, PT ;  /* 0x000000390000780c */ /* 0x000fe40003f04270 */
[----:B------:R-:W-:Y:S02]  /*4ac0*/  FMNMX.FTZ R2, R142, R2, !PT ;  /* 0x000000028e027209 */ /* 0x000fe40007810000 */
[----:B------:R-:W-:Y:S02]  /*4ad0*/  FMNMX.FTZ R5, R71, R5, !PT ;  /* 0x0000000547057209 */ /* 0x000fe40007810000 */
[----:B------:R-:W-:Y:S02]  /*4ae0*/  FSEL R68, R191, -INF , P0 ;  /* 0xff800000bf447808 */ /* 0x000fe40000000000 */
[----:B------:R-:W-:-:S02]  /*4af0*/  ISETP.GT.AND P0, PT, R0, 0x40, PT ;  /* 0x000000400000780c */ /* 0x000fc40003f04270 */
[----:B------:R-:W-:Y:S02]  /*4b00*/  FSEL R115, R221, -INF , P3 ;  /* 0xff800000dd737808 */ /* 0x000fe40001800000 */
[----:B------:R-:W-:Y:S02]  /*4b10*/  FMNMX.FTZ R2, R132, R2, !PT ;  /* 0x0000000284027209 */ /* 0x000fe40007810000 */
[----:B------:R-:W-:Y:S02]  /*4b20*/  FMNMX.FTZ R5, R69, R5, !PT ;  /* 0x0000000545057209 */ /* 0x000fe40007810000 */
[----:B------:R-:W-:Y:S02]  /*4b30*/  ISETP.GT.AND P3, PT, R0, 0x41, PT ;  /* 0x000000410000780c */ /* 0x000fe40003f64270 */
[----:B------:R-:W-:Y:S01]  /*4b40*/  FSEL R114, R216, -INF , P2 ;  /* 0xff800000d8727808 */ /* 0x000fe20001000000 */
[----:B------:R-:W-:Y:S01]  /*4b50*/  IMAD.MOV.U32 R216, RZ, RZ, R170 ;  /* 0x000000ffffd87224 */ /* 0x000fe200078e00aa */
[----:B------:R-:W-:-:S02]  /*4b60*/  FMNMX.FTZ R2, R115, R2, !PT ;  /* 0x0000000273027209 */ /* 0x000fc40007810000 */
[----:B------:R-:W-:Y:S01]  /*4b70*/  FSEL R155, R214, -INF , P0 ;  /* 0xff800000d69b7808 */ /* 0x000fe20000000000 */
[----:B------:R-:W-:Y:S01]  /*4b80*/  IMAD.MOV.U32 R214, RZ, RZ, R169 ;  /* 0x000000ffffd67224 */ /* 0x000fe200078e00a9 */
[----:B------:R-:W-:Y:S02]  /*4b90*/  FMNMX.FTZ R5, R68, R5, !PT ;  /* 0x0000000544057209 */ /* 0x000fe40007810000 */
[----:B------:R-:W-:Y:S02]  /*4ba0*/  FSEL R113, R217, -INF , P1 ;  /* 0xff800000d9717808 */ /* 0x000fe40000800000 */
[----:B------:R-:W-:Y:S02]  /*4bb0*/  FMNMX.FTZ R2, R114, R2, !PT ;  /* 0x0000000272027209 */ /* 0x000fe40007810000 */
[----:B------:R-:W-:Y:S01]  /*4bc0*/  FSEL R154, R215, -INF , P3 ;  /* 0xff800000d79a7808 */ /* 0x000fe20001800000 */
[----:B------:R-:W-:Y:S01]  /*4bd0*/  IMAD.MOV.U32 R215, RZ, RZ, R166 ;  /* 0x000000ffffd77224 */ /* 0x000fe200078e00a6 */
[----:B------:R-:W-:-:S02]  /*4be0*/  ISETP.GT.AND P1, PT, R0, 0x48, PT ;  /* 0x000000480000780c */ /* 0x000fc40003f24270 */
[----:B------:R-:W-:Y:S02]  /*4bf0*/  FMNMX.FTZ R5, R155, R5, !PT ;  /* 0x000000059b057209 */ /* 0x000fe40007810000 */
[----:B------:R-:W-:Y:S02]  /*4c00*/  FMNMX.FTZ R2, R113, R2, !PT ;  /* 0x0000000271027209 */ /* 0x000fe40007810000 */
[----:B------:R-:W-:Y:S02]  /*4c10*/  ISETP.GT.AND P0, PT, R0, 0x49, PT ;  /* 0x000000490000780c */ /* 0x000fe40003f04270 */
[----:B------:R-:W-:Y:S01]  /*4c20*/  FSEL R149, R210, -INF , P1 ;  /* 0xff800000d2957808 */ /* 0x000fe20000800000 */
[----:B------:R-:W1:Y:S01]  /*4c30*/  SHFL.BFLY PT, R6, R2, 0x2, 0x1f ;  /* 0x0c401f0002067f89 */ /* 0x000e6200000e0000 */
[----:B------:R-:W-:Y:S01]  /*4c40*/  FMNMX.FTZ R5, R154, R5, !PT ;  /* 0x000000059a057209 */ /* 0x000fe20007810000 */
[----:B------:R-:W-:Y:S01]  /*4c50*/  IMAD.MOV.U32 R210, RZ, RZ, R31 ;  /* 0x000000ffffd27224 */ /* 0x000fe200078e001f */
[----:B------:R-:W-:Y:S01]  /*4c60*/  FSEL R148, R211, -INF , P0 ;  /* 0xff800000d3947808 */ /* 0x000fe20000000000 */
[----:B------:R-:W-:Y:S01]  /*4c70*/  IMAD.MOV.U32 R211, RZ, RZ, R30 ;  /* 0x000000ffffd37224 */ /* 0x000fe200078e001e */
[----:B------:R-:W-:-:S02]  /*4c80*/  ISETP.GT.AND P1, PT, R0, 0x50, PT ;  /* 0x000000500000780c */ /* 0x000fc40003f24270 */
[----:B------:R-:W-:Y:S02]  /*4c90*/  FMNMX.FTZ R5, R149, R5, !PT ;  /* 0x0000000595057209 */ /* 0x000fe40007810000 */
[----:B------:R-:W-:Y:S02]  /*4ca0*/  ISETP.GT.AND P0, PT, R0, 0x51, PT ;  /* 0x000000510000780c */ /* 0x000fe40003f04270 */
[----:B------:R-:W-:Y:S02]  /*4cb0*/  FSEL R147, R158, -INF , P1 ;  /* 0xff8000009e937808 */ /* 0x000fe40000800000 */
[----:B------:R-:W-:Y:S02]  /*4cc0*/  FMNMX.FTZ R5, R148, R5, !PT ;  /* 0x0000000594057209 */ /* 0x000fe40007810000 */
[----:B------:R-:W-:Y:S02]  /*4cd0*/  FSEL R153, R159, -INF , P0 ;  /* 0xff8000009f997808 */ /* 0x000fe40000000000 */
        /* <DEDUP_REMOVED lines=11> */
[----:B------:R-:W-:Y:S02]  /*4d90*/  ISETP.GT.AND P1, PT, R0, 0x68, PT ;  /* 0x000000680000780c */ /* 0x000fe40003f24270 */
[----:B------:R-:W-:-:S02]  /*4da0*/  FSEL R146, R223, -INF , P0 ;  /* 0xff800000df927808 */ /* 0x000fc40000000000 */
[----:B------:R-:W-:Y:S02]  /*4db0*/  FMNMX.FTZ R5, R150, R5, !PT ;  /* 0x0000000596057209 */ /* 0x000fe40007810000 */
[----:B-1----:R-:W-:Y:S02]  /*4dc0*/  FMNMX.FTZ R2, R2, R6, !PT ;  /* 0x0000000602027209 */ /* 0x002fe40007810000 */
[----:B------:R-:W-:Y:S02]  /*4dd0*/  ISETP.GT.AND P0, PT, R0, 0x69, PT ;  /* 0x000000690000780c */ /* 0x000fe40003f04270 */
[----:B------:R-:W-:Y:S01]  /*4de0*/  FSEL R145, R218, -INF , P1 ;  /* 0xff800000da917808 */ /* 0x000fe20000800000 */
[----:B------:R-:W1:Y:S01]  /*4df0*/  SHFL.BFLY PT, R6, R2, 0x1, 0x1f ;  /* 0x0c201f0002067f89 */ /* 0x000e6200000e0000 */
[----:B------:R-:W-:Y:S02]  /*4e00*/  FMNMX.FTZ R0, R146, R5, !PT ;  /* 0x0000000592007209 */ /* 0x000fe40007810000 */
[----:B------:R-:W-:-:S02]  /*4e10*/  FSEL R144, R219, -INF , P0 ;  /* 0xff800000db907808 */ /* 0x000fc40000000000 */
[----:B------:R-:W-:-:S04]  /*4e20*/  FMNMX.FTZ R0, R145, R0, !PT ;  /* 0x0000000091007209 */ /* 0x000fc80007810000 */
[----:B------:R-:W-:-:S05]  /*4e30*/  FMNMX.FTZ R0, R144, R0, !PT ;  /* 0x0000000090007209 */ /* 0x000fca0007810000 */
[----:B------:R-:W2:Y:S01]  /*4e40*/  SHFL.BFLY PT, R5, R0, 0x2, 0x1f ;  /* 0x0c401f0000057f89 */ /* 0x000ea200000e0000 */
[----:B-1----:R-:W-:-:S04]  /*4e50*/  FMNMX.FTZ R137, R2, R6, !PT ;  /* 0x0000000602897209 */ /* 0x002fc80007810000 */
[C---:B------:R-:W-:Y:S01]  /*4e60*/  FSETP.NEU.FTZ.AND P0, PT, R137.reuse, -INF , PT ;  /* 0xff8000008900780b */ /* 0x040fe20003f1d000 */
[----:B------:R-:W-:-:S05]  /*4e70*/  FMUL.FTZ R2, R137, c[0x0][0x2d0] ;  /* 0x0000b40089027a20 */ /* 0x000fca0000410000 */
[----:B------:R-:W-:Y:S02]  /*4e80*/  FSEL R2, R2, RZ, P0 ;  /* 0x000000ff02027208 */ /* 0x000fe40000000000 */
[----:B--2---:R-:W-:-:S03]  /*4e90*/  FMNMX.FTZ R0, R0, R5, !PT ;  /* 0x0000000500007209 */ /* 0x004fc60007810000 */
[--C-:B------:R-:W-:Y:S02]  /*4ea0*/  FFMA.FTZ R5, R7, c[0x0][0x2d0], -R2.reuse ;  /* 0x0000b40007057a23 */ /* 0x100fe40000010802 */
[----:B------:R-:W1:Y:S02]  /*4eb0*/  SHFL.BFLY PT, R6, R0, 0x1, 0x1f ;  /* 0x0c201f0000067f89 */ /* 0x000e6400000e0000 */
[----:B------:R2:W-:Y:S02]  /*4ec0*/  MUFU.EX2 R157, R5 ;  /* 0x00000005009d7308 */ /* 0x0005e40000000800 */
[----:B--2---:R-:W-:-:S06]  /*4ed0*/  FFMA.FTZ R5, R8, c[0x0][0x2d0], -R2 ;  /* 0x0000b40008057a23 */ /* 0x004fcc0000010802 */
[----:B------:R2:W3:Y:S01]  /*4ee0*/  MUFU.EX2 R156, R5 ;  /* 0x00000005009c7308 */ /* 0x0004e20000000800 */
[----:B-1----:R-:W-:-:S04]  /*4ef0*/  FMNMX.FTZ R136, R0, R6, !PT ;  /* 0x0000000600887209 */ /* 0x002fc80007810000 */
[C---:B------:R-:W-:Y:S01]  /*4f00*/  FSETP.NEU.FTZ.AND P0, PT, R136.reuse, -INF , PT ;  /* 0xff8000008800780b */ /* 0x040fe20003f1d000 */
[----:B------:R-:W-:-:S05]  /*4f10*/  FMUL.FTZ R0, R136, c[0x0][0x2d0] ;  /* 0x0000b40088007a20 */ /* 0x000fca0000410000 */
[----:B------:R-:W-:Y:S01]  /*4f20*/  FSEL R0, R0, RZ, P0 ;  /* 0x000000ff00007208 */ /* 0x000fe20000000000 */
[----:B--2---:R-:W-:-:S04]  /*4f30*/  FFMA.FTZ R5, R9, c[0x0][0x2d0], -R2 ;  /* 0x0000b40009057a23 */ /* 0x004fc80000010802 */
[----:B------:R1:W-:Y:S02]  /*4f40*/  MUFU.EX2 R169, R5 ;  /* 0x0000000500a97308 */ /* 0x0003e40000000800 */
[----:B-1----:R-:W-:-:S06]  /*4f50*/  FFMA.FTZ R5, R10, c[0x0][0x2d0], -R2 ;  /* 0x0000b4000a057a23 */ /* 0x002fcc0000010802 */
[----:B------:R1:W-:Y:S02]  /*4f60*/  MUFU.EX2 R170, R5 ;  /* 0x0000000500aa7308 */ /* 0x0003e40000000800 */
[----:B-1----:R-:W-:-:S06]  /*4f70*/  FFMA.FTZ R5, R11, c[0x0][0x2d0], -R2 ;  /* 0x0000b4000b057a23 */ /* 0x002fcc0000010802 */
[----:B------:R1:W-:Y:S02]  /*4f80*/  MUFU.EX2 R219, R5 ;  /* 0x0000000500db7308 */ /* 0x0003e40000000800 */
[----:B-1----:R-:W-:Y:S01]  /*4f90*/  FFMA.FTZ R5, R12, c[0x0][0x2d0], -R2 ;  /* 0x0000b4000c057a23 */ /* 0x002fe20000010802 */
[----:B---3--:R-:W-:-:S05]  /*4fa0*/  F2FP.PACK_AB R12, R156, R157 ;  /* 0x0000009d9c0c723e */ /* 0x008fca00000000ff */
[----:B------:R1:W2:Y:S02]  /*4fb0*/  MUFU.EX2 R218, R5 ;  /* 0x0000000500da7308 */ /* 0x0002a40000000800 */
[----:B-1----:R-:W-:Y:S01]  /*4fc0*/  FFMA.FTZ R5, R13, c[0x0][0x2d0], -R2 ;  /* 0x0000b4000d057a23 */ /* 0x002fe20000010802 */
[----:B--2---:R-:W-:-:S05]  /*4fd0*/  F2FP.PACK_AB R8, R218, R219 ;  /* 0x000000dbda08723e */ /* 0x004fca00000000ff */
[----:B------:R1:W-:Y:S02]  /*4fe0*/  MUFU.EX2 R198, R5 ;  /* 0x0000000500c67308 */ /* 0x0003e40000000800 */
[----:B-1----:R-:W-:Y:S01]  /*4ff0*/  FFMA.FTZ R5, R14, c[0x0][0x2d0], -R2 ;  /* 0x0000b4000e057a23 */ /* 0x002fe20000010802 */
[----:B------:R-:W-:-:S05]  /*5000*/  F2FP.PACK_AB R14, R170, R169 ;  /* 0x000000a9aa0e723e */ /* 0x000fca00000000ff */
        /* <DEDUP_REMOVED lines=17> */
[----:B------:R1:W2:Y:S02]  /*5120*/  MUFU.EX2 R225, R5 ;  /* 0x0000000500e17308 */ /* 0x0002a40000000800 */
[----:B-1----:R-:W-:Y:S01]  /*5130*/  FFMA.FTZ R5, R21, c[0x0][0x2d0], -R0 ;  /* 0x0000b40015057a23 */ /* 0x002fe20000010800 */
[----:B--2---:R-:W-:-:S05]  /*5140*/  F2FP.PACK_AB R9, R225, R217 ;  /* 0x000000d9e109723e */ /* 0x004fca00000000ff */
[----:B------:R1:W-:Y:S02]  /*5150*/  MUFU.EX2 R226, R5 ;  /* 0x0000000500e27308 */ /* 0x0003e40000000800 */
[----:B-1----:R-:W-:Y:S02]  /*5160*/  FFMA.FTZ R5, R22, c[0x0][0x2d0], -R0 ;  /* 0x0000b40016057a23 */ /* 0x002fe40000010800 */
[----:B------:R-:W-:Y:S04]  /*5170*/  HMMA.16816.F32 R20, R12, R52, RZ ;  /* 0x000000340c14723c */ /* 0x000fe800000018ff */
[----:B------:R1:W2:Y:S02]  /*5180*/  MUFU.EX2 R199, R5 ;  /* 0x0000000500c77308 */ /* 0x0002a40000000800 */
[----:B-1----:R-:W-:Y:S01]  /*5190*/  FFMA.FTZ R5, R40, c[0x0][0x2d0], -R2 ;  /* 0x0000b40028057a23 */ /* 0x002fe20000010802 */
[----:B--2---:R-:W-:-:S05]  /*51a0*/  F2FP.PACK_AB R11, R199, R226 ;  /* 0x000000e2c70b723e */ /* 0x004fca00000000ff */
[----:B------:R1:W-:Y:S02]  /*51b0*/  MUFU.EX2 R223, R5 ;  /* 0x0000000500df7308 */ /* 0x0003e40000000800 */
[----:B------:R-:W-:Y:S07]  /*51c0*/  HMMA.16816.F32 R88, R8, R76, R16 ;  /* 0x0000004c0858723c */ /* 0x000fee0000001810 */
[----:B------:R-:W-:Y:S01]  /*51d0*/  IMAD.MOV.U32 R77, RZ, RZ, R28 ;  /* 0x000000ffff4d7224 */ /* 0x000fe200078e001c */
[----:B------:R-:W-:Y:S01]  /*51e0*/  HMMA.16816.F32 R16, R12, R80, RZ ;  /* 0x000000500c10723c */ /* 0x000fe200000018ff */
[----:B-1----:R-:W-:-:S04]  /*51f0*/  FFMA.FTZ R5, R41, c[0x0][0x2d0], -R2 ;  /* 0x0000b40029057a23 */ /* 0x002fc80000010802 */
[----:B------:R1:W2:Y:S03]  /*5200*/  MUFU.EX2 R224, R5 ;  /* 0x0000000500e07308 */ /* 0x0002a60000000800 */
[----:B------:R-:W-:Y:S08]  /*5210*/  HMMA.16816.F32 R28, R12, R50, RZ ;  /* 0x000000320c1c723c */ /* 0x000ff000000018ff */
[----:B------:R-:W-:Y:S01]  /*5220*/  HMMA.16816.F32 R44, R8, R56, R24 ;  /* 0x00000038082c723c */ /* 0x000fe20000001818 */
[----:B-1----:R-:W-:-:S07]  /*5230*/  FFMA.FTZ R5, R43, c[0x0][0x2d0], -R2 ;  /* 0x0000b4002b057a23 */ /* 0x002fce0000010802 */
[C---:B------:R-:W-:Y:S01]  /*5240*/  HMMA.16816.F32 R92, R8.reuse, R84, R16 ;  /* 0x00000054085c723c */ /* 0x040fe20000001810 */
[----:B------:R-:W1:Y:S01]  /*5250*/  LDSM.16.MT88.4 R16, [R229+0x1000] ;  /* 0x00100000e510783b */ /* 0x000e620000004200 */
[----:B------:R3:W-:Y:S06]  /*5260*/  MUFU.EX2 R195, R5 ;  /* 0x0000000500c37308 */ /* 0x0007ec0000000800 */
[----:B------:R-:W-:Y:S08]  /*5270*/  HMMA.16816.F32 R64, R8, R72, R20 ;  /* 0x000000480840723c */ /* 0x000ff00000001814 */
[----:B------:R-:W-:Y:S01]  /*5280*/  HMMA.16816.F32 R24, R12, R54, RZ ;  /* 0x000000360c18723c */ /* 0x000fe200000018ff */
[----:B---3--:R-:W-:-:S04]  /*5290*/  FFMA.FTZ R5, R42, c[0x0][0x2d0], -R2 ;  /* 0x0000b4002a057a23 */ /* 0x008fc80000010802 */
[----:B------:R3:W4:Y:S03]  /*52a0*/  MUFU.EX2 R194, R5 ;  /* 0x0000000500c27308 */ /* 0x0007260000000800 */
[C---:B------:R-:W-:Y:S08]  /*52b0*/  HMMA.16816.F32 R20, R12.reuse, R62, RZ ;  /* 0x0000003e0c14723c */ /* 0x040ff000000018ff */
[----:B------:R-:W-:Y:S01]  /*52c0*/  HMMA.16816.F32 R12, R12, R82, RZ ;  /* 0x000000520c0c723c */ /* 0x000fe200000018ff */
[----:B---3--:R-:W-:-:S07]  /*52d0*/  FFMA.FTZ R5, R39, c[0x0][0x2d0], -R0 ;  /* 0x0000b40027057a23 */ /* 0x008fce0000010800 */
[C---:B------:R-:W-:Y:S01]  /*52e0*/  HMMA.16816.F32 R32, R8.reuse, R58, R28 ;  /* 0x0000003a0820723c */ /* 0x040fe2000000181c */
[----:B------:R3:W-:Y:S07]  /*52f0*/  MUFU.EX2 R222, R5 ;  /* 0x0000000500de7308 */ /* 0x0007ee0000000800 */
[C---:B------:R-:W-:Y:S01]  /*5300*/  HMMA.16816.F32 R60, R8.reuse, R74, R24 ;  /* 0x0000004a083c723c */ /* 0x040fe20000001818 */
[----:B------:R-:W1:Y:S07]  /*5310*/  LDSM.16.MT88.4 R24, [R233+0x1000] ;  /* 0x00100000e918783b */ /* 0x000e6e0000004200 */
[----:B------:R-:W-:Y:S01]  /*5320*/  HMMA.16816.F32 R56, R8, R78, R20 ;  /* 0x0000004e0838723c */ /* 0x000fe20000001814 */
[----:B------:R-:W1:Y:S01]  /*5330*/  LDSM.16.MT88.4 R20, [R230+0x1000] ;  /* 0x00100000e614783b */ /* 0x000e620000004200 */
[----:B---3--:R-:W-:-:S04]  /*5340*/  FFMA.FTZ R5, R38, c[0x0][0x2d0], -R0 ;  /* 0x0000b40026057a23 */ /* 0x008fc80000010800 */
[----:B------:R3:W3:Y:S02]  /*5350*/  MUFU.EX2 R191, R5 ;  /* 0x0000000500bf7308 */ /* 0x0006e40000000800 */
[----:B------:R-:W-:Y:S07]  /*5360*/  HMMA.16816.F32 R28, R8, R86, R12 ;  /* 0x00000056081c723c */ /* 0x000fee000000180c */
[----:B--2---:R-:W-:Y:S02]  /*5370*/  F2FP.PACK_AB R12, R224, R223 ;  /* 0x000000dfe00c723e */ /* 0x004fe400000000ff */
[----:B----4-:R-:W-:Y:S01]  /*5380*/  F2FP.PACK_AB R14, R194, R195 ;  /* 0x000000c3c20e723e */ /* 0x010fe200000000ff */
[----:B---3--:R-:W-:Y:S01]  /*5390*/  FFMA.FTZ R5, R37, c[0x0][0x2d0], -R0 ;  /* 0x0000b40025057a23 */ /* 0x008fe20000010800 */
[----:B------:R-:W-:-:S03]  /*53a0*/  F2FP.PACK_AB R13, R191, R222 ;  /* 0x000000debf0d723e */ /* 0x000fc600000000ff */
[----:B------:R2:W-:Y:S02]  /*53b0*/  MUFU.EX2 R6, R5 ;  /* 0x0000000500067308 */ /* 0x0005e40000000800 */
[----:B--2---:R-:W-:-:S06]  /*53c0*/  FFMA.FTZ R5, R36, c[0x0][0x2d0], -R0 ;  /* 0x0000b40024057a23 */ /* 0x004fcc0000010800 */
[----:B------:R2:W3:Y:S02]  /*53d0*/  MUFU.EX2 R201, R5 ;  /* 0x0000000500c97308 */ /* 0x0004e40000000800 */
[----:B--2---:R-:W-:Y:S01]  /*53e0*/  FFMA.FTZ R5, R99, c[0x0][0x2d0], -R4 ;  /* 0x0000b40063057a23 */ /* 0x004fe20000010804 */
[----:B---3--:R-:W-:-:S05]  /*53f0*/  F2FP.PACK_AB R15, R201, R6 ;  /* 0x00000006c90f723e */ /* 0x008fca00000000ff */
[----:B------:R2:W-:Y:S02]  /*5400*/  MUFU.EX2 R221, R5 ;  /* 0x0000000500dd7308 */ /* 0x0005e40000000800 */
[C---:B-1----:R-:W-:Y:S08]  /*5410*/  HMMA.16816.F32 R44, R12.reuse, R16, R44 ;  /* 0x000000100c2c723c */ /* 0x042ff0000000182c */
[----:B------:R-:W-:Y:S01]  /*5420*/  HMMA.16816.F32 R40, R12, R18, R32 ;  /* 0x000000120c28723c */ /* 0x000fe20000001820 */
[----:B--2---:R-:W-:-:S04]  /*5430*/  FFMA.FTZ R5, R98, c[0x0][0x2d0], -R4 ;  /* 0x0000b40062057a23 */ /* 0x004fc80000010804 */
[----:B------:R1:W2:Y:S03]  /*5440*/  MUFU.EX2 R7, R5 ;  /* 0x0000000500077308 */ /* 0x0002a60000000800 */
[C---:B------:R-:W-:Y:S08]  /*5450*/  HMMA.16816.F32 R36, R12.reuse, R24, R64 ;  /* 0x000000180c24723c */ /* 0x040ff00000001840 */
[----:B------:R-:W-:Y:S01]  /*5460*/  HMMA.16816.F32 R88, R12, R20, R88 ;  /* 0x000000140c58723c */ /* 0x000fe20000001858 */
[----:B-1----:R-:W-:Y:S01]  /*5470*/  FFMA.FTZ R5, R97, c[0x0][0x2d0], -R4 ;  /* 0x0000b40061057a23 */ /* 0x002fe20000010804 */
[----:B--2---:R-:W-:-:S03]  /*5480*/  F2FP.PACK_AB R8, R7, R221 ;  /* 0x000000dd0708723e */ /* 0x004fc600000000ff */
[----:B------:R1:W-:Y:S02]  /*5490*/  MUFU.EX2 R196, R5 ;  /* 0x0000000500c47308 */ /* 0x0003e40000000800 */
[----:B-1----:R-:W-:Y:S02]  /*54a0*/  FFMA.FTZ R5, R96, c[0x0][0x2d0], -R4 ;  /* 0x0000b40060057a23 */ /* 0x002fe40000010804 */
[----:B------:R-:W-:Y:S04]  /*54b0*/  HMMA.16816.F32 R96, R12, R26, R60 ;  /* 0x0000001a0c60723c */ /* 0x000fe8000000183c */
        /* <DEDUP_REMOVED lines=10> */
[----:B------:R-:W1:Y:S02]  /*5560*/  MUFU.EX2 R251, R5 ;  /* 0x0000000500fb7308 */ /* 0x000e640000000800 */
[----:B-1----:R-:W-:Y:S01]  /*5570*/  F2FP.PACK_AB R11, R251, R249 ;  /* 0x000000f9fb0b723e */ /* 0x002fe200000000ff */
[----:B------:R-:W-:-:S06]  /*5580*/  FFMA.FTZ R5, R109, c[0x0][0x2d0], -R2 ;  /* 0x0000b4006d057a23 */ /* 0x000fcc0000010802 */
[C---:B------:R-:W-:Y:S08]  /*5590*/  HMMA.16816.F32 R48, R8.reuse, R16, R120 ;  /* 0x000000100830723c */ /* 0x040ff00000001878 */
[C---:B------:R-:W-:Y:S01]  /*55a0*/  HMMA.16816.F32 R52, R8.reuse, R18, R116 ;  /* 0x000000120834723c */ /* 0x040fe20000001874 */
[----:B------:R-:W1:Y:S07]  /*55b0*/  LDSM.16.MT88.4 R16, [R232+0x1000] ;  /* 0x00100000e810783b */ /* 0x000e6e0000004200 */
[C---:B------:R-:W-:Y:S07]  /*55c0*/  HMMA.16816.F32 R84, R8.reuse, R22, R172 ;  /* 0x000000160854723c */ /* 0x040fee00000018ac */
[----:B------:R-:W-:Y:S01]  /*55d0*/  IMAD.MOV.U32 R172, RZ, RZ, R214 ;  /* 0x000000ffffac7224 */ /* 0x000fe200078e00d6 */
[----:B------:R-:W-:Y:S01]  /*55e0*/  HMMA.16816.F32 R80, R8, R20, R184 ;  /* 0x000000140850723c */ /* 0x000fe200000018b8 */
[----:B------:R-:W-:-:S02]  /*55f0*/  IMAD.MOV.U32 R173, RZ, RZ, R215 ;  /* 0x000000ffffad7224 */ /* 0x000fc400078e00d7 */
[----:B------:R-:W-:Y:S02]  /*5600*/  IMAD.MOV.U32 R174, RZ, RZ, R210 ;  /* 0x000000ffffae7224 */ /* 0x000fe400078e00d2 */
[----:B------:R-:W-:Y:S02]  /*5610*/  IMAD.MOV.U32 R175, RZ, RZ, R211 ;  /* 0x000000ffffaf7224 */ /* 0x000fe400078e00d3 */
[----:B------:R-:W-:Y:S01]  /*5620*/  IMAD.MOV.U32 R184, RZ, RZ, R216 ;  /* 0x000000ffffb87224 */ /* 0x000fe200078e00d8 */
[----:B------:R-:W-:Y:S01]  /*5630*/  HMMA.16816.F32 R72, R8, R26, R176 ;  /* 0x0000001a0848723c */ /* 0x000fe200000018b0 */
[----:B------:R-:W-:Y:S02]  /*5640*/  IMAD.MOV.U32 R186, RZ, RZ, R198 ;  /* 0x000000ffffba7224 */ /* 0x000fe400078e00c6 */
[----:B------:R-:W-:Y:S02]  /*5650*/  IMAD.MOV.U32 R198, RZ, RZ, R208 ;  /* 0x000000ffffc67224 */ /* 0x000fe400078e00d0 */
[----:B------:R-:W-:-:S02]  /*5660*/  IMAD.MOV.U32 R185, RZ, RZ, R190 ;  /* 0x000000ffffb97224 */ /* 0x000fc400078e00be */
[----:B------:R-:W-:Y:S01]  /*5670*/  IMAD.MOV.U32 R177, RZ, RZ, R212 ;  /* 0x000000ffffb17224 */ /* 0x000fe200078e00d4 */
[----:B------:R-:W-:Y:S01]  /*5680*/  HMMA.16816.F32 R32, R8, R24, R128 ;  /* 0x000000180820723c */ /* 0x000fe20000001880 */
[----:B------:R-:W-:Y:S01]  /*5690*/  IMAD.MOV.U32 R179, RZ, RZ, R206 ;  /* 0x000000ffffb37224 */ /* 0x000fe200078e00ce */
[----:B------:R-:W-:Y:S01]  /*56a0*/  LDSM.16.MT88.4 R24, [R233+0x1800] ;  /* 0x00180000e918783b */ /* 0x000fe20000004200 */
[----:B------:R-:W-:Y:S02]  /*56b0*/  IMAD.MOV.U32 R178, RZ, RZ, R207 ;  /* 0x000000ffffb27224 */ /* 0x000fe400078e00cf */
[----:B------:R-:W-:Y:S02]  /*56c0*/  IMAD.MOV.U32 R187, RZ, RZ, R101 ;  /* 0x000000ffffbb7224 */ /* 0x000fe400078e0065 */
[----:B------:R-:W-:Y:S01]  /*56d0*/  IMAD.MOV.U32 R190, RZ, RZ, R100 ;  /* 0x000000ffffbe7224 */ /* 0x000fe200078e0064 */
[----:B-1----:R-:W-:Y:S01]  /*56e0*/  HMMA.16816.F32 R64, R12, R16, R92 ;  /* 0x000000100c40723c */ /* 0x002fe2000000185c */
[----:B------:R-:W-:-:S06]  /*56f0*/  IMAD.MOV.U32 R176, RZ, RZ, R77 ;  /* 0x000000ffffb07224 */ /* 0x000fcc00078e004d */
[----:B------:R-:W-:Y:S01]  /*5700*/  IMAD.MOV.U32 R94, RZ, RZ, R213 ;  /* 0x000000ffff5e7224 */ /* 0x000fe200078e00d5 */
[C---:B------:R-:W-:Y:S01]  /*5710*/  HMMA.16816.F32 R104, R8.reuse, R16, R180 ;  /* 0x000000100868723c */ /* 0x040fe200000018b4 */
[----:B------:R1:W-:Y:S01]  /*5720*/  MUFU.EX2 R213, R5 ;  /* 0x0000000500d57308 */ /* 0x0003e20000000800 */
[----:B------:R-:W-:Y:S02]  /*5730*/  IMAD.MOV.U32 R95, RZ, RZ, R203 ;  /* 0x000000ffff5f7224 */ /* 0x000fe400078e00cb */
[----:B------:R-:W-:Y:S02]  /*5740*/  IMAD.MOV.U32 R93, RZ, RZ, R204 ;  /* 0x000000ffff5d7224 */ /* 0x000fe400078e00cc */
[----:B------:R-:W-:Y:S02]  /*5750*/  IMAD.MOV.U32 R92, RZ, RZ, R172 ;  /* 0x000000ffff5c7224 */ /* 0x000fe400078e00ac */
[----:B------:R-:W-:Y:S01]  /*5760*/  IMAD.MOV.U32 R183, RZ, RZ, R209 ;  /* 0x000000ffffb77224 */ /* 0x000fe200078e00d1 */
[----:B------:R-:W-:Y:S01]  /*5770*/  HMMA.16816.F32 R100, R8, R18, R124 ;  /* 0x000000120864723c */ /* 0x000fe2000000187c */
[----:B------:R-:W-:-:S02]  /*5780*/  IMAD.MOV.U32 R180, RZ, RZ, R205 ;  /* 0x000000ffffb47224 */ /* 0x000fc400078e00cd */
[----:B------:R-:W-:Y:S02]  /*5790*/  IMAD.MOV.U32 R181, RZ, RZ, R201 ;  /* 0x000000ffffb57224 */ /* 0x000fe400078e00c9 */
[----:B------:R-:W-:Y:S02]  /*57a0*/  IMAD.MOV.U32 R182, RZ, RZ, R202 ;  /* 0x000000ffffb67224 */ /* 0x000fe400078e00ca */
[----:B------:R-:W-:Y:S01]  /*57b0*/  IMAD.MOV.U32 R172, RZ, RZ, R176 ;  /* 0x000000ffffac7224 */ /* 0x000fe200078e00b0 */
[----:B------:R-:W-:Y:S01]  /*57c0*/  HMMA.16816.F32 R28, R12, R18, R28 ;  /* 0x000000120c1c723c */ /* 0x000fe2000000181c */
[----:B-1----:R-:W-:Y:S01]  /*57d0*/  FFMA.FTZ R5, R112, c[0x0][0x2d0], -R2 ;  /* 0x0000b40070057a23 */ /* 0x002fe20000010802 */
[----:B------:R-:W1:Y:S01]  /*57e0*/  LDSM.16.MT88.4 R16, [R229+0x1800] ;  /* 0x00180000e510783b */ /* 0x000e620000004200 */
[----:B------:R-:W-:Y:S02]  /*57f0*/  IMAD.MOV.U32 R112, RZ, RZ, R95 ;  /* 0x000000ffff707224 */ /* 0x000fe400078e005f */
[----:B------:R2:W3:Y:S01]  /*5800*/  MUFU.EX2 R214, R5 ;  /* 0x0000000500d67308 */ /* 0x0004e20000000800 */
[----:B------:R-:W-:-:S02]  /*5810*/  IMAD.MOV.U32 R95, RZ, RZ, R175 ;  /* 0x000000ffff5f7224 */ /* 0x000fc400078e00af */
[----:B------:R-:W-:Y:S01]  /*5820*/  HMMA.16816.F32 R76, R12, R22, R56 ;  /* 0x000000160c4c723c */ /* 0x000fe20000001838 */
[----:B------:R-:W4:Y:S01]  /*5830*/  LDSM.16.MT88.4 R20, [R230+0x1800] ;  /* 0x00180000e614783b */ /* 0x000f220000004200 */
[----:B------:R-:W-:Y:S02]  /*5840*/  IMAD.MOV.U32 R175, RZ, RZ, R195 ;  /* 0x000000ffffaf7224 */ /* 0x000fe400078e00c3 */
[----:B------:R-:W-:Y:S02]  /*5850*/  IMAD.MOV.U32 R176, RZ, RZ, R200 ;  /* 0x000000ffffb07224 */ /* 0x000fe400078e00c8 */
[----:B--2---:R-:W-:Y:S01]  /*5860*/  FFMA.FTZ R5, R111, c[0x0][0x2d0], -R2 ;  /* 0x0000b4006f057a23 */ /* 0x004fe20000010802 */
[----:B---3--:R-:W-:-:S03]  /*5870*/  F2FP.PACK_AB R12, R214, R213 ;  /* 0x000000d5d60c723e */ /* 0x008fc600000000ff */
[----:B------:R2:W-:Y:S02]  /*5880*/  MUFU.EX2 R215, R5 ;  /* 0x0000000500d77308 */ /* 0x0005e40000000800 */
[----:B--2---:R-:W-:-:S06]  /*5890*/  FFMA.FTZ R5, R110, c[0x0][0x2d0], -R2 ;  /* 0x0000b4006e057a23 */ /* 0x004fcc0000010802 */
[----:B------:R2:W3:Y:S02]  /*58a0*/  MUFU.EX2 R216, R5 ;  /* 0x0000000500d87308 */ /* 0x0004e40000000800 */
[----:B--2---:R-:W-:Y:S01]  /*58b0*/  FFMA.FTZ R5, R108, c[0x0][0x2d0], -R0 ;  /* 0x0000b4006c057a23 */ /* 0x004fe20000010800 */
[----:B---3--:R-:W-:-:S05]  /*58c0*/  F2FP.PACK_AB R14, R216, R215 ;  /* 0x000000d7d80e723e */ /* 0x008fca00000000ff */
[----:B------:R2:W-:Y:S02]  /*58d0*/  MUFU.EX2 R209, R5 ;  /* 0x0000000500d17308 */ /* 0x0005e40000000800 */
[----:B--2---:R-:W-:Y:S02]  /*58e0*/  FFMA.FTZ R5, R71, c[0x0][0x2d0], -R0 ;  /* 0x0000b40047057a23 */ /* 0x004fe40000010800 */
[----:B------:R-:W-:-:S04]  /*58f0*/  IMAD.MOV.U32 R71, RZ, RZ, R94 ;  /* 0x000000ffff477224 */ /* 0x000fc800078e005e */
[----:B------:R2:W3:Y:S01]  /*5900*/  MUFU.EX2 R210, R5 ;  /* 0x0000000500d27308 */ /* 0x0004e20000000800 */
[----:B------:R-:W-:Y:S02]  /*5910*/  IMAD.MOV.U32 R94, RZ, RZ, R174 ;  /* 0x000000ffff5e7224 */ /* 0x000fe400078e00ae */
[----:B------:R-:W-:Y:S02]  /*5920*/  IMAD.MOV.U32 R174, RZ, RZ, R197 ;  /* 0x000000ffffae7224 */ /* 0x000fe400078e00c5 */
[----:B--2---:R-:W-:Y:S01]  /*5930*/  FFMA.FTZ R5, R69, c[0x0][0x2d0], -R0 ;  /* 0x0000b40045057a23 */ /* 0x004fe20000010800 */
[----:B---3--:R-:W-:Y:S01]  /*5940*/  F2FP.PACK_AB R13, R210, R209 ;  /* 0x000000d1d20d723e */ /* 0x008fe200000000ff */
[----:B------:R-:W-:Y:S02]  /*5950*/  IMAD.MOV.U32 R69, RZ, RZ, R112 ;  /* 0x000000ffff457224 */ /* 0x000fe400078e0070 */
        /* <DEDUP_REMOVED lines=13> */
[----:B--2---:R-:W-:-:S06]  /*5a30*/  F2FP.PACK_AB R8, R206, R205 ;  /* 0x000000cdce08723e */ /* 0x004fcc00000000ff */
[----:B----4-:R-:W-:Y:S01]  /*5a40*/  HMMA.16816.F32 R108, R12, R20, R88 ;  /* 0x000000140c6c723c */ /* 0x010fe20000001858 */
        /* <DEDUP_REMOVED lines=10> */
[----:B------:R-:W-:-:S04]  /*5af0*/  IMAD.MOV.U32 R165, RZ, RZ, R182 ;  /* 0x000000ffffa57224 */ /* 0x000fc800078e00b6 */
[----:B------:R1:W-:Y:S01]  /*5b00*/  MUFU.EX2 R203, R5 ;  /* 0x0000000500cb7308 */ /* 0x0003e20000000800 */
[----:B------:R-:W-:Y:S02]  /*5b10*/  IMAD.MOV.U32 R182, RZ, RZ, R7 ;  /* 0x000000ffffb67224 */ /* 0x000fe400078e0007 */
[----:B-1----:R-:W-:-:S05]  /*5b20*/  FFMA.FTZ R5, R162, c[0x0][0x2d0], -R3 ;  /* 0x0000b400a2057a23 */ /* 0x002fca0000010803 */
[----:B------:R-:W1:Y:S02]  /*5b30*/  MUFU.EX2 R204, R5 ;  /* 0x0000000500cc7308 */ /* 0x000e640000000800 */
[----:B-1----:R-:W-:Y:S01]  /*5b40*/  F2FP.PACK_AB R11, R204, R203 ;  /* 0x000000cbcc0b723e */ /* 0x002fe200000000ff */
[----:B------:R-:W-:Y:S02]  /*5b50*/  FFMA.FTZ R5, R93, c[0x0][0x2d0], -R4 ;  /* 0x0000b4005d057a23 */ /* 0x000fe40000010804 */
[----:B------:R-:W-:-:S03]  /*5b60*/  IMAD.MOV.U32 R93, RZ, RZ, R173 ;  /* 0x000000ffff5d7224 */ /* 0x000fc600078e00ad */
[----:B------:R1:W-:Y:S01]  /*5b70*/  MUFU.EX2 R195, R5 ;  /* 0x0000000500c37308 */ /* 0x0003e20000000800 */
[----:B------:R-:W-:Y:S01]  /*5b80*/  IMAD.MOV.U32 R173, RZ, RZ, R199 ;  /* 0x000000ffffad7224 */ /* 0x000fe200078e00c7 */
[C---:B------:R-:W-:Y:S01]  /*5b90*/  HMMA.16816.F32 R60, R8.reuse, R16, R48 ;  /* 0x00000010083c723c */ /* 0x040fe20000001830 */
[----:B------:R-:W-:Y:S02]  /*5ba0*/  IMAD.MOV.U32 R112, RZ, RZ, R93 ;  /* 0x000000ffff707224 */ /* 0x000fe400078e005d */
[----:B------:R-:W-:Y:S02]  /*5bb0*/  IMAD.MOV.U32 R93, RZ, RZ, R95 ;  /* 0x000000ffff5d7224 */ /* 0x000fe400078e005f */
[----:B------:R-:W-:Y:S02]  /*5bc0*/  IMAD.MOV.U32 R95, RZ, RZ, R173 ;  /* 0x000000ffff5f7224 */ /* 0x000fe400078e00ad */
[----:B------:R-:W-:Y:S01]  /*5bd0*/  IMAD.MOV.U32 R173, RZ, RZ, R174 ;  /* 0x000000ffffad7224 */ /* 0x000fe200078e00ae */
[----:B------:R-:W-:Y:S01]  /*5be0*/  HMMA.16816.F32 R56, R8, R18, R52 ;  /* 0x000000120838723c */ /* 0x000fe20000001834 */
[----:B------:R-:W2:Y:S01]  /*5bf0*/  LDSM.16.MT88.4 R16, [R232+0x1800] ;  /* 0x00180000e810783b */ /* 0x000ea20000004200 */
[----:B------:R-:W-:-:S02]  /*5c00*/  IMAD.MOV.U32 R174, RZ, RZ, R176 ;  /* 0x000000ffffae7224 */ /* 0x000fc400078e00b0 */
[----:B------:R-:W-:Y:S02]  /*5c10*/  IMAD.MOV.U32 R176, RZ, RZ, R177 ;  /* 0x000000ffffb07224 */ /* 0x000fe400078e00b1 */
[----:B-1----:R-:W-:Y:S02]  /*5c20*/  FFMA.FTZ R5, R252, c[0x0][0x2d0], -R4 ;  /* 0x0000b400fc057a23 */ /* 0x002fe40000010804 */
[C---:B------:R-:W-:Y:S01]  /*5c30*/  HMMA.16816.F32 R48, R8.reuse, R24, R32 ;  /* 0x000000180830723c */ /* 0x040fe20000001820 */
[----:B------:R-:W-:Y:S01]  /*5c40*/  IMAD.MOV.U32 R177, RZ, RZ, R178 ;  /* 0x000000ffffb17224 */ /* 0x000fe200078e00b2 */
[----:B------:R1:W3:Y:S01]  /*5c50*/  MUFU.EX2 R197, R5 ;  /* 0x0000000500c57308 */ /* 0x0002e20000000800 */
[----:B------:R-:W-:Y:S02]  /*5c60*/  IMAD.MOV.U32 R178, RZ, RZ, R180 ;  /* 0x000000ffffb27224 */ /* 0x000fe400078e00b4 */
[----:B------:R-:W-:Y:S02]  /*5c70*/  IMAD.MOV.U32 R180, RZ, RZ, R194 ;  /* 0x000000ffffb47224 */ /* 0x000fe400078e00c2 */
[--C-:B------:R-:W-:Y:S01]  /*5c80*/  FFMA.FTZ R7, R134, c[0x0][0x2d0], -R2.reuse ;  /* 0x0000b40086077a23 */ /* 0x100fe20000010802 */
[----:B------:R-:W-:Y:S01]  /*5c90*/  HMMA.16816.F32 R44, R8, R26, R72 ;  /* 0x0000001a082c723c */ /* 0x000fe20000001848 */
[----:B------:R-:W4:Y:S01]  /*5ca0*/  LDSM.16.MT88.4 R24, [R229+0x2000] ;  /* 0x00200000e518783b */ /* 0x000f220000004200 */
[----:B------:R-:W-:-:S02]  /*5cb0*/  FFMA.FTZ R160, R132, c[0x0][0x2d0], -R2 ;  /* 0x0000b40084a07a23 */ /* 0x000fc40000010802 */
[--C-:B------:R-:W-:Y:S02]  /*5cc0*/  FFMA.FTZ R161, R115, c[0x0][0x2d0], -R2.reuse ;  /* 0x0000b40073a17a23 */ /* 0x100fe40000010802 */
[----:B------:R-:W-:Y:S02]  /*5cd0*/  FFMA.FTZ R162, R114, c[0x0][0x2d0], -R2 ;  /* 0x0000b40072a27a23 */ /* 0x000fe40000010802 */
[C---:B------:R-:W-:Y:S01]  /*5ce0*/  HMMA.16816.F32 R36, R8.reuse, R22, R84 ;  /* 0x000000160824723c */ /* 0x040fe20000001854 */
[----:B------:R-:W-:Y:S02]  /*5cf0*/  IMAD.MOV.U32 R252, RZ, RZ, R178 ;  /* 0x000000fffffc7224 */ /* 0x000fe400078e00b2 */
[----:B-1----:R-:W-:Y:S02]  /*5d00*/  FFMA.FTZ R5, R247, c[0x0][0x2d0], -R4 ;  /* 0x0000b400f7057a23 */ /* 0x002fe40000010804 */
[----:B------:R-:W-:Y:S02]  /*5d10*/  FFMA.FTZ R164, R113, c[0x0][0x2d0], -R2 ;  /* 0x0000b40071a47a23 */ /* 0x000fe40000010802 */
[----:B------:R1:W-:Y:S01]  /*5d20*/  MUFU.EX2 R199, R5 ;  /* 0x0000000500c77308 */ /* 0x0003e20000000800 */
[----:B------:R-:W-:Y:S01]  /*5d30*/  HMMA.16816.F32 R40, R8, R20, R80 ;  /* 0x000000140828723c */ /* 0x000fe20000001850 */
[----:B------:R-:W-:-:S02]  /*5d40*/  IMAD.MOV.U32 R68, RZ, RZ, R188 ;  /* 0x000000ffff447224 */ /* 0x000fc400078e00bc */
[----:B------:R-:W-:-:S05]  /*5d50*/  IMAD.MOV.U32 R163, RZ, RZ, R95 ;  /* 0x000000ffffa37224 */ /* 0x000fca00078e005f */
[----:B--2---:R-:W-:Y:S01]  /*5d60*/  HMMA.16816.F32 R52, R8, R16, R104 ;  /* 0x000000100834723c */ /* 0x004fe20000001868 */
[----:B-1----:R-:W-:-:S07]  /*5d70*/  FFMA.FTZ R5, R227, c[0x0][0x2d0], -R4 ;  /* 0x0000b400e3057a23 */ /* 0x002fce0000010804 */
[----:B------:R-:W-:Y:S01]  /*5d80*/  HMMA.16816.F32 R32, R8, R18, R100 ;  /* 0x000000120820723c */ /* 0x000fe20000001864 */
[----:B------:R-:W-:Y:S01]  /*5d90*/  IMAD.MOV.U32 R227, RZ, RZ, R198 ;  /* 0x000000ffffe37224 */ /* 0x000fe200078e00c6 */
[----:B------:R1:W2:Y:S06]  /*5da0*/  MUFU.EX2 R200, R5 ;  /* 0x0000000500c87308 */ /* 0x0002ac0000000800 */
[C---:B------:R-:W-:Y:S01]  /*5db0*/  HMMA.16816.F32 R104, R12.reuse, R22, R76 ;  /* 0x000000160c68723c */ /* 0x040fe2000000184c */
[----:B------:R-:W2:Y:S07]  /*5dc0*/  LDSM.16.MT88.4 R20, [R233+0x2000] ;  /* 0x00200000e914783b */ /* 0x000eae0000004200 */
[----:B------:R-:W-:Y:S01]  /*5dd0*/  HMMA.16816.F32 R96, R12, R16, R64 ;  /* 0x000000100c60723c */ /* 0x000fe20000001840 */
[----:B-1----:R-:W-:-:S04]  /*5de0*/  FFMA.FTZ R5, R193, c[0x0][0x2d0], -R3 ;  /* 0x0000b400c1057a23 */ /* 0x002fc80000010803 */
[----:B------:R1:W-:Y:S03]  /*5df0*/  MUFU.EX2 R193, R5 ;  /* 0x0000000500c17308 */ /* 0x0003e60000000800 */
[----:B------:R-:W-:Y:S01]  /*5e00*/  HMMA.16816.F32 R84, R12, R18, R28 ;  /* 0x000000120c54723c */ /* 0x000fe2000000181c */
[----:B------:R-:W4:Y:S04]  /*5e10*/  LDSM.16.MT88.4 R16, [R230+0x2000] ;  /* 0x00200000e610783b */ /* 0x000f280000004200 */
[----:B------:R-:W4:Y:S01]  /*5e20*/  LDSM.16.MT88.4 R12, [R232+0x2000] ;  /* 0x00200000e80c783b */ /* 0x000f220000004200 */
[----:B-1----:R-:W-:Y:S02]  /*5e30*/  FFMA.FTZ R5, R71, c[0x0][0x2d0], -R3 ;  /* 0x0000b40047057a23 */ /* 0x002fe40000010803 */
[----:B------:R-:W-:-:S02]  /*5e40*/  IMAD.MOV.U32 R71, RZ, RZ, R92 ;  /* 0x000000ffff477224 */ /* 0x000fc400078e005c */
[----:B------:R-:W-:Y:S01]  /*5e50*/  IMAD.MOV.U32 R92, RZ, RZ, R94 ;  /* 0x000000ffff5c7224 */ /* 0x000fe200078e005e */
[----:B------:R1:W1:Y:S01]  /*5e60*/  MUFU.EX2 R194, R5 ;  /* 0x0000000500c27308 */ /* 0x0002620000000800 */
[----:B------:R-:W-:Y:S02]  /*5e70*/  IMAD.MOV.U32 R94, RZ, RZ, R172 ;  /* 0x000000ffff5e7224 */ /* 0x000fe400078e00ac */
[----:B------:R-:W-:Y:S02]  /*5e80*/  IMAD.MOV.U32 R172, RZ, RZ, R179 ;  /* 0x000000ffffac7224 */ /* 0x000fe400078e00b3 */
[----:B------:R-:W-:Y:S02]  /*5e90*/  IMAD.MOV.U32 R179, RZ, RZ, R181 ;  /* 0x000000ffffb37224 */ /* 0x000fe400078e00b5 */
[----:B------:R-:W-:Y:S01]  /*5ea0*/  IMAD.MOV.U32 R181, RZ, RZ, R196 ;  /* 0x000000ffffb57224 */ /* 0x000fe200078e00c4 */
[----:B---3--:R-:W-:Y:S01]  /*5eb0*/  F2FP.PACK_AB R8, R197, R195 ;  /* 0x000000c3c508723e */ /* 0x008fe200000000ff */
[----:B------:R-:W-:Y:S01]  /*5ec0*/  IMAD.MOV.U32 R168, RZ, RZ, R71 ;  /* 0x000000ffffa87224 */ /* 0x000fe200078e0047 */
[----:B--2---:R-:W-:Y:S01]  /*5ed0*/  F2FP.PACK_AB R10, R200, R199 ;  /* 0x000000c7c80a723e */ /* 0x004fe200000000ff */
[----:B------:R-:W-:-:S02]  /*5ee0*/  IMAD.MOV.U32 R134, RZ, RZ, R189 ;  /* 0x000000ffff867224 */ /* 0x000fc400078e00bd */
[----:B------:R-:W-:Y:S02]  /*5ef0*/  IMAD.MOV.U32 R71, RZ, RZ, R183 ;  /* 0x000000ffff477224 */ /* 0x000fe400078e00b7 */
[----:B------:R-:W-:Y:S02]  /*5f00*/  IMAD.MOV.U32 R29, RZ, RZ, R92 ;  /* 0x000000ffff1d7224 */ /* 0x000fe400078e005c */
[----:B-1----:R-:W-:Y:S01]  /*5f10*/  FFMA.FTZ R5, R250, c[0x0][0x2d0], -R3 ;  /* 0x0000b400fa057a23 */ /* 0x002fe20000010803 */
[----:B------:R-:W-:Y:S01]  /*5f20*/  F2FP.PACK_AB R9, R194, R193 ;  /* 0x000000c1c209723e */ /* 0x000fe200000000ff */
[----:B------:R-:W-:Y:S02]  /*5f30*/  IMAD.MOV.U32 R250, RZ, RZ, R245 ;  /* 0x000000fffffa7224 */ /* 0x000fe400078e00f5 */
[----:B------:R1:W-:Y:S01]  /*5f40*/  MUFU.EX2 R196, R5 ;  /* 0x0000000500c47308 */ /* 0x0003e20000000800 */
[----:B------:R-:W-:Y:S01]  /*5f50*/  IMAD.MOV.U32 R183, RZ, RZ, R6 ;  /* 0x000000ffffb77224 */ /* 0x000fe200078e0006 */
[----:B------:R2:W5:Y:S01]  /*5f60*/  LDL.LU R245, [R1+0xcc] ;  /* 0x0000cc0001f57983 */ /* 0x0005620000300800 */
[----:B------:R-:W-:-:S02]  /*5f70*/  FFMA.FTZ R64, R140, c[0x0][0x2d0], -R2 ;  /* 0x0000b4008c407a23 */ /* 0x000fc40000010802 */
[--C-:B------:R-:W-:Y:S02]  /*5f80*/  FFMA.FTZ R66, R143, c[0x0][0x2d0], -R2.reuse ;  /* 0x0000b4008f427a23 */ /* 0x100fe40000010802 */
[--C-:B------:R-:W-:Y:S02]  /*5f90*/  FFMA.FTZ R67, R142, c[0x0][0x2d0], -R2.reuse ;  /* 0x0000b4008e437a23 */ /* 0x100fe40000010802 */
[--C-:B------:R-:W-:Y:S02]  /*5fa0*/  FFMA.FTZ R28, R138, c[0x0][0x2d0], -R2.reuse ;  /* 0x0000b4008a1c7a23 */ /* 0x100fe40000010802 */
[----:B------:R-:W-:Y:S02]  /*5fb0*/  FFMA.FTZ R65, R139, c[0x0][0x2d0], -R2 ;  /* 0x0000b4008b417a23 */ /* 0x000fe40000010802 */
[----:B------:R-:W-:Y:S02]  /*5fc0*/  IMAD.MOV.U32 R178, RZ, RZ, R179 ;  /* 0x000000ffffb27224 */ /* 0x000fe400078e00b3 */
[----:B------:R-:W-:-:S02]  /*5fd0*/  IMAD.MOV.U32 R132, RZ, RZ, R192 ;  /* 0x000000ffff847224 */ /* 0x000fc400078e00c0 */
[----:B-1----:R-:W-:Y:S02]  /*5fe0*/  FFMA.FTZ R5, R69, c[0x0][0x2d0], -R3 ;  /* 0x0000b40045057a23 */ /* 0x002fe40000010803 */
[----:B------:R-:W-:Y:S02]  /*5ff0*/  FFMA.FTZ R6, R133, c[0x0][0x2d0], -R2 ;  /* 0x0000b40085067a23 */ /* 0x000fe40000010802 */
[----:B------:R-:W1:Y:S01]  /*6000*/  MUFU.EX2 R198, R5 ;  /* 0x0000000500c67308 */ /* 0x000e620000000800 */
[----:B------:R-:W-:Y:S02]  /*6010*/  IMAD.MOV.U32 R179, RZ, RZ, R180 ;  /* 0x000000ffffb37224 */ /* 0x000fe400078e00b4 */
[----:B------:R-:W-:Y:S02]  /*6020*/  IMAD.MOV.U32 R180, RZ, RZ, R181 ;  /* 0x000000ffffb47224 */ /* 0x000fe400078e00b5 */
[----:B------:R-:W-:Y:S02]  /*6030*/  IMAD.MOV.U32 R181, RZ, RZ, R191 ;  /* 0x000000ffffb57224 */ /* 0x000fe400078e00bf */
[----:B------:R-:W-:Y:S01]  /*6040*/  IMAD.MOV.U32 R30, RZ, RZ, R112 ;  /* 0x000000ffff1e7224 */ /* 0x000fe200078e0070 */
[----:B------:R-:W-:Y:S01]  /*6050*/  MUFU.EX2 R139, R28 ;  /* 0x0000001c008b7308 */ /* 0x000fe20000000800 */
[----:B------:R-:W-:-:S02]  /*6060*/  IMAD.MOV.U32 R69, RZ, RZ, R93 ;  /* 0x000000ffff457224 */ /* 0x000fc400078e005d */
[----:B------:R-:W-:Y:S02]  /*6070*/  IMAD.MOV.U32 R167, RZ, RZ, R94 ;  /* 0x000000ffffa77224 */ /* 0x000fe400078e005e */
[----:B------:R-:W-:Y:S01]  /*6080*/  IMAD.MOV.U32 R247, RZ, RZ, R172 ;  /* 0x000000fffff77224 */ /* 0x000fe200078e00ac */
[----:B-1----:R-:W-:Y:S01]  /*6090*/  F2FP.PACK_AB R11, R198, R196 ;  /* 0x000000c4c60b723e */ /* 0x002fe200000000ff */
[----:B------:R-:W-:Y:S02]  /*60a0*/  FFMA.FTZ R5, R141, c[0x0][0x2d0], -R2 ;  /* 0x0000b4008d057a23 */ /* 0x000fe40000010802 */
[----:B------:R-:W-:-:S04]  /*60b0*/  FFMA.FTZ R2, R155, c[0x0][0x2d0], -R0 ;  /* 0x0000b4009b027a23 */ /* 0x000fc80000010800 */
[----:B----4-:R-:W-:Y:S01]  /*60c0*/  HMMA.16816.F32 R140, R8, R24, R60 ;  /* 0x00000018088c723c */ /* 0x010fe2000000183c */
[----:B------:R1:W-:Y:S06]  /*60d0*/  MUFU.EX2 R191, R6 ;  /* 0x0000000600bf7308 */ /* 0x0003ec0000000800 */
[----:B------:R-:W-:Y:S02]  /*60e0*/  IMAD.MOV.U32 R63, RZ, RZ, R134 ;  /* 0x000000ffff3f7224 */ /* 0x000fe400078e0086 */
[----:B------:R-:W-:Y:S02]  /*60f0*/  IMAD.MOV.U32 R134, RZ, RZ, R250 ;  /* 0x000000ffff867224 */ /* 0x000fe400078e00fa */
[----:B------:R-:W-:Y:S01]  /*6100*/  IMAD.MOV.U32 R250, RZ, RZ, R29 ;  /* 0x000000fffffa7224 */ /* 0x000fe200078e001d */
[----:B------:R3:W-:Y:S01]  /*6110*/  MUFU.EX2 R192, R5 ;  /* 0x0000000500c07308 */ /* 0x0007e20000000800 */
[----:B------:R-:W-:-:S02]  /*6120*/  IMAD.MOV.U32 R29, RZ, RZ, R168 ;  /* 0x000000ffff1d7224 */ /* 0x000fc400078e00a8 */
[----:B------:R-:W-:Y:S02]  /*6130*/  IMAD.MOV.U32 R168, RZ, RZ, R184 ;  /* 0x000000ffffa87224 */ /* 0x000fe400078e00b8 */
[----:B-1----:R-:W-:Y:S02]  /*6140*/  FFMA.FTZ R6, R154, c[0x0][0x2d0], -R0 ;  /* 0x0000b4009a067a23 */ /* 0x002fe40000010800 */
[----:B------:R-:W-:Y:S01]  /*6150*/  IMAD.MOV.U32 R184, RZ, RZ, R185 ;  /* 0x000000ffffb87224 */ /* 0x000fe200078e00b9 */
[----:B------:R1:W-:Y:S01]  /*6160*/  MUFU.EX2 R133, R2 ;  /* 0x0000000200857308 */ /* 0x0003e20000000800 */
[----:B------:R-:W-:Y:S02]  /*6170*/  IMAD.MOV.U32 R185, RZ, RZ, R186 ;  /* 0x000000ffffb97224 */ /* 0x000fe400078e00ba */
[----:B------:R-:W-:Y:S02]  /*6180*/  IMAD.MOV.U32 R186, RZ, RZ, R187 ;  /* 0x000000ffffba7224 */ /* 0x000fe400078e00bb */
[----:B------:R-:W-:-:S02]  /*6190*/  IMAD.MOV.U32 R187, RZ, RZ, R190 ;  /* 0x000000ffffbb7224 */ /* 0x000fc400078e00be */
[--C-:B---3--:R-:W-:Y:S01]  /*61a0*/  FFMA.FTZ R5, R149, c[0x0][0x2d0], -R0.reuse ;  /* 0x0000b40095057a23 */ /* 0x108fe20000010800 */
[----:B------:R-:W-:Y:S01]  /*61b0*/  MUFU.EX2 R189, R7 ;  /* 0x0000000700bd7308 */ /* 0x000fe20000000800 */
[----:B------:R-:W-:Y:S01]  /*61c0*/  HMMA.16816.F32 R112, R8, R26, R56 ;  /* 0x0000001a0870723c */ /* 0x000fe20000001838 */
[----:B-1----:R-:W-:-:S06]  /*61d0*/  FFMA.FTZ R2, R148, c[0x0][0x2d0], -R0 ;  /* 0x0000b40094027a23 */ /* 0x002fcc0000010800 */
[----:B------:R-:W1:Y:S01]  /*61e0*/  MUFU.EX2 R138, R6 ;  /* 0x00000006008a7308 */ /* 0x000e620000000800 */
[C---:B------:R-:W-:Y:S07]  /*61f0*/  HMMA.16816.F32 R100, R8.reuse, R20, R48 ;  /* 0x000000140864723c */ /* 0x040fee0000001830 */
[----:B------:R1:W-:Y:S01]  /*6200*/  MUFU.EX2 R188, R5 ;  /* 0x0000000500bc7308 */ /* 0x0003e20000000800 */
[C---:B------:R-:W-:Y:S07]  /*6210*/  HMMA.16816.F32 R92, R8.reuse, R22, R44 ;  /* 0x00000016085c723c */ /* 0x040fee000000182c */
[----:B------:R-:W3:Y:S01]  /*6220*/  MUFU.EX2 R190, R2 ;  /* 0x0000000200be7308 */ /* 0x000ee20000000800 */
[C---:B------:R-:W-:Y:S08]  /*6230*/  HMMA.16816.F32 R88, R8.reuse, R16, R40 ;  /* 0x000000100858723c */ /* 0x040ff00000001828 */
[C---:B------:R-:W-:Y:S08]  /*6240*/  HMMA.16816.F32 R80, R8.reuse, R18, R36 ;  /* 0x000000120850723c */ /* 0x040ff00000001824 */
[C---:B------:R-:W-:Y:S08]  /*6250*/  HMMA.16816.F32 R76, R8.reuse, R12, R52 ;  /* 0x0000000c084c723c */ /* 0x040ff00000001834 */
[----:B------:R-:W-:Y:S07]  /*6260*/  HMMA.16816.F32 R72, R8, R14, R32 ;  /* 0x0000000e0848723c */ /* 0x000fee0000001820 */
[----:B------:R-:W-:-:S02]  /*6270*/  FFMA.FTZ R11, R132, c[0x0][0x2d0], -R4 ;  /* 0x0000b400840b7a23 */ /* 0x000fc40000010804 */
[----:B------:R-:W-:Y:S02]  /*6280*/  IMAD.MOV.U32 R132, RZ, RZ, R227 ;  /* 0x000000ffff847224 */ /* 0x000fe400078e00e3 */
[----:B------:R-:W-:Y:S02]  /*6290*/  IMAD.MOV.U32 R227, RZ, RZ, R30 ;  /* 0x000000ffffe37224 */ /* 0x000fe400078e001e */
[----:B------:R-:W-:Y:S02]  /*62a0*/  IMAD.MOV.U32 R62, RZ, RZ, R132 ;  /* 0x000000ffff3e7224 */ /* 0x000fe400078e0084 */
[----:B------:R-:W-:Y:S02]  /*62b0*/  IMAD.MOV.U32 R132, RZ, RZ, R250 ;  /* 0x000000ffff847224 */ /* 0x000fe400078e00fa */
[----:B------:R-:W-:Y:S02]  /*62c0*/  IMAD.MOV.U32 R250, RZ, RZ, R227 ;  /* 0x000000fffffa7224 */ /* 0x000fe400078e00e3 */
[----:B------:R-:W-:-:S02]  /*62d0*/  IMAD.MOV.U32 R227, RZ, RZ, R29 ;  /* 0x000000ffffe37224 */ /* 0x000fc400078e001d */
[----:B------:R-:W-:Y:S02]  /*62e0*/  IMAD.MOV.U32 R59, RZ, RZ, R62 ;  /* 0x000000ffff3b7224 */ /* 0x000fe400078e003e */
[----:B------:R-:W-:Y:S02]  /*62f0*/  IMAD.MOV.U32 R62, RZ, RZ, R132 ;  /* 0x000000ffff3e7224 */ /* 0x000fe400078e0084 */
[----:B------:R-:W-:Y:S02]  /*6300*/  IMAD.MOV.U32 R132, RZ, RZ, R250 ;  /* 0x000000ffff847224 */ /* 0x000fe400078e00fa */
[--C-:B------:R-:W-:Y:S02]  /*6310*/  FFMA.FTZ R60, R63, c[0x0][0x2d0], -R4.reuse ;  /* 0x0000b4003f3c7a23 */ /* 0x100fe40000010804 */
[----:B------:R-:W-:Y:S01]  /*6320*/  IMAD.MOV.U32 R250, RZ, RZ, R227 ;  /* 0x000000fffffa7224 */ /* 0x000fe200078e00e3 */
[----:B-1----:R-:W-:Y:S01]  /*6330*/  F2FP.PACK_AB R5, R138, R133 ;  /* 0x000000858a05723e */ /* 0x002fe200000000ff */
[--C-:B------:R-:W-:Y:S01]  /*6340*/  FFMA.FTZ R10, R244, c[0x0][0x2d0], -R4.reuse ;  /* 0x0000b400f40a7a23 */ /* 0x100fe20000010804 */
[----:B------:R-:W-:Y:S01]  /*6350*/  F2FP.PACK_AB R6, R192, R191 ;  /* 0x000000bfc006723e */ /* 0x000fe200000000ff */
[--C-:B------:R-:W-:Y:S01]  /*6360*/  FFMA.FTZ R9, R243, c[0x0][0x2d0], -R4.reuse ;  /* 0x0000b400f3097a23 */ /* 0x100fe20000010804 */
[----:B---3--:R-:W-:Y:S01]  /*6370*/  F2FP.PACK_AB R7, R190, R188 ;  /* 0x000000bcbe07723e */ /* 0x008fe200000000ff */
[--C-:B------:R-:W-:Y:S01]  /*6380*/  FFMA.FTZ R8, R242, c[0x0][0x2d0], -R4.reuse ;  /* 0x0000b400f2087a23 */ /* 0x100fe20000010804 */
[----:B------:R2:W5:Y:S01]  /*6390*/  LDL.LU R244, [R1+0xc8] ;  /* 0x0000c80001f47983 */ /* 0x0005620000300800 */
[----:B------:R-:W-:-:S02]  /*63a0*/  FFMA.FTZ R47, R241, c[0x0][0x2d0], -R4 ;  /* 0x0000b400f12f7a23 */ /* 0x000fc40000010804 */
[--C-:B------:R-:W-:Y:S01]  /*63b0*/  FFMA.FTZ R61, R239, c[0x0][0x2d0], -R4.reuse ;  /* 0x0000b400ef3d7a23 */ /* 0x100fe20000010804 */
[----:B------:R2:W5:Y:S01]  /*63c0*/  LDL.LU R243, [R1+0xc4] ;  /* 0x0000c40001f37983 */ /* 0x0005620000300800 */
[----:B------:R-:W-:Y:S01]  /*63d0*/  FFMA.FTZ R63, R238, c[0x0][0x2d0], -R4 ;  /* 0x0000b400ee3f7a23 */ /* 0x000fe20000010804 */
[----:B------:R-:W-:Y:S01]  /*63e0*/  F2FP.PACK_AB R4, R189, R139 ;  /* 0x0000008bbd04723e */ /* 0x000fe200000000ff */
[----:B------:R-:W-:Y:S01]  /*63f0*/  IMAD.MOV.U32 R58, RZ, RZ, R59 ;  /* 0x000000ffff3a7224 */ /* 0x000fe200078e003b */
[----:B------:R2:W5:Y:S01]  /*6400*/  LDL.LU R242, [R1+0xc0] ;  /* 0x0000c00001f27983 */ /* 0x0005620000300800 */
[----:B------:R-:W-:Y:S02]  /*6410*/  IMAD.MOV.U32 R59, RZ, RZ, R62 ;  /* 0x000000ffff3b7224 */ /* 0x000fe400078e003e */
[----:B------:R-:W-:Y:S01]  /*6420*/  IMAD.MOV.U32 R30, RZ, RZ, R240 ;  /* 0x000000ffff1e7224 */ /* 0x000fe200078e00f0 */
[----:B------:R2:W5:Y:S01]  /*6430*/  LDL.LU R241, [R1+0xbc] ;  /* 0x0000bc0001f17983 */ /* 0x0005620000300800 */
[----:B------:R-:W-:-:S02]  /*6440*/  IMAD.MOV.U32 R62, RZ, RZ, R132 ;  /* 0x000000ffff3e7224 */ /* 0x000fc400078e0084 */
[----:B------:R-:W-:Y:S02]  /*6450*/  IMAD.MOV.U32 R132, RZ, RZ, R250 ;  /* 0x000000ffff847224 */ /* 0x000fe400078e00fa */
[----:B------:R-:W-:Y:S01]  /*6460*/  FFMA.FTZ R2, R236, c[0x0][0x2d0], -R3 ;  /* 0x0000b400ec027a23 */ /* 0x000fe20000010803 */
[----:B------:R-:W-:Y:S01]  /*6470*/  HMMA.16816.F32 R36, R4, R18, R104 ;  /* 0x000000120424723c */ /* 0x000fe20000001868 */
[----:B------:R-:W-:Y:S01]  /*6480*/  IMAD.MOV.U32 R57, RZ, RZ, R58 ;  /* 0x000000ffff397224 */ /* 0x000fe200078e003a */
[----:B------:R2:W5:Y:S01]  /*6490*/  LDL.LU R240, [R1+0xb8] ;  /* 0x0000b80001f07983 */ /* 0x0005620000300800 */
[----:B------:R-:W-:Y:S02]  /*64a0*/  IMAD.MOV.U32 R58, RZ, RZ, R59 ;  /* 0x000000ffff3a7224 */ /* 0x000fe400078e003b */
[----:B------:R-:W-:Y:S01]  /*64b0*/  IMAD.MOV.U32 R227, RZ, RZ, R30 ;  /* 0x000000ffffe37224 */ /* 0x000fe200078e001e */
[----:B------:R-:W-:Y:S01]  /*64c0*/  MUFU.EX2 R107, R64 ;  /* 0x00000040006b7308 */ /* 0x000fe20000000800 */
[----:B------:R-:W-:Y:S01]  /*64d0*/  IMAD.MOV.U32 R59, RZ, RZ, R62 ;  /* 0x000000ffff3b7224 */ /* 0x000fe200078e003e */
[----:B------:R2:W5:Y:S01]  /*64e0*/  LDL.LU R239, [R1+0xb4] ;  /* 0x0000b40001ef7983 */ /* 0x0005620000300800 */
[----:B------:R-:W-:-:S02]  /*64f0*/  IMAD.MOV.U32 R62, RZ, RZ, R132 ;  /* 0x000000ffff3e7224 */ /* 0x000fc400078e0084 */
[----:B------:R-:W-:Y:S01]  /*6500*/  IMAD.MOV.U32 R250, RZ, RZ, R227 ;  /* 0x000000fffffa7224 */ /* 0x000fe200078e00e3 */
[----:B------:R2:W5:Y:S01]  /*6510*/  LDL.LU R238, [R1+0xb0] ;  /* 0x0000b00001ee7983 */ /* 0x0005620000300800 */
[----:B------:R-:W-:Y:S01]  /*6520*/  IMAD.MOV.U32 R227, RZ, RZ, R68 ;  /* 0x000000ffffe37224 */ /* 0x000fe200078e0044 */
[----:B------:R1:W-:Y:S01]  /*6530*/  MUFU.EX2 R64, R2 ;  /* 0x0000000200407308 */ /* 0x0003e20000000800 */
[----:B------:R-:W-:Y:S02]  /*6540*/  IMAD.MOV.U32 R155, RZ, RZ, R58 ;  /* 0x000000ffff9b7224 */ /* 0x000fe400078e003a */
[----:B------:R-:W-:Y:S02]  /*6550*/  IMAD.MOV.U32 R154, RZ, RZ, R59 ;  /* 0x000000ffff9a7224 */ /* 0x000fe400078e003b */
[--C-:B------:R-:W-:Y:S02]  /*6560*/  FFMA.FTZ R46, R147, c[0x0][0x2d0], -R0.reuse ;  /* 0x0000b400932e7a23 */ /* 0x100fe40000010800 */
[----:B------:R-:W-:-:S02]  /*6570*/  FFMA.FTZ R44, R153, c[0x0][0x2d0], -R0 ;  /* 0x0000b400992c7a23 */ /* 0x000fc40000010800 */
[--C-:B------:R-:W-:Y:S02]  /*6580*/  FFMA.FTZ R31, R152, c[0x0][0x2d0], -R0.reuse ;  /* 0x0000b400981f7a23 */ /* 0x100fe40000010800 */
[--C-:B------:R-:W-:Y:S02]  /*6590*/  FFMA.FTZ R45, R151, c[0x0][0x2d0], -R0.reuse ;  /* 0x0000b400972d7a23 */ /* 0x100fe40000010800 */
[----:B------:R-:W-:Y:S02]  /*65a0*/  FFMA.FTZ R147, R150, c[0x0][0x2d0], -R0 ;  /* 0x0000b40096937a23 */ /* 0x000fe40000010800 */
[----:B-1----:R-:W-:Y:S02]  /*65b0*/  FADD.FTZ R2, R69, R62 ;  /* 0x0000003e45027221 */ /* 0x002fe40000010000 */
[--C-:B------:R-:W-:Y:S02]  /*65c0*/  FFMA.FTZ R146, R146, c[0x0][0x2d0], -R0.reuse ;  /* 0x0000b40092927a23 */ /* 0x100fe40000010800 */
[----:B------:R-:W-:-:S02]  /*65d0*/  FFMA.FTZ R145, R145, c[0x0][0x2d0], -R0 ;  /* 0x0000b40091917a23 */ /* 0x000fc40000010800 */
[----:B------:R-:W-:Y:S02]  /*65e0*/  FFMA.FTZ R172, R144, c[0x0][0x2d0], -R0 ;  /* 0x0000b40090ac7a23 */ /* 0x000fe40000010800 */
[--C-:B------:R-:W-:Y:S02]  /*65f0*/  FFMA.FTZ R0, R237, c[0x0][0x2d0], -R3.reuse ;  /* 0x0000b400ed007a23 */ /* 0x100fe40000010803 */
[--C-:B------:R-:W-:Y:S01]  /*6600*/  FFMA.FTZ R29, R235, c[0x0][0x2d0], -R3.reuse ;  /* 0x0000b400eb1d7a23 */ /* 0x100fe20000010803 */
[----:B------:R2:W5:Y:S01]  /*6610*/  LDL.LU R237, [R1+0xac] ;  /* 0x0000ac0001ed7983 */ /* 0x0005620000300800 */
[--C-:B------:R-:W-:Y:S02]  /*6620*/  FFMA.FTZ R30, R234, c[0x0][0x2d0], -R3.reuse ;  /* 0x0000b400ea1e7a23 */ /* 0x100fe40000010803 */
[--C-:B------:R-:W-:Y:S01]  /*6630*/  FFMA.FTZ R68, R231, c[0x0][0x2d0], -R3.reuse ;  /* 0x0000b400e7447a23 */ /* 0x100fe20000010803 */
[----:B------:R2:W5:Y:S01]  /*6640*/  LDL.LU R236, [R1+0xa8] ;  /* 0x0000a80001ec7983 */ /* 0x0005620000300800 */
[----:B------:R-:W-:-:S02]  /*6650*/  FFMA.FTZ R132, R228, c[0x0][0x2d0], -R3 ;  /* 0x0000b400e4847a23 */ /* 0x000fc40000010803 */
[--C-:B------:R-:W-:Y:S01]  /*6660*/  FFMA.FTZ R134, R134, c[0x0][0x2d0], -R3.reuse ;  /* 0x0000b40086867a23 */ /* 0x100fe20000010803 */
[----:B------:R2:W5:Y:S01]  /*6670*/  LDL.LU R235, [R1+0xa4] ;  /* 0x0000a40001eb7983 */ /* 0x0005620000300800 */
[----:B------:R-:W-:Y:S02]  /*6680*/  FFMA.FTZ R144, R57, c[0x0][0x2d0], -R3 ;  /* 0x0000b40039907a23 */ /* 0x000fe40000010803 */
[----:B------:R-:W-:Y:S01]  /*6690*/  FADD.FTZ R3, R155, R154 ;  /* 0x0000009a9b037221 */ /* 0x000fe20000010000 */
[----:B------:R2:W5:Y:S01]  /*66a0*/  LDL.LU R234, [R1+0xa0] ;  /* 0x0000a00001ea7983 */ /* 0x0005620000300800 */
[----:B------:R-:W-:Y:S02]  /*66b0*/  FADD.FTZ R2, R227, R2 ;  /* 0x00000002e3027221 */ /* 0x000fe40000010000 */
[----:B------:R-:W-:Y:S01]  /*66c0*/  IMAD.MOV.U32 R227, RZ, RZ, R247 ;  /* 0x000000ffffe37224 */ /* 0x000fe200078e00f7 */
[----:B------:R2:W5:Y:S01]  /*66d0*/  LDL.LU R231, [R1+0x9c] ;  /* 0x00009c0001e77983 */ /* 0x0005620000300800 */
[----:B------:R-:W-:-:S02]  /*66e0*/  IMAD.MOV.U32 R247, RZ, RZ, R252 ;  /* 0x000000fffff77224 */ /* 0x000fc400078e00fc */
[----:B------:R-:W-:Y:S01]  /*66f0*/  FADD.FTZ R3, R250, R3 ;  /* 0x00000003fa037221 */ /* 0x000fe20000010000 */
[----:B------:R2:W5:Y:S01]  /*6700*/  LDL.LU R228, [R1+0x98] ;  /* 0x0000980001e47983 */ /* 0x0005620000300800 */
[----:B------:R-:W-:Y:S02]  /*6710*/  IMAD.MOV.U32 R252, RZ, RZ, R165 ;  /* 0x000000fffffc7224 */ /* 0x000fe400078e00a5 */
[----:B------:R-:W-:Y:S01]  /*6720*/  IMAD.MOV.U32 R165, RZ, RZ, R71 ;  /* 0x000000ffffa57224 */ /* 0x000fe200078e0047 */
[----:B------:R-:W-:Y:S01]  /*6730*/  HMMA.16816.F32 R32, R4, R16, R108 ;  /* 0x000000100420723c */ /* 0x000fe2000000186c */
[----:B------:R-:W-:Y:S01]  /*6740*/  FADD.FTZ R2, R247, R2 ;  /* 0x00000002f7027221 */ /* 0x000fe20000010000 */
[----:B------:R-:W-:Y:S01]  /*6750*/  MUFU.EX2 R105, R11 ;  /* 0x0000000b00697308 */ /* 0x000fe20000000800 */
[----:B------:R-:W-:Y:S01]  /*6760*/  FADD.FTZ R3, R227, R3 ;  /* 0x00000003e3037221 */ /* 0x000fe20000010000 */
[----:B------:R-:W1:Y:S01]  /*6770*/  LDSM.16.MT88.4 R16, [R229+0x2800] ;  /* 0x00280000e510783b */ /* 0x000e620000004200 */
[----:B------:R-:W-:-:S02]  /*6780*/  IMAD.MOV.U32 R227, RZ, RZ, R184 ;  /* 0x000000ffffe37224 */ /* 0x000fc400078e00b8 */
[----:B------:R-:W-:Y:S01]  /*6790*/  FADD.FTZ R2, R165, R2 ;  /* 0x00000002a5027221 */ /* 0x000fe20000010000 */
[C---:B------:R-:W-:Y:S01]  /*67a0*/  HMMA.16816.F32 R48, R4.reuse, R20, R120 ;  /* 0x000000140430723c */ /* 0x040fe20000001878 */
[----:B------:R-:W-:Y:S01]  /*67b0*/  FADD.FTZ R28, R157, R156 ;  /* 0x0000009c9d1c7221 */ /* 0x000fe20000010000 */
[----:B------:R-:W3:Y:S01]  /*67c0*/  MUFU.EX2 R106, R10 ;  /* 0x0000000a006a7308 */ /* 0x000ee20000000800 */
[----:B------:R-:W-:Y:S01]  /*67d0*/  FADD.FTZ R2, R227, R2 ;  /* 0x00000002e3027221 */ /* 0x000fe20000010000 */
[----:B------:R-:W-:Y:S04]  /*67e0*/  LDSM.16.MT88.4 R152, [R229+0x3000] ;  /* 0x00300000e598783b */ /* 0x000fe80000004200 */
[----:B------:R-:W4:Y:S01]  /*67f0*/  LDL R227, [R1+0x5c] ;  /* 0x00005c0001e37983 */ /* 0x000f220000100800 */
[C---:B------:R-:W-:Y:S01]  /*6800*/  HMMA.16816.F32 R40, R4.reuse, R22, R116 ;  /* 0x000000160428723c */ /* 0x040fe20000001874 */
[----:B------:R-:W-:Y:S02]  /*6810*/  MUFU.EX2 R108, R9 ;  /* 0x00000009006c7308 */ /* 0x000fe40000000800 */
[----:B------:R-:W-:Y:S05]  /*6820*/  LDSM.16.MT88.4 R20, [R232+0x2800] ;  /* 0x00280000e814783b */ /* 0x000fea0000004200 */
[C---:B------:R-:W-:Y:S01]  /*6830*/  HMMA.16816.F32 R96, R4.reuse, R12, R96 ;  /* 0x0000000c0460723c */ /* 0x040fe20000001860 */
[----:B------:R2:W-:Y:S07]  /*6840*/  MUFU.EX2 R109, R8 ;  /* 0x00000008006d7308 */ /* 0x0005ee0000000800 */
[C---:B------:R-:W-:Y:S01]  /*6850*/  HMMA.16816.F32 R84, R4.reuse, R14, R84 ;  /* 0x0000000e0454723c */ /* 0x040fe20000001854 */
[----:B------:R-:W1:Y:S04]  /*6860*/  LDSM.16.MT88.4 R12, [R233+0x2800] ;  /* 0x00280000e90c783b */ /* 0x000e680000004200 */
[----:B--2---:R-:W2:Y:S01]  /*6870*/  LDSM.16.MT88.4 R8, [R230+0x2800] ;  /* 0x00280000e608783b */ /* 0x004ea20000004200 */
[----:B------:R3:W1:Y:S08]  /*6880*/  MUFU.EX2 R104, R0 ;  /* 0x0000000000687308 */ /* 0x0006700000000800 */
[----:B------:R-:W-:Y:S08]  /*6890*/  MUFU.EX2 R69, R29 ;  /* 0x0000001d00457308 */ /* 0x000ff00000000800 */
[----:B------:R-:W1:Y:S01]  /*68a0*/  MUFU.EX2 R71, R30 ;  /* 0x0000001e00477308 */ /* 0x000e620000000800 */
[----:B------:R-:W-:Y:S01]  /*68b0*/  HMMA.16816.F32 R56, R4, R24, R128 ;  /* 0x000000180438723c */ /* 0x000fe20000001880 */
[----:B---3--:R-:W-:-:S06]  /*68c0*/  FADD.FTZ R0, R159, R158 ;  /* 0x0000009e9f007221 */ /* 0x008fcc0000010000 */
[----:B------:R-:W-:Y:S01]  /*68d0*/  MUFU.EX2 R62, R46 ;  /* 0x0000002e003e7308 */ /* 0x000fe20000000800 */
[----:B------:R-:W-:Y:S07]  /*68e0*/  HMMA.16816.F32 R52, R4, R26, R124 ;  /* 0x0000001a0434723c */ /* 0x000fee000000187c */
[----:B------:R-:W-:Y:S01]  /*68f0*/  MUFU.EX2 R46, R44 ;  /* 0x0000002c002e7308 */ /* 0x000fe20000000800 */
[----:B------:R-:W-:-:S07]  /*6900*/  FADD.FTZ R4, R169, R28 ;  /* 0x0000001ca9047221 */ /* 0x000fce0000010000 */
[----:B------:R-:W3:Y:S01]  /*6910*/  MUFU.EX2 R65, R65 ;  /* 0x0000004100417308 */ /* 0x000ee20000000800 */
[----:B------:R-:W-:-:S07]  /*6920*/  FADD.FTZ R24, R166, R0 ;  /* 0x00000000a6187221 */ /* 0x000fce0000010000 */
[----:B------:R-:W-:Y:S01]  /*6930*/  MUFU.EX2 R66, R66 ;  /* 0x0000004200427308 */ /* 0x000fe20000000800 */
[----:B------:R-:W-:-:S07]  /*6940*/  FADD.FTZ R0, R170, R4 ;  /* 0x00000004aa007221 */ /* 0x000fce0000010000 */
[----:B------:R-:W1:Y:S08]  /*6950*/  MUFU.EX2 R67, R67 ;  /* 0x0000004300437308 */ /* 0x000e700000000800 */
[----:B------:R-:W-:Y:S08]  /*6960*/  MUFU.EX2 R44, R31 ;  /* 0x0000001f002c7308 */ /* 0x000ff00000000800 */
[----:B------:R-:W2:Y:S01]  /*6970*/  MUFU.EX2 R45, R45 ;  /* 0x0000002d002d7308 */ /* 0x000ea20000000800 */
[----:B------:R-:W-:-:S02]  /*6980*/  F2FP.PACK_AB R4, R106, R105 ;  /* 0x000000696a04723e */ /* 0x000fc400000000ff */
[----:B-1----:R-:W-:Y:S02]  /*6990*/  F2FP.PACK_AB R5, R64, R104 ;  /* 0x000000684005723e */ /* 0x002fe400000000ff */
[----:B------:R-:W-:Y:S02]  /*69a0*/  F2FP.PACK_AB R6, R109, R108 ;  /* 0x0000006c6d06723e */ /* 0x000fe400000000ff */
[----:B------:R-:W-:Y:S01]  /*69b0*/  F2FP.PACK_AB R7, R71, R69 ;  /* 0x000000454707723e */ /* 0x000fe200000000ff */
[----:B------:R-:W-:-:S06]  /*69c0*/  FADD.FTZ R24, R171, R24 ;  /* 0x00000018ab187221 */ /* 0x000fcc0000010000 */
[----:B------:R-:W-:Y:S01]  /*69d0*/  HMMA.16816.F32 R140, R4, R16, R140 ;  /* 0x00000010048c723c */ /* 0x000fe2000000188c */
[----:B------:R-:W-:-:S07]  /*69e0*/  FADD.FTZ R24, R217, R24 ;  /* 0x00000018d9187221 */ /* 0x000fce0000010000 */
[----:B------:R-:W-:Y:S01]  /*69f0*/  HMMA.16816.F32 R112, R4, R18, R112 ;  /* 0x000000120470723c */ /* 0x000fe20000001870 */
[----:B------:R-:W-:-:S07]  /*6a00*/  FADD.FTZ R0, R219, R0 ;  /* 0x00000000db007221 */ /* 0x000fce0000010000 */
[C---:B------:R-:W-:Y:S08]  /*6a10*/  HMMA.16816.F32 R100, R4.reuse, R12, R100 ;  /* 0x0000000c0464723c */ /* 0x040ff00000001864 */
[C---:B------:R-:W-:Y:S08]  /*6a20*/  HMMA.16816.F32 R92, R4.reuse, R14, R92 ;  /* 0x0000000e045c723c */ /* 0x040ff0000000185c */
[C---:B--2---:R-:W-:Y:S08]  /*6a30*/  HMMA.16816.F32 R88, R4.reuse, R8, R88 ;  /* 0x000000080458723c */ /* 0x044ff00000001858 */
[C---:B------:R-:W-:Y:S08]  /*6a40*/  HMMA.16816.F32 R80, R4.reuse, R10, R80 ;  /* 0x0000000a0450723c */ /* 0x040ff00000001850 */
[C---:B------:R-:W-:Y:S08]  /*6a50*/  HMMA.16816.F32 R76, R4.reuse, R20, R76 ;  /* 0x00000014044c723c */ /* 0x040ff0000000184c */
[----:B------:R-:W-:Y:S07]  /*6a60*/  HMMA.16816.F32 R72, R4, R22, R72 ;  /* 0x000000160448723c */ /* 0x000fee0000001848 */
[----:B---3--:R-:W-:-:S02]  /*6a70*/  F2FP.PACK_AB R4, R65, R107 ;  /* 0x0000006b4104723e */ /* 0x008fc400000000ff */
[----:B------:R-:W-:Y:S02]  /*6a80*/  F2FP.PACK_AB R5, R46, R62 ;  /* 0x0000003e2e05723e */ /* 0x000fe400000000ff */
[----:B------:R-:W-:Y:S02]  /*6a90*/  F2FP.PACK_AB R6, R67, R66 ;  /* 0x000000424306723e */ /* 0x000fe400000000ff */
[----:B------:R-:W-:Y:S01]  /*6aa0*/  F2FP.PACK_AB R7, R45, R44 ;  /* 0x0000002c2d07723e */ /* 0x000fe200000000ff */
[----:B------:R-:W-:Y:S02]  /*6ab0*/  IMAD.MOV.U32 R247, RZ, RZ, R185 ;  /* 0x000000fffff77224 */ /* 0x000fe400078e00b9 */
[----:B------:R-:W-:Y:S02]  /*6ac0*/  IMAD.MOV.U32 R165, RZ, RZ, R186 ;  /* 0x000000ffffa57224 */ /* 0x000fe400078e00ba */
[----:B------:R-:W-:Y:S02]  /*6ad0*/  FADD.FTZ R0, R218, R0 ;  /* 0x00000000da007221 */ /* 0x000fe40000010000 */
[----:B------:R-:W-:Y:S01]  /*6ae0*/  HMMA.16816.F32 R32, R4, R8, R32 ;  /* 0x000000080420723c */ /* 0x000fe20000001820 */
[----:B------:R-:W-:-:S06]  /*6af0*/  IMAD.MOV.U32 R128, RZ, RZ, R163 ;  /* 0x000000ffff807224 */ /* 0x000fcc00078e00a3 */
[----:B------:R-:W-:Y:S01]  /*6b00*/  FADD.FTZ R8, R225, R24 ;  /* 0x00000018e1087221 */ /* 0x000fe20000010000 */
[C---:B------:R-:W-:Y:S01]  /*6b10*/  HMMA.16816.F32 R116, R4.reuse, R20, R96 ;  /* 0x000000140474723c */ /* 0x040fe20000001860 */
[----:B------:R-:W-:Y:S02]  /*6b20*/  FADD.FTZ R0, R247, R0 ;  /* 0x00000000f7007221 */ /* 0x000fe40000010000 */
[----:B------:R-:W-:Y:S02]  /*6b30*/  FADD.FTZ R8, R226, R8 ;  /* 0x00000008e2087221 */ /* 0x000fe40000010000 */
[----:B------:R-:W-:Y:S02]  /*6b40*/  FADD.FTZ R2, R165, R2 ;  /* 0x00000002a5027221 */ /* 0x000fe40000010000 */
[----:B------:R-:W-:Y:S01]  /*6b50*/  IMAD.MOV.U32 R130, RZ, RZ, R174 ;  /* 0x000000ffff827224 */ /* 0x000fe200078e00ae */
[----:B------:R-:W-:Y:S01]  /*6b60*/  HMMA.16816.F32 R56, R4, R16, R56 ;  /* 0x000000100438723c */ /* 0x000fe20000001838 */
[----:B------:R-:W-:-:S02]  /*6b70*/  FADD.FTZ R3, R252, R3 ;  /* 0x00000003fc037221 */ /* 0x000fc40000010000 */
[----:B------:R-:W-:Y:S02]  /*6b80*/  IMAD.MOV.U32 R250, RZ, RZ, R168 ;  /* 0x000000fffffa7224 */ /* 0x000fe400078e00a8 */
[----:B------:R-:W-:-:S03]  /*6b90*/  FADD.FTZ R0, R167, R0 ;  /* 0x00000000a7007221 */ /* 0x000fc60000010000 */
[----:B------:R-:W-:Y:S01]  /*6ba0*/  HMMA.16816.F32 R52, R4, R18, R52 ;  /* 0x000000120434723c */ /* 0x000fe20000001834 */
[----:B------:R-:W-:-:S07]  /*6bb0*/  FADD.FTZ R2, R130, R2 ;  /* 0x0000000282027221 */ /* 0x000fce0000010000 */
[----:B------:R-:W-:Y:S01]  /*6bc0*/  HMMA.16816.F32 R48, R4, R12, R48 ;  /* 0x0000000c0430723c */ /* 0x000fe20000001830 */
[----:B------:R-:W-:-:S07]  /*6bd0*/  IMAD.MOV.U32 R252, RZ, RZ, R187 ;  /* 0x000000fffffc7224 */ /* 0x000fce00078e00bb */
[----:B------:R-:W-:Y:S01]  /*6be0*/  HMMA.16816.F32 R40, R4, R14, R40 ;  /* 0x0000000e0428723c */ /* 0x000fe20000001828 */
[----:B------:R-:W-:-:S07]  /*6bf0*/  FADD.FTZ R3, R250, R3 ;  /* 0x00000003fa037221 */ /* 0x000fce0000010000 */
[----:B------:R-:W-:Y:S01]  /*6c00*/  HMMA.16816.F32 R36, R4, R10, R36 ;  /* 0x0000000a0424723c */ /* 0x000fe20000001824 */
[----:B------:R-:W-:-:S07]  /*6c10*/  FADD.FTZ R0, R223, R0 ;  /* 0x00000000df007221 */ /* 0x000fce0000010000 */
[----:B------:R-:W-:Y:S01]  /*6c20*/  HMMA.16816.F32 R20, R4, R22, R84 ;  /* 0x000000160414723c */ /* 0x000fe20000001854 */
[----:B------:R-:W-:Y:S02]  /*6c30*/  IMAD.MOV.U32 R129, RZ, RZ, R173 ;  /* 0x000000ffff817224 */ /* 0x000fe400078e00ad */
[----:B------:R-:W-:Y:S01]  /*6c40*/  IMAD.MOV.U32 R156, RZ, RZ, R181 ;  /* 0x000000ffff9c7224 */ /* 0x000fe200078e00b5 */
[----:B------:R1:W-:Y:S01]  /*6c50*/  MUFU.EX2 R31, R60 ;  /* 0x0000003c001f7308 */ /* 0x0003e20000000800 */
[----:B------:R-:W-:Y:S01]  /*6c60*/  IMAD.MOV.U32 R174, RZ, RZ, R183 ;  /* 0x000000ffffae7224 */ /* 0x000fe200078e00b7 */
[----:B------:R-:W2:Y:S01]  /*6c70*/  LDSM.16.MT88.4 R168, [R233+0x3000] ;  /* 0x00300000e9a8783b */ /* 0x000ea20000004200 */
[----:B------:R-:W-:Y:S02]  /*6c80*/  FADD.FTZ R4, R128, R8 ;  /* 0x0000000880047221 */ /* 0x000fe40000010000 */
[----:B------:R-:W-:Y:S01]  /*6c90*/  IMAD.MOV.U32 R157, RZ, RZ, R180 ;  /* 0x000000ffff9d7224 */ /* 0x000fe200078e00b4 */
[----:B------:R-:W3:Y:S01]  /*6ca0*/  LDSM.16.MT88.4 R184, [R230+0x3000] ;  /* 0x00300000e6b8783b */ /* 0x000ee20000004200 */
[----:B------:R-:W-:-:S02]  /*6cb0*/  FADD.FTZ R7, R222, R4 ;  /* 0x00000004de077221 */ /* 0x000fc40000010000 */
[----:B------:R-:W-:Y:S02]  /*6cc0*/  FADD.FTZ R4, R220, R2 ;  /* 0x00000002dc047221 */ /* 0x000fe40000010000 */
[----:B------:R-:W-:Y:S02]  /*6cd0*/  IMAD.MOV.U32 R131, RZ, RZ, R179 ;  /* 0x000000ffff837224 */ /* 0x000fe400078e00b3 */
[----:B------:R-:W-:Y:S02]  /*6ce0*/  IMAD.MOV.U32 R217, RZ, RZ, R175 ;  /* 0x000000ffffd97224 */ /* 0x000fe400078e00af */
[----:B------:R-:W-:Y:S01]  /*6cf0*/  IMAD.MOV.U32 R247, RZ, RZ, R177 ;  /* 0x000000fffff77224 */ /* 0x000fe200078e00b1 */
[----:B------:R-:W-:Y:S01]  /*6d00*/  MUFU.EX2 R9, R147 ;  /* 0x0000009300097308 */ /* 0x000fe20000000800 */
[----:B------:R-:W-:Y:S01]  /*6d10*/  FADD.FTZ R3, R252, R3 ;  /* 0x00000003fc037221 */ /* 0x000fe20000010000 */
[----:B------:R-:W2:Y:S01]  /*6d20*/  LDSM.16.MT88.4 R12, [R232+0x3000] ;  /* 0x00300000e80c783b */ /* 0x000ea20000004200 */
[----:B------:R-:W-:-:S02]  /*6d30*/  FADD.FTZ R5, R224, R0 ;  /* 0x00000000e0057221 */ /* 0x000fc40000010000 */
[----:B------:R-:W-:-:S04]  /*6d40*/  FADD.FTZ R3, R129, R3 ;  /* 0x0000000381037221 */ /* 0x000fc80000010000 */
[----:B------:R-:W-:Y:S02]  /*6d50*/  FADD.FTZ R6, R221, R3 ;  /* 0x00000003dd067221 */ /* 0x000fe40000010000 */
[----:B------:R-:W-:Y:S02]  /*6d60*/  IMAD.MOV.U32 R173, RZ, RZ, R182 ;  /* 0x000000ffffad7224 */ /* 0x000fe400078e00b6 */
[----:B-1----:R-:W-:Y:S02]  /*6d70*/  IMAD.MOV.U32 R60, RZ, RZ, R156 ;  /* 0x000000ffff3c7224 */ /* 0x002fe400078e009c */
[----:B----4-:R-:W-:-:S04]  /*6d80*/  @P4 IMAD.HI.U32 R2, R227, c[0x0][0x2c8], RZ ;  /* 0x0000b200e3024a27 */ /* 0x010fc800078e00ff */
[----:B------:R-:W-:Y:S01]  /*6d90*/  IMAD.MOV.U32 R0, RZ, RZ, R227 ;  /* 0x000000ffff007224 */ /* 0x000fe200078e00e3 */
[----:B------:R-:W-:Y:S01]  /*6da0*/  @P4 SHF.R.U32.HI R0, RZ, c[0x0][0x2cc], R2 ;  /* 0x0000b300ff004a19 */ /* 0x000fe20000011602 */
[----:B------:R-:W-:-:S05]  /*6db0*/  IMAD.MOV.U32 R2, RZ, RZ, c[0x0][0x168] ;  /* 0x00005a00ff027624 */ /* 0x000fca00078e00ff */
[----:B------:R-:W-:Y:S01]  /*6dc0*/  IADD3 R3, R0, c[0x0][0x1d0], -R2 ;  /* 0x0000740000037a10 */ /* 0x000fe20007ffe802 */
[----:B------:R-:W-:-:S04]  /*6dd0*/  IMAD.MOV.U32 R2, RZ, RZ, RZ ;  /* 0x000000ffff027224 */ /* 0x000fc800078e00ff */
[----:B------:R-:W-:-:S05]  /*6de0*/  IMAD.HI R2, R3, -0x6db6db6d, R2 ;  /* 0x9249249303027827 */ /* 0x000fca00078e0202 */
[----:B------:R-:W-:Y:S01]  /*6df0*/  SHF.R.U32.HI R0, RZ, 0x1f, R2 ;  /* 0x0000001fff007819 */ /* 0x000fe20000011602 */
[----:B------:R-:W-:Y:S02]  /*6e00*/  IMAD.MOV.U32 R218, RZ, RZ, R173 ;  /* 0x000000ffffda7224 */ /* 0x000fe400078e00ad */
[----:B------:R-:W-:Y:S01]  /*6e10*/  IMAD.MOV.U32 R219, RZ, RZ, R174 ;  /* 0x000000ffffdb7224 */ /* 0x000fe200078e00ae */
[----:B------:R-:W-:Y:S01]  /*6e20*/  LEA.HI.SX32 R8, R2, R0, 0x1a ;  /* 0x0000000002087211 */ /* 0x000fe200078fd2ff */
[----:B------:R-:W-:Y:S02]  /*6e30*/  FADD.FTZ R0, R60, R7 ;  /* 0x000000073c007221 */ /* 0x000fe40000010000 */
[----:B------:R-:W-:Y:S02]  /*6e40*/  IMAD.MOV.U32 R110, RZ, RZ, R157 ;  /* 0x000000ffff6e7224 */ /* 0x000fe400078e009d */
[----:B------:R-:W-:Y:S02]  /*6e50*/  FADD.FTZ R3, R218, R6 ;  /* 0x00000006da037221 */ /* 0x000fe40000010000 */
[----:B------:R-:W-:-:S02]  /*6e60*/  FADD.FTZ R4, R248, R4 ;  /* 0x00000004f8047221 */ /* 0x000fc40000010000 */
[----:B------:R-:W-:Y:S02]  /*6e70*/  IMAD.MOV.U32 R111, RZ, RZ, R131 ;  /* 0x000000ffff6f7224 */ /* 0x000fe400078e0083 */
[----:B------:R-:W-:Y:S02]  /*6e80*/  FADD.FTZ R5, R217, R5 ;  /* 0x00000005d9057221 */ /* 0x000fe40000010000 */
[----:B------:R-:W-:Y:S02]  /*6e90*/  IMAD.MOV.U32 R250, RZ, RZ, R178 ;  /* 0x000000fffffa7224 */ /* 0x000fe400078e00b2 */
        /* <DEDUP_REMOVED lines=42> */
[----:B------:R-:W-:Y:S01]  /*7140*/  FADD.FTZ R3, R105, R3 ;  /* 0x0000000369037221 */ /* 0x000fe20000010000 */
[----:B------:R-:W4:Y:S01]  /*7150*/  MUFU.EX2 R10, R161 ;  /* 0x000000a1000a7308 */ /* 0x000f220000000800 */
[----:B------:R-:W-:Y:S02]  /*7160*/  FADD.FTZ R4, R104, R4 ;  /* 0x0000000468047221 */ /* 0x000fe40000010000 */
[----:B------:R-:W-:Y:S02]  /*7170*/  FADD.FTZ R5, R65, R5 ;  /* 0x0000000541057221 */ /* 0x000fe40000010000 */
[----:B------:R-:W-:-:S02]  /*7180*/  FADD.FTZ R2, R46, R0 ;  /* 0x000000002e027221 */ /* 0x000fc40000010000 */
[----:B------:R-:W-:Y:S01]  /*7190*/  FADD.FTZ R0, R106, R3 ;  /* 0x000000036a007221 */ /* 0x000fe20000010000 */
[----:B------:R-:W1:Y:S01]  /*71a0*/  MUFU.EX2 R28, R68 ;  /* 0x00000044001c7308 */ /* 0x000e620000000800 */
[----:B------:R-:W-:Y:S02]  /*71b0*/  FADD.FTZ R4, R64, R4 ;  /* 0x0000000440047221 */ /* 0x000fe40000010000 */
[----:B------:R-:W-:Y:S02]  /*71c0*/  FADD.FTZ R5, R66, R5 ;  /* 0x0000000542057221 */ /* 0x000fe40000010000 */
[----:B------:R-:W-:-:S03]  /*71d0*/  FADD.FTZ R3, R44, R2 ;  /* 0x000000022c037221 */ /* 0x000fc60000010000 */
[----:B------:R-:W1:Y:S01]  /*71e0*/  MUFU.EX2 R47, R47 ;  /* 0x0000002f002f7308 */ /* 0x000e620000000800 */
[----:B------:R-:W-:Y:S02]  /*71f0*/  FADD.FTZ R2, R108, R0 ;  /* 0x000000006c027221 */ /* 0x000fe40000010000 */
[----:B------:R-:W-:-:S05]  /*7200*/  FADD.FTZ R0, R69, R4 ;  /* 0x0000000445007221 */ /* 0x000fca0000010000 */
[----:B------:R-:W1:Y:S01]  /*7210*/  MUFU.EX2 R17, R162 ;  /* 0x000000a200117308 */ /* 0x000e620000000800 */
[----:B------:R-:W-:Y:S02]  /*7220*/  FADD.FTZ R5, R67, R5 ;  /* 0x0000000543057221 */ /* 0x000fe40000010000 */
[----:B------:R-:W-:-:S05]  /*7230*/  FADD.FTZ R4, R45, R3 ;  /* 0x000000032d047221 */ /* 0x000fca0000010000 */
[----:B------:R-:W2:Y:S01]  /*7240*/  MUFU.EX2 R16, R146 ;  /* 0x0000009200107308 */ /* 0x000ea20000000800 */
[----:B------:R-:W-:Y:S02]  /*7250*/  FADD.FTZ R3, R109, R2 ;  /* 0x000000026d037221 */ /* 0x000fe40000010000 */
[----:B------:R-:W-:-:S05]  /*7260*/  FADD.FTZ R2, R71, R0 ;  /* 0x0000000047027221 */ /* 0x000fca0000010000 */
[----:B------:R-:W2:Y:S01]  /*7270*/  MUFU.EX2 R27, R132 ;  /* 0x00000084001b7308 */ /* 0x000ea20000000800 */
[----:B-1----:R-:W-:-:S07]  /*7280*/  FADD.FTZ R0, R11, R5 ;  /* 0x000000050b007221 */ /* 0x002fce0000010000 */
[----:B------:R-:W1:Y:S01]  /*7290*/  MUFU.EX2 R19, R164 ;  /* 0x000000a400137308 */ /* 0x000e620000000800 */
[----:B----4-:R-:W-:-:S07]  /*72a0*/  FADD.FTZ R0, R10, R0 ;  /* 0x000000000a007221 */ /* 0x010fce0000010000 */
[----:B------:R-:W4:Y:S01]  /*72b0*/  MUFU.EX2 R18, R145 ;  /* 0x0000009100127308 */ /* 0x000f220000000800 */
[----:B------:R-:W-:-:S07]  /*72c0*/  FADD.FTZ R4, R9, R4 ;  /* 0x0000000409047221 */ /* 0x000fce0000010000 */
[----:B------:R-:W1:Y:S01]  /*72d0*/  MUFU.EX2 R25, R134 ;  /* 0x0000008600197308 */ /* 0x000e620000000800 */
[----:B------:R-:W-:-:S07]  /*72e0*/  FADD.FTZ R5, R28, R2 ;  /* 0x000000021c057221 */ /* 0x000fce0000010000 */
[----:B------:R-:W1:Y:S01]  /*72f0*/  MUFU.EX2 R30, R61 ;  /* 0x0000003d001e7308 */ /* 0x000e620000000800 */
[----:B------:R-:W-:-:S07]  /*7300*/  FADD.FTZ R3, R47, R3 ;  /* 0x000000032f037221 */ /* 0x000fce0000010000 */
[----:B------:R-:W1:Y:S01]  /*7310*/  MUFU.EX2 R24, R172 ;  /* 0x000000ac00187308 */ /* 0x000e620000000800 */
[----:B------:R-:W-:-:S07]  /*7320*/  FADD.FTZ R0, R17, R0 ;  /* 0x0000000011007221 */ /* 0x000fce0000010000 */
[----:B------:R-:W-:Y:S01]  /*7330*/  MUFU.EX2 R26, R144 ;  /* 0x00000090001a7308 */ /* 0x000fe20000000800 */
[----:B--2---:R-:W-:-:S07]  /*7340*/  FADD.FTZ R4, R16, R4 ;  /* 0x0000000410047221 */ /* 0x004fce0000010000 */
[----:B------:R-:W2:Y:S01]  /*7350*/  MUFU.EX2 R29, R63 ;  /* 0x0000003f001d7308 */ /* 0x000ea20000000800 */
[----:B------:R-:W-:Y:S01]  /*7360*/  FADD.FTZ R5, R27, R5 ;  /* 0x000000051b057221 */ /* 0x000fe20000010000 */
[----:B------:R-:W-:Y:S01]  /*7370*/  IMNMX R6, RZ, R8, !PT ;  /* 0x00000008ff067217 */ /* 0x000fe20007800200 */
[----:B------:R-:W-:Y:S02]  /*7380*/  FADD.FTZ R2, R31, R3 ;  /* 0x000000031f027221 */ /* 0x000fe40000010000 */
[----:B-1----:R-:W-:Y:S02]  /*7390*/  FADD.FTZ R0, R19, R0 ;  /* 0x0000000013007221 */ /* 0x002fe40000010000 */
[----:B----4-:R-:W-:Y:S02]  /*73a0*/  FADD.FTZ R3, R18, R4 ;  /* 0x0000000412037221 */ /* 0x010fe40000010000 */
[----:B------:R-:W-:Y:S01]  /*73b0*/  FADD.FTZ R4, R25, R5 ;  /* 0x0000000519047221 */ /* 0x000fe20000010000 */
[----:B------:R-:W-:Y:S01]  /*73c0*/  STL [R1+0x30], R6 ;  /* 0x0000300601007387 */ /* 0x000fe20000100800 */
[----:B------:R-:W-:-:S02]  /*73d0*/  FADD.FTZ R2, R30, R2 ;  /* 0x000000021e027221 */ /* 0x000fc40000010000 */
[----:B------:R-:W-:Y:S01]  /*73e0*/  FADD.FTZ R3, R24, R3 ;  /* 0x0000000318037221 */ /* 0x000fe20000010000 */
[----:B------:R1:W-:Y:S01]  /*73f0*/  STL [R1+0x10], R0 ;  /* 0x0000100001007387 */ /* 0x0003e20000100800 */
[----:B------:R-:W-:Y:S02]  /*7400*/  IMAD.MOV.U32 R252, RZ, RZ, R176 ;  /* 0x000000fffffc7224 */ /* 0x000fe400078e00b0 */
[----:B--2---:R-:W-:Y:S01]  /*7410*/  FADD.FTZ R2, R29, R2 ;  /* 0x000000021d027221 */ /* 0x004fe20000010000 */
[----:B------:R2:W-:Y:S02]  /*7420*/  STL [R1+0x18], R3 ;  /* 0x0000180301007387 */ /* 0x0005e40000100800 */
[----:B------:R-:W-:-:S04]  /*7430*/  IADD3 R247, R252, -0x2, RZ ;  /* 0xfffffffefcf77810 */ /* 0x000fc80007ffe0ff */
[----:B------:R-:W-:Y:S01]  /*7440*/  ISETP.GE.AND P0, PT, R247, R6, PT ;  /* 0x00000006f700720c */ /* 0x000fe20003f06270 */
[----:B-1----:R-:W-:-:S05]  /*7450*/  FADD.FTZ R0, R26, R4 ;  /* 0x000000041a007221 */ /* 0x002fca0000010000 */
[----:B------:R2:W-:Y:S04]  /*7460*/  STL [R1+0x1c], R0 ;  /* 0x00001c0001007387 */ /* 0x0005e80000100800 */
[----:B------:R2:W-:Y:S01]  /*7470*/  STL [R1+0x14], R2 ;  /* 0x0000140201007387 */ /* 0x0005e20000100800 */
[----:B------:R-:W-:Y:S02]  /*7480*/  F2FP.PACK_AB R124, R31, R47 ;  /* 0x0000002f1f7c723e */ /* 0x000fe400000000ff */
[----:B------:R-:W-:Y:S02]  /*7490*/  F2FP.PACK_AB R125, R27, R28 ;  /* 0x0000001c1b7d723e */ /* 0x000fe400000000ff */
[----:B------:R-:W-:Y:S02]  /*74a0*/  F2FP.PACK_AB R126, R29, R30 ;  /* 0x0000001e1d7e723e */ /* 0x000fe400000000ff */
[----:B------:R-:W-:-:S02]  /*74b0*/  F2FP.PACK_AB R127, R26, R25 ;  /* 0x000000191a7f723e */ /* 0x000fc400000000ff */
[----:B------:R-:W-:Y:S02]  /*74c0*/  F2FP.PACK_AB R128, R10, R11 ;  /* 0x0000000b0a80723e */ /* 0x000fe400000000ff */
[----:B------:R-:W-:Y:S02]  /*74d0*/  F2FP.PACK_AB R129, R16, R9 ;  /* 0x000000091081723e */ /* 0x000fe400000000ff */
[----:B------:R-:W-:Y:S02]  /*74e0*/  F2FP.PACK_AB R130, R19, R17 ;  /* 0x000000111382723e */ /* 0x000fe400000000ff */
[----:B------:R-:W-:Y:S01]  /*74f0*/  F2FP.PACK_AB R131, R24, R18 ;  /* 0x000000121883723e */ /* 0x000fe200000000ff */
[C---:B------:R-:W-:Y:S08]  /*7500*/  HMMA.16816.F32 R140, R124.reuse, R152, R140 ;  /* 0x000000987c8c723c */ /* 0x040ff0000000188c */
[C---:B------:R-:W-:Y:S08]  /*7510*/  HMMA.16816.F32 R148, R124.reuse, R154, R112 ;  /* 0x0000009a7c94723c */ /* 0x040ff00000001870 */
[C---:B------:R-:W-:Y:S08]  /*7520*/  HMMA.16816.F32 R160, R124.reuse, R168, R100 ;  /* 0x000000a87ca0723c */ /* 0x040ff00000001864 */
[C---:B------:R-:W-:Y:S08]  /*7530*/  HMMA.16816.F32 R164, R124.reuse, R170, R92 ;  /* 0x000000aa7ca4723c */ /* 0x040ff0000000185c */
[C---:B---3--:R-:W-:Y:S08]  /*7540*/  HMMA.16816.F32 R176, R124.reuse, R184, R88 ;  /* 0x000000b87cb0723c */ /* 0x048ff00000001858 */
        /* <DEDUP_REMOVED lines=12> */
[----:B--2---:R-:W2:Y:S01]  /*7610*/  LDL R252, [R1+0x80] ;  /* 0x0000800001fc7983 */ /* 0x004ea20000100800 */
[----:B------:R-:W-:Y:S01]  /*7620*/  IMAD.MOV.U32 R132, RZ, RZ, R136 ;  /* 0x000000ffff847224 */ /* 0x000fe200078e0088 */
[----:B------:R-:W-:Y:S01]  /*7630*/  MOV R3, R137 ;  /* 0x0000008900037202 */ /* 0x000fe20000000f00 */
[----:B------:R-:W-:Y:S01]  /*7640*/  IMAD.MOV.U32 R134, RZ, RZ, R70 ;  /* 0x000000ffff867224 */ /* 0x000fe200078e0046 */
[----:B------:R-:W-:-:S02]  /*7650*/  MOV R133, R135 ;  /* 0x0000008700857202 */ /* 0x000fc40000000f00 */
[----:B------:R-:W-:Y:S01]  /*7660*/  MOV R202, R247 ;  /* 0x000000f700ca7202 */ /* 0x000fe20000000f00 */
[----:B--2---:R-:W-:-:S05]  /*7670*/  IMAD.IADD R0, R252, 0x1, R227 ;  /* 0x00000001fc007824 */ /* 0x004fca00078e02e3 */
[----:B------:R1:W-:Y:S02]  /*7680*/  STL [R1+0x20], R0 ;  /* 0x0000200001007387 */ /* 0x0003e40000100800 */
[----:B-1----:R-:W-:-:S05]  /*7690*/  @P4 IMAD.HI.U32 R0, R0, c[0x0][0x2c8], RZ ;  /* 0x0000b20000004a27 */ /* 0x002fca00078e00ff */
[----:B------:R-:W-:-:S05]  /*76a0*/  @P4 SHF.R.U32.HI R0, RZ, c[0x0][0x2cc], R0 ;  /* 0x0000b300ff004a19 */ /* 0x000fca0000011600 */
[----:B------:R1:W-:Y:S02]  /*76b0*/  @P4 STL [R1+0x34], R0 ;  /* 0x0000340001004387 */ /* 0x0003e40000100800 */
.L_x_518:
[----:B------:R-:W-:Y:S04]  /*76c0*/  DEPBAR.LE SB0, 0x0 ;  /* 0x000080000000791a */ /* 0x000fe80000000000 */
[----:B------:R-:W-:Y:S01]  /*76d0*/  WARPSYNC 0xffffffff ;  /* 0xffffffff00007948 */ /* 0x000fe20003800000 */
[----:B------:R-:W-:Y:S01]  /*76e0*/  BAR.SYNC.DEFER_BLOCKING 0x0 ;  /* 0x0000000000007b1d */ /* 0x000fe20000010000 */
[C---:B------:R-:W-:Y:S02]  /*76f0*/  ISETP.GE.AND P2, PT, R202.reuse, RZ, PT ;  /* 0x000000ffca00720c */ /* 0x040fe40003f46270 */
[----:B------:R-:W-:Y:S11]  /*7700*/  IADD3 R247, R202, -0x1, RZ ;  /* 0xffffffffcaf77810 */ /* 0x000ff60007ffe0ff */
[----:B-12---:R-:W-:Y:S02]  /*7710*/  @P2 SHF.R.S32.HI R0, RZ, 0x1f, R202 ;  /* 0x0000001fff002819 */ /* 0x006fe400000114ca */
[----:B------:R-:W-:Y:S03]  /*7720*/  @P2 MOV R135, 0x5 ;  /* 0x0000000500872802 */ /* 0x000fe60000000f00 */
[----:B------:R-:W-:Y:S04]  /*7730*/  @P2 IMAD R0, R0, c[0x0][0x208], RZ ;  /* 0x0000820000002a24 */ /* 0x000fe800078e02ff */
[C---:B------:R-:W-:Y:S01]  /*7740*/  @P2 IMAD R0, R202.reuse, c[0x0][0x20c], R0 ;  /* 0x00008300ca002a24 */ /* 0x040fe200078e0200 */
[----:B-----5:R-:W-:Y:S08]  /*7750*/  LDSM.16.M88.4 R112, [R235] ;  /* 0x00000000eb70783b */ /* 0x020ff00000000200 */
[----:B------:R-:W1:Y:S08]  /*7760*/  LDSM.16.M88.4 R16, [R228] ;  /* 0x00000000e410783b */ /* 0x000e700000000200 */
[----:B------:R-:W2:Y:S08]  /*7770*/  LDSM.16.M88.4 R108, [R235+0x2000] ;  /* 0x00200000eb6c783b */ /* 0x000eb00000000200 */
[----:B------:R-:W3:Y:S08]  /*7780*/  LDSM.16.M88.4 R32, [R228+0x800] ;  /* 0x00080000e420783b */ /* 0x000ef00000000200 */
[----:B------:R-:W4:Y:S04]  /*7790*/  LDL R2, [R1+0x4c] ;  /* 0x00004c0001027983 */ /* 0x000f280000100800 */
[----:B------:R-:W3:Y:S08]  /*77a0*/  LDSM.16.M88.4 R48, [R228+0x1000] ;  /* 0x00100000e430783b */ /* 0x000ef00000000200 */
[----:B------:R-:W4:Y:S01]  /*77b0*/  LDL.64 R196, [R1+0x40] ;  /* 0x0000400001c47983 */ /* 0x000f220000100a00 */
[-C--:B-1----:R-:W-:Y:S05]  /*77c0*/  HMMA.16816.F32 R4, R112, R16.reuse, RZ ;  /* 0x000000107004723c */ /* 0x082fea00000018ff */
[----:B------:R-:W1:Y:S03]  /*77d0*/  LDSM.16.M88.4 R64, [R228+0x1800] ;  /* 0x00180000e440783b */ /* 0x000e660000000200 */
[C---:B--2---:R-:W-:Y:S05]  /*77e0*/  HMMA.16816.F32 R8, R108.reuse, R16, RZ ;  /* 0x000000106c08723c */ /* 0x044fea00000018ff */
[----:B------:R-:W2:Y:S03]  /*77f0*/  LDSM.16.M88.4 R80, [R228+0x2000] ;  /* 0x00200000e450783b */ /* 0x000ea60000000200 */
[-C--:B------:R-:W-:Y:S05]  /*7800*/  HMMA.16816.F32 R12, R108, R18.reuse, RZ ;  /* 0x000000126c0c723c */ /* 0x080fea00000018ff */
[----:B------:R-:W1:Y:S03]  /*7810*/  LDSM.16.M88.4 R96, [R228+0x2800] ;  /* 0x00280000e460783b */ /* 0x000e660000000200 */
[C---:B------:R-:W-:Y:S05]  /*7820*/  HMMA.16816.F32 R16, R112.reuse, R18, RZ ;  /* 0x000000127010723c */ /* 0x040fea00000018ff */
[----:B------:R-:W1:Y:S03]  /*7830*/  LDSM.16.M88.4 R136, [R228+0x3000] ;  /* 0x00300000e488783b */ /* 0x000e660000000200 */
[-C--:B---3--:R-:W-:Y:S05]  /*7840*/  HMMA.16816.F32 R20, R112, R32.reuse, RZ ;  /* 0x000000207014723c */ /* 0x088fea00000018ff */
[----:B------:R-:W-:Y:S03]  /*7850*/  LDSM.16.M88.4 R188, [R238] ;  /* 0x00000000eebc783b */ /* 0x000fe60000000200 */
[C---:B------:R-:W-:Y:S05]  /*7860*/  HMMA.16816.F32 R24, R108.reuse, R32, RZ ;  /* 0x000000206c18723c */ /* 0x040fea00000018ff */
[----:B------:R-:W3:Y:S03]  /*7870*/  LDSM.16.M88.4 R192, [R239] ;  /* 0x00000000efc0783b */ /* 0x000ee60000000200 */
[-C--:B------:R-:W-:Y:S05]  /*7880*/  HMMA.16816.F32 R28, R108, R34.reuse, RZ ;  /* 0x000000226c1c723c */ /* 0x080fea00000018ff */
[----:B------:R-:W-:Y:S04]  /*7890*/  STL [R1+0x98], R235 ;  /* 0x000098eb01007387 */ /* 0x000fe80000100800 */
[----:B------:R-:W-:Y:S01]  /*78a0*/  STL [R1+0x9c], R228 ;  /* 0x00009ce401007387 */ /* 0x000fe20000100800 */
[C---:B------:R-:W-:Y:S03]  /*78b0*/  HMMA.16816.F32 R32, R112.reuse, R34, RZ ;  /* 0x000000227020723c */ /* 0x040fe600000018ff */
[----:B------:R-:W-:Y:S04]  /*78c0*/  STL [R1+0xa0], R239 ;  /* 0x0000a0ef01007387 */ /* 0x000fe80000100800 */
[----:B------:R-:W-:Y:S01]  /*78d0*/  STL [R1+0xa4], R238 ;  /* 0x0000a4ee01007387 */ /* 0x000fe20000100800 */
[-C--:B------:R-:W-:Y:S03]  /*78e0*/  HMMA.16816.F32 R36, R112, R48.reuse, RZ ;  /* 0x000000307024723c */ /* 0x080fe600000018ff */
        /* <DEDUP_REMOVED lines=8> */
[C---:B------:R-:W-:Y:S08]  /*7970*/  HMMA.16816.F32 R48, R112.reuse, R50, RZ ;  /* 0x000000327030723c */ /* 0x040ff000000018ff */
[-C--:B-1----:R-:W-:Y:S08]  /*7980*/  HMMA.16816.F32 R52, R112, R64.reuse, RZ ;  /* 0x000000407034723c */ /* 0x082ff000000018ff */
        /* <DEDUP_REMOVED lines=15> */
[----:B------:R-:W1:Y:S07]  /*7a80*/  LDSM.16.M88.4 R136, [R238+0x2000] ;  /* 0x00200000ee88783b */ /* 0x000e6e0000000200 */
[-C--:B---3--:R-:W-:Y:S08]  /*7a90*/  HMMA.16816.F32 R4, R188, R192.reuse, R4 ;  /* 0x000000c0bc04723c */ /* 0x088ff00000001804 */
[C---:B-1----:R-:W-:Y:S08]  /*7aa0*/  HMMA.16816.F32 R8, R136.reuse, R192, R8 ;  /* 0x000000c08808723c */ /* 0x042ff00000001808 */
[-C--:B------:R-:W-:Y:S08]  /*7ab0*/  HMMA.16816.F32 R12, R136, R194.reuse, R12 ;  /* 0x000000c2880c723c */ /* 0x080ff0000000180c */
[C---:B------:R-:W-:Y:S01]  /*7ac0*/  HMMA.16816.F32 R16, R188.reuse, R194, R16 ;  /* 0x000000c2bc10723c */ /* 0x040fe20000001810 */
[----:B------:R-:W1:Y:S08]  /*7ad0*/  LDSM.16.M88.4 R192, [R245] ;  /* 0x00000000f5c0783b */ /* 0x000e700000000200 */
[----:B----4-:R-:W2:Y:S01]  /*7ae0*/  LDL R197, [R1+0x34] ;  /* 0x0000340001c57983 */ /* 0x010ea20000100800 */
[-C--:B-1----:R-:W-:Y:S08]  /*7af0*/  HMMA.16816.F32 R20, R188, R192.reuse, R20 ;  /* 0x000000c0bc14723c */ /* 0x082ff00000001814 */
[C---:B------:R-:W-:Y:S08]  /*7b00*/  HMMA.16816.F32 R24, R136.reuse, R192, R24 ;  /* 0x000000c08818723c */ /* 0x040ff00000001818 */
[-C--:B------:R-:W-:Y:S08]  /*7b10*/  HMMA.16816.F32 R28, R136, R194.reuse, R28 ;  /* 0x000000c2881c723c */ /* 0x080ff0000000181c */
[C---:B------:R-:W-:Y:S01]  /*7b20*/  HMMA.16816.F32 R32, R188.reuse, R194, R32 ;  /* 0x000000c2bc20723c */ /* 0x040fe20000001820 */
[----:B------:R-:W1:Y:S07]  /*7b30*/  LDSM.16.M88.4 R192, [R244] ;  /* 0x00000000f4c0783b */ /* 0x000e6e0000000200 */
        /* <DEDUP_REMOVED lines=22> */
[-C--:B------:R-:W-:Y:S07]  /*7ca0*/  HMMA.16816.F32 R108, R136, R194.reuse, R108 ;  /* 0x000000c2886c723c */ /* 0x080fee000000186c */
[----:B------:R-:W-:Y:S01]  /*7cb0*/  @P2 IMAD.WIDE.U32 R136, R202, c[0x0][0x208], RZ ;  /* 0x00008200ca882a25 */ /* 0x000fe200078e00ff */
[----:B------:R-:W-:Y:S04]  /*7cc0*/  HMMA.16816.F32 R112, R188, R194, R112 ;  /* 0x000000c2bc70723c */ /* 0x000fe80000001870 */
[----:B------:R-:W-:Y:S02]  /*7cd0*/  @P2 IMAD.MOV.U32 R138, RZ, RZ, R196 ;  /* 0x000000ffff8a2224 */ /* 0x000fe400078e00c4 */
[----:B------:R-:W-:Y:S01]  /*7ce0*/  @P2 IMAD.IADD R0, R137, 0x1, R0 ;  /* 0x0000000189002824 */ /* 0x000fe200078e0200 */
[----:B------:R-:W3:Y:S01]  /*7cf0*/  LDL R196, [R1+0x58] ;  /* 0x0000580001c47983 */ /* 0x000ee20000100800 */
[----:B------:R-:W-:Y:S03]  /*7d00*/  @P2 IMAD.MOV.U32 R139, RZ, RZ, R2 ;  /* 0x000000ffff8b2224 */ /* 0x000fe600078e0002 */
[----:B------:R-:W-:Y:S01]  /*7d10*/  STL [R1+0xc0], R236 ;  /* 0x0000c0ec01007387 */ /* 0x000fe20000100800 */
[----:B------:R-:W-:Y:S02]  /*7d20*/  @P2 IMAD.MOV.U32 R137, RZ, RZ, c[0x0][0x208] ;  /* 0x00008200ff892624 */ /* 0x000fe400078e00ff */
[----:B------:R-:W-:Y:S01]  /*7d30*/  @P2 IMAD.WIDE.U32 R138, R136, 0x70, R138 ;  /* 0x00000070888a2825 */ /* 0x000fe200078e008a */
[----:B------:R-:W-:Y:S03]  /*7d40*/  STL [R1+0xc4], R234 ;  /* 0x0000c4ea01007387 */ /* 0x000fe60000100800 */
[----:B------:R-:W-:Y:S01]  /*7d50*/  @P2 IMAD R2, R0, 0x70, RZ ;  /* 0x0000007000022824 */ /* 0x000fe200078e02ff */
[----:B------:R-:W-:Y:S01]  /*7d60*/  @P2 SHF.L.U64.HI R0, R137, R135, c[0x0][0x20c] ;  /* 0x0000830089002619 */ /* 0x000fe20000010287 */
[----:B------:R-:W-:Y:S01]  /*7d70*/  STL [R1+0xc8], R237 ;  /* 0x0000c8ed01007387 */ /* 0x000fe20000100800 */
[C---:B------:R-:W-:Y:S01]  /*7d80*/  @P2 LEA R136, P0, R138.reuse, c[0x0][0x1f8], 0x1 ;  /* 0x00007e008a882a11 */ /* 0x040fe200078008ff */
[----:B------:R-:W-:Y:S02]  /*7d90*/  @P2 IMAD.IADD R135, R139, 0x1, R2 ;  /* 0x000000018b872824 */ /* 0x000fe400078e0202 */
[----:B------:R-:W-:Y:S01]  /*7da0*/  @P2 IMAD.SHL.U32 R2, R137, 0x20, RZ ;  /* 0x0000002089022824 */ /* 0x000fe200078e00ff */
[----:B------:R-:W-:Y:S02]  /*7db0*/  STL [R1+0xcc], R231 ;  /* 0x0000cce701007387 */ /* 0x000fe40000100800 */
[----:B------:R-:W-:Y:S02]  /*7dc0*/  @P2 LEA.HI.X R137, R138, c[0x0][0x1fc], R135, 0x1, P0 ;  /* 0x00007f008a892a11 */ /* 0x000fe400000f0c87 */
[-C--:B------:R-:W-:Y:S03]  /*7dd0*/  @P2 IADD3 R138, P0, R136, R2.reuse, RZ ;  /* 0x00000002888a2210 */ /* 0x080fe60007f1e0ff */
[----:B------:R-:W-:Y:S01]  /*7de0*/  @!PT LDS RZ, [RZ] ;  /* 0x00000000fffff984 */ /* 0x000fe20000000800 */
[----:B------:R-:W-:Y:S01]  /*7df0*/  @!PT LDS RZ, [RZ] ;  /* 0x00000000fffff984 */ /* 0x000fe20000000800 */
[----:B------:R-:W-:Y:S01]  /*7e00*/  @!PT LDS RZ, [RZ] ;  /* 0x00000000fffff984 */ /* 0x000fe20000000800 */
[----:B------:R1:W-:Y:S02]  /*7e10*/  @P2 LDGSTS.E.BYPASS.LTC128B.128 [R246+0x100], [R136.64], !P6 ;  /* 0x0010000088f62fae */ /* 0x0003e4000f101d48 */
[--C-:B------:R-:W-:Y:S06]  /*7e20*/  @P2 IMAD.X R139, R137, 0x1, R0.reuse, P0 ;  /* 0x00000001898b2824 */ /* 0x100fec00000e0600 */
[----:B------:R4:W-:Y:S01]  /*7e30*/  @P2 LDGSTS.E.BYPASS.LTC128B.128 [R246+0x900], [R138.64], !P6 ;  /* 0x009000008af62fae */ /* 0x0009e2000f101d48 */
[-C--:B-1----:R-:W-:Y:S04]  /*7e40*/  @P2 IADD3 R136, P1, R138, R2.reuse, RZ ;  /* 0x000000028a882210 */ /* 0x082fe80007f3e0ff */
[----:B------:R-:W-:Y:S01]  /*7e50*/  @P2 IADD3 R192, P0, R136, R2, RZ ;  /* 0x0000000288c02210 */ /* 0x000fe20007f1e0ff */
[--C-:B------:R-:W-:Y:S05]  /*7e60*/  @P2 IMAD.X R137, R139, 0x1, R0.reuse, P1 ;  /* 0x000000018b892824 */ /* 0x100fea00008e0600 */
[----:B------:R1:W-:Y:S01]  /*7e70*/  @P2 LDGSTS.E.BYPASS.LTC128B.128 [R246+0x1100], [R136.64], !P6 ;  /* 0x0110000088f62fae */ /* 0x0003e2000f101d48 */
[----:B------:R-:W-:Y:S02]  /*7e80*/  @P2 IADD3.X R193, R137, R0, RZ, P0, !PT ;  /* 0x0000000089c12210 */ /* 0x000fe400007fe4ff */
[-C--:B----4-:R-:W-:Y:S05]  /*7e90*/  @P2 IADD3 R138, P0, R192, R2.reuse, RZ ;  /* 0x00000002c08a2210 */ /* 0x090fea0007f1e0ff */
[----:B------:R4:W-:Y:S01]  /*7ea0*/  @P2 LDGSTS.E.BYPASS.LTC128B.128 [R246+0x1900], [R192.64], !P6 ;  /* 0x01900000c0f62fae */ /* 0x0009e2000f101d48 */
[--C-:B------:R-:W-:Y:S07]  /*7eb0*/  @P2 IMAD.X R139, R193, 0x1, R0.reuse, P0 ;  /* 0x00000001c18b2824 */ /* 0x100fee00000e0600 */
[----:B------:R2:W-:Y:S01]  /*7ec0*/  @P2 LDGSTS.E.BYPASS.LTC128B.128 [R246+0x2100], [R138.64], !P6 ;  /* 0x021000008af62fae */ /* 0x0005e2000f101d48 */
[-C--:B-1----:R-:W-:Y:S05]  /*7ed0*/  @P2 IADD3 R136, P1, R138, R2.reuse, RZ ;  /* 0x000000028a882210 */ /* 0x082fea0007f3e0ff */
[--C-:B------:R-:W-:Y:S01]  /*7ee0*/  @P2 IMAD.X R137, R139, 0x1, R0.reuse, P1 ;  /* 0x000000018b892824 */ /* 0x100fe200008e0600 */
[----:B----4-:R-:W-:Y:S04]  /*7ef0*/  @P2 IADD3 R192, P0, R136, R2, RZ ;  /* 0x0000000288c02210 */ /* 0x010fe80007f1e0ff */
[----:B------:R2:W-:Y:S01]  /*7f00*/  @P2 LDGSTS.E.BYPASS.LTC128B.128 [R246+0x2900], [R136.64], !P6 ;  /* 0x0290000088f62fae */ /* 0x0005e2000f101d48 */
[----:B------:R-:W-:Y:S07]  /*7f10*/  @P2 IMAD.X R193, R137, 0x1, R0, P0 ;  /* 0x0000000189c12824 */ /* 0x000fee00000e0600 */
[----:B------:R1:W-:Y:S08]  /*7f20*/  @P2 LDGSTS.E.BYPASS.LTC128B.128 [R246+0x3100], [R192.64], !P6 ;  /* 0x03100000c0f62fae */ /* 0x0003f0000f101d48 */
[----:B------:R-:W-:Y:S08]  /*7f30*/  LDSM.16.M88.4 R188, [R234] ;  /* 0x00000000eabc783b */ /* 0x000ff00000000200 */
[----:B------:R4:W3:Y:S04]  /*7f40*/  LDL R0, [R1+0x20] ;  /* 0x0000200001007983 */ /* 0x0008e80000100800 */
[----:B--2---:R-:W2:Y:S08]  /*7f50*/  LDSM.16.M88.4 R136, [R236] ;  /* 0x00000000ec88783b */ /* 0x004eb00000000200 */
[----:B-1----:R-:W1:Y:S08]  /*7f60*/  LDSM.16.M88.4 R192, [R236+0x2000] ;  /* 0x00200000ecc0783b */ /* 0x002e700000000200 */
[----:B------:R-:W0:Y:S01]  /*7f70*/  LDGDEPBAR ;  /* 0x00000000000079af */ /* 0x000e220000000000 */
[-C--:B--2---:R-:W-:Y:S08]  /*7f80*/  HMMA.16816.F32 R4, R136, R188.reuse, R4 ;  /* 0x000000bc8804723c */ /* 0x084ff00000001804 */
[C---:B-1----:R-:W-:Y:S08]  /*7f90*/  HMMA.16816.F32 R8, R192.reuse, R188, R8 ;  /* 0x000000bcc008723c */ /* 0x042ff00000001808 */
[-C--:B------:R-:W-:Y:S08]  /*7fa0*/  HMMA.16816.F32 R12, R192, R190.reuse, R12 ;  /* 0x000000bec00c723c */ /* 0x080ff0000000180c */
[C---:B------:R-:W-:Y:S01]  /*7fb0*/  HMMA.16816.F32 R16, R136.reuse, R190, R16 ;  /* 0x000000be8810723c */ /* 0x040fe20000001810 */
[----:B------:R-:W1:Y:S07]  /*7fc0*/  LDSM.16.M88.4 R188, [R234+0x800] ;  /* 0x00080000eabc783b */ /* 0x000e6e0000000200 */
[-C--:B-1----:R-:W-:Y:S08]  /*7fd0*/  HMMA.16816.F32 R20, R136, R188.reuse, R20 ;  /* 0x000000bc8814723c */ /* 0x082ff00000001814 */
[C---:B------:R-:W-:Y:S08]  /*7fe0*/  HMMA.16816.F32 R24, R192.reuse, R188, R24 ;  /* 0x000000bcc018723c */ /* 0x040ff00000001818 */
        /* <DEDUP_REMOVED lines=12> */
[----:B------:R-:W1:Y:S03]  /*80b0*/  LDSM.16.M88.4 R188, [R234+0x2000] ;  /* 0x00200000eabc783b */ /* 0x000e660000000200 */
[----:B---3--:R-:W-:Y:S04]  /*80c0*/  @P4 IMAD.MOV.U32 R0, RZ, RZ, R197 ;  /* 0x000000ffff004224 */ /* 0x008fe800078e00c5 */
[-C--:B-1----:R-:W-:Y:S01]  /*80d0*/  HMMA.16816.F32 R68, R136, R188.reuse, R68 ;  /* 0x000000bc8844723c */ /* 0x082fe20000001844 */
[----:B------:R-:W-:Y:S07]  /*80e0*/  SHFL.IDX PT, R2, R0, 0x2, 0x1c1f ;  /* 0x005c1f0000027f89 */ /* 0x000fee00000e0000 */
[C---:B------:R-:W-:Y:S01]  /*80f0*/  HMMA.16816.F32 R72, R192.reuse, R188, R72 ;  /* 0x000000bcc048723c */ /* 0x040fe20000001848 */
[----:B------:R-:W-:Y:S07]  /*8100*/  SHFL.IDX PT, R135, R0, 0x1, 0x1c1f ;  /* 0x003c1f0000877f89 */ /* 0x000fee00000e0000 */
        /* <DEDUP_REMOVED lines=10> */
[-C--:B------:R-:W-:Y:S01]  /*81b0*/  HMMA.16816.F32 R108, R192, R190.reuse, R108 ;  /* 0x000000bec06c723c */ /* 0x080fe2000000186c */
[----:B------:R-:W-:Y:S07]  /*81c0*/  LDSM.16.M88.4 R192, [R237] ;  /* 0x00000000edc0783b */ /* 0x000fee0000000200 */
[----:B------:R-:W-:Y:S01]  /*81d0*/  HMMA.16816.F32 R112, R136, R190, R112 ;  /* 0x000000be8870723c */ /* 0x000fe20000001870 */
[----:B------:R-:W1:Y:S08]  /*81e0*/  LDSM.16.M88.4 R136, [R231] ;  /* 0x00000000e788783b */ /* 0x000e700000000200 */
[----:B------:R-:W2:Y:S01]  /*81f0*/  LDSM.16.M88.4 R188, [R237+0x2000] ;  /* 0x00200000edbc783b */ /* 0x000ea20000000200 */
[-C--:B-1----:R-:W-:Y:S08]  /*8200*/  HMMA.16816.F32 R4, R192, R136.reuse, R4 ;  /* 0x00000088c004723c */ /* 0x082ff00000001804 */
[C---:B--2---:R-:W-:Y:S08]  /*8210*/  HMMA.16816.F32 R8, R188.reuse, R136, R8 ;  /* 0x00000088bc08723c */ /* 0x044ff00000001808 */
        /* <DEDUP_REMOVED lines=27> */
[----:B------:R-:W1:Y:S01]  /*83d0*/  LDSM.16.M88.4 R136, [R231+0x3000] ;  /* 0x00300000e788783b */ /* 0x000e620000000200 */
[----:B------:R-:W-:Y:S07]  /*83e0*/  DEPBAR.LE SB0, 0x0 ;  /* 0x000080000000791a */ /* 0x000fee0000000000 */
[----:B------:R-:W-:Y:S01]  /*83f0*/  BAR.SYNC.DEFER_BLOCKING 0x0 ;  /* 0x0000000000007b1d */ /* 0x000fe20000010000 */
[-C--:B-1----:R-:W-:Y:S08]  /*8400*/  HMMA.16816.F32 R100, R192, R136.reuse, R100 ;  /* 0x00000088c064723c */ /* 0x082ff00000001864 */
[C---:B------:R-:W-:Y:S01]  /*8410*/  HMMA.16816.F32 R104, R188.reuse, R136, R104 ;  /* 0x00000088bc68723c */ /* 0x040fe20000001868 */
[----:B------:R-:W-:Y:S07]  /*8420*/  SHFL.IDX PT, R137, R0, 0x3, 0x1c1f ;  /* 0x007c1f0000897f89 */ /* 0x000fee00000e0000 */
[-C--:B------:R-:W-:Y:S01]  /*8430*/  HMMA.16816.F32 R108, R188, R138.reuse, R108 ;  /* 0x0000008abc6c723c */ /* 0x080fe2000000186c */
[----:B------:R1:W2:Y:S07]  /*8440*/  SHFL.IDX PT, R136, R0, RZ, 0x1c1f ;  /* 0x001c1fff00887589 */ /* 0x0002ae00000e0000 */
[----:B------:R-:W-:Y:S04]  /*8450*/  HMMA.16816.F32 R112, R192, R138, R112 ;  /* 0x0000008ac070723c */ /* 0x000fe80000001870 */
[----:B-1----:R-:W-:Y:S05]  /*8460*/  IMAD R0, R202, -0x70, RZ ;  /* 0xffffff90ca007824 */ /* 0x002fea00078e02ff */
[----:B------:R-:W-:Y:S04]  /*8470*/  IADD3 R0, -R196, 0x1, R0 ;  /* 0x00000001c4007810 */ /* 0x000fe80007ffe100 */
[----:B------:R-:W-:Y:S04]  /*8480*/  IADD3 R0, R0, c[0x0][0x1d0], RZ ;  /* 0x0000740000007a10 */ /* 0x000fe80007ffe0ff */
[----:B------:R-:W-:Y:S04]  /*8490*/  IADD3 R0, R0, -c[0x0][0x168], RZ ;  /* 0x80005a0000007a10 */ /* 0x000fe80007ffe0ff */
[C---:B--2---:R-:W-:Y:S01]  /*84a0*/  IADD3 R136, R0.reuse, R136, RZ ;  /* 0x0000008800887210 */ /* 0x044fe20007ffe0ff */
[C---:B------:R-:W-:Y:S02]  /*84b0*/  IMAD.IADD R2, R0.reuse, 0x1, R2 ;  /* 0x0000000100027824 */ /* 0x040fe400078e0202 */
[----:B------:R-:W-:Y:S01]  /*84c0*/  IMAD.IADD R135, R0, 0x1, R135 ;  /* 0x0000000100877824 */ /* 0x000fe200078e0287 */
[----:B------:R-:W-:Y:S01]  /*84d0*/  ISETP.GT.AND P3, PT, R136, RZ, PT ;  /* 0x000000ff8800720c */ /* 0x000fe20003f64270 */
[----:B------:R-:W-:Y:S01]  /*84e0*/  IMAD.IADD R0, R0, 0x1, R137 ;  /* 0x0000000100007824 */ /* 0x000fe200078e0289 */
[----:B------:R-:W-:Y:S02]  /*84f0*/  ISETP.GT.AND P2, PT, R136, 0x1, PT ;  /* 0x000000018800780c */ /* 0x000fe40003f44270 */
[----:B------:R-:W-:Y:S02]  /*8500*/  FSEL R188, R4, -INF , P3 ;  /* 0xff80000004bc7808 */ /* 0x000fe40001800000 */
[----:B------:R-:W-:Y:S02]  /*8510*/  ISETP.GT.AND P3, PT, R2, RZ, PT ;  /* 0x000000ff0200720c */ /* 0x000fe40003f64270 */
[----:B------:R-:W-:Y:S02]  /*8520*/  ISETP.GT.AND P0, PT, R135, 0x1, PT ;  /* 0x000000018700780c */ /* 0x000fe40003f04270 */
[----:B------:R-:W-:Y:S02]  /*8530*/  FSEL R197, R8, -INF , P3 ;  /* 0xff80000008c57808 */ /* 0x000fe40001800000 */
[C---:B------:R-:W-:Y:S02]  /*8540*/  ISETP.GT.AND P3, PT, R2.reuse, 0x8, PT ;  /* 0x000000080200780c */ /* 0x040fe40003f64270 */
[----:B------:R-:W-:Y:S02]  /*8550*/  FSEL R189, R5, -INF , P2 ;  /* 0xff80000005bd7808 */ /* 0x000fe40001000000 */
[----:B------:R-:W-:Y:S02]  /*8560*/  ISETP.GT.AND P2, PT, R2, 0x1, PT ;  /* 0x000000010200780c */ /* 0x000fe40003f44270 */
[----:B------:R-:W-:Y:S02]  /*8570*/  FSEL R191, R7, -INF , P0 ;  /* 0xff80000007bf7808 */ /* 0x000fe40000000000 */
[----:B------:R-:W-:Y:S02]  /*8580*/  FSEL R198, R9, -INF , P2 ;  /* 0xff80000009c67808 */ /* 0x000fe40001000000 */
[----:B------:R-:W-:Y:S02]  /*8590*/  ISETP.GT.AND P0, PT, R0, 0x1, PT ;  /* 0x000000010000780c */ /* 0x000fe40003f04270 */
[----:B------:R-:W-:Y:S02]  /*85a0*/  ISETP.GT.AND P2, PT, R2, 0x9, PT ;  /* 0x000000090200780c */ /* 0x000fe40003f44270 */
[----:B------:R-:W-:Y:S02]  /*85b0*/  FSEL R196, R12, -INF , P3 ;  /* 0xff8000000cc47808 */ /* 0x000fe40001800000 */
[----:B------:R-:W-:Y:S02]  /*85c0*/  ISETP.GT.AND P3, PT, R136, 0x8, PT ;  /* 0x000000088800780c */ /* 0x000fe40003f64270 */
[----:B------:R-:W-:Y:S02]  /*85d0*/  FMNMX.FTZ R137, R188, R3, !PT ;  /* 0x00000003bc897209 */ /* 0x000fe40007810000 */
[----:B------:R-:W-:Y:S02]  /*85e0*/  FSEL R201, R11, -INF , P0 ;  /* 0xff8000000bc97808 */ /* 0x000fe40000000000 */
[----:B------:R-:W-:Y:S02]  /*85f0*/  ISETP.GT.AND P0, PT, R0, 0x9, PT ;  /* 0x000000090000780c */ /* 0x000fe40003f04270 */
[----:B------:R-:W-:Y:S02]  /*8600*/  FSEL R199, R13, -INF , P2 ;  /* 0xff8000000dc77808 */ /* 0x000fe40001000000 */
[----:B------:R-:W-:Y:S02]  /*8610*/  ISETP.GT.AND P2, PT, R136, 0x9, PT ;  /* 0x000000098800780c */ /* 0x000fe40003f44270 */
[----:B------:R-:W-:Y:S02]  /*8620*/  FSEL R16, R16, -INF , P3 ;  /* 0xff80000010107808 */ /* 0x000fe40001800000 */
[----:B------:R-:W-:Y:S02]  /*8630*/  ISETP.GT.AND P3, PT, R136, 0x10, PT ;  /* 0x000000108800780c */ /* 0x000fe40003f64270 */
[----:B------:R-:W-:Y:S02]  /*8640*/  FMNMX.FTZ R137, R189, R137, !PT ;  /* 0x00000089bd897209 */ /* 0x000fe40007810000 */
        /* <DEDUP_REMOVED lines=11> */
[----:B------:R-:W-:Y:S02]  /*8700*/  FMNMX.FTZ R137, R17, R137, !PT ;  /* 0x0000008911897209 */ /* 0x000fe40007810000 */
        /* <DEDUP_REMOVED lines=31> */
[----:B------:R-:W-:Y:S02]  /*8900*/  FMNMX.FTZ R137, R36, R137, !PT ;  /* 0x0000008924897209 */ /* 0x000fe40007810000 */
        /* <DEDUP_REMOVED lines=21> */
[----:B------:R-:W-:Y:S02]  /*8a60*/  FSEL R51, R51, -INF , P0 ;  /* 0xff80000033337808 */ /* 0x000fe40000000000 */
[----:B------:R-:W-:Y:S02]  /*8a70*/  ISETP.GT.AND P0, PT, R135, 0x31, PT ;  /* 0x000000318700780c */ /* 0x000fe40003f04270 */
[C---:B------:R-:W-:Y:S02]  /*8a80*/  ISETP.GT.AND P2, PT, R2.reuse, 0x31, PT ;  /* 0x000000310200780c */ /* 0x040fe40003f44270 */
[----:B------:R-:W-:Y:S02]  /*8a90*/  ISETP.GT.AND P3, PT, R2, 0x38, PT ;  /* 0x000000380200780c */ /* 0x000fe40003f64270 */
[----:B------:R-:W-:Y:S02]  /*8aa0*/  FMNMX.FTZ R137, R49, R137, !PT ;  /* 0x0000008931897209 */ /* 0x000fe40007810000 */
[----:B------:R-:W-:Y:S02]  /*8ab0*/  ISETP.GT.AND P1, PT, R135, RZ, PT ;  /* 0x000000ff8700720c */ /* 0x000fe40003f24270 */
[----:B------:R-:W-:Y:S02]  /*8ac0*/  FSEL R242, R55, -INF , P0 ;  /* 0xff80000037f27808 */ /* 0x000fe40000000000 */
[----:B------:R-:W-:Y:S02]  /*8ad0*/  FSEL R238, R57, -INF , P2 ;  /* 0xff80000039ee7808 */ /* 0x000fe40001000000 */
[----:B------:R-:W-:Y:S02]  /*8ae0*/  FSEL R239, R60, -INF , P3 ;  /* 0xff8000003cef7808 */ /* 0x000fe40001800000 */
[----:B------:R-:W-:Y:S02]  /*8af0*/  FMNMX.FTZ R137, R52, R137, !PT ;  /* 0x0000008934897209 */ /* 0x000fe40007810000 */
[----:B------:R-:W-:Y:S02]  /*8b00*/  ISETP.GT.AND P0, PT, R0, 0x31, PT ;  /* 0x000000310000780c */ /* 0x000fe40003f04270 */
[----:B------:R-:W-:Y:S02]  /*8b10*/  ISETP.GT.AND P2, PT, R2, 0x39, PT ;  /* 0x000000390200780c */ /* 0x000fe40003f44270 */
[----:B------:R-:W-:Y:S02]  /*8b20*/  ISETP.GT.AND P3, PT, R136, 0x38, PT ;  /* 0x000000388800780c */ /* 0x000fe40003f64270 */
[----:B------:R-:W-:Y:S02]  /*8b30*/  FSEL R190, R6, -INF , P1 ;  /* 0xff80000006be7808 */ /* 0x000fe40000800000 */
[C---:B------:R-:W-:Y:S02]  /*8b40*/  ISETP.GT.AND P1, PT, R0.reuse, RZ, PT ;  /* 0x000000ff0000720c */ /* 0x040fe40003f24270 */
[----:B------:R-:W-:Y:S02]  /*8b50*/  FSEL R228, R61, -INF , P2 ;  /* 0xff8000003de47808 */ /* 0x000fe40001000000 */
[----:B------:R-:W-:Y:S02]  /*8b60*/  FMNMX.FTZ R137, R53, R137, !PT ;  /* 0x0000008935897209 */ /* 0x000fe40007810000 */
[----:B------:R-:W-:Y:S02]  /*8b70*/  FSEL R59, R59, -INF , P0 ;  /* 0xff8000003b3b7808 */ /* 0x000fe40000000000 */
[----:B------:R-:W-:Y:S02]  /*8b80*/  ISETP.GT.AND P0, PT, R0, 0x39, PT ;  /* 0x000000390000780c */ /* 0x000fe40003f04270 */
[----:B------:R-:W-:Y:S02]  /*8b90*/  ISETP.GT.AND P2, PT, R136, 0x39, PT ;  /* 0x000000398800780c */ /* 0x000fe40003f44270 */
[----:B------:R-:W-:Y:S02]  /*8ba0*/  FSEL R64, R64, -INF , P3 ;  /* 0xff80000040407808 */ /* 0x000fe40001800000 */
        /* <DEDUP_REMOVED lines=13> */
[C---:B------:R-:W-:Y:S02]  /*8c80*/  ISETP.GT.AND P3, PT, R2.reuse, 0x48, PT ;  /* 0x000000480200780c */ /* 0x040fe40003f64270 */
        /* <DEDUP_REMOVED lines=8> */
[----:B------:R-:W-:Y:S02]  /*8d10*/  FSEL R76, R76, -INF , P3 ;  /* 0xff8000004c4c7808 */ /* 0x000fe40001800000 */
[----:B------:R-:W-:Y:S01]  /*8d20*/  FSEL R29, R71, -INF , P0 ;  /* 0xff800000471d7808 */ /* 0x000fe20000000000 */
[----:B------:R-:W-:Y:S01]  /*8d30*/  STL [R1+0x8], R73 ;  /* 0x0000084901007387 */ /* 0x000fe20000100800 */
[----:B------:R-:W-:Y:S02]  /*8d40*/  ISETP.GT.AND P0, PT, R0, 0x41, PT ;  /* 0x000000410000780c */ /* 0x000fe40003f04270 */
[----:B------:R-:W-:Y:S02]  /*8d50*/  ISETP.GT.AND P2, PT, R2, 0x49, PT ;  /* 0x000000490200780c */ /* 0x000fe40003f44270 */
[----:B------:R-:W-:Y:S02]  /*8d60*/  ISETP.GT.AND P3, PT, R136, 0x48, PT ;  /* 0x000000488800780c */ /* 0x000fe40003f64270 */
[----:B------:R-:W-:Y:S02]  /*8d70*/  FMNMX.FTZ R137, R68, R137, !PT ;  /* 0x0000008944897209 */ /* 0x000fe40007810000 */
[----:B------:R-:W-:Y:S02]  /*8d80*/  FSEL R208, R22, -INF , P1 ;  /* 0xff80000016d07808 */ /* 0x000fe40000800000 */
[C---:B------:R-:W-:Y:S02]  /*8d90*/  ISETP.GT.AND P1, PT, R0.reuse, 0x10, PT ;  /* 0x000000100000780c */ /* 0x040fe40003f24270 */
[----:B------:R-:W-:Y:S02]  /*8da0*/  FSEL R244, R75, -INF , P0 ;  /* 0xff8000004bf47808 */ /* 0x000fe40000000000 */
[----:B------:R-:W-:Y:S02]  /*8db0*/  FSEL R77, R77, -INF , P2 ;  /* 0xff8000004d4d7808 */ /* 0x000fe40001000000 */
[----:B------:R-:W-:Y:S02]  /*8dc0*/  ISETP.GT.AND P0, PT, R0, 0x49, PT ;  /* 0x000000490000780c */ /* 0x000fe40003f04270 */
[----:B------:R-:W-:Y:S02]  /*8dd0*/  FSEL R80, R80, -INF , P3 ;  /* 0xff80000050507808 */ /* 0x000fe40001800000 */
[C---:B------:R-:W-:Y:S02]  /*8de0*/  ISETP.GT.AND P2, PT, R136.reuse, 0x49, PT ;  /* 0x000000498800780c */ /* 0x040fe40003f44270 */
[----:B------:R-:W-:Y:S02]  /*8df0*/  ISETP.GT.AND P3, PT, R136, 0x50, PT ;  /* 0x000000508800780c */ /* 0x000fe40003f64270 */
[----:B------:R-:W-:Y:S02]  /*8e00*/  FMNMX.FTZ R137, R15, R137, !PT ;  /* 0x000000890f897209 */ /* 0x000fe40007810000 */
[----:B------:R-:W-:Y:S02]  /*8e10*/  FSEL R215, R26, -INF , P1 ;  /* 0xff8000001ad77808 */ /* 0x000fe40000800000 */
[----:B------:R-:W-:Y:S02]  /*8e20*/  ISETP.GT.AND P1, PT, R0, 0x18, PT ;  /* 0x000000180000780c */ /* 0x000fe40003f24270 */
[----:B------:R-:W-:Y:S02]  /*8e30*/  FSEL R79, R79, -INF , P0 ;  /* 0xff8000004f4f7808 */ /* 0x000fe40000000000 */
[----:B------:R-:W-:Y:S02]  /*8e40*/  FSEL R81, R81, -INF , P2 ;  /* 0xff80000051517808 */ /* 0x000fe40001000000 */
[----:B------:R-:W-:Y:S02]  /*8e50*/  FMNMX.FTZ R137, R80, R137, !PT ;  /* 0x0000008950897209 */ /* 0x000fe40007810000 */
[C---:B------:R-:W-:Y:S02]  /*8e60*/  ISETP.GT.AND P0, PT, R135.reuse, 0x49, PT ;  /* 0x000000498700780c */ /* 0x040fe40003f04270 */
        /* <DEDUP_REMOVED lines=8> */
[C---:B------:R-:W-:Y:S02]  /*8ef0*/  ISETP.GT.AND P0, PT, R135.reuse, 0x51, PT ;  /* 0x000000518700780c */ /* 0x040fe40003f04270 */
[----:B------:R-:W-:Y:S02]  /*8f00*/  ISETP.GT.AND P2, PT, R136, 0x51, PT ;  /* 0x000000518800780c */ /* 0x000fe40003f44270 */
[----:B------:R-:W-:Y:S02]  /*8f10*/  FSEL R206, R34, -INF , P1 ;  /* 0xff80000022ce7808 */ /* 0x000fe40000800000 */
[----:B------:R-:W-:Y:S02]  /*8f20*/  ISETP.GT.AND P1, PT, R135, 0x20, PT ;  /* 0x000000208700780c */ /* 0x000fe40003f24270 */
[----:B------:R-:W-:Y:S02]  /*8f30*/  FSEL R218, R92, -INF , P3 ;  /* 0xff8000005cda7808 */ /* 0x000fe40001800000 */
[----:B------:R-:W-:Y:S02]  /*8f40*/  FSEL R13, R85, -INF , P2 ;  /* 0xff800000550d7808 */ /* 0x000fe40001000000 */
[----:B------:R-:W-:Y:S02]  /*8f50*/  FSEL R251, R87, -INF , P0 ;  /* 0xff80000057fb7808 */ /* 0x000fe40000000000 */
[----:B------:R-:W-:Y:S02]  /*8f60*/  ISETP.GT.AND P0, PT, R0, 0x51, PT ;  /* 0x000000510000780c */ /* 0x000fe40003f04270 */
[----:B------:R-:W-:Y:S02]  /*8f70*/  ISETP.GT.AND P3, PT, R136, 0x58, PT ;  /* 0x000000588800780c */ /* 0x000fe40003f64270 */
[----:B------:R-:W-:Y:S02]  /*8f80*/  FMNMX.FTZ R137, R14, R137, !PT ;  /* 0x000000890e897209 */ /* 0x000fe40007810000 */
[----:B------:R-:W-:Y:S02]  /*8f90*/  FSEL R38, R38, -INF , P1 ;  /* 0xff80000026267808 */ /* 0x000fe40000800000 */
[C---:B------:R-:W-:Y:S02]  /*8fa0*/  ISETP.GT.AND P1, PT, R0.reuse, 0x20, PT ;  /* 0x000000200000780c */ /* 0x040fe40003f24270 */
[----:B------:R-:W-:Y:S02]  /*8fb0*/  FSEL R234, R91, -INF , P0 ;  /* 0xff8000005bea7808 */ /* 0x000fe40000000000 */
[----:B------:R-:W-:Y:S02]  /*8fc0*/  ISETP.GT.AND P0, PT, R0, 0x59, PT ;  /* 0x000000590000780c */ /* 0x000fe40003f04270 */
[----:B------:R-:W-:Y:S02]  /*8fd0*/  FSEL R96, R96, -INF , P3 ;  /* 0xff80000060607808 */ /* 0x000fe40001800000 */
[----:B------:R-:W-:Y:S02]  /*8fe0*/  FMNMX.FTZ R137, R13, R137, !PT ;  /* 0x000000890d897209 */ /* 0x000fe40007810000 */
[----:B------:R-:W-:Y:S02]  /*8ff0*/  ISETP.GT.AND P5, PT, R136, 0x59, PT ;  /* 0x000000598800780c */ /* 0x000fe40003fa4270 */
[----:B------:R-:W-:Y:S02]  /*9000*/  FSEL R42, R42, -INF , P1 ;  /* 0xff8000002a2a7808 */ /* 0x000fe40000800000 */
[----:B------:R-:W-:Y:S02]  /*9010*/  ISETP.GT.AND P1, PT, R0, 0x28, PT ;  /* 0x000000280000780c */ /* 0x000fe40003f24270 */
[----:B------:R-:W-:Y:S02]  /*9020*/  ISETP.GT.AND P2, PT, R2, 0x51, PT ;  /* 0x000000510200780c */ /* 0x000fe40003f44270 */
[----:B------:R-:W-:Y:S02]  /*9030*/  FSEL R25, R95, -INF , P0 ;  /* 0xff8000005f197808 */ /* 0x000fe40000000000 */
[----:B------:R-:W-:Y:S02]  /*9040*/  FMNMX.FTZ R137, R96, R137, !PT ;  /* 0x0000008960897209 */ /* 0x000fe40007810000 */
[----:B------:R-:W-:Y:S02]  /*9050*/  ISETP.GT.AND P0, PT, R136, 0x60, PT ;  /* 0x000000608800780c */ /* 0x000fe40003f04270 */
[----:B------:R-:W-:Y:S02]  /*9060*/  FSEL R97, R97, -INF , P5 ;  /* 0xff80000061617808 */ /* 0x000fe40002800000 */
        /* <DEDUP_REMOVED lines=11> */
[----:B------:R-:W-:Y:S02]  /*9120*/  ISETP.GT.AND P2, PT, R135, 0x58, PT ;  /* 0x000000588700780c */ /* 0x000fe40003f44270 */
[----:B------:R-:W-:Y:S02]  /*9130*/  FMNMX.FTZ R137, R100, R137, !PT ;  /* 0x0000008964897209 */ /* 0x000fe40007810000 */
[----:B------:R-:W-:Y:S02]  /*9140*/  ISETP.GT.AND P5, PT, R136, 0x68, PT ;  /* 0x000000688800780c */ /* 0x000fe40003fa4270 */
[----:B------:R-:W-:Y:S02]  /*9150*/  FSEL R241, R54, -INF , P1 ;  /* 0xff80000036f17808 */ /* 0x000fe40000800000 */
[----:B------:R-:W-:Y:S02]  /*9160*/  ISETP.GT.AND P1, PT, R0, 0x30, PT ;  /* 0x000000300000780c */ /* 0x000fe40003f24270 */
[----:B------:R-:W-:Y:S02]  /*9170*/  FSEL R225, R98, -INF , P2 ;  /* 0xff80000062e17808 */ /* 0x000fe40001000000 */
[----:B------:R-:W-:Y:S02]  /*9180*/  FSEL R112, R112, -INF , P5 ;  /* 0xff80000070707808 */ /* 0x000fe40002800000 */
[----:B------:R-:W-:Y:S02]  /*9190*/  ISETP.GT.AND P2, PT, R136, 0x69, PT ;  /* 0x000000698800780c */ /* 0x000fe40003f44270 */
[----:B------:R-:W-:Y:S02]  /*91a0*/  FMNMX.FTZ R137, R101, R137, !PT ;  /* 0x0000008965897209 */ /* 0x000fe40007810000 */
[----:B------:R-:W-:Y:S02]  /*91b0*/  FSEL R58, R58, -INF , P1 ;  /* 0xff8000003a3a7808 */ /* 0x000fe40000800000 */
[----:B------:R-:W-:Y:S02]  /*91c0*/  ISETP.GT.AND P1, PT, R0, 0x38, PT ;  /* 0x000000380000780c */ /* 0x000fe40003f24270 */
[----:B------:R-:W-:Y:S02]  /*91d0*/  FSEL R113, R113, -INF , P2 ;  /* 0xff80000071717808 */ /* 0x000fe40001000000 */
[----:B------:R-:W-:Y:S02]  /*91e0*/  FMNMX.FTZ R137, R112, R137, !PT ;  /* 0x0000008970897209 */ /* 0x000fe40007810000 */
[----:B------:R-:W-:Y:S02]  /*91f0*/  FSEL R62, R62, -INF , P1 ;  /* 0xff8000003e3e7808 */ /* 0x000fe40000800000 */
[----:B------:R-:W-:Y:S02]  /*9200*/  ISETP.GT.AND P1, PT, R135, 0x38, PT ;  /* 0x000000388700780c */ /* 0x000fe40003f24270 */
[----:B------:R-:W-:Y:S02]  /*9210*/  FMNMX.FTZ R137, R113, R137, !PT ;  /* 0x0000008971897209 */ /* 0x000fe40007810000 */
[----:B------:R-:W-:Y:S02]  /*9220*/  FSEL R243, R66, -INF , P1 ;  /* 0xff80000042f37808 */ /* 0x000fe40000800000 */
[----:B------:R-:W-:Y:S01]  /*9230*/  ISETP.GT.AND P1, PT, R135, 0x40, PT ;  /* 0x000000408700780c */ /* 0x000fe20003f24270 */
[----:B------:R-:W1:Y:S01]  /*9240*/  SHFL.BFLY PT, R7, R137, 0x2, 0x1f ;  /* 0x0c401f0089077f89 */ /* 0x000e6200000e0000 */
[----:B------:R-:W-:Y:S02]  /*9250*/  FMNMX.FTZ R4, R190, R132, !PT ;  /* 0x00000084be047209 */ /* 0x000fe40007810000 */
[----:B------:R-:W-:Y:S02]  /*9260*/  FSEL R30, R70, -INF , P1 ;  /* 0xff800000461e7808 */ /* 0x000fe40000800000 */
[----:B------:R-:W-:Y:S02]  /*9270*/  ISETP.GT.AND P1, PT, R0, 0x40, PT ;  /* 0x000000400000780c */ /* 0x000fe40003f24270 */
[----:B------:R-:W-:Y:S02]  /*9280*/  FMNMX.FTZ R4, R191, R4, !PT ;  /* 0x00000004bf047209 */ /* 0x000fe40007810000 */
[----:B------:R-:W-:Y:S02]  /*9290*/  FSEL R74, R74, -INF , P1 ;  /* 0xff8000004a4a7808 */ /* 0x000fe40000800000 */
[----:B------:R-:W-:Y:S02]  /*92a0*/  FMNMX.FTZ R4, R18, R4, !PT ;  /* 0x0000000412047209 */ /* 0x000fe40007810000 */
[----:B------:R-:W-:Y:S01]  /*92b0*/  ISETP.GT.AND P1, PT, R0, 0x48, PT ;  /* 0x000000480000780c */ /* 0x000fe20003f24270 */
[----:B------:R-:W-:Y:S01]  /*92c0*/  STL [R1+0xc], R74 ;  /* 0x00000c4a01007387 */ /* 0x000fe20000100800 */
[----:B------:R-:W-:Y:S02]  /*92d0*/  FMNMX.FTZ R5, R19, R4, !PT ;  /* 0x0000000413057209 */ /* 0x000fe40007810000 */
[----:B------:R-:W-:Y:S01]  /*92e0*/  FMNMX.FTZ R4, R197, R133, !PT ;  /* 0x00000085c5047209 */ /* 0x000fe20007810000 */
[----:B------:R-:W-:Y:S01]  /*92f0*/  STL [R1], R88 ;  /* 0x0000005801007387 */ /* 0x000fe20000100800 */
[----:B------:R-:W-:Y:S02]  /*9300*/  FMNMX.FTZ R5, R208, R5, !PT ;  /* 0x00000005d0057209 */ /* 0x000fe40007810000 */
[----:B------:R-:W-:Y:S01]  /*9310*/  FMNMX.FTZ R4, R198, R4, !PT ;  /* 0x00000004c6047209 */ /* 0x000fe20007810000 */
[----:B------:R-:W-:Y:S01]  /*9320*/  STL [R1+0xd0], R241 ;  /* 0x0000d0f101007387 */ /* 0x000fe20000100800 */
[----:B------:R-:W-:Y:S02]  /*9330*/  FMNMX.FTZ R136, R209, R5, !PT ;  /* 0x00000005d1887209 */ /* 0x000fe40007810000 */
[----:B-1----:R-:W-:Y:S01]  /*9340*/  FMNMX.FTZ R137, R137, R7, !PT ;  /* 0x0000000789897209 */ /* 0x002fe20007810000 */
[----:B------:R-:W-:Y:S01]  /*9350*/  STL [R1+0xd4], R242 ;  /* 0x0000d4f201007387 */ /* 0x000fe20000100800 */
[----:B------:R-:W-:Y:S02]  /*9360*/  FMNMX.FTZ R136, R206, R136, !PT ;  /* 0x00000088ce887209 */ /* 0x000fe40007810000 */
[----:B------:R-:W-:Y:S01]  /*9370*/  FMNMX.FTZ R4, R196, R4, !PT ;  /* 0x00000004c4047209 */ /* 0x000fe20007810000 */
[----:B------:R-:W2:Y:S01]  /*9380*/  LDL.64 R8, [R1+0x38] ;  /* 0x0000380001087983 */ /* 0x000ea20000100a00 */
[----:B------:R-:W-:Y:S02]  /*9390*/  FMNMX.FTZ R136, R207, R136, !PT ;  /* 0x00000088cf887209 */ /* 0x000fe40007810000 */
[----:B------:R-:W-:Y:S02]  /*93a0*/  FMNMX.FTZ R4, R199, R4, !PT ;  /* 0x00000004c7047209 */ /* 0x000fe40007810000 */
[----:B------:R-:W-:Y:S01]  /*93b0*/  FMNMX.FTZ R136, R38, R136, !PT ;  /* 0x0000008826887209 */ /* 0x000fe20007810000 */
[----:B------:R-:W2:Y:S01]  /*93c0*/  LDL R7, [R1+0x48] ;  /* 0x0000480001077983 */ /* 0x000ea20000100800 */
        /* <DEDUP_REMOVED lines=11> */
[----:B------:R-:W-:Y:S02]  /*9480*/  FSEL R78, R78, -INF , P1 ;  /* 0xff8000004e4e7808 */ /* 0x000fe40000800000 */
[----:B------:R-:W-:Y:S02]  /*9490*/  ISETP.GT.AND P1, PT, R135, 0x48, PT ;  /* 0x000000488700780c */ /* 0x000fe40003f24270 */
        /* <DEDUP_REMOVED lines=23> */
[----:B------:R-:W-:Y:S01]  /*9610*/  FSEL R222, R99, -INF , P1 ;  /* 0xff80000063de7808 */ /* 0x000fe20000800000 */
[----:B------:R-:W-:Y:S01]  /*9620*/  IMAD.MOV.U32 R99, RZ, RZ, R82 ;  /* 0x000000ffff637224 */ /* 0x000fe200078e0052 */
[----:B------:R-:W-:Y:S02]  /*9630*/  FMNMX.FTZ R136, R29, R136, !PT ;  /* 0x000000881d887209 */ /* 0x000fe40007810000 */
[----:B------:R-:W-:Y:S02]  /*9640*/  FMNMX.FTZ R4, R238, R4, !PT ;  /* 0x00000004ee047209 */ /* 0x000fe40007810000 */
[----:B------:R-:W-:Y:S02]  /*9650*/  FMNMX.FTZ R5, R43, R5, !PT ;  /* 0x000000052b057209 */ /* 0x000fe40007810000 */
[----:B------:R-:W-:Y:S02]  /*9660*/  FMNMX.FTZ R136, R99, R136, !PT ;  /* 0x0000008863887209 */ /* 0x000fe40007810000 */
[----:B------:R-:W-:Y:S02]  /*9670*/  FMNMX.FTZ R4, R239, R4, !PT ;  /* 0x00000004ef047209 */ /* 0x000fe40007810000 */
[----:B------:R-:W-:Y:S02]  /*9680*/  FMNMX.FTZ R5, R240, R5, !PT ;  /* 0x00000005f0057209 */ /* 0x000fe40007810000 */
[----:B------:R-:W-:Y:S02]  /*9690*/  ISETP.GT.AND P0, PT, R135, 0x61, PT ;  /* 0x000000618700780c */ /* 0x000fe40003f04270 */
[----:B------:R-:W-:Y:S02]  /*96a0*/  FMNMX.FTZ R136, R31, R136, !PT ;  /* 0x000000881f887209 */ /* 0x000fe40007810000 */
[----:B------:R-:W-:Y:S02]  /*96b0*/  FMNMX.FTZ R4, R228, R4, !PT ;  /* 0x00000004e4047209 */ /* 0x000fe40007810000 */
[----:B------:R-:W-:Y:S02]  /*96c0*/  FSEL R94, R103, -INF , P0 ;  /* 0xff800000675e7808 */ /* 0x000fe40000000000 */
[----:B------:R-:W-:Y:S02]  /*96d0*/  MOV R103, R58 ;  /* 0x0000003a00677202 */ /* 0x000fe40000000f00 */
[----:B------:R-:W-:Y:S02]  /*96e0*/  FMNMX.FTZ R5, R47, R5, !PT ;  /* 0x000000052f057209 */ /* 0x000fe40007810000 */
        /* <DEDUP_REMOVED lines=9> */
[----:B------:R-:W-:Y:S02]  /*9780*/  FMNMX.FTZ R4, R62, R6, !PT ;  /* 0x000000063e047209 */ /* 0x000fe40007810000 */
[----:B------:R-:W-:Y:S01]  /*9790*/  FSEL R95, R102, -INF , P1 ;  /* 0xff800000665f7808 */ /* 0x000fe20000800000 */
[----:B------:R-:W1:Y:S01]  /*97a0*/  SHFL.BFLY PT, R6, R137, 0x1, 0x1f ;  /* 0x0c201f0089067f89 */ /* 0x000e6200000e0000 */
[----:B------:R-:W-:Y:S02]  /*97b0*/  FMNMX.FTZ R136, R222, R136, !PT ;  /* 0x00000088de887209 */ /* 0x000fe40007810000 */
[----:B------:R-:W-:Y:S02]  /*97c0*/  ISETP.GT.AND P3, PT, R135, 0x68, PT ;  /* 0x000000688700780c */ /* 0x000fe40003f64270 */
[----:B------:R-:W-:Y:S02]  /*97d0*/  FMNMX.FTZ R136, R95, R136, !PT ;  /* 0x000000885f887209 */ /* 0x000fe40007810000 */
[C---:B------:R-:W-:Y:S02]  /*97e0*/  ISETP.GT.AND P1, PT, R2.reuse, 0x60, PT ;  /* 0x000000600200780c */ /* 0x040fe40003f24270 */
[C---:B------:R-:W-:Y:S02]  /*97f0*/  ISETP.GT.AND P2, PT, R2.reuse, 0x61, PT ;  /* 0x000000610200780c */ /* 0x040fe40003f44270 */
[----:B------:R-:W-:Y:S02]  /*9800*/  ISETP.GT.AND P0, PT, R2, 0x68, PT ;  /* 0x000000680200780c */ /* 0x000fe40003f04270 */
[----:B------:R-:W-:Y:S02]  /*9810*/  FSEL R93, R114, -INF , P3 ;  /* 0xff800000725d7808 */ /* 0x000fe40001800000 */
[----:B------:R-:W-:Y:S02]  /*9820*/  ISETP.GT.AND P3, PT, R2, 0x69, PT ;  /* 0x000000690200780c */ /* 0x000fe40003f64270 */
[----:B------:R-:W-:Y:S02]  /*9830*/  FMNMX.FTZ R2, R77, R5, !PT ;  /* 0x000000054d027209 */ /* 0x000fe40007810000 */
[----:B------:R-:W-:Y:S02]  /*9840*/  FMNMX.FTZ R4, R63, R4, !PT ;  /* 0x000000043f047209 */ /* 0x000fe40007810000 */
[----:B------:R-:W-:Y:S02]  /*9850*/  ISETP.GT.AND P5, PT, R135, 0x69, PT ;  /* 0x000000698700780c */ /* 0x000fe40003fa4270 */
[----:B------:R-:W-:Y:S02]  /*9860*/  FMNMX.FTZ R136, R94, R136, !PT ;  /* 0x000000885e887209 */ /* 0x000fe40007810000 */
[----:B------:R-:W-:Y:S02]  /*9870*/  FMNMX.FTZ R5, R74, R4, !PT ;  /* 0x000000044a057209 */ /* 0x000fe40007810000 */
[----:B------:R-:W-:Y:S02]  /*9880*/  FMNMX.FTZ R2, R88, R2, !PT ;  /* 0x0000000258027209 */ /* 0x000fe40007810000 */
[----:B------:R-:W-:Y:S02]  /*9890*/  FSEL R92, R115, -INF , P5 ;  /* 0xff800000735c7808 */ /* 0x000fe40002800000 */
[----:B------:R-:W-:Y:S02]  /*98a0*/  FMNMX.FTZ R136, R93, R136, !PT ;  /* 0x000000885d887209 */ /* 0x000fe40007810000 */
[----:B------:R-:W-:Y:S02]  /*98b0*/  FMNMX.FTZ R5, R244, R5, !PT ;  /* 0x00000005f4057209 */ /* 0x000fe40007810000 */
[----:B------:R-:W-:Y:S02]  /*98c0*/  FMNMX.FTZ R2, R89, R2, !PT ;  /* 0x0000000259027209 */ /* 0x000fe40007810000 */
[----:B------:R-:W-:Y:S02]  /*98d0*/  FMNMX.FTZ R136, R92, R136, !PT ;  /* 0x000000885c887209 */ /* 0x000fe40007810000 */
[----:B------:R-:W-:Y:S02]  /*98e0*/  FMNMX.FTZ R4, R218, R2, !PT ;  /* 0x00000002da047209 */ /* 0x000fe40007810000 */
[----:B------:R-:W-:Y:S02]  /*98f0*/  FMNMX.FTZ R2, R78, R5, !PT ;  /* 0x000000054e027209 */ /* 0x000fe40007810000 */
[----:B------:R-:W3:Y:S01]  /*9900*/  SHFL.BFLY PT, R5, R136, 0x2, 0x1f ;  /* 0x0c401f0088057f89 */ /* 0x000ee200000e0000 */
[----:B------:R-:W-:Y:S02]  /*9910*/  FSEL R205, R104, -INF , P1 ;  /* 0xff80000068cd7808 */ /* 0x000fe40000800000 */
[----:B-1----:R-:W-:Y:S02]  /*9920*/  FMNMX.FTZ R137, R137, R6, !PT ;  /* 0x0000000689897209 */ /* 0x002fe40007810000 */
[----:B------:R-:W-:Y:S02]  /*9930*/  FMNMX.FTZ R4, R34, R4, !PT ;  /* 0x0000000422047209 */ /* 0x000fe40007810000 */
[----:B------:R-:W-:Y:S01]  /*9940*/  ISETP.GE.AND P5, PT, R202, 0x1, PT ;  /* 0x00000001ca00780c */ /* 0x000fe20003fa6270 */
[----:B------:R-:W-:Y:S01]  /*9950*/  FMUL.FTZ R6, R137, c[0x0][0x2d0] ;  /* 0x0000b40089067a20 */ /* 0x000fe20000410000 */
[----:B------:R-:W-:Y:S02]  /*9960*/  FSEL R195, R105, -INF , P2 ;  /* 0xff80000069c37808 */ /* 0x000fe40001000000 */
[----:B------:R-:W-:Y:S02]  /*9970*/  FMNMX.FTZ R4, R205, R4, !PT ;  /* 0x00000004cd047209 */ /* 0x000fe40007810000 */
[----:B------:R-:W-:Y:S01]  /*9980*/  FSEL R193, R109, -INF , P3 ;  /* 0xff8000006dc17808 */ /* 0x000fe20001800000 */
[----:B------:R-:W-:Y:S01]  /*9990*/  IMAD.MOV.U32 R109, RZ, RZ, R89 ;  /* 0x000000ffff6d7224 */ /* 0x000fe200078e0059 */
[----:B------:R-:W-:Y:S02]  /*99a0*/  FSETP.NEU.FTZ.AND P3, PT, R137, -INF , PT ;  /* 0xff8000008900780b */ /* 0x000fe40003f7d000 */
[----:B------:R-:W-:Y:S02]  /*99b0*/  FMNMX.FTZ R2, R79, R2, !PT ;  /* 0x000000024f027209 */ /* 0x000fe40007810000 */
[----:B------:R-:W-:Y:S01]  /*99c0*/  FSEL R194, R108, -INF , P0 ;  /* 0xff8000006cc27808 */ /* 0x000fe20000000000 */
[----:B------:R-:W-:Y:S01]  /*99d0*/  @P5 IMAD.WIDE.U32 R10, R247, c[0x0][0x1e0], RZ ;  /* 0x00007800f70a5a25 */ /* 0x000fe200078e00ff */
[----:B------:R-:W-:Y:S02]  /*99e0*/  FMNMX.FTZ R4, R195, R4, !PT ;  /* 0x00000004c3047209 */ /* 0x000fe40007810000 */
[----:B------:R-:W-:Y:S02]  /*99f0*/  FSEL R6, R6, RZ, P3 ;  /* 0x000000ff06067208 */ /* 0x000fe40001800000 */
[----:B------:R-:W-:Y:S02]  /*9a00*/  ISETP.GT.AND P1, PT, R0, 0x60, PT ;  /* 0x000000600000780c */ /* 0x000fe40003f24270 */
[----:B------:R-:W-:Y:S01]  /*9a10*/  FMNMX.FTZ R2, R28, R2, !PT ;  /* 0x000000021c027209 */ /* 0x000fe20007810000 */
[--C-:B------:R-:W-:Y:S01]  /*9a20*/  FFMA.FTZ R104, R68, c[0x0][0x2d0], -R6.reuse ;  /* 0x0000b40044687a23 */ /* 0x100fe20000010806 */
[----:B------:R-:W-:Y:S01]  /*9a30*/  FMNMX.FTZ R4, R194, R4, !PT ;  /* 0x00000004c2047209 */ /* 0x000fe20007810000 */
[--C-:B------:R-:W-:Y:S01]  /*9a40*/  FFMA.FTZ R87, R20, c[0x0][0x2d0], -R6.reuse ;  /* 0x0000b40014577a23 */ /* 0x100fe20000010806 */
[C---:B------:R-:W-:Y:S01]  /*9a50*/  ISETP.GT.AND P2, PT, R0.reuse, 0x61, PT ;  /* 0x000000610000780c */ /* 0x040fe20003f44270 */
[--C-:B------:R-:W-:Y:S01]  /*9a60*/  FFMA.FTZ R86, R21, c[0x0][0x2d0], -R6.reuse ;  /* 0x0000b40015567a23 */ /* 0x100fe20000010806 */
[----:B------:R-:W-:Y:S01]  /*9a70*/  ISETP.GT.AND P0, PT, R0, 0x69, PT ;  /* 0x000000690000780c */ /* 0x000fe20003f04270 */
[--C-:B------:R-:W-:Y:S01]  /*9a80*/  FFMA.FTZ R27, R14, c[0x0][0x2d0], -R6.reuse ;  /* 0x0000b4000e1b7a23 */ /* 0x100fe20000010806 */
[----:B------:R-:W-:Y:S01]  /*9a90*/  FSEL R250, R106, -INF , P1 ;  /* 0xff8000006afa7808 */ /* 0x000fe20000800000 */
[----:B------:R-:W-:Y:S01]  /*9aa0*/  MUFU.EX2 R115, R86 ;  /* 0x0000005600737308 */ /* 0x000fe20000000800 */
[----:B------:R-:W-:Y:S01]  /*9ab0*/  FMNMX.FTZ R4, R193, R4, !PT ;  /* 0x00000004c1047209 */ /* 0x000fe20007810000 */
[--C-:B------:R-:W-:Y:S01]  /*9ac0*/  FFMA.FTZ R26, R112, c[0x0][0x2d0], -R6.reuse ;  /* 0x0000b400701a7a23 */ /* 0x100fe20000010806 */
[----:B------:R-:W-:Y:S01]  /*9ad0*/  ISETP.GT.AND P1, PT, R0, 0x68, PT ;  /* 0x000000680000780c */ /* 0x000fe20003f24270 */
[--C-:B------:R-:W-:Y:S01]  /*9ae0*/  FFMA.FTZ R98, R36, c[0x0][0x2d0], -R6.reuse ;  /* 0x0000b40024627a23 */ /* 0x100fe20000010806 */
[----:B------:R-:W-:Y:S01]  /*9af0*/  FMNMX.FTZ R0, R234, R2, !PT ;  /* 0x00000002ea007209 */ /* 0x000fe20007810000 */
[----:B------:R-:W1:Y:S01]  /*9b00*/  SHFL.BFLY PT, R135, R4, 0x2, 0x1f ;  /* 0x0c401f0004877f89 */ /* 0x000e6200000e0000 */
[----:B------:R-:W-:Y:S01]  /*9b10*/  @P5 SHF.R.S32.HI R2, RZ, 0x1f, R247 ;  /* 0x0000001fff025819 */ /* 0x000fe200000114f7 */
[--C-:B------:R-:W-:Y:S01]  /*9b20*/  FFMA.FTZ R91, R37, c[0x0][0x2d0], -R6.reuse ;  /* 0x0000b400255b7a23 */ /* 0x100fe20000010806 */
[----:B---3--:R-:W-:Y:S01]  /*9b30*/  FMNMX.FTZ R136, R136, R5, !PT ;  /* 0x0000000588887209 */ /* 0x008fe20007810000 */
[--C-:B------:R-:W-:Y:S01]  /*9b40*/  FFMA.FTZ R242, R13, c[0x0][0x2d0], -R6.reuse ;  /* 0x0000b4000df27a23 */ /* 0x100fe20000010806 */
[----:B------:R-:W-:Y:S01]  /*9b50*/  FMNMX.FTZ R0, R231, R0, !PT ;  /* 0x00000000e7007209 */ /* 0x000fe20007810000 */
[----:B------:R-:W-:Y:S01]  /*9b60*/  @P5 IMAD R5, R2, c[0x0][0x1e0], RZ ;  /* 0x0000780002055a24 */ /* 0x000fe200078e02ff */
[----:B------:R-:W-:Y:S01]  /*9b70*/  FSEL R249, R107, -INF , P2 ;  /* 0xff8000006bf97808 */ /* 0x000fe20001000000 */
[----:B------:R-:W-:Y:S01]  /*9b80*/  FFMA.FTZ R2, R188, c[0x0][0x2d0], -R6 ;  /* 0x0000b400bc027a23 */ /* 0x000fe20000010806 */
[----:B------:R-:W-:Y:S01]  /*9b90*/  FSEL R71, R111, -INF , P0 ;  /* 0xff8000006f477808 */ /* 0x000fe20000000000 */
[----:B------:R-:W-:Y:S01]  /*9ba0*/  IMAD.MOV.U32 R107, RZ, RZ, R218 ;  /* 0x000000ffff6b7224 */ /* 0x000fe200078e00da */
[----:B------:R-:W-:Y:S01]  /*9bb0*/  FMNMX.FTZ R0, R25, R0, !PT ;  /* 0x0000000019007209 */ /* 0x000fe20007810000 */
[----:B------:R3:W-:Y:S01]  /*9bc0*/  MUFU.EX2 R192, R2 ;  /* 0x0000000200c07308 */ /* 0x0007e20000000800 */
[----:B------:R-:W-:Y:S01]  /*9bd0*/  @P5 IMAD R5, R247, c[0x0][0x1e4], R5 ;  /* 0x00007900f7055a24 */ /* 0x000fe200078e0205 */
[----:B------:R-:W-:Y:S01]  /*9be0*/  FSEL R226, R110, -INF , P1 ;  /* 0xff8000006ee27808 */ /* 0x000fe20000800000 */
[----:B------:R-:W4:Y:S01]  /*9bf0*/  SHFL.BFLY PT, R12, R136, 0x1, 0x1f ;  /* 0x0c201f00880c7f89 */ /* 0x000f2200000e0000 */
[----:B------:R-:W-:Y:S01]  /*9c00*/  FMNMX.FTZ R0, R250, R0, !PT ;  /* 0x00000000fa007209 */ /* 0x000fe20007810000 */
[----:B------:R-:W-:Y:S02]  /*9c10*/  @P5 IMAD.IADD R5, R11, 0x1, R5 ;  /* 0x000000010b055824 */ /* 0x000fe400078e0205 */
[--C-:B------:R-:W-:Y:S01]  /*9c20*/  FFMA.FTZ R237, R96, c[0x0][0x2d0], -R6.reuse ;  /* 0x0000b40060ed7a23 */ /* 0x100fe20000010806 */
[----:B------:R-:W-:Y:S01]  /*9c30*/  FMNMX.FTZ R0, R249, R0, !PT ;  /* 0x00000000f9007209 */ /* 0x000fe20007810000 */
[----:B------:R-:W-:Y:S01]  /*9c40*/  @P5 IMAD R5, R5, 0x70, RZ ;  /* 0x0000007005055824 */ /* 0x000fe200078e02ff */
[----:B------:R-:W-:Y:S01]  /*9c50*/  MOV R96, R47 ;  /* 0x0000002f00607202 */ /* 0x000fe20000000f00 */
[--C-:B------:R-:W-:Y:S01]  /*9c60*/  FFMA.FTZ R236, R101, c[0x0][0x2d0], -R6.reuse ;  /* 0x0000b40065ec7a23 */ /* 0x100fe20000010806 */
[----:B------:R-:W-:Y:S01]  /*9c70*/  FMNMX.FTZ R0, R226, R0, !PT ;  /* 0x00000000e2007209 */ /* 0x000fe20007810000 */
[--C-:B------:R-:W-:Y:S01]  /*9c80*/  FFMA.FTZ R241, R113, c[0x0][0x2d0], -R6.reuse ;  /* 0x0000b40071f17a23 */ /* 0x100fe20000010806 */
[----:B-1----:R-:W-:Y:S01]  /*9c90*/  FMNMX.FTZ R135, R4, R135, !PT ;  /* 0x0000008704877209 */ /* 0x002fe20007810000 */
[----:B------:R-:W-:Y:S01]  /*9ca0*/  MUFU.EX2 R113, R87 ;  /* 0x0000005700717308 */ /* 0x000fe20000000800 */
[----:B------:R-:W-:Y:S01]  /*9cb0*/  FMNMX.FTZ R0, R71, R0, !PT ;  /* 0x0000000047007209 */ /* 0x000fe20007810000 */
[--C-:B------:R-:W-:Y:S01]  /*9cc0*/  FFMA.FTZ R90, R48, c[0x0][0x2d0], -R6.reuse ;  /* 0x0000b400305a7a23 */ /* 0x100fe20000010806 */
[----:B------:R-:W-:Y:S01]  /*9cd0*/  MOV R101, R30 ;  /* 0x0000001e00657202 */ /* 0x000fe20000000f00 */
[--C-:B------:R-:W-:Y:S02]  /*9ce0*/  FFMA.FTZ R89, R49, c[0x0][0x2d0], -R6.reuse ;  /* 0x0000b40031597a23 */ /* 0x100fe40000010806 */
[--C-:B------:R-:W-:Y:S02]  /*9cf0*/  FFMA.FTZ R106, R80, c[0x0][0x2d0], -R6.reuse ;  /* 0x0000b400506a7a23 */ /* 0x100fe40000010806 */
[--C-:B------:R-:W-:Y:S01]  /*9d00*/  FFMA.FTZ R24, R97, c[0x0][0x2d0], -R6.reuse ;  /* 0x0000b40061187a23 */ /* 0x100fe20000010806 */
[----:B---3--:R-:W1:Y:S01]  /*9d10*/  SHFL.BFLY PT, R2, R0, 0x2, 0x1f ;  /* 0x0c401f0000027f89 */ /* 0x008e6200000e0000 */
[--C-:B------:R-:W-:Y:S01]  /*9d20*/  FFMA.FTZ R83, R32, c[0x0][0x2d0], -R6.reuse ;  /* 0x0000b40020537a23 */ /* 0x100fe20000010806 */
[----:B----4-:R-:W-:Y:S01]  /*9d30*/  FMNMX.FTZ R136, R136, R12, !PT ;  /* 0x0000000c88887209 */ /* 0x010fe20007810000 */
[--C-:B------:R-:W-:Y:S02]  /*9d40*/  FFMA.FTZ R82, R33, c[0x0][0x2d0], -R6.reuse ;  /* 0x0000b40021527a23 */ /* 0x100fe40000010806 */
[--C-:B------:R-:W-:Y:S01]  /*9d50*/  FFMA.FTZ R105, R15, c[0x0][0x2d0], -R6.reuse ;  /* 0x0000b4000f697a23 */ /* 0x100fe20000010806 */
[C---:B------:R-:W-:Y:S01]  /*9d60*/  FSETP.NEU.FTZ.AND P2, PT, R136.reuse, -INF , PT ;  /* 0xff8000008800780b */ /* 0x040fe20003f5d000 */
[----:B------:R-:W-:Y:S01]  /*9d70*/  MUFU.EX2 R139, R82 ;  /* 0x00000052008b7308 */ /* 0x000fe20000000800 */
[----:B------:R-:W-:Y:S02]  /*9d80*/  FMUL.FTZ R85, R136, c[0x0][0x2d0] ;  /* 0x0000b40088557a20 */ /* 0x000fe40000410000 */
[----:B------:R-:W-:Y:S03]  /*9d90*/  IMAD.MOV.U32 R97, RZ, RZ, R63 ;  /* 0x000000ffff617224 */ /* 0x000fe600078e003f */
[----:B------:R-:W-:Y:S05]  /*9da0*/  FSEL R85, R85, RZ, P2 ;  /* 0x000000ff55557208 */ /* 0x000fea0001000000 */
[--C-:B------:R-:W-:Y:S02]  /*9db0*/  FFMA.FTZ R101, R101, c[0x0][0x2d0], -R85.reuse ;  /* 0x0000b40065657a23 */ /* 0x100fe40000010855 */
[----:B------:R-:W-:Y:S01]  /*9dc0*/  FFMA.FTZ R99, R99, c[0x0][0x2d0], -R85 ;  /* 0x0000b40063637a23 */ /* 0x000fe20000010855 */
[----:B-1----:R-:W-:Y:S01]  /*9dd0*/  FMNMX.FTZ R0, R0, R2, !PT ;  /* 0x0000000200007209 */ /* 0x002fe20007810000 */
[--C-:B------:R-:W-:Y:S02]  /*9de0*/  FFMA.FTZ R2, R17, c[0x0][0x2d0], -R6.reuse ;  /* 0x0000b40011027a23 */ /* 0x100fe40000010806 */
[--C-:B------:R-:W-:Y:S02]  /*9df0*/  FFMA.FTZ R17, R100, c[0x0][0x2d0], -R6.reuse ;  /* 0x0000b40064117a23 */ /* 0x100fe40000010806 */
[----:B------:R1:W-:Y:S01]  /*9e00*/  MUFU.EX2 R227, R2 ;  /* 0x0000000200e37308 */ /* 0x0003e20000000800 */
[----:B------:R-:W-:Y:S04]  /*9e10*/  IMAD.MOV.U32 R100, RZ, RZ, R29 ;  /* 0x000000ffff647224 */ /* 0x000fe800078e001d */
[----:B------:R-:W-:Y:S01]  /*9e20*/  FFMA.FTZ R100, R100, c[0x0][0x2d0], -R85 ;  /* 0x0000b40064647a23 */ /* 0x000fe20000010855 */
[----:B-1----:R-:W1:Y:S01]  /*9e30*/  SHFL.BFLY PT, R2, R0, 0x1, 0x1f ;  /* 0x0c201f0000027f89 */ /* 0x002e6200000e0000 */
[----:B--2---:R-:W-:Y:S02]  /*9e40*/  @P5 IMAD.MOV.U32 R9, RZ, RZ, R7 ;  /* 0x000000ffff095224 */ /* 0x004fe400078e0007 */
[----:B------:R-:W-:Y:S02]  /*9e50*/  FFMA.FTZ R7, R189, c[0x0][0x2d0], -R6 ;  /* 0x0000b400bd077a23 */ /* 0x000fe40000010806 */
[----:B------:R-:W-:Y:S02]  /*9e60*/  @P5 IMAD.WIDE.U32 R8, R10, 0x70, R8 ;  /* 0x000000700a085825 */ /* 0x000fe400078e0008 */
[----:B------:R2:W3:Y:S03]  /*9e70*/  MUFU.EX2 R220, R7 ;  /* 0x0000000700dc7308 */ /* 0x0004e60000000800 */
[C---:B------:R-:W-:Y:S02]  /*9e80*/  @P5 LEA R4, P0, R8.reuse, c[0x0][0x1c8], 0x1 ;  /* 0x0000720008045a11 */ /* 0x040fe400078008ff */
[----:B------:R-:W-:Y:S02]  /*9e90*/  @P5 IADD3 R5, R9, R5, RZ ;  /* 0x0000000509055210 */ /* 0x000fe40007ffe0ff */
[----:B------:R-:W4:Y:S02]  /*9ea0*/  SHFL.BFLY PT, R9, R135, 0x1, 0x1f ;  /* 0x0c201f0087097f89 */ /* 0x000f2400000e0000 */
[----:B------:R-:W-:Y:S01]  /*9eb0*/  @P5 LEA.HI.X R5, R8, c[0x0][0x1cc], R5, 0x1, P0 ;  /* 0x0000730008055a11 */ /* 0x000fe200000f0c05 */
[----:B------:R-:W-:Y:S01]  /*9ec0*/  @P5 IMAD.MOV.U32 R8, RZ, RZ, c[0x0][0x1e0] ;  /* 0x00007800ff085624 */ /* 0x000fe200078e00ff */
[----:B-1----:R-:W-:Y:S01]  /*9ed0*/  FMNMX.FTZ R70, R0, R2, !PT ;  /* 0x0000000200467209 */ /* 0x002fe20007810000 */
[--C-:B------:R-:W-:Y:S03]  /*9ee0*/  FFMA.FTZ R0, R19, c[0x0][0x2d0], -R85.reuse ;  /* 0x0000b40013007a23 */ /* 0x100fe60000010855 */
[----:B------:R1:W-:Y:S01]  /*9ef0*/  @P5 LDGSTS.E.BYPASS.LTC128B.128 [R246+0x3900], [R4.64], !P6 ;  /* 0x0390000004f65fae */ /* 0x0003e2000f101d48 */
[----:B------:R1:W-:Y:S01]  /*9f00*/  MUFU.EX2 R224, R0 ;  /* 0x0000000000e07308 */ /* 0x0003e20000000800 */
[----:B------:R-:W-:Y:S02]  /*9f10*/  FMUL.FTZ R88, R70, c[0x0][0x2d0] ;  /* 0x0000b40046587a20 */ /* 0x000fe40000410000 */
[----:B--2---:R-:W-:Y:S01]  /*9f20*/  FFMA.FTZ R7, R16, c[0x0][0x2d0], -R6 ;  /* 0x0000b40010077a23 */ /* 0x004fe20000010806 */
[----:B---3--:R-:W-:Y:S06]  /*9f30*/  F2FP.PACK_AB R72, R220, R192 ;  /* 0x000000c0dc48723e */ /* 0x008fec00000000ff */
[----:B------:R-:W2:Y:S01]  /*9f40*/  MUFU.EX2 R248, R7 ;  /* 0x0000000700f87308 */ /* 0x000ea20000000800 */
[----:B----4-:R-:W-:Y:S01]  /*9f50*/  FMNMX.FTZ R135, R135, R9, !PT ;  /* 0x0000000987877209 */ /* 0x010fe20007810000 */
[--C-:B------:R-:W-:Y:S03]  /*9f60*/  FFMA.FTZ R9, R190, c[0x0][0x2d0], -R85.reuse ;  /* 0x0000b400be097a23 */ /* 0x100fe60000010855 */
[C---:B------:R-:W-:Y:S01]  /*9f70*/  FSETP.NEU.FTZ.AND P1, PT, R135.reuse, -INF , PT ;  /* 0xff8000008700780b */ /* 0x040fe20003f3d000 */
[----:B------:R-:W-:Y:S04]  /*9f80*/  FMUL.FTZ R84, R135, c[0x0][0x2d0] ;  /* 0x0000b40087547a20 */ /* 0x000fe80000410000 */
[----:B------:R3:W-:Y:S01]  /*9f90*/  MUFU.EX2 R102, R9 ;  /* 0x0000000900667308 */ /* 0x0007e20000000800 */
[----:B------:R-:W-:Y:S05]  /*9fa0*/  FSEL R84, R84, RZ, P1 ;  /* 0x000000ff54547208 */ /* 0x000fea0000800000 */
[--C-:B-1----:R-:W-:Y:S02]  /*9fb0*/  FFMA.FTZ R0, R197, c[0x0][0x2d0], -R84.reuse ;  /* 0x0000b400c5007a23 */ /* 0x102fe40000010854 */
[----:B------:R-:W-:Y:S02]  /*9fc0*/  FFMA.FTZ R86, R245, c[0x0][0x2d0], -R84 ;  /* 0x0000b400f5567a23 */ /* 0x000fe40000010854 */
[----:B------:R1:W-:Y:S01]  /*9fd0*/  MUFU.EX2 R138, R0 ;  /* 0x00000000008a7308 */ /* 0x0003e20000000800 */
[----:B------:R-:W-:Y:S01]  /*9fe0*/  FFMA.FTZ R197, R64, c[0x0][0x2d0], -R6 ;  /* 0x0000b40040c57a23 */ /* 0x000fe20000010806 */
[----:B--2---:R-:W-:Y:S01]  /*9ff0*/  F2FP.PACK_AB R74, R227, R248 ;  /* 0x000000f8e34a723e */ /* 0x004fe200000000ff */
[----:B------:R-:W-:Y:S02]  /*a000*/  @P5 IMAD.MOV.U32 R7, RZ, RZ, 0x5 ;  /* 0x00000005ff075424 */ /* 0x000fe400078e00ff */
[--C-:B------:R-:W-:Y:S03]  /*a010*/  FFMA.FTZ R109, R109, c[0x0][0x2d0], -R84.reuse ;  /* 0x0000b4006d6d7a23 */ /* 0x100fe60000010854 */
[C---:B------:R-:W-:Y:S01]  /*a020*/  @P5 SHF.L.U64.HI R7, R8.reuse, R7, c[0x0][0x1e4] ;  /* 0x0000790008075619 */ /* 0x040fe20000010207 */
[----:B------:R-:W-:Y:S02]  /*a030*/  @P5 IMAD.SHL.U32 R8, R8, 0x20, RZ ;  /* 0x0000002008085824 */ /* 0x000fe400078e00ff */
[----:B---3--:R-:W-:Y:S03]  /*a040*/  FFMA.FTZ R9, R191, c[0x0][0x2d0], -R85 ;  /* 0x0000b400bf097a23 */ /* 0x008fe60000010855 */
[----:B------:R-:W-:Y:S01]  /*a050*/  @P5 IADD3 R4, P0, R4, R8, RZ ;  /* 0x0000000804045210 */ /* 0x000fe20007f1e0ff */
[----:B------:R2:W3:Y:S04]  /*a060*/  MUFU.EX2 R219, R9 ;  /* 0x0000000900db7308 */ /* 0x0004e80000000800 */
[----:B------:R-:W-:Y:S05]  /*a070*/  @P5 IMAD.X R5, R7, 0x1, R5, P0 ;  /* 0x0000000107055824 */ /* 0x000fea00000e0605 */
[----:B------:R4:W-:Y:S01]  /*a080*/  @P5 LDGSTS.E.BYPASS.LTC128B.128 [R246+0x4100], [R4.64], !P6 ;  /* 0x0410000004f65fae */ /* 0x0009e2000f101d48 */
[----:B-1----:R-:W-:Y:S02]  /*a090*/  FFMA.FTZ R0, R198, c[0x0][0x2d0], -R84 ;  /* 0x0000b400c6007a23 */ /* 0x002fe40000010854 */
[----:B------:R-:W-:Y:S02]  /*a0a0*/  FFMA.FTZ R198, R53, c[0x0][0x2d0], -R6 ;  /* 0x0000b40035c67a23 */ /* 0x000fe40000010806 */
[----:B------:R1:W1:Y:S01]  /*a0b0*/  MUFU.EX2 R191, R0 ;  /* 0x0000000000bf7308 */ /* 0x0002620000000800 */
[----:B--2---:R-:W-:Y:S01]  /*a0c0*/  FFMA.FTZ R9, R18, c[0x0][0x2d0], -R85 ;  /* 0x0000b40012097a23 */ /* 0x004fe20000010855 */
[----:B---3--:R-:W-:Y:S08]  /*a0d0*/  F2FP.PACK_AB R73, R219, R102 ;  /* 0x00000066db49723e */ /* 0x008ff000000000ff */
[----:B------:R-:W2:Y:S01]  /*a0e0*/  MUFU.EX2 R223, R9 ;  /* 0x0000000900df7308 */ /* 0x000ea20000000800 */
[----:B----4-:R-:W-:Y:S01]  /*a0f0*/  @P5 IADD3 R4, P0, R4, R8, RZ ;  /* 0x0000000804045210 */ /* 0x010fe20007f1e0ff */
[----:B-1----:R-:W-:Y:S01]  /*a100*/  FFMA.FTZ R0, R196, c[0x0][0x2d0], -R84 ;  /* 0x0000b400c4007a23 */ /* 0x002fe20000010854 */
[----:B------:R-:W-:Y:S01]  /*a110*/  F2FP.PACK_AB R64, R191, R138 ;  /* 0x0000008abf40723e */ /* 0x000fe200000000ff */
[----:B------:R-:W-:Y:S01]  /*a120*/  FFMA.FTZ R196, R65, c[0x0][0x2d0], -R6 ;  /* 0x0000b40041c47a23 */ /* 0x000fe20000010806 */
[----:B------:R-:W-:Y:S05]  /*a130*/  @P5 IADD3.X R5, R5, R7, RZ, P0, !PT ;  /* 0x0000000705055210 */ /* 0x000fea00007fe4ff */
[----:B------:R1:W-:Y:S01]  /*a140*/  MUFU.EX2 R218, R0 ;  /* 0x0000000000da7308 */ /* 0x0003e20000000800 */
[----:B------:R3:W-:Y:S01]  /*a150*/  @P5 LDGSTS.E.BYPASS.LTC128B.128 [R246+0x4900], [R4.64], !P6 ;  /* 0x0490000004f65fae */ /* 0x0007e2000f101d48 */
[----:B--2---:R-:W-:Y:S01]  /*a160*/  F2FP.PACK_AB R75, R224, R223 ;  /* 0x000000dfe04b723e */ /* 0x004fe200000000ff */
[----:B-1----:R-:W-:Y:S02]  /*a170*/  FFMA.FTZ R0, R199, c[0x0][0x2d0], -R84 ;  /* 0x0000b400c7007a23 */ /* 0x002fe40000010854 */
[----:B------:R-:W-:Y:S05]  /*a180*/  FFMA.FTZ R199, R52, c[0x0][0x2d0], -R6 ;  /* 0x0000b40034c77a23 */ /* 0x000fea0000010806 */
[----:B------:R1:W2:Y:S01]  /*a190*/  MUFU.EX2 R221, R0 ;  /* 0x0000000000dd7308 */ /* 0x0002a20000000800 */
[----:B---3--:R-:W-:Y:S05]  /*a1a0*/  @P5 IADD3 R4, P0, R4, R8, RZ ;  /* 0x0000000804045210 */ /* 0x008fea0007f1e0ff */
[--C-:B------:R-:W-:Y:S05]  /*a1b0*/  @P5 IMAD.X R5, R5, 0x1, R7.reuse, P0 ;  /* 0x0000000105055824 */ /* 0x100fea00000e0607 */
[----:B------:R3:W-:Y:S01]  /*a1c0*/  @P5 LDGSTS.E.BYPASS.LTC128B.128 [R246+0x5100], [R4.64], !P6 ;  /* 0x0510000004f65fae */ /* 0x0007e2000f101d48 */
[----:B-1----:R-:W-:Y:S02]  /*a1d0*/  FSEL R0, R137, RZ, P3 ;  /* 0x000000ff89007208 */ /* 0x002fe40001800000 */
[----:B--2---:R-:W-:Y:S02]  /*a1e0*/  F2FP.PACK_AB R66, R221, R218 ;  /* 0x000000dadd42723e */ /* 0x004fe400000000ff */
[-C--:B---3--:R-:W-:Y:S05]  /*a1f0*/  @P5 IADD3 R4, P0, R4, R8.reuse, RZ ;  /* 0x0000000804045210 */ /* 0x088fea0007f1e0ff */
[--C-:B------:R-:W-:Y:S05]  /*a200*/  @P5 IMAD.X R5, R5, 0x1, R7.reuse, P0 ;  /* 0x0000000105055824 */ /* 0x100fea00000e0607 */
[----:B------:R1:W-:Y:S02]  /*a210*/  @P5 LDGSTS.E.BYPASS.LTC128B.128 [R246+0x5900], [R4.64], !P6 ;  /* 0x0590000004f65fae */ /* 0x0003e4000f101d48 */
[-C--:B-1----:R-:W-:Y:S04]  /*a220*/  @P5 IADD3 R4, P0, R4, R8.reuse, RZ ;  /* 0x0000000804045210 */ /* 0x082fe80007f1e0ff */
[----:B------:R-:W-:Y:S01]  /*a230*/  @P5 IADD3 R8, P3, R4, R8, RZ ;  /* 0x0000000804085210 */ /* 0x000fe20007f7e0ff */
[--C-:B------:R-:W-:Y:S01]  /*a240*/  @P5 IMAD.X R5, R5, 0x1, R7.reuse, P0 ;  /* 0x0000000105055824 */ /* 0x100fe200000e0607 */
[----:B------:R-:W-:Y:S03]  /*a250*/  FSETP.NEU.FTZ.AND P0, PT, R70, -INF , PT ;  /* 0xff8000004600780b */ /* 0x000fe60003f1d000 */
[----:B------:R-:W-:Y:S01]  /*a260*/  @P5 IMAD.X R9, R5, 0x1, R7, P3 ;  /* 0x0000000105095824 */ /* 0x000fe200018e0607 */
[----:B------:R-:W-:Y:S01]  /*a270*/  FSEL R88, R88, RZ, P0 ;  /* 0x000000ff58587208 */ /* 0x000fe20000000000 */
[----:B------:R1:W-:Y:S04]  /*a280*/  @P5 LDGSTS.E.BYPASS.LTC128B.128 [R246+0x6100], [R4.64], !P6 ;  /* 0x0610000004f65fae */ /* 0x0003e8000f101d48 */
[--C-:B------:R-:W-:Y:S02]  /*a290*/  FFMA.FTZ R2, R200, c[0x0][0x2d0], -R88.reuse ;  /* 0x0000b400c8027a23 */ /* 0x100fe40000010858 */
[--C-:B------:R-:W-:Y:S02]  /*a2a0*/  FFMA.FTZ R7, R201, c[0x0][0x2d0], -R88.reuse ;  /* 0x0000b400c9077a23 */ /* 0x100fe40000010858 */
[----:B------:R2:W-:Y:S01]  /*a2b0*/  MUFU.EX2 R188, R2 ;  /* 0x0000000200bc7308 */ /* 0x0005e20000000800 */
[----:B------:R3:W-:Y:S01]  /*a2c0*/  @P5 LDGSTS.E.BYPASS.LTC128B.128 [R246+0x6900], [R8.64], !P6 ;  /* 0x0690000008f65fae */ /* 0x0007e2000f101d48 */
[--C-:B------:R-:W-:Y:S02]  /*a2d0*/  FFMA.FTZ R250, R250, c[0x0][0x2d0], -R88.reuse ;  /* 0x0000b400fafa7a23 */ /* 0x100fe40000010858 */
[--C-:B------:R-:W-:Y:S02]  /*a2e0*/  FFMA.FTZ R249, R249, c[0x0][0x2d0], -R88.reuse ;  /* 0x0000b400f9f97a23 */ /* 0x100fe40000010858 */
[----:B------:R-:W-:Y:S02]  /*a2f0*/  FFMA.FTZ R226, R226, c[0x0][0x2d0], -R88 ;  /* 0x0000b400e2e27a23 */ /* 0x000fe40000010858 */
[----:B------:R-:W-:Y:S01]  /*a300*/  FFMA.FTZ R200, R81, c[0x0][0x2d0], -R6 ;  /* 0x0000b40051c87a23 */ /* 0x000fe20000010806 */
[----:B------:R-:W4:Y:S01]  /*a310*/  LDSM.16.MT88.4 R20, [R229] ;  /* 0x00000000e514783b */ /* 0x000f220000004200 */
[----:B------:R-:W3:Y:S01]  /*a320*/  MUFU.EX2 R190, R7 ;  /* 0x0000000700be7308 */ /* 0x000ee20000000800 */
[----:B------:R-:W-:Y:S06]  /*a330*/  IMAD.MOV.U32 R201, RZ, RZ, R62 ;  /* 0x000000ffffc97224 */ /* 0x000fec00078e003e */
[----:B------:R-:W-:Y:S01]  /*a340*/  LDSM.16.MT88.4 R52, [R230] ;  /* 0x00000000e634783b */ /* 0x000fe20000004200 */
[----:B-1----:R-:W-:Y:S01]  /*a350*/  FADD.FTZ R5, -R0, R3 ;  /* 0x0000000300057221 */ /* 0x002fe20000010100 */
[----:B------:R-:W-:Y:S02]  /*a360*/  FSEL R3, R136, RZ, P2 ;  /* 0x000000ff88037208 */ /* 0x000fe40001000000 */
[----:B------:R-:W-:Y:S02]  /*a370*/  FSEL R0, R70, RZ, P0 ;  /* 0x000000ff46007208 */ /* 0x000fe40000000000 */
[----:B--2---:R-:W-:Y:S01]  /*a380*/  FSEL R2, R135, RZ, P1 ;  /* 0x000000ff87027208 */ /* 0x004fe20000800000 */
[----:B------:R-:W-:Y:S01]  /*a390*/  FADD.FTZ R4, -R3, R132 ;  /* 0x0000008403047221 */ /* 0x000fe20000010100 */
[----:B------:R-:W-:Y:S01]  /*a3a0*/  MOV R132, R59 ;  /* 0x0000003b00847202 */ /* 0x000fe20000000f00 */
[----:B------:R-:W0:Y:S02]  /*a3b0*/  LDGDEPBAR ;  /* 0x00000000000079af */ /* 0x000e240000000000 */
[----:B------:R-:W-:Y:S02]  /*a3c0*/  FADD.FTZ R3, -R2, R133 ;  /* 0x0000008502037221 */ /* 0x000fe40000010100 */
[----:B------:R-:W-:Y:S02]  /*a3d0*/  FADD.FTZ R2, -R0, R134 ;  /* 0x0000008600027221 */ /* 0x000fe40000010100 */
[----:B------:R-:W-:Y:S01]  /*a3e0*/  FMUL.FTZ R0, R5, c[0x0][0x2d0] ;  /* 0x0000b40005007a20 */ /* 0x000fe20000410000 */
[----:B---3--:R-:W-:Y:S03]  /*a3f0*/  F2FP.PACK_AB R65, R190, R188 ;  /* 0x000000bcbe41723e */ /* 0x008fe600000000ff */
[----:B------:R1:W2:Y:S02]  /*a400*/  MUFU.EX2 R69, R0 ;  /* 0x0000000000457308 */ /* 0x0002a40000000800 */
[----:B-1----:R-:W-:Y:S02]  /*a410*/  FMUL.FTZ R0, R4, c[0x0][0x2d0] ;  /* 0x0000b40004007a20 */ /* 0x002fe40000410000 */
[C---:B--2---:R-:W-:Y:S06]  /*a420*/  FMUL.FTZ R5, R69.reuse, R145 ;  /* 0x0000009145057220 */ /* 0x044fec0000410000 */
[----:B------:R1:W2:Y:S01]  /*a430*/  MUFU.EX2 R68, R0 ;  /* 0x0000000000447308 */ /* 0x0002a20000000800 */
[C---:B------:R-:W-:Y:S02]  /*a440*/  FMUL.FTZ R4, R69.reuse, R144 ;  /* 0x0000009045047220 */ /* 0x040fe40000410000 */
[C---:B------:R-:W-:Y:S01]  /*a450*/  FMUL.FTZ R16, R69.reuse, R152 ;  /* 0x0000009845107220 */ /* 0x040fe20000410000 */
[----:B------:R-:W-:Y:S01]  /*a460*/  MOV R152, R17 ;  /* 0x0000001100987202 */ /* 0x000fe20000000f00 */
[C---:B------:R-:W-:Y:S02]  /*a470*/  FMUL.FTZ R17, R69.reuse, R153 ;  /* 0x0000009945117220 */ /* 0x040fe40000410000 */
[----:B------:R-:W-:Y:S02]  /*a480*/  IMAD.MOV.U32 R144, RZ, RZ, R34 ;  /* 0x000000ffff907224 */ /* 0x000fe400078e0022 */
[C---:B------:R-:W-:Y:S02]  /*a490*/  FMUL.FTZ R32, R69.reuse, R168 ;  /* 0x000000a845207220 */ /* 0x040fe40000410000 */
[C---:B------:R-:W-:Y:S02]  /*a4a0*/  FMUL.FTZ R33, R69.reuse, R169 ;  /* 0x000000a945217220 */ /* 0x040fe40000410000 */
[----:B------:R-:W-:Y:S02]  /*a4b0*/  IMAD.MOV.U32 R153, RZ, RZ, R42 ;  /* 0x000000ffff997224 */ /* 0x000fe400078e002a */
[C---:B------:R-:W-:Y:S02]  /*a4c0*/  FMUL.FTZ R48, R69.reuse, R184 ;  /* 0x000000b845307220 */ /* 0x040fe40000410000 */
[----:B------:R-:W-:Y:S02]  /*a4d0*/  FMUL.FTZ R49, R69, R185 ;  /* 0x000000b945317220 */ /* 0x000fe40000410000 */
[----:B------:R-:W-:Y:S02]  /*a4e0*/  IMAD.MOV.U32 R145, RZ, RZ, R78 ;  /* 0x000000ffff917224 */ /* 0x000fe400078e004e */
[----:B-1----:R-:W-:Y:S02]  /*a4f0*/  FMUL.FTZ R0, R3, c[0x0][0x2d0] ;  /* 0x0000b40003007a20 */ /* 0x002fe40000410000 */
[C---:B--2---:R-:W-:Y:S02]  /*a500*/  FMUL.FTZ R6, R68.reuse, R146 ;  /* 0x0000009244067220 */ /* 0x044fe40000410000 */
[----:B------:R1:W2:Y:S01]  /*a510*/  MUFU.EX2 R3, R0 ;  /* 0x0000000000037308 */ /* 0x0002a20000000800 */
[C---:B------:R-:W-:Y:S02]  /*a520*/  FMUL.FTZ R7, R68.reuse, R147 ;  /* 0x0000009344077220 */ /* 0x040fe40000410000 */
[----:B------:R-:W-:Y:S02]  /*a530*/  IMAD.MOV.U32 R147, RZ, RZ, R26 ;  /* 0x000000ffff937224 */ /* 0x000fe400078e001a */
[C---:B------:R-:W-:Y:S02]  /*a540*/  FMUL.FTZ R18, R68.reuse, R154 ;  /* 0x0000009a44127220 */ /* 0x040fe40000410000 */
[C---:B------:R-:W-:Y:S01]  /*a550*/  FMUL.FTZ R19, R68.reuse, R155 ;  /* 0x0000009b44137220 */ /* 0x040fe20000410000 */
[-C--:B----4-:R-:W-:Y:S05]  /*a560*/  HMMA.16816.F32 R4, R72, R20.reuse, R4 ;  /* 0x000000144804723c */ /* 0x090fea0000001804 */
[----:B------:R-:W-:Y:S02]  /*a570*/  IMAD.MOV.U32 R155, RZ, RZ, R25 ;  /* 0x000000ffff9b7224 */ /* 0x000fe400078e0019 */
[----:B------:R-:W-:Y:S02]  /*a580*/  IMAD.MOV.U32 R154, RZ, RZ, R28 ;  /* 0x000000ffff9a7224 */ /* 0x000fe400078e001c */
[C---:B------:R-:W-:Y:S03]  /*a590*/  FMUL.FTZ R34, R68.reuse, R170 ;  /* 0x000000aa44227220 */ /* 0x040fe60000410000 */
[----:B------:R-:W-:Y:S02]  /*a5a0*/  FMUL.FTZ R35, R68, R171 ;  /* 0x000000ab44237220 */ /* 0x000fe40000410000 */
[----:B------:R-:W-:Y:S02]  /*a5b0*/  IMAD.MOV.U32 R146, RZ, RZ, R77 ;  /* 0x000000ffff927224 */ /* 0x000fe400078e004d */
[----:B-1----:R-:W-:Y:S02]  /*a5c0*/  FMUL.FTZ R0, R2, c[0x0][0x2d0] ;  /* 0x0000b40002007a20 */ /* 0x002fe40000410000 */
[----:B------:R-:W-:Y:S02]  /*a5d0*/  FFMA.FTZ R2, R204, c[0x0][0x2d0], -R88 ;  /* 0x0000b400cc027a23 */ /* 0x000fe40000010858 */
[C---:B--2---:R-:W-:Y:S01]  /*a5e0*/  FMUL.FTZ R13, R3.reuse, R149 ;  /* 0x00000095030d7220 */ /* 0x044fe20000410000 */
[----:B------:R-:W-:Y:S01]  /*a5f0*/  MOV R149, R27 ;  /* 0x0000001b00957202 */ /* 0x000fe20000000f00 */
[----:B------:R1:W-:Y:S01]  /*a600*/  MUFU.EX2 R133, R2 ;  /* 0x0000000200857308 */ /* 0x0003e20000000800 */
[C---:B------:R-:W-:Y:S02]  /*a610*/  FMUL.FTZ R8, R3.reuse, R140 ;  /* 0x0000008c03087220 */ /* 0x040fe40000410000 */
[C---:B------:R-:W-:Y:S02]  /*a620*/  FMUL.FTZ R9, R3.reuse, R141 ;  /* 0x0000008d03097220 */ /* 0x040fe40000410000 */
[C---:B------:R-:W-:Y:S02]  /*a630*/  FMUL.FTZ R12, R3.reuse, R148 ;  /* 0x00000094030c7220 */ /* 0x040fe40000410000 */
[C---:B------:R-:W-:Y:S02]  /*a640*/  FMUL.FTZ R25, R3.reuse, R161 ;  /* 0x000000a103197220 */ /* 0x040fe40000410000 */
[C---:B------:R-:W-:Y:S01]  /*a650*/  FMUL.FTZ R28, R3.reuse, R164 ;  /* 0x000000a4031c7220 */ /* 0x040fe20000410000 */
[----:B------:R-:W2:Y:S01]  /*a660*/  MUFU.EX2 R0, R0 ;  /* 0x0000000000007308 */ /* 0x000ea20000000800 */
[----:B------:R-:W-:Y:S02]  /*a670*/  IMAD.MOV.U32 R141, RZ, RZ, R67 ;  /* 0x000000ffff8d7224 */ /* 0x000fe400078e0043 */
[C---:B------:R-:W-:Y:S02]  /*a680*/  FMUL.FTZ R29, R3.reuse, R165 ;  /* 0x000000a5031d7220 */ /* 0x040fe40000410000 */
[----:B------:R-:W-:Y:S02]  /*a690*/  IMAD.MOV.U32 R140, RZ, RZ, R31 ;  /* 0x000000ffff8c7224 */ /* 0x000fe400078e001f */
[----:B------:R-:W-:Y:S02]  /*a6a0*/  IMAD.MOV.U32 R161, RZ, RZ, R50 ;  /* 0x000000ffffa17224 */ /* 0x000fe400078e0032 */
[----:B------:R-:W-:Y:S01]  /*a6b0*/  FMUL.FTZ R50, R68, R186 ;  /* 0x000000ba44327220 */ /* 0x000fe20000410000 */
[----:B------:R-:W-:Y:S01]  /*a6c0*/  MUFU.EX2 R148, R90 ;  /* 0x0000005a00947308 */ /* 0x000fe20000000800 */
[----:B------:R-:W-:Y:S02]  /*a6d0*/  IMAD.MOV.U32 R204, RZ, RZ, R76 ;  /* 0x000000ffffcc7224 */ /* 0x000fe400078e004c */
[----:B------:R-:W-:Y:S02]  /*a6e0*/  FMUL.FTZ R56, R3, R120 ;  /* 0x0000007803387220 */ /* 0x000fe40000410000 */
[----:B-1----:R-:W-:Y:S02]  /*a6f0*/  FFMA.FTZ R2, R203, c[0x0][0x2d0], -R88 ;  /* 0x0000b400cb027a23 */ /* 0x002fe40000010858 */
[C---:B------:R-:W-:Y:S02]  /*a700*/  FMUL.FTZ R57, R3.reuse, R121 ;  /* 0x0000007903397220 */ /* 0x040fe40000410000 */
[C---:B------:R-:W-:Y:S01]  /*a710*/  FMUL.FTZ R60, R3.reuse, R124 ;  /* 0x0000007c033c7220 */ /* 0x040fe20000410000 */
[----:B------:R-:W1:Y:S01]  /*a720*/  MUFU.EX2 R189, R2 ;  /* 0x0000000200bd7308 */ /* 0x000e620000000800 */
[----:B------:R-:W-:Y:S02]  /*a730*/  IMAD.MOV.U32 R203, RZ, RZ, R24 ;  /* 0x000000ffffcb7224 */ /* 0x000fe400078e0018 */
[----:B------:R-:W-:Y:S02]  /*a740*/  FMUL.FTZ R24, R3, R160 ;  /* 0x000000a003187220 */ /* 0x000fe40000410000 */
[C---:B--2---:R-:W-:Y:S02]  /*a750*/  FMUL.FTZ R26, R0.reuse, R162 ;  /* 0x000000a2001a7220 */ /* 0x044fe40000410000 */
[----:B------:R-:W-:Y:S02]  /*a760*/  IMAD.MOV.U32 R162, RZ, RZ, R39 ;  /* 0x000000ffffa27224 */ /* 0x000fe400078e0027 */
[C---:B------:R-:W-:Y:S02]  /*a770*/  FMUL.FTZ R27, R0.reuse, R163 ;  /* 0x000000a3001b7220 */ /* 0x040fe40000410000 */
[----:B------:R-:W-:Y:S02]  /*a780*/  IMAD.MOV.U32 R163, RZ, RZ, R38 ;  /* 0x000000ffffa37224 */ /* 0x000fe400078e0026 */
[----:B------:R-:W2:Y:S01]  /*a790*/  LDSM.16.MT88.4 R36, [R233] ;  /* 0x00000000e924783b */ /* 0x000ea20000004200 */
[C---:B------:R-:W-:Y:S02]  /*a7a0*/  FMUL.FTZ R10, R0.reuse, R142 ;  /* 0x0000008e000a7220 */ /* 0x040fe40000410000 */
[C---:B------:R-:W-:Y:S02]  /*a7b0*/  FMUL.FTZ R11, R0.reuse, R143 ;  /* 0x0000008f000b7220 */ /* 0x040fe40000410000 */
[C---:B------:R-:W-:Y:S02]  /*a7c0*/  FMUL.FTZ R14, R0.reuse, R150 ;  /* 0x00000096000e7220 */ /* 0x040fe40000410000 */
[C---:B------:R-:W-:Y:S02]  /*a7d0*/  FMUL.FTZ R15, R0.reuse, R151 ;  /* 0x00000097000f7220 */ /* 0x040fe40000410000 */
[----:B------:R-:W-:Y:S01]  /*a7e0*/  MUFU.EX2 R151, R89 ;  /* 0x0000005900977308 */ /* 0x000fe20000000800 */
[C---:B------:R-:W-:Y:S01]  /*a7f0*/  FMUL.FTZ R30, R0.reuse, R166 ;  /* 0x000000a6001e7220 */ /* 0x040fe20000410000 */
[----:B-1----:R-:W-:Y:S01]  /*a800*/  F2FP.PACK_AB R67, R189, R133 ;  /* 0x00000085bd43723e */ /* 0x002fe200000000ff */
[----:B------:R-:W-:Y:S02]  /*a810*/  FMUL.FTZ R31, R0, R167 ;  /* 0x000000a7001f7220 */ /* 0x000fe40000410000 */
[----:B------:R-:W-:Y:S02]  /*a820*/  FFMA.FTZ R2, R208, c[0x0][0x2d0], -R85 ;  /* 0x0000b400d0027a23 */ /* 0x000fe40000010855 */
[----:B------:R-:W-:Y:S02]  /*a830*/  IMAD.MOV.U32 R150, RZ, RZ, R79 ;  /* 0x000000ffff967224 */ /* 0x000fe400078e004f */
[C---:B------:R-:W-:Y:S01]  /*a840*/  HMMA.16816.F32 R8, R64.reuse, R20, R8 ;  /* 0x000000144008723c */ /* 0x040fe20000001808 */
[----:B------:R1:W-:Y:S01]  /*a850*/  MUFU.EX2 R111, R2 ;  /* 0x00000002006f7308 */ /* 0x0003e20000000800 */
[----:B------:R-:W3:Y:S02]  /*a860*/  LDSM.16.MT88.4 R76, [R232] ;  /* 0x00000000e84c783b */ /* 0x000ee40000004200 */
[C---:B------:R-:W-:Y:S02]  /*a870*/  FMUL.FTZ R42, R0.reuse, R178 ;  /* 0x000000b2002a7220 */ /* 0x040fe40000410000 */
[----:B------:R-:W-:Y:S02]  /*a880*/  IMAD.MOV.U32 R142, RZ, RZ, R43 ;  /* 0x000000ffff8e7224 */ /* 0x000fe400078e002b */
[-C--:B------:R-:W-:Y:S04]  /*a890*/  HMMA.16816.F32 R12, R64, R22.reuse, R12 ;  /* 0x00000016400c723c */ /* 0x080fe8000000180c */
[C---:B------:R-:W-:Y:S02]  /*a8a0*/  FMUL.FTZ R20, R69.reuse, R156 ;  /* 0x0000009c45147220 */ /* 0x040fe40000410000 */
[----:B------:R-:W-:Y:S02]  /*a8b0*/  FMUL.FTZ R21, R69, R157 ;  /* 0x0000009d45157220 */ /* 0x000fe40000410000 */
[C---:B------:R-:W-:Y:S04]  /*a8c0*/  HMMA.16816.F32 R16, R72.reuse, R22, R16 ;  /* 0x000000164810723c */ /* 0x040fe80000001810 */
[C---:B------:R-:W-:Y:S02]  /*a8d0*/  FMUL.FTZ R43, R0.reuse, R179 ;  /* 0x000000b3002b7220 */ /* 0x040fe40000410000 */
[----:B------:R-:W-:Y:S02]  /*a8e0*/  FMUL.FTZ R58, R0, R122 ;  /* 0x0000007a003a7220 */ /* 0x000fe40000410000 */
[C---:B------:R-:W-:Y:S04]  /*a8f0*/  FMUL.FTZ R22, R68.reuse, R158 ;  /* 0x0000009e44167220 */ /* 0x040fe80000410000 */
[----:B------:R-:W-:Y:S01]  /*a900*/  FMUL.FTZ R23, R68, R159 ;  /* 0x0000009f44177220 */ /* 0x000fe20000410000 */
[----:B------:R-:W-:Y:S01]  /*a910*/  MOV R159, R40 ;  /* 0x00000028009f7202 */ /* 0x000fe20000000f00 */
[C---:B------:R-:W-:Y:S02]  /*a920*/  FMUL.FTZ R40, R3.reuse, R176 ;  /* 0x000000b003287220 */ /* 0x040fe40000410000 */
[----:B------:R-:W-:Y:S02]  /*a930*/  IMAD.MOV.U32 R158, RZ, RZ, R41 ;  /* 0x000000ffff9e7224 */ /* 0x000fe400078e0029 */
[----:B------:R-:W-:Y:S01]  /*a940*/  FMUL.FTZ R41, R3, R177 ;  /* 0x000000b103297220 */ /* 0x000fe20000410000 */
[-C--:B--2---:R-:W-:Y:S03]  /*a950*/  HMMA.16816.F32 R20, R72, R36.reuse, R20 ;  /* 0x000000244814723c */ /* 0x084fe60000001814 */
[----:B-1----:R-:W-:Y:S02]  /*a960*/  FFMA.FTZ R2, R209, c[0x0][0x2d0], -R85 ;  /* 0x0000b400d1027a23 */ /* 0x002fe40000010855 */
[----:B------:R-:W-:Y:S02]  /*a970*/  IMAD.MOV.U32 R156, RZ, RZ, R45 ;  /* 0x000000ffff9c7224 */ /* 0x000fe400078e002d */
[C---:B------:R-:W-:Y:S01]  /*a980*/  FMUL.FTZ R45, R3.reuse, R181 ;  /* 0x000000b5032d7220 */ /* 0x040fe20000410000 */
[C---:B------:R-:W-:Y:S04]  /*a990*/  HMMA.16816.F32 R24, R64.reuse, R36, R24 ;  /* 0x000000244018723c */ /* 0x040fe80000001818 */
[----:B------:R-:W-:Y:S02]  /*a9a0*/  IMAD.MOV.U32 R157, RZ, RZ, R44 ;  /* 0x000000ffff9d7224 */ /* 0x000fe400078e002c */
[----:B------:R-:W-:Y:S02]  /*a9b0*/  FMUL.FTZ R44, R3, R180 ;  /* 0x000000b4032c7220 */ /* 0x000fe40000410000 */
[-C--:B------:R-:W-:Y:S04]  /*a9c0*/  HMMA.16816.F32 R28, R64, R38.reuse, R28 ;  /* 0x00000026401c723c */ /* 0x080fe8000000181c */
[C---:B------:R-:W-:Y:S02]  /*a9d0*/  FMUL.FTZ R36, R69.reuse, R172 ;  /* 0x000000ac45247220 */ /* 0x040fe40000410000 */
[----:B------:R-:W-:Y:S02]  /*a9e0*/  FMUL.FTZ R37, R69, R173 ;  /* 0x000000ad45257220 */ /* 0x000fe40000410000 */
[C---:B------:R-:W-:Y:S04]  /*a9f0*/  HMMA.16816.F32 R32, R72.reuse, R38, R32 ;  /* 0x000000264820723c */ /* 0x040fe80000001820 */
[C---:B------:R-:W-:Y:S02]  /*aa00*/  FMUL.FTZ R46, R0.reuse, R182 ;  /* 0x000000b6002e7220 */ /* 0x040fe40000410000 */
[----:B------:R-:W-:Y:S02]  /*aa10*/  FMUL.FTZ R47, R0, R183 ;  /* 0x000000b7002f7220 */ /* 0x000fe40000410000 */
[C---:B------:R-:W-:Y:S04]  /*aa20*/  FMUL.FTZ R38, R68.reuse, R174 ;  /* 0x000000ae44267220 */ /* 0x040fe80000410000 */
[C---:B------:R-:W-:Y:S02]  /*aa30*/  FMUL.FTZ R39, R68.reuse, R175 ;  /* 0x000000af44277220 */ /* 0x040fe40000410000 */
[----:B------:R-:W-:Y:S02]  /*aa40*/  IMAD.MOV.U32 R160, RZ, RZ, R51 ;  /* 0x000000ffffa07224 */ /* 0x000fe400078e0033 */
[----:B------:R-:W-:Y:S02]  /*aa50*/  FMUL.FTZ R51, R68, R187 ;  /* 0x000000bb44337220 */ /* 0x000fe40000410000 */
[C---:B------:R-:W-:Y:S01]  /*aa60*/  FMUL.FTZ R59, R0.reuse, R123 ;  /* 0x0000007b003b7220 */ /* 0x040fe20000410000 */
[-C--:B------:R-:W-:Y:S03]  /*aa70*/  HMMA.16816.F32 R36, R72, R52.reuse, R36 ;  /* 0x000000344824723c */ /* 0x080fe60000001824 */
[----:B------:R-:W-:Y:S02]  /*aa80*/  FMUL.FTZ R61, R3, R125 ;  /* 0x0000007d033d7220 */ /* 0x000fe40000410000 */
[----:B------:R-:W-:Y:S01]  /*aa90*/  MUFU.EX2 R125, R98 ;  /* 0x00000062007d7308 */ /* 0x000fe20000000800 */
[C---:B------:R-:W-:Y:S02]  /*aaa0*/  FMUL.FTZ R62, R0.reuse, R126 ;  /* 0x0000007e003e7220 */ /* 0x040fe40000410000 */
[C---:B------:R-:W-:Y:S04]  /*aab0*/  HMMA.16816.F32 R40, R64.reuse, R52, R40 ;  /* 0x000000344028723c */ /* 0x040fe80000001828 */
[----:B------:R-:W-:Y:S02]  /*aac0*/  FMUL.FTZ R63, R0, R127 ;  /* 0x0000007f003f7220 */ /* 0x000fe40000410000 */
[----:B------:R-:W-:Y:S01]  /*aad0*/  FFMA.FTZ R89, R243, c[0x0][0x2d0], -R85 ;  /* 0x0000b400f3597a23 */ /* 0x000fe20000010855 */
[----:B------:R-:W1:Y:S01]  /*aae0*/  MUFU.EX2 R126, R83 ;  /* 0x00000053007e7308 */ /* 0x000e620000000800 */
[C---:B------:R-:W-:Y:S01]  /*aaf0*/  FMUL.FTZ R52, R69.reuse, R116 ;  /* 0x0000007445347220 */ /* 0x040fe20000410000 */
[-C--:B------:R-:W-:Y:S03]  /*ab00*/  HMMA.16816.F32 R44, R64, R54.reuse, R44 ;  /* 0x00000036402c723c */ /* 0x080fe6000000182c */
[C---:B------:R-:W-:Y:S02]  /*ab10*/  FMUL.FTZ R53, R69.reuse, R117 ;  /* 0x0000007545357220 */ /* 0x040fe40000410000 */
[----:B------:R-:W-:Y:S03]  /*ab20*/  IMAD.MOV.U32 R177, RZ, RZ, R201 ;  /* 0x000000ffffb17224 */ /* 0x000fe600078e00c9 */
[----:B------:R2:W4:Y:S01]  /*ab30*/  MUFU.EX2 R116, R2 ;  /* 0x0000000200747308 */ /* 0x0005220000000800 */
[C---:B------:R-:W-:Y:S07]  /*ab40*/  HMMA.16816.F32 R48, R72.reuse, R54, R48 ;  /* 0x000000364830723c */ /* 0x040fee0000001830 */
[C---:B------:R-:W-:Y:S02]  /*ab50*/  FMUL.FTZ R55, R68.reuse, R119 ;  /* 0x0000007744377220 */ /* 0x040fe40000410000 */
[----:B------:R-:W-:Y:S07]  /*ab60*/  FMUL.FTZ R54, R68, R118 ;  /* 0x0000007644367220 */ /* 0x000fee0000410000 */
[-C--:B---3--:R-:W-:Y:S03]  /*ab70*/  HMMA.16816.F32 R52, R72, R76.reuse, R52 ;  /* 0x0000004c4834723c */ /* 0x088fe60000001834 */
[--C-:B--2---:R-:W-:Y:S05]  /*ab80*/  FFMA.FTZ R2, R206, c[0x0][0x2d0], -R85.reuse ;  /* 0x0000b400ce027a23 */ /* 0x104fea0000010855 */
[C---:B------:R-:W-:Y:S01]  /*ab90*/  HMMA.16816.F32 R56, R64.reuse, R76, R56 ;  /* 0x0000004c4038723c */ /* 0x040fe20000001838 */
[----:B------:R-:W-:Y:S07]  /*aba0*/  MUFU.EX2 R206, R99 ;  /* 0x0000006300ce7308 */ /* 0x000fee0000000800 */
[-C--:B------:R-:W-:Y:S03]  /*abb0*/  HMMA.16816.F32 R60, R64, R78.reuse, R60 ;  /* 0x0000004e403c723c */ /* 0x080fe6000000183c */
[----:B------:R2:W-:Y:S04]  /*abc0*/  MUFU.EX2 R122, R2 ;  /* 0x00000002007a7308 */ /* 0x0005e80000000800 */
[C---:B------:R-:W-:Y:S02]  /*abd0*/  FMUL.FTZ R67, R68.reuse, R131 ;  /* 0x0000008344437220 */ /* 0x040fe40000410000 */
[C---:B------:R-:W-:Y:S03]  /*abe0*/  FMUL.FTZ R64, R69.reuse, R128 ;  /* 0x0000008045407220 */ /* 0x040fe60000410000 */
[----:B------:R-:W-:Y:S01]  /*abf0*/  FMUL.FTZ R65, R69, R129 ;  /* 0x0000008145417220 */ /* 0x000fe20000410000 */
[----:B------:R-:W-:Y:S01]  /*ac00*/  MUFU.EX2 R128, R91 ;  /* 0x0000005b00807308 */ /* 0x000fe20000000800 */
[----:B------:R-:W-:Y:S07]  /*ac10*/  FMUL.FTZ R66, R68, R130 ;  /* 0x0000008244427220 */ /* 0x000fee0000410000 */
[----:B------:R-:W-:Y:S01]  /*ac20*/  HMMA.16816.F32 R64, R72, R78, R64 ;  /* 0x0000004e4840723c */ /* 0x000fe20000001840 */
[----:B------:R-:W3:Y:S03]  /*ac30*/  LDSM.16.MT88.4 R76, [R229+0x800] ;  /* 0x00080000e54c783b */ /* 0x000ee60000004200 */
[--C-:B--2---:R-:W-:Y:S03]  /*ac40*/  FFMA.FTZ R2, R207, c[0x0][0x2d0], -R85.reuse ;  /* 0x0000b400cf027a23 */ /* 0x104fe60000010855 */
[----:B------:R-:W-:Y:S02]  /*ac50*/  F2FP.PACK_AB R72, R115, R113 ;  /* 0x000000717348723e */ /* 0x000fe400000000ff */
[----:B-1----:R-:W-:Y:S01]  /*ac60*/  F2FP.PACK_AB R74, R139, R126 ;  /* 0x0000007e8b4a723e */ /* 0x002fe200000000ff */
[----:B------:R1:W2:Y:S02]  /*ac70*/  MUFU.EX2 R134, R2 ;  /* 0x0000000200867308 */ /* 0x0002a40000000800 */
[----:B----4-:R-:W-:Y:S01]  /*ac80*/  F2FP.PACK_AB R73, R116, R111 ;  /* 0x0000006f7449723e */ /* 0x010fe200000000ff */
[--C-:B-1----:R-:W-:Y:S01]  /*ac90*/  FFMA.FTZ R2, R211, c[0x0][0x2d0], -R84.reuse ;  /* 0x0000b400d3027a23 */ /* 0x102fe20000010854 */
[----:B--2---:R-:W-:Y:S06]  /*aca0*/  F2FP.PACK_AB R75, R134, R122 ;  /* 0x0000007a864b723e */ /* 0x004fec00000000ff */
[----:B------:R1:W-:Y:S01]  /*acb0*/  MUFU.EX2 R114, R2 ;  /* 0x0000000200727308 */ /* 0x0003e20000000800 */
[-C--:B---3--:R-:W-:Y:S03]  /*acc0*/  HMMA.16816.F32 R4, R72, R76.reuse, R4 ;  /* 0x0000004c4804723c */ /* 0x088fe60000001804 */
[--C-:B-1----:R-:W-:Y:S06]  /*acd0*/  FFMA.FTZ R2, R212, c[0x0][0x2d0], -R84.reuse ;  /* 0x0000b400d4027a23 */ /* 0x102fec0000010854 */
[----:B------:R-:W-:Y:S10]  /*ace0*/  MUFU.EX2 R212, R89 ;  /* 0x0000005900d47308 */ /* 0x000ff40000000800 */
[----:B------:R1:W2:Y:S02]  /*acf0*/  MUFU.EX2 R117, R2 ;  /* 0x0000000200757308 */ /* 0x0002a40000000800 */
[--C-:B-1----:R-:W-:Y:S01]  /*ad00*/  FFMA.FTZ R2, R210, c[0x0][0x2d0], -R84.reuse ;  /* 0x0000b400d2027a23 */ /* 0x102fe20000010854 */
[----:B--2---:R-:W-:Y:S07]  /*ad10*/  F2FP.PACK_AB R80, R117, R114 ;  /* 0x000000727550723e */ /* 0x004fee00000000ff */
[----:B------:R1:W-:Y:S02]  /*ad20*/  MUFU.EX2 R119, R2 ;  /* 0x0000000200777308 */ /* 0x0003e40000000800 */
[----:B-1----:R-:W-:Y:S08]  /*ad30*/  FFMA.FTZ R2, R213, c[0x0][0x2d0], -R84 ;  /* 0x0000b400d5027a23 */ /* 0x002ff00000010854 */
[----:B------:R-:W-:Y:S10]  /*ad40*/  MUFU.EX2 R213, R200 ;  /* 0x000000c800d57308 */ /* 0x000ff40000000800 */
[----:B------:R1:W2:Y:S02]  /*ad50*/  MUFU.EX2 R143, R2 ;  /* 0x00000002008f7308 */ /* 0x0002a40000000800 */
[--C-:B-1----:R-:W-:Y:S01]  /*ad60*/  FFMA.FTZ R2, R215, c[0x0][0x2d0], -R88.reuse ;  /* 0x0000b400d7027a23 */ /* 0x102fe20000010858 */
[----:B--2---:R-:W-:Y:S07]  /*ad70*/  F2FP.PACK_AB R82, R143, R119 ;  /* 0x000000778f52723e */ /* 0x004fee00000000ff */
[----:B------:R1:W-:Y:S02]  /*ad80*/  MUFU.EX2 R108, R2 ;  /* 0x00000002006c7308 */ /* 0x0003e40000000800 */
[--C-:B-1----:R-:W-:Y:S08]  /*ad90*/  FFMA.FTZ R2, R217, c[0x0][0x2d0], -R88.reuse ;  /* 0x0000b400d9027a23 */ /* 0x102ff00000010858 */
[----:B------:R1:W2:Y:S02]  /*ada0*/  MUFU.EX2 R110, R2 ;  /* 0x00000002006e7308 */ /* 0x0002a40000000800 */
[--C-:B-1----:R-:W-:Y:S01]  /*adb0*/  FFMA.FTZ R2, R214, c[0x0][0x2d0], -R88.reuse ;  /* 0x0000b400d6027a23 */ /* 0x102fe20000010858 */
[----:B--2---:R-:W-:Y:S07]  /*adc0*/  F2FP.PACK_AB R81, R110, R108 ;  /* 0x0000006c6e51723e */ /* 0x004fee00000000ff */
[----:B------:R-:W-:Y:S10]  /*add0*/  MUFU.EX2 R214, R197 ;  /* 0x000000c500d67308 */ /* 0x000ff40000000800 */
[----:B------:R1:W-:Y:S02]  /*ade0*/  MUFU.EX2 R112, R2 ;  /* 0x0000000200707308 */ /* 0x0003e40000000800 */
[----:B-1----:R-:W-:Y:S08]  /*adf0*/  FFMA.FTZ R2, R216, c[0x0][0x2d0], -R88 ;  /* 0x0000b400d8027a23 */ /* 0x002ff00000010858 */
[----:B------:R-:W-:Y:S10]  /*ae00*/  MUFU.EX2 R216, R196 ;  /* 0x000000c400d87308 */ /* 0x000ff40000000800 */
[----:B------:R1:W2:Y:S02]  /*ae10*/  MUFU.EX2 R131, R2 ;  /* 0x0000000200837308 */ /* 0x0002a40000000800 */
[----:B-1----:R-:W-:Y:S01]  /*ae20*/  FFMA.FTZ R2, R163, c[0x0][0x2d0], -R85 ;  /* 0x0000b400a3027a23 */ /* 0x002fe20000010855 */
[----:B--2---:R-:W-:Y:S01]  /*ae30*/  F2FP.PACK_AB R83, R131, R112 ;  /* 0x000000708353723e */ /* 0x004fe200000000ff */
[----:B------:R-:W-:Y:S01]  /*ae40*/  IMAD.MOV.U32 R163, RZ, RZ, R162 ;  /* 0x000000ffffa37224 */ /* 0x000fe200078e00a2 */
[----:B------:R-:W-:Y:S05]  /*ae50*/  MOV R162, R161 ;  /* 0x000000a100a27202 */ /* 0x000fea0000000f00 */
[----:B------:R1:W-:Y:S01]  /*ae60*/  MUFU.EX2 R124, R2 ;  /* 0x00000002007c7308 */ /* 0x0003e20000000800 */
[----:B------:R-:W-:Y:S02]  /*ae70*/  IMAD.MOV.U32 R161, RZ, RZ, R160 ;  /* 0x000000ffffa17224 */ /* 0x000fe400078e00a0 */
[----:B------:R-:W-:Y:S01]  /*ae80*/  IMAD.MOV.U32 R160, RZ, RZ, R159 ;  /* 0x000000ffffa07224 */ /* 0x000fe200078e009f */
[C---:B------:R-:W-:Y:S04]  /*ae90*/  HMMA.16816.F32 R8, R80.reuse, R76, R8 ;  /* 0x0000004c5008723c */ /* 0x040fe80000001808 */
[----:B------:R-:W-:Y:S02]  /*aea0*/  IMAD.MOV.U32 R159, RZ, RZ, R158 ;  /* 0x000000ffff9f7224 */ /* 0x000fe400078e009e */
[----:B------:R-:W-:Y:S01]  /*aeb0*/  IMAD.MOV.U32 R158, RZ, RZ, R157 ;  /* 0x000000ffff9e7224 */ /* 0x000fe200078e009d */
[----:B------:R-:W-:Y:S01]  /*aec0*/  MOV R157, R156 ;  /* 0x0000009c009d7202 */ /* 0x000fe20000000f00 */
[-C--:B------:R-:W-:Y:S04]  /*aed0*/  HMMA.16816.F32 R12, R80, R78.reuse, R12 ;  /* 0x0000004e500c723c */ /* 0x080fe8000000180c */
[----:B------:R-:W-:Y:S02]  /*aee0*/  IMAD.MOV.U32 R156, RZ, RZ, R153 ;  /* 0x000000ffff9c7224 */ /* 0x000fe400078e0099 */
[----:B------:R-:W-:Y:S02]  /*aef0*/  IMAD.MOV.U32 R153, RZ, RZ, R150 ;  /* 0x000000ffff997224 */ /* 0x000fe400078e0096 */
[C---:B------:R-:W-:Y:S01]  /*af00*/  HMMA.16816.F32 R16, R72.reuse, R78, R16 ;  /* 0x0000004e4810723c */ /* 0x040fe20000001810 */
[----:B------:R-:W2:Y:S03]  /*af10*/  LDSM.16.MT88.4 R76, [R233+0x800] ;  /* 0x00080000e94c783b */ /* 0x000ea60000004200 */
[----:B------:R-:W-:Y:S02]  /*af20*/  IMAD.MOV.U32 R150, RZ, RZ, R142 ;  /* 0x000000ffff967224 */ /* 0x000fe400078e008e */
[----:B------:R-:W-:Y:S01]  /*af30*/  IMAD.MOV.U32 R142, RZ, RZ, R141 ;  /* 0x000000ffff8e7224 */ /* 0x000fe200078e008d */
[----:B------:R-:W-:Y:S01]  /*af40*/  MOV R141, R140 ;  /* 0x0000008c008d7202 */ /* 0x000fe20000000f00 */
[----:B------:R-:W-:Y:S04]  /*af50*/  IMAD.MOV.U32 R140, RZ, RZ, R132 ;  /* 0x000000ffff8c7224 */ /* 0x000fe800078e0084 */
[----:B------:R-:W-:Y:S02]  /*af60*/  IMAD.MOV.U32 R132, RZ, RZ, R107 ;  /* 0x000000ffff847224 */ /* 0x000fe400078e006b */
[----:B------:R-:W3:Y:S01]  /*af70*/  LDL.LU R107, [R1] ;  /* 0x00000000016b7983 */ /* 0x000ee20000300800 */
[----:B-1----:R-:W-:Y:S02]  /*af80*/  FFMA.FTZ R2, R163, c[0x0][0x2d0], -R85 ;  /* 0x0000b400a3027a23 */ /* 0x002fe40000010855 */
[----:B------:R-:W-:Y:S02]  /*af90*/  IMAD.MOV.U32 R163, RZ, RZ, R162 ;  /* 0x000000ffffa37224 */ /* 0x000fe400078e00a2 */
[----:B------:R-:W-:Y:S01]  /*afa0*/  IMAD.MOV.U32 R162, RZ, RZ, R161 ;  /* 0x000000ffffa27224 */ /* 0x000fe200078e00a1 */
[----:B------:R-:W-:Y:S01]  /*afb0*/  MOV R161, R160 ;  /* 0x000000a000a17202 */ /* 0x000fe20000000f00 */
[----:B------:R-:W-:Y:S01]  /*afc0*/  IMAD.MOV.U32 R160, RZ, RZ, R159 ;  /* 0x000000ffffa07224 */ /* 0x000fe200078e009f */
[----:B------:R1:W4:Y:S01]  /*afd0*/  MUFU.EX2 R127, R2 ;  /* 0x00000002007f7308 */ /* 0x0003220000000800 */
[----:B------:R-:W-:Y:S02]  /*afe0*/  IMAD.MOV.U32 R159, RZ, RZ, R158 ;  /* 0x000000ffff9f7224 */ /* 0x000fe400078e009e */
[----:B------:R-:W-:Y:S02]  /*aff0*/  IMAD.MOV.U32 R158, RZ, RZ, R157 ;  /* 0x000000ffff9e7224 */ /* 0x000fe400078e009d */
[----:B------:R-:W-:Y:S01]  /*b000*/  IMAD.MOV.U32 R157, RZ, RZ, R156 ;  /* 0x000000ffff9d7224 */ /* 0x000fe200078e009c */
[----:B------:R-:W-:Y:S01]  /*b010*/  MOV R156, R150 ;  /* 0x00000096009c7202 */ /* 0x000fe20000000f00 */
[----:B------:R-:W-:Y:S02]  /*b020*/  IMAD.MOV.U32 R150, RZ, RZ, R142 ;  /* 0x000000ffff967224 */ /* 0x000fe400078e008e */
[----:B------:R-:W-:Y:S02]  /*b030*/  IMAD.MOV.U32 R142, RZ, RZ, R141 ;  /* 0x000000ffff8e7224 */ /* 0x000fe400078e008d */
[----:B------:R-:W-:Y:S02]  /*b040*/  IMAD.MOV.U32 R141, RZ, RZ, R146 ;  /* 0x000000ffff8d7224 */ /* 0x000fe400078e0092 */
[----:B------:R-:W3:Y:S01]  /*b050*/  LDL.LU R146, [R1+0xc] ;  /* 0x00000c0001927983 */ /* 0x000ee20000300800 */
[----:B------:R-:W-:Y:S02]  /*b060*/  IMAD.MOV.U32 R164, RZ, RZ, R162 ;  /* 0x000000ffffa47224 */ /* 0x000fe400078e00a2 */
[----:B------:R-:W-:Y:S02]  /*b070*/  IMAD.MOV.U32 R162, RZ, RZ, R160 ;  /* 0x000000ffffa27224 */ /* 0x000fe400078e00a0 */
[----:B------:R-:W-:Y:S01]  /*b080*/  IMAD.MOV.U32 R160, RZ, RZ, R158 ;  /* 0x000000ffffa07224 */ /* 0x000fe200078e009e */
[-C--:B--2---:R-:W-:Y:S03]  /*b090*/  HMMA.16816.F32 R20, R72, R76.reuse, R20 ;  /* 0x0000004c4814723c */ /* 0x084fe60000001814 */
[----:B------:R-:W-:Y:S02]  /*b0a0*/  IMAD.MOV.U32 R158, RZ, RZ, R156 ;  /* 0x000000ffff9e7224 */ /* 0x000fe400078e009c */
[----:B-1----:R-:W-:Y:S01]  /*b0b0*/  FFMA.FTZ R2, R163, c[0x0][0x2d0], -R85 ;  /* 0x0000b400a3027a23 */ /* 0x002fe20000010855 */
[----:B------:R-:W-:Y:S01]  /*b0c0*/  MOV R163, R161 ;  /* 0x000000a100a37202 */ /* 0x000fe20000000f00 */
[----:B------:R-:W-:Y:S01]  /*b0d0*/  IMAD.MOV.U32 R156, RZ, RZ, R142 ;  /* 0x000000ffff9c7224 */ /* 0x000fe200078e008e */
[C---:B------:R-:W-:Y:S04]  /*b0e0*/  HMMA.16816.F32 R24, R80.reuse, R76, R24 ;  /* 0x0000004c5018723c */ /* 0x040fe80000001818 */
[----:B------:R-:W-:Y:S01]  /*b0f0*/  IMAD.MOV.U32 R161, RZ, RZ, R159 ;  /* 0x000000ffffa17224 */ /* 0x000fe200078e009f */
[----:B------:R-:W-:Y:S01]  /*b100*/  MOV R159, R157 ;  /* 0x0000009d009f7202 */ /* 0x000fe20000000f00 */
[----:B------:R-:W-:Y:S02]  /*b110*/  IMAD.MOV.U32 R157, RZ, RZ, R150 ;  /* 0x000000ffff9d7224 */ /* 0x000fe400078e0096 */
[-C--:B------:R-:W-:Y:S04]  /*b120*/  HMMA.16816.F32 R28, R80, R78.reuse, R28 ;  /* 0x0000004e501c723c */ /* 0x080fe8000000181c */
[----:B------:R-:W-:Y:S02]  /*b130*/  IMAD.MOV.U32 R150, RZ, RZ, R96 ;  /* 0x000000ffff967224 */ /* 0x000fe400078e0060 */
[----:B------:R-:W-:Y:S01]  /*b140*/  IMAD.MOV.U32 R165, RZ, RZ, R163 ;  /* 0x000000ffffa57224 */ /* 0x000fe200078e00a3 */
[----:B------:R-:W-:Y:S01]  /*b150*/  MOV R163, R161 ;  /* 0x000000a100a37202 */ /* 0x000fe20000000f00 */
[C---:B------:R-:W-:Y:S01]  /*b160*/  HMMA.16816.F32 R32, R72.reuse, R78, R32 ;  /* 0x0000004e4820723c */ /* 0x040fe20000001820 */
[----:B------:R-:W2:Y:S03]  /*b170*/  LDL.LU R96, [R1+0x8] ;  /* 0x0000080001607983 */ /* 0x000ea60000300800 */
[----:B------:R-:W-:Y:S01]  /*b180*/  IMAD.MOV.U32 R161, RZ, RZ, R159 ;  /* 0x000000ffffa17224 */ /* 0x000fe200078e009f */
[----:B------:R-:W-:Y:S01]  /*b190*/  MOV R159, R157 ;  /* 0x0000009d009f7202 */ /* 0x000fe20000000f00 */
[----:B------:R-:W-:Y:S01]  /*b1a0*/  IMAD.MOV.U32 R157, RZ, RZ, R150 ;  /* 0x000000ffff9d7224 */ /* 0x000fe200078e0096 */
[----:B------:R-:W1:Y:S01]  /*b1b0*/  LDSM.16.MT88.4 R76, [R230+0x800] ;  /* 0x00080000e64c783b */ /* 0x000e620000004200 */
[--C-:B------:R-:W-:Y:S06]  /*b1c0*/  FFMA.FTZ R132, R132, c[0x0][0x2d0], -R84.reuse ;  /* 0x0000b40084847a23 */ /* 0x100fec0000010854 */
[----:B------:R-:W-:Y:S01]  /*b1d0*/  MUFU.EX2 R132, R132 ;  /* 0x0000008400847308 */ /* 0x000fe20000000800 */
[-C--:B-1----:R-:W-:Y:S08]  /*b1e0*/  HMMA.16816.F32 R36, R72, R76.reuse, R36 ;  /* 0x0000004c4824723c */ /* 0x082ff00000001824 */
[C---:B------:R-:W-:Y:S08]  /*b1f0*/  HMMA.16816.F32 R40, R80.reuse, R76, R40 ;  /* 0x0000004c5028723c */ /* 0x040ff00000001828 */
[-C--:B------:R-:W-:Y:S08]  /*b200*/  HMMA.16816.F32 R44, R80, R78.reuse, R44 ;  /* 0x0000004e502c723c */ /* 0x080ff0000000182c */
[C---:B------:R-:W-:Y:S01]  /*b210*/  HMMA.16816.F32 R48, R72.reuse, R78, R48 ;  /* 0x0000004e4830723c */ /* 0x040fe20000001830 */
[----:B------:R-:W1:Y:S07]  /*b220*/  LDSM.16.MT88.4 R76, [R232+0x800] ;  /* 0x00080000e84c783b */ /* 0x000e6e0000004200 */
[-C--:B-1----:R-:W-:Y:S08]  /*b230*/  HMMA.16816.F32 R52, R72, R76.reuse, R52 ;  /* 0x0000004c4834723c */ /* 0x082ff00000001834 */
[C---:B------:R-:W-:Y:S08]  /*b240*/  HMMA.16816.F32 R56, R80.reuse, R76, R56 ;  /* 0x0000004c5038723c */ /* 0x040ff00000001838 */
[-C--:B------:R-:W-:Y:S08]  /*b250*/  HMMA.16816.F32 R60, R80, R78.reuse, R60 ;  /* 0x0000004e503c723c */ /* 0x080ff0000000183c */
[----:B------:R-:W-:Y:S01]  /*b260*/  HMMA.16816.F32 R64, R72, R78, R64 ;  /* 0x0000004e4840723c */ /* 0x000fe20000001840 */
[----:B------:R-:W1:Y:S06]  /*b270*/  LDSM.16.MT88.4 R76, [R229+0x1000] ;  /* 0x00100000e54c783b */ /* 0x000e6c0000004200 */
[----:B------:R-:W-:Y:S02]  /*b280*/  F2FP.PACK_AB R74, R151, R148 ;  /* 0x00000094974a723e */ /* 0x000fe400000000ff */
[----:B----4-:R-:W-:Y:S03]  /*b290*/  F2FP.PACK_AB R73, R127, R124 ;  /* 0x0000007c7f49723e */ /* 0x010fe600000000ff */
[----:B---3--:R-:W-:Y:S01]  /*b2a0*/  FFMA.FTZ R107, R107, c[0x0][0x2d0], -R84 ;  /* 0x0000b4006b6b7a23 */ /* 0x008fe20000010854 */
[----:B------:R-:W-:Y:S02]  /*b2b0*/  MOV R142, R146 ;  /* 0x00000092008e7202 */ /* 0x000fe40000000f00 */
[----:B------:R3:W-:Y:S02]  /*b2c0*/  MUFU.EX2 R146, R2 ;  /* 0x0000000200927308 */ /* 0x0007e40000000800 */
[----:B------:R-:W-:Y:S04]  /*b2d0*/  MOV R181, R142 ;  /* 0x0000008e00b57202 */ /* 0x000fe80000000f00 */
[----:B------:R-:W-:Y:S04]  /*b2e0*/  MOV R185, R181 ;  /* 0x000000b500b97202 */ /* 0x000fe80000000f00 */
[----:B------:R-:W-:Y:S01]  /*b2f0*/  MUFU.EX2 R142, R199 ;  /* 0x000000c7008e7308 */ /* 0x000fe20000000800 */
[----:B---3--:R-:W-:Y:S02]  /*b300*/  FFMA.FTZ R2, R164, c[0x0][0x2d0], -R85 ;  /* 0x0000b400a4027a23 */ /* 0x008fe40000010855 */
[----:B------:R-:W-:Y:S07]  /*b310*/  IMAD.MOV.U32 R164, RZ, RZ, R162 ;  /* 0x000000ffffa47224 */ /* 0x000fee00078e00a2 */
[----:B------:R3:W4:Y:S01]  /*b320*/  MUFU.EX2 R150, R2 ;  /* 0x0000000200967308 */ /* 0x0007220000000800 */
[----:B------:R-:W-:Y:S02]  /*b330*/  IMAD.MOV.U32 R162, RZ, RZ, R160 ;  /* 0x000000ffffa27224 */ /* 0x000fe400078e00a0 */
[----:B------:R-:W-:Y:S02]  /*b340*/  IMAD.MOV.U32 R160, RZ, RZ, R158 ;  /* 0x000000ffffa07224 */ /* 0x000fe400078e009e */
[----:B------:R-:W-:Y:S02]  /*b350*/  IMAD.MOV.U32 R158, RZ, RZ, R156 ;  /* 0x000000ffff9e7224 */ /* 0x000fe400078e009c */
[----:B------:R-:W-:Y:S01]  /*b360*/  IMAD.MOV.U32 R156, RZ, RZ, R204 ;  /* 0x000000ffff9c7224 */ /* 0x000fe200078e00cc */
[----:B------:R-:W-:Y:S01]  /*b370*/  MOV R204, R242 ;  /* 0x000000f200cc7202 */ /* 0x000fe20000000f00 */
[--C-:B--2---:R-:W-:Y:S01]  /*b380*/  FFMA.FTZ R96, R96, c[0x0][0x2d0], -R84.reuse ;  /* 0x0000b40060607a23 */ /* 0x104fe20000010854 */
[----:B------:R-:W2:Y:S01]  /*b390*/  LDL.LU R242, [R1+0xd4] ;  /* 0x0000d40001f27983 */ /* 0x000ea20000300800 */
[----:B---3--:R-:W-:Y:S01]  /*b3a0*/  FFMA.FTZ R2, R165, c[0x0][0x2d0], -R84 ;  /* 0x0000b400a5027a23 */ /* 0x008fe20000010854 */
[----:B----4-:R-:W-:Y:S01]  /*b3b0*/  F2FP.PACK_AB R75, R150, R146 ;  /* 0x00000092964b723e */ /* 0x010fe200000000ff */
[----:B------:R-:W-:Y:S02]  /*b3c0*/  IMAD.MOV.U32 R165, RZ, RZ, R164 ;  /* 0x000000ffffa57224 */ /* 0x000fe400078e00a4 */
[----:B------:R3:W-:Y:S01]  /*b3d0*/  MUFU.EX2 R121, R2 ;  /* 0x0000000200797308 */ /* 0x0007e20000000800 */
[----:B------:R-:W-:Y:S02]  /*b3e0*/  IMAD.MOV.U32 R164, RZ, RZ, R163 ;  /* 0x000000ffffa47224 */ /* 0x000fe400078e00a3 */
[----:B------:R-:W-:Y:S01]  /*b3f0*/  IMAD.MOV.U32 R163, RZ, RZ, R162 ;  /* 0x000000ffffa37224 */ /* 0x000fe200078e00a2 */
[----:B------:R-:W-:Y:S01]  /*b400*/  MOV R162, R161 ;  /* 0x000000a100a27202 */ /* 0x000fe20000000f00 */
[----:B------:R-:W-:Y:S02]  /*b410*/  IMAD.MOV.U32 R161, RZ, RZ, R160 ;  /* 0x000000ffffa17224 */ /* 0x000fe400078e00a0 */
[----:B------:R-:W-:Y:S02]  /*b420*/  IMAD.MOV.U32 R160, RZ, RZ, R159 ;  /* 0x000000ffffa07224 */ /* 0x000fe400078e009f */
[----:B------:R-:W-:Y:S01]  /*b430*/  IMAD.MOV.U32 R159, RZ, RZ, R158 ;  /* 0x000000ffff9f7224 */ /* 0x000fe200078e009e */
[----:B------:R-:W-:Y:S01]  /*b440*/  MOV R158, R157 ;  /* 0x0000009d009e7202 */ /* 0x000fe20000000f00 */
[----:B------:R-:W-:Y:S02]  /*b450*/  IMAD.MOV.U32 R157, RZ, RZ, R156 ;  /* 0x000000ffff9d7224 */ /* 0x000fe400078e009c */
[----:B------:R-:W-:Y:S02]  /*b460*/  IMAD.MOV.U32 R156, RZ, RZ, R241 ;  /* 0x000000ffff9c7224 */ /* 0x000fe400078e00f1 */
[----:B------:R-:W4:Y:S01]  /*b470*/  LDL.LU R241, [R1+0xd0] ;  /* 0x0000d00001f17983 */ /* 0x000f220000300800 */
[----:B---3--:R-:W-:Y:S02]  /*b480*/  FFMA.FTZ R2, R165, c[0x0][0x2d0], -R84 ;  /* 0x0000b400a5027a23 */ /* 0x008fe40000010854 */
[----:B------:R-:W-:Y:S01]  /*b490*/  IMAD.MOV.U32 R165, RZ, RZ, R164 ;  /* 0x000000ffffa57224 */ /* 0x000fe200078e00a4 */
[----:B------:R-:W-:Y:S01]  /*b4a0*/  MOV R164, R163 ;  /* 0x000000a300a47202 */ /* 0x000fe20000000f00 */
[----:B------:R3:W-:Y:S01]  /*b4b0*/  MUFU.EX2 R129, R2 ;  /* 0x0000000200817308 */ /* 0x0007e20000000800 */
[----:B------:R-:W-:Y:S02]  /*b4c0*/  IMAD.MOV.U32 R163, RZ, RZ, R162 ;  /* 0x000000ffffa37224 */ /* 0x000fe400078e00a2 */
[----:B------:R-:W-:Y:S02]  /*b4d0*/  IMAD.MOV.U32 R162, RZ, RZ, R161 ;  /* 0x000000ffffa27224 */ /* 0x000fe400078e00a1 */
        /* <DEDUP_REMOVED lines=8> */
[----:B------:R-:W-:Y:S02]  /*b560*/  IMAD.MOV.U32 R155, RZ, RZ, R231 ;  /* 0x000000ffff9b7224 */ /* 0x000fe400078e00e7 */
[----:B------:R-:W-:Y:S01]  /*b570*/  IMAD.MOV.U32 R162, RZ, RZ, R160 ;  /* 0x000000ffffa27224 */ /* 0x000fe200078e00a0 */
[----:B------:R-:W-:Y:S01]  /*b580*/  MOV R160, R158 ;  /* 0x0000009e00a07202 */ /* 0x000fe20000000f00 */
[----:B------:R-:W-:Y:S01]  /*b590*/  IMAD.MOV.U32 R158, RZ, RZ, R155 ;  /* 0x000000ffff9e7224 */ /* 0x000fe200078e009b */
[----:B------:R-:W-:Y:S01]  /*b5a0*/  MOV R155, R237 ;  /* 0x000000ed009b7202 */ /* 0x000fe20000000f00 */
[----:B------:R1:W5:Y:S01]  /*b5b0*/  LDL.LU R231, [R1+0xcc] ;  /* 0x0000cc0001e77983 */ /* 0x0003620000300800 */
[--C-:B---3--:R-:W-:Y:S03]  /*b5c0*/  FFMA.FTZ R2, R165, c[0x0][0x2d0], -R84.reuse ;  /* 0x0000b400a5027a23 */ /* 0x108fe60000010854 */
[----:B------:R3:W5:Y:S01]  /*b5d0*/  LDL.LU R237, [R1+0xc8] ;  /* 0x0000c80001ed7983 */ /* 0x0007620000300800 */
[----:B------:R-:W-:Y:S02]  /*b5e0*/  IMAD.MOV.U32 R165, RZ, RZ, R163 ;  /* 0x000000ffffa57224 */ /* 0x000fe400078e00a3 */
[----:B------:R-:W-:Y:S02]  /*b5f0*/  IMAD.MOV.U32 R163, RZ, RZ, R161 ;  /* 0x000000ffffa37224 */ /* 0x000fe400078e00a1 */
[----:B------:R-:W-:Y:S02]  /*b600*/  IMAD.MOV.U32 R161, RZ, RZ, R159 ;  /* 0x000000ffffa17224 */ /* 0x000fe400078e009f */
[----:B------:R-:W-:Y:S02]  /*b610*/  IMAD.MOV.U32 R159, RZ, RZ, R157 ;  /* 0x000000ffff9f7224 */ /* 0x000fe400078e009d */
[----:B------:R-:W-:Y:S02]  /*b620*/  IMAD.MOV.U32 R157, RZ, RZ, R147 ;  /* 0x000000ffff9d7224 */ /* 0x000fe400078e0093 */
[----:B------:R1:W-:Y:S01]  /*b630*/  MUFU.EX2 R147, R2 ;  /* 0x0000000200937308 */ /* 0x0003e20000000800 */
[----:B------:R-:W-:Y:S02]  /*b640*/  IMAD.MOV.U32 R167, RZ, RZ, R165 ;  /* 0x000000ffffa77224 */ /* 0x000fe400078e00a5 */
[----:B------:R-:W-:Y:S02]  /*b650*/  IMAD.MOV.U32 R165, RZ, RZ, R163 ;  /* 0x000000ffffa57224 */ /* 0x000fe400078e00a3 */
[----:B------:R-:W-:Y:S02]  /*b660*/  IMAD.MOV.U32 R163, RZ, RZ, R161 ;  /* 0x000000ffffa37224 */ /* 0x000fe400078e00a1 */
[----:B------:R-:W-:Y:S02]  /*b670*/  IMAD.MOV.U32 R161, RZ, RZ, R159 ;  /* 0x000000ffffa17224 */ /* 0x000fe400078e009f */
[----:B------:R-:W-:Y:S02]  /*b680*/  IMAD.MOV.U32 R159, RZ, RZ, R157 ;  /* 0x000000ffff9f7224 */ /* 0x000fe400078e009d */
[----:B------:R-:W-:Y:S02]  /*b690*/  IMAD.MOV.U32 R157, RZ, RZ, R149 ;  /* 0x000000ffff9d7224 */ /* 0x000fe400078e0095 */
[----:B-1----:R-:W-:Y:S02]  /*b6a0*/  FFMA.FTZ R2, R166, c[0x0][0x2d0], -R84 ;  /* 0x0000b400a6027a23 */ /* 0x002fe40000010854 */
[----:B------:R-:W-:Y:S01]  /*b6b0*/  IMAD.MOV.U32 R166, RZ, RZ, R164 ;  /* 0x000000ffffa67224 */ /* 0x000fe200078e00a4 */
[----:B------:R-:W-:Y:S01]  /*b6c0*/  MOV R164, R162 ;  /* 0x000000a200a47202 */ /* 0x000fe20000000f00 */
[----:B------:R1:W1:Y:S01]  /*b6d0*/  MUFU.EX2 R149, R2 ;  /* 0x0000000200957308 */ /* 0x0002620000000800 */
[----:B------:R-:W-:Y:S01]  /*b6e0*/  IMAD.MOV.U32 R162, RZ, RZ, R160 ;  /* 0x000000ffffa27224 */ /* 0x000fe200078e00a0 */
[----:B------:R-:W-:Y:S01]  /*b6f0*/  MOV R160, R158 ;  /* 0x0000009e00a07202 */ /* 0x000fe20000000f00 */
[----:B------:R-:W-:Y:S01]  /*b700*/  IMAD.MOV.U32 R158, RZ, RZ, R155 ;  /* 0x000000ffff9e7224 */ /* 0x000fe200078e009b */
[----:B------:R-:W-:Y:S02]  /*b710*/  MOV R155, R234 ;  /* 0x000000ea009b7202 */ /* 0x000fe40000000f00 */
[----:B------:R3:W5:Y:S01]  /*b720*/  LDL.LU R234, [R1+0xc4] ;  /* 0x0000c40001ea7983 */ /* 0x0007620000300800 */
[----:B-1----:R-:W-:Y:S01]  /*b730*/  FFMA.FTZ R2, R167, c[0x0][0x2d0], -R88 ;  /* 0x0000b400a7027a23 */ /* 0x002fe20000010858 */
[----:B------:R-:W-:Y:S01]  /*b740*/  F2FP.PACK_AB R82, R149, R147 ;  /* 0x000000939552723e */ /* 0x000fe200000000ff */
        /* <DEDUP_REMOVED lines=13> */
[----:B------:R-:W-:Y:S01]  /*b820*/  FFMA.FTZ R87, R166, c[0x0][0x2d0], -R85 ;  /* 0x0000b400a6577a23 */ /* 0x000fe20000010855 */
[----:B------:R3:W5:Y:S01]  /*b830*/  LDL.LU R236, [R1+0xc0] ;  /* 0x0000c00001ec7983 */ /* 0x0007620000300800 */
[----:B------:R-:W-:Y:S02]  /*b840*/  IMAD.MOV.U32 R166, RZ, RZ, R165 ;  /* 0x000000ffffa67224 */ /* 0x000fe400078e00a5 */
[----:B------:R-:W-:Y:S01]  /*b850*/  IMAD.MOV.U32 R165, RZ, RZ, R164 ;  /* 0x000000ffffa57224 */ /* 0x000fe200078e00a4 */
[----:B------:R-:W-:Y:S01]  /*b860*/  MUFU.EX2 R215, R87 ;  /* 0x0000005700d77308 */ /* 0x000fe20000000800 */
[----:B------:R-:W-:Y:S01]  /*b870*/  IMAD.MOV.U32 R164, RZ, RZ, R163 ;  /* 0x000000ffffa47224 */ /* 0x000fe200078e00a3 */
[----:B------:R-:W-:Y:S01]  /*b880*/  MOV R163, R162 ;  /* 0x000000a200a37202 */ /* 0x000fe20000000f00 */
[----:B------:R-:W-:Y:S01]  /*b890*/  IMAD.MOV.U32 R162, RZ, RZ, R160 ;  /* 0x000000ffffa27224 */ /* 0x000fe200078e00a0 */
[----:B------:R-:W-:Y:S01]  /*b8a0*/  MOV R174, R165 ;  /* 0x000000a500ae7202 */ /* 0x000fe20000000f00 */
        /* <DEDUP_REMOVED lines=8> */
[----:B------:R-:W-:Y:S01]  /*b930*/  IMAD.MOV.U32 R145, RZ, RZ, R106 ;  /* 0x000000ffff917224 */ /* 0x000fe200078e006a */
[----:B------:R-:W-:Y:S01]  /*b940*/  MOV R170, R154 ;  /* 0x0000009a00aa7202 */ /* 0x000fe20000000f00 */
[--C-:B-1----:R-:W-:Y:S02]  /*b950*/  FFMA.FTZ R2, R240, c[0x0][0x2d0], -R88.reuse ;  /* 0x0000b400f0027a23 */ /* 0x102fe40000010858 */
[----:B------:R-:W-:Y:S01]  /*b960*/  IMAD.MOV.U32 R172, RZ, RZ, R145 ;  /* 0x000000ffffac7224 */ /* 0x000fe200078e0091 */
[----:B------:R3:W5:Y:S01]  /*b970*/  LDL.LU R240, [R1+0xbc] ;  /* 0x0000bc0001f07983 */ /* 0x0007620000300800 */
[----:B------:R1:W-:Y:S01]  /*b980*/  MUFU.EX2 R145, R2 ;  /* 0x0000000200917308 */ /* 0x0003e20000000800 */
[----:B------:R-:W-:Y:S01]  /*b990*/  FFMA.FTZ R72, R167, c[0x0][0x2d0], -R88 ;  /* 0x0000b400a7487a23 */ /* 0x000fe20000010858 */
[----:B------:R-:W-:Y:S01]  /*b9a0*/  MOV R167, R159 ;  /* 0x0000009f00a77202 */ /* 0x000fe20000000f00 */
[----:B------:R-:W-:Y:S02]  /*b9b0*/  IMAD.MOV.U32 R173, RZ, RZ, R164 ;  /* 0x000000ffffad7224 */ /* 0x000fe400078e00a4 */
[----:B------:R-:W-:Y:S02]  /*b9c0*/  IMAD.MOV.U32 R106, RZ, RZ, R244 ;  /* 0x000000ffff6a7224 */ /* 0x000fe400078e00f4 */
[--C-:B------:R-:W-:Y:S02]  /*b9d0*/  FFMA.FTZ R154, R93, c[0x0][0x2d0], -R85.reuse ;  /* 0x0000b4005d9a7a23 */ /* 0x100fe40000010855 */
[----:B------:R-:W-:Y:S01]  /*b9e0*/  FFMA.FTZ R98, R166, c[0x0][0x2d0], -R85 ;  /* 0x0000b400a6627a23 */ /* 0x000fe20000010855 */
[----:B------:R-:W3:Y:S01]  /*b9f0*/  MUFU.EX2 R123, R72 ;  /* 0x00000048007b7308 */ /* 0x000ee20000000800 */
[----:B------:R-:W-:Y:S02]  /*ba00*/  IMAD.MOV.U32 R165, RZ, RZ, R163 ;  /* 0x000000ffffa57224 */ /* 0x000fe400078e00a3 */
[----:B------:R-:W-:Y:S02]  /*ba10*/  IMAD.MOV.U32 R168, RZ, RZ, R158 ;  /* 0x000000ffffa87224 */ /* 0x000fe400078e009e */
[----:B------:R-:W-:Y:S02]  /*ba20*/  IMAD.MOV.U32 R169, RZ, RZ, R157 ;  /* 0x000000ffffa97224 */ /* 0x000fe400078e009d */
[----:B------:R-:W-:Y:S02]  /*ba30*/  IMAD.MOV.U32 R163, RZ, RZ, R155 ;  /* 0x000000ffffa37224 */ /* 0x000fe400078e009b */
[----:B------:R-:W-:Y:S01]  /*ba40*/  FFMA.FTZ R155, R92, c[0x0][0x2d0], -R85 ;  /* 0x0000b4005c9b7a23 */ /* 0x000fe20000010855 */
[----:B------:R-:W-:Y:S01]  /*ba50*/  MUFU.EX2 R211, R98 ;  /* 0x0000006200d37308 */ /* 0x000fe20000000800 */
[----:B------:R-:W-:Y:S02]  /*ba60*/  IMAD.MOV.U32 R164, RZ, RZ, R153 ;  /* 0x000000ffffa47224 */ /* 0x000fe400078e0099 */
[----:B------:R-:W-:Y:S02]  /*ba70*/  FFMA.FTZ R153, R94, c[0x0][0x2d0], -R85 ;  /* 0x0000b4005e997a23 */ /* 0x000fe40000010855 */
[----:B-1----:R-:W-:Y:S01]  /*ba80*/  FFMA.FTZ R2, R174, c[0x0][0x2d0], -R88 ;  /* 0x0000b400ae027a23 */ /* 0x002fe20000010858 */
[----:B------:R-:W-:Y:S01]  /*ba90*/  MOV R174, R173 ;  /* 0x000000ad00ae7202 */ /* 0x000fe20000000f00 */
[----:B------:R-:W-:Y:S02]  /*baa0*/  IMAD.MOV.U32 R173, RZ, RZ, R141 ;  /* 0x000000ffffad7224 */ /* 0x000fe400078e008d */
[----:B------:R-:W-:Y:S02]  /*bab0*/  IMAD.MOV.U32 R141, RZ, RZ, R140 ;  /* 0x000000ffff8d7224 */ /* 0x000fe400078e008c */
[----:B------:R-:W-:Y:S01]  /*bac0*/  IMAD.MOV.U32 R140, RZ, RZ, R144 ;  /* 0x000000ffff8c7224 */ /* 0x000fe200078e0090 */
[----:B------:R-:W-:Y:S01]  /*bad0*/  MOV R144, R97 ;  /* 0x0000006100907202 */ /* 0x000fe20000000f00 */
[----:B------:R-:W-:Y:S01]  /*bae0*/  IMAD.MOV.U32 R171, RZ, RZ, R152 ;  /* 0x000000ffffab7224 */ /* 0x000fe200078e0098 */
[----:B---3--:R-:W-:Y:S01]  /*baf0*/  F2FP.PACK_AB R81, R123, R118 ;  /* 0x000000767b51723e */ /* 0x008fe200000000ff */
[----:B------:R-:W-:Y:S02]  /*bb00*/  FFMA.FTZ R152, R95, c[0x0][0x2d0], -R85 ;  /* 0x0000b4005f987a23 */ /* 0x000fe40000010855 */
[----:B------:R-:W-:Y:S02]  /*bb10*/  IMAD.MOV.U32 R159, RZ, RZ, R105 ;  /* 0x000000ffff9f7224 */ /* 0x000fe400078e0069 */
[----:B------:R-:W-:Y:S02]  /*bb20*/  IMAD.MOV.U32 R158, RZ, RZ, R104 ;  /* 0x000000ffff9e7224 */ /* 0x000fe400078e0068 */
[----:B------:R-:W-:Y:S02]  /*bb30*/  IMAD.MOV.U32 R157, RZ, RZ, R103 ;  /* 0x000000ffff9d7224 */ /* 0x000fe400078e0067 */
[--C-:B------:R-:W-:Y:S02]  /*bb40*/  FFMA.FTZ R103, R252, c[0x0][0x2d0], -R85.reuse ;  /* 0x0000b400fc677a23 */ /* 0x100fe40000010855 */
[--C-:B------:R-:W-:Y:S02]  /*bb50*/  FFMA.FTZ R104, R251, c[0x0][0x2d0], -R85.reuse ;  /* 0x0000b400fb687a23 */ /* 0x100fe40000010855 */
[----:B------:R-:W-:Y:S02]  /*bb60*/  FFMA.FTZ R105, R225, c[0x0][0x2d0], -R85 ;  /* 0x0000b400e1697a23 */ /* 0x000fe40000010855 */
[----:B------:R-:W-:Y:S02]  /*bb70*/  IMAD.MOV.U32 R175, RZ, RZ, R174 ;  /* 0x000000ffffaf7224 */ /* 0x000fe400078e00ae */
[----:B------:R-:W-:Y:S02]  /*bb80*/  IMAD.MOV.U32 R174, RZ, RZ, R173 ;  /* 0x000000ffffae7224 */ /* 0x000fe400078e00ad */
[----:B------:R-:W-:Y:S01]  /*bb90*/  IMAD.MOV.U32 R173, RZ, RZ, R140 ;  /* 0x000000ffffad7224 */ /* 0x000fe200078e008c */
[----:B------:R-:W-:Y:S01]  /*bba0*/  MOV R140, R144 ;  /* 0x00000090008c7202 */ /* 0x000fe20000000f00 */
[----:B------:R-:W-:Y:S01]  /*bbb0*/  IMAD.MOV.U32 R166, RZ, RZ, R160 ;  /* 0x000000ffffa67224 */ /* 0x000fe200078e00a0 */
[----:B------:R-:W-:Y:S01]  /*bbc0*/  MOV R160, R106 ;  /* 0x0000006a00a07202 */ /* 0x000fe20000000f00 */
[----:B------:R-:W-:Y:S01]  /*bbd0*/  FFMA.FTZ R106, R222, c[0x0][0x2d0], -R85 ;  /* 0x0000b400de6a7a23 */ /* 0x000fe20000010855 */
[----:B------:R-:W1:Y:S01]  /*bbe0*/  MUFU.EX2 R144, R2 ;  /* 0x0000000200907308 */ /* 0x000e620000000800 */
[--C-:B------:R-:W-:Y:S02]  /*bbf0*/  FFMA.FTZ R92, R239, c[0x0][0x2d0], -R84.reuse ;  /* 0x0000b400ef5c7a23 */ /* 0x100fe40000010854 */
[--C-:B------:R-:W-:Y:S02]  /*bc00*/  FFMA.FTZ R93, R228, c[0x0][0x2d0], -R84.reuse ;  /* 0x0000b400e45d7a23 */ /* 0x100fe40000010854 */
[--C-:B------:R-:W-:Y:S02]  /*bc10*/  FFMA.FTZ R97, R235, c[0x0][0x2d0], -R84.reuse ;  /* 0x0000b400eb617a23 */ /* 0x100fe40000010854 */
[----:B------:R-:W-:Y:S02]  /*bc20*/  FFMA.FTZ R94, R174, c[0x0][0x2d0], -R84 ;  /* 0x0000b400ae5e7a23 */ /* 0x000fe40000010854 */
[----:B------:R-:W-:Y:S01]  /*bc30*/  IMAD.MOV.U32 R174, RZ, RZ, R172 ;  /* 0x000000ffffae7224 */ /* 0x000fe200078e00ac */
[----:B------:R-:W-:Y:S01]  /*bc40*/  MUFU.EX2 R178, R92 ;  /* 0x0000005c00b27308 */ /* 0x000fe20000000800 */
[----:B------:R-:W-:Y:S02]  /*bc50*/  IMAD.MOV.U32 R172, RZ, RZ, R157 ;  /* 0x000000ffffac7224 */ /* 0x000fe400078e009d */
[----:B------:R-:W-:Y:S02]  /*bc60*/  IMAD.MOV.U32 R183, RZ, RZ, R140 ;  /* 0x000000ffffb77224 */ /* 0x000fe400078e008c */
[----:B------:R-:W-:Y:S02]  /*bc70*/  IMAD.MOV.U32 R176, RZ, RZ, R159 ;  /* 0x000000ffffb07224 */ /* 0x000fe400078e009f */
[----:B------:R-:W-:Y:S02]  /*bc80*/  FFMA.FTZ R95, R175, c[0x0][0x2d0], -R84 ;  /* 0x0000b400af5f7a23 */ /* 0x000fe40000010854 */
[----:B------:R-:W-:Y:S01]  /*bc90*/  IMAD.MOV.U32 R180, RZ, RZ, R176 ;  /* 0x000000ffffb47224 */ /* 0x000fe200078e00b0 */
[----:B------:R-:W-:Y:S01]  /*bca0*/  MUFU.EX2 R140, R86 ;  /* 0x00000056008c7308 */ /* 0x000fe20000000800 */
[----:B------:R-:W-:Y:S02]  /*bcb0*/  IMAD.MOV.U32 R176, RZ, RZ, R141 ;  /* 0x000000ffffb07224 */ /* 0x000fe400078e008d */
[--C-:B------:R-:W-:Y:S01]  /*bcc0*/  FFMA.FTZ R130, R173, c[0x0][0x2d0], -R84.reuse ;  /* 0x0000b400ad827a23 */ /* 0x100fe20000010854 */
[----:B-1----:R-:W-:Y:S01]  /*bcd0*/  F2FP.PACK_AB R83, R144, R145 ;  /* 0x000000919053723e */ /* 0x002fe200000000ff */
[--C-:B------:R-:W-:Y:S01]  /*bce0*/  FFMA.FTZ R157, R205, c[0x0][0x2d0], -R84.reuse ;  /* 0x0000b400cd9d7a23 */ /* 0x100fe20000010854 */
[----:B------:R-:W-:Y:S01]  /*bcf0*/  MOV R173, R158 ;  /* 0x0000009e00ad7202 */ /* 0x000fe20000000f00 */
[--C-:B------:R-:W-:Y:S02]  /*bd00*/  FFMA.FTZ R158, R195, c[0x0][0x2d0], -R84.reuse ;  /* 0x0000b400c39e7a23 */ /* 0x100fe40000010854 */
[----:B------:R-:W-:Y:S01]  /*bd10*/  FFMA.FTZ R159, R194, c[0x0][0x2d0], -R84 ;  /* 0x0000b400c29f7a23 */ /* 0x000fe20000010854 */
[----:B------:R-:W-:Y:S01]  /*bd20*/  MUFU.EX2 R201, R93 ;  /* 0x0000005d00c97308 */ /* 0x000fe20000000800 */
[----:B------:R-:W-:Y:S02]  /*bd30*/  IMAD.MOV.U32 R175, RZ, RZ, R160 ;  /* 0x000000ffffaf7224 */ /* 0x000fe400078e00a0 */
[----:B------:R-:W-:Y:S02]  /*bd40*/  FFMA.FTZ R160, R193, c[0x0][0x2d0], -R84 ;  /* 0x0000b400c1a07a23 */ /* 0x000fe40000010854 */
[----:B------:R-:W-:Y:S02]  /*bd50*/  IMAD.MOV.U32 R184, RZ, RZ, R175 ;  /* 0x000000ffffb87224 */ /* 0x000fe400078e00af */
[----:B------:R-:W-:Y:S01]  /*bd60*/  IMAD.MOV.U32 R175, RZ, RZ, R171 ;  /* 0x000000ffffaf7224 */ /* 0x000fe200078e00ab */
[----:B------:R-:W-:Y:S01]  /*bd70*/  MOV R171, R169 ;  /* 0x000000a900ab7202 */ /* 0x000fe20000000f00 */
[----:B------:R-:W-:Y:S01]  /*bd80*/  IMAD.MOV.U32 R169, RZ, RZ, R167 ;  /* 0x000000ffffa97224 */ /* 0x000fe200078e00a7 */
[----:B------:R-:W-:Y:S01]  /*bd90*/  MUFU.EX2 R207, R95 ;  /* 0x0000005f00cf7308 */ /* 0x000fe20000000800 */
[----:B------:R-:W-:Y:S02]  /*bda0*/  IMAD.MOV.U32 R182, RZ, RZ, R173 ;  /* 0x000000ffffb67224 */ /* 0x000fe400078e00ad */
[----:B------:R-:W-:Y:S07]  /*bdb0*/  IMAD.MOV.U32 R167, RZ, RZ, R204 ;  /* 0x000000ffffa77224 */ /* 0x000fee00078e00cc */
[----:B------:R1:W-:Y:S01]  /*bdc0*/  MUFU.EX2 R209, R94 ;  /* 0x0000005e00d17308 */ /* 0x0003e20000000800 */
[--C-:B--2---:R-:W-:Y:S09]  /*bdd0*/  FFMA.FTZ R90, R242, c[0x0][0x2d0], -R85.reuse ;  /* 0x0000b400f25a7a23 */ /* 0x104ff20000010855 */
[----:B------:R-:W-:Y:S10]  /*bde0*/  MUFU.EX2 R200, R169 ;  /* 0x000000a900c87308 */ /* 0x000ff40000000800 */
[----:B------:R-:W-:Y:S01]  /*bdf0*/  MUFU.EX2 R210, R90 ;  /* 0x0000005a00d27308 */ /* 0x000fe20000000800 */
[----:B-1----:R-:W-:Y:S09]  /*be00*/  LDSM.16.MT88.4 R92, [R230+0x1800] ;  /* 0x00180000e65c783b */ /* 0x002ff20000004200 */
[----:B------:R1:W-:Y:S10]  /*be10*/  MUFU.EX2 R204, R100 ;  /* 0x0000006400cc7308 */ /* 0x0003f40000000800 */
[----:B------:R-:W-:Y:S01]  /*be20*/  MUFU.EX2 R194, R103 ;  /* 0x0000006700c27308 */ /* 0x000fe20000000800 */
[----:B----4-:R-:W-:Y:S02]  /*be30*/  FFMA.FTZ R91, R241, c[0x0][0x2d0], -R85 ;  /* 0x0000b400f15b7a23 */ /* 0x010fe40000010855 */
[----:B------:R2:W5:Y:S01]  /*be40*/  LDL.LU R241, [R1+0xb8] ;  /* 0x0000b80001f17983 */ /* 0x0005620000300800 */
[----:B------:R-:W-:Y:S03]  /*be50*/  FFMA.FTZ R85, R238, c[0x0][0x2d0], -R84 ;  /* 0x0000b400ee557a23 */ /* 0x000fe60000010854 */
[----:B------:R2:W5:Y:S03]  /*be60*/  LDL.LU R242, [R1+0xb4] ;  /* 0x0000b40001f27983 */ /* 0x0005660000300800 */
[----:B------:R3:W4:Y:S01]  /*be70*/  MUFU.EX2 R179, R85 ;  /* 0x0000005500b37308 */ /* 0x0007220000000800 */
[----:B------:R2:W5:Y:S01]  /*be80*/  LDL.LU R243, [R1+0xb0] ;  /* 0x0000b00001f37983 */ /* 0x0005620000300800 */
[--C-:B-1----:R-:W-:Y:S03]  /*be90*/  FFMA.FTZ R100, R156, c[0x0][0x2d0], -R88.reuse ;  /* 0x0000b4009c647a23 */ /* 0x102fe60000010858 */
[----:B------:R2:W5:Y:S01]  /*bea0*/  LDL.LU R244, [R1+0xac] ;  /* 0x0000ac0001f47983 */ /* 0x0005620000300800 */
[----:B------:R-:W-:Y:S03]  /*beb0*/  FFMA.FTZ R156, R71, c[0x0][0x2d0], -R88 ;  /* 0x0000b400479c7a23 */ /* 0x000fe60000010858 */
[----:B------:R2:W5:Y:S01]  /*bec0*/  LDL.LU R245, [R1+0xa8] ;  /* 0x0000a80001f57983 */ /* 0x0005620000300800 */
[----:B------:R-:W-:Y:S03]  /*bed0*/  MUFU.EX2 R141, R91 ;  /* 0x0000005b008d7308 */ /* 0x000fe60000000800 */
[----:B------:R2:W5:Y:S04]  /*bee0*/  LDL.LU R238, [R1+0xa4] ;  /* 0x0000a40001ee7983 */ /* 0x0005680000300800 */
[----:B------:R2:W5:Y:S03]  /*bef0*/  LDL.LU R239, [R1+0xa0] ;  /* 0x0000a00001ef7983 */ /* 0x0005660000300800 */
[----:B------:R-:W-:Y:S01]  /*bf00*/  MUFU.EX2 R103, R153 ;  /* 0x0000009900677308 */ /* 0x000fe20000000800 */
[----:B------:R2:W5:Y:S04]  /*bf10*/  LDL.LU R228, [R1+0x9c] ;  /* 0x00009c0001e47983 */ /* 0x0005680000300800 */
[----:B------:R2:W5:Y:S04]  /*bf20*/  LDL.LU R235, [R1+0x98] ;  /* 0x0000980001eb7983 */ /* 0x0005680000300800 */
[----:B------:R-:W2:Y:S01]  /*bf30*/  LDL.LU R72, [R1+0x10] ;  /* 0x0000100001487983 */ /* 0x000ea20000300800 */
[----:B------:R1:W-:Y:S03]  /*bf40*/  MUFU.EX2 R208, R174 ;  /* 0x000000ae00d07308 */ /* 0x0003e60000000800 */
[----:B------:R-:W4:Y:S04]  /*bf50*/  LDL.LU R80, [R1+0x18] ;  /* 0x0000180001507983 */ /* 0x000f280000300800 */
[----:B------:R-:W4:Y:S03]  /*bf60*/  LDL.LU R2, [R1+0x14] ;  /* 0x0000140001027983 */ /* 0x000f260000300800 */
[----:B------:R-:W-:Y:S01]  /*bf70*/  MUFU.EX2 R173, R198 ;  /* 0x000000c600ad7308 */ /* 0x000fe20000000800 */
[----:B---3--:R-:W-:Y:S09]  /*bf80*/  LDSM.16.MT88.4 R84, [R232+0x1000] ;  /* 0x00100000e854783b */ /* 0x008ff20000004200 */
[----:B------:R-:W-:Y:S01]  /*bf90*/  MUFU.EX2 R205, R180 ;  /* 0x000000b400cd7308 */ /* 0x000fe20000000800 */
[----:B-1----:R-:W-:Y:S02]  /*bfa0*/  IMAD.MOV.U32 R174, RZ, RZ, R170 ;  /* 0x000000ffffae7224 */ /* 0x002fe400078e00aa */
[----:B------:R-:W-:Y:S02]  /*bfb0*/  IMAD.MOV.U32 R170, RZ, RZ, R168 ;  /* 0x000000ffffaa7224 */ /* 0x000fe400078e00a8 */
[----:B------:R-:W-:Y:S01]  /*bfc0*/  IMAD.MOV.U32 R168, RZ, RZ, R165 ;  /* 0x000000ffffa87224 */ /* 0x000fe200078e00a5 */
[----:B------:R-:W-:Y:S01]  /*bfd0*/  MOV R165, R203 ;  /* 0x000000cb00a57202 */ /* 0x000fe20000000f00 */
[--C-:B------:R-:W-:Y:S03]  /*bfe0*/  FFMA.FTZ R98, R170, c[0x0][0x2d0], -R88.reuse ;  /* 0x0000b400aa627a23 */ /* 0x100fe60000010858 */
[----:B------:R1:W-:Y:S01]  /*bff0*/  MUFU.EX2 R180, R97 ;  /* 0x0000006100b47308 */ /* 0x0003e20000000800 */
[--C-:B------:R-:W-:Y:S09]  /*c000*/  FFMA.FTZ R99, R168, c[0x0][0x2d0], -R88.reuse ;  /* 0x0000b400a8637a23 */ /* 0x100ff20000010858 */
[----:B------:R-:W-:Y:S10]  /*c010*/  MUFU.EX2 R203, R96 ;  /* 0x0000006000cb7308 */ /* 0x000ff40000000800 */
[----:B------:R-:W-:Y:S01]  /*c020*/  MUFU.EX2 R197, R167 ;  /* 0x000000a700c57308 */ /* 0x000fe20000000800 */
[----:B-1----:R-:W-:Y:S02]  /*c030*/  FFMA.FTZ R97, R171, c[0x0][0x2d0], -R88 ;  /* 0x0000b400ab617a23 */ /* 0x002fe40000010858 */
[----:B------:R-:W-:Y:S07]  /*c040*/  LDSM.16.MT88.4 R168, [R233+0x3000] ;  /* 0x00300000e9a8783b */ /* 0x000fee0000004200 */
[----:B------:R-:W-:Y:S10]  /*c050*/  MUFU.EX2 R193, R104 ;  /* 0x0000006800c17308 */ /* 0x000ff40000000800 */
[----:B------:R-:W-:Y:S10]  /*c060*/  MUFU.EX2 R104, R162 ;  /* 0x000000a200687308 */ /* 0x000ff40000000800 */
[----:B------:R-:W-:Y:S10]  /*c070*/  MUFU.EX2 R120, R98 ;  /* 0x0000006200787308 */ /* 0x000ff40000000800 */
[----:B------:R-:W-:Y:S01]  /*c080*/  MUFU.EX2 R98, R158 ;  /* 0x0000009e00627308 */ /* 0x000fe20000000800 */
[----:B--2---:R-:W-:Y:S01]  /*c090*/  FFMA.FTZ R69, R69, R72, R192 ;  /* 0x0000004845457223 */ /* 0x004fe200000100c0 */
[----:B------:R-:W-:Y:S08]  /*c0a0*/  F2FP.PACK_AB R72, R128, R125 ;  /* 0x0000007d8048723e */ /* 0x000ff000000000ff */
[----:B------:R-:W-:Y:S01]  /*c0b0*/  MUFU.EX2 R192, R166 ;  /* 0x000000a600c07308 */ /* 0x000fe20000000800 */
[----:B----4-:R-:W-:Y:S01]  /*c0c0*/  FFMA.FTZ R102, R68, R80, R102 ;  /* 0x0000005044667223 */ /* 0x010fe20000010066 */
[----:B------:R-:W-:Y:S01]  /*c0d0*/  F2FP.PACK_AB R80, R129, R121 ;  /* 0x000000798150723e */ /* 0x000fe200000000ff */
[-C--:B------:R-:W-:Y:S03]  /*c0e0*/  HMMA.16816.F32 R4, R72, R76.reuse, R4 ;  /* 0x0000004c4804723c */ /* 0x080fe60000001804 */
[----:B------:R-:W-:Y:S02]  /*c0f0*/  FFMA.FTZ R68, R3, R2, R138 ;  /* 0x0000000203447223 */ /* 0x000fe4000001008a */
[----:B------:R-:W2:Y:S01]  /*c100*/  LDL.LU R3, [R1+0x1c] ;  /* 0x00001c0001037983 */ /* 0x000ea20000300800 */
[----:B------:R-:W-:Y:S01]  /*c110*/  FFMA.FTZ R2, R172, c[0x0][0x2d0], -R88 ;  /* 0x0000b400ac027a23 */ /* 0x000fe20000010858 */
[----:B------:R-:W-:Y:S01]  /*c120*/  MUFU.EX2 R138, R109 ;  /* 0x0000006d008a7308 */ /* 0x000fe20000000800 */
[C---:B------:R-:W-:Y:S04]  /*c130*/  HMMA.16816.F32 R8, R80.reuse, R76, R8 ;  /* 0x0000004c5008723c */ /* 0x040fe80000001808 */
[----:B------:R-:W-:Y:S04]  /*c140*/  FADD.FTZ R68, R191, R68 ;  /* 0x00000044bf447221 */ /* 0x000fe80000010000 */
[-C--:B------:R-:W-:Y:S01]  /*c150*/  HMMA.16816.F32 R12, R80, R78.reuse, R12 ;  /* 0x0000004e500c723c */ /* 0x080fe2000000180c */
[----:B------:R1:W-:Y:S03]  /*c160*/  MUFU.EX2 R172, R2 ;  /* 0x0000000200ac7308 */ /* 0x0003e60000000800 */
[----:B------:R-:W-:Y:S04]  /*c170*/  FADD.FTZ R68, R218, R68 ;  /* 0x00000044da447221 */ /* 0x000fe80000010000 */
[C---:B------:R-:W-:Y:S01]  /*c180*/  HMMA.16816.F32 R16, R72.reuse, R78, R16 ;  /* 0x0000004e4810723c */ /* 0x040fe20000001810 */
[----:B------:R-:W3:Y:S02]  /*c190*/  LDSM.16.MT88.4 R76, [R233+0x1000] ;  /* 0x00100000e94c783b */ /* 0x000ee40000004200 */
[----:B------:R-:W-:Y:S10]  /*c1a0*/  MUFU.EX2 R191, R165 ;  /* 0x000000a500bf7308 */ /* 0x000ff40000000800 */
[----:B------:R-:W-:Y:S01]  /*c1b0*/  MUFU.EX2 R109, R99 ;  /* 0x00000063006d7308 */ /* 0x000fe20000000800 */
[--C-:B-1----:R-:W-:Y:S09]  /*c1c0*/  FFMA.FTZ R2, R176, c[0x0][0x2d0], -R88.reuse ;  /* 0x0000b400b0027a23 */ /* 0x102ff20000010858 */
[----:B------:R1:W4:Y:S10]  /*c1d0*/  MUFU.EX2 R176, R2 ;  /* 0x0000000200b07308 */ /* 0x0003340000000800 */
[----:B------:R-:W-:Y:S01]  /*c1e0*/  MUFU.EX2 R99, R157 ;  /* 0x0000009d00637308 */ /* 0x000fe20000000800 */
[-C--:B---3--:R-:W-:Y:S03]  /*c1f0*/  HMMA.16816.F32 R20, R72, R76.reuse, R20 ;  /* 0x0000004c4814723c */ /* 0x088fe60000001814 */
[--C-:B-1----:R-:W-:Y:S05]  /*c200*/  FFMA.FTZ R2, R177, c[0x0][0x2d0], -R88.reuse ;  /* 0x0000b400b1027a23 */ /* 0x102fea0000010858 */
[C---:B------:R-:W-:Y:S01]  /*c210*/  HMMA.16816.F32 R24, R80.reuse, R76, R24 ;  /* 0x0000004c5018723c */ /* 0x040fe20000001818 */
[----:B------:R1:W-:Y:S07]  /*c220*/  MUFU.EX2 R177, R2 ;  /* 0x0000000200b17308 */ /* 0x0003ee0000000800 */
[-C--:B------:R-:W-:Y:S08]  /*c230*/  HMMA.16816.F32 R28, R80, R78.reuse, R28 ;  /* 0x0000004e501c723c */ /* 0x080ff0000000181c */
[C---:B------:R-:W-:Y:S01]  /*c240*/  HMMA.16816.F32 R32, R72.reuse, R78, R32 ;  /* 0x0000004e4820723c */ /* 0x040fe20000001820 */
[----:B------:R-:W3:Y:S03]  /*c250*/  LDSM.16.MT88.4 R76, [R230+0x1000] ;  /* 0x00100000e64c783b */ /* 0x000ee60000004200 */
[--C-:B-1----:R-:W-:Y:S02]  /*c260*/  FFMA.FTZ R2, R183, c[0x0][0x2d0], -R88.reuse ;  /* 0x0000b400b7027a23 */ /* 0x102fe40000010858 */
[----:B------:R-:W-:Y:S10]  /*c270*/  MUFU.EX2 R183, R182 ;  /* 0x000000b600b77308 */ /* 0x000ff40000000800 */
[----:B------:R1:W1:Y:S10]  /*c280*/  MUFU.EX2 R181, R2 ;  /* 0x0000000200b57308 */ /* 0x0002740000000800 */
[----:B------:R-:W-:Y:S01]  /*c290*/  MUFU.EX2 R182, R101 ;  /* 0x0000006500b67308 */ /* 0x000fe20000000800 */
[-C--:B---3--:R-:W-:Y:S09]  /*c2a0*/  HMMA.16816.F32 R36, R72, R76.reuse, R36 ;  /* 0x0000004c4824723c */ /* 0x088ff20000001824 */
[----:B------:R-:W-:Y:S03]  /*c2b0*/  MUFU.EX2 R101, R154 ;  /* 0x0000009a00657308 */ /* 0x000fe60000000800 */
[----:B-1----:R-:W-:Y:S01]  /*c2c0*/  FFMA.FTZ R2, R185, c[0x0][0x2d0], -R88 ;  /* 0x0000b400b9027a23 */ /* 0x002fe20000010858 */
[C---:B------:R-:W-:Y:S06]  /*c2d0*/  HMMA.16816.F32 R40, R80.reuse, R76, R40 ;  /* 0x0000004c5028723c */ /* 0x040fec0000001828 */
[----:B------:R1:W-:Y:S02]  /*c2e0*/  MUFU.EX2 R196, R2 ;  /* 0x0000000200c47308 */ /* 0x0003e40000000800 */
[-C--:B------:R-:W-:Y:S08]  /*c2f0*/  HMMA.16816.F32 R44, R80, R78.reuse, R44 ;  /* 0x0000004e502c723c */ /* 0x080ff0000000182c */
[C---:B------:R-:W-:Y:S01]  /*c300*/  HMMA.16816.F32 R48, R72.reuse, R78, R48 ;  /* 0x0000004e4830723c */ /* 0x040fe20000001830 */
[----:B------:R-:W3:Y:S07]  /*c310*/  LDSM.16.MT88.4 R76, [R229+0x1800] ;  /* 0x00180000e54c783b */ /* 0x000eee0000004200 */
[-C--:B------:R-:W-:Y:S04]  /*c320*/  HMMA.16816.F32 R52, R72, R84.reuse, R52 ;  /* 0x000000544834723c */ /* 0x080fe80000001834 */
[----:B-1----:R-:W-:Y:S04]  /*c330*/  FADD.FTZ R2, R220, R69 ;  /* 0x00000045dc027221 */ /* 0x002fe80000010000 */
[C---:B------:R-:W-:Y:S04]  /*c340*/  HMMA.16816.F32 R56, R80.reuse, R84, R56 ;  /* 0x000000545038723c */ /* 0x040fe80000001838 */
[----:B------:R-:W-:Y:S04]  /*c350*/  FADD.FTZ R2, R248, R2 ;  /* 0x00000002f8027221 */ /* 0x000fe80000010000 */
[-C--:B------:R-:W-:Y:S04]  /*c360*/  HMMA.16816.F32 R60, R80, R86.reuse, R60 ;  /* 0x00000056503c723c */ /* 0x080fe8000000183c */
[----:B------:R-:W-:Y:S02]  /*c370*/  FADD.FTZ R96, R227, R2 ;  /* 0x00000002e3607221 */ /* 0x000fe40000010000 */
[----:B------:R-:W-:Y:S01]  /*c380*/  FADD.FTZ R2, R221, R68 ;  /* 0x00000044dd027221 */ /* 0x000fe20000010000 */
[----:B------:R-:W-:Y:S01]  /*c390*/  F2FP.PACK_AB R80, R179, R140 ;  /* 0x0000008cb350723e */ /* 0x000fe200000000ff */
[----:B------:R-:W-:Y:S01]  /*c3a0*/  HMMA.16816.F32 R64, R72, R86, R64 ;  /* 0x000000564840723c */ /* 0x000fe20000001840 */
[----:B------:R-:W-:Y:S03]  /*c3b0*/  LDSM.16.MT88.4 R84, [R232+0x1800] ;  /* 0x00180000e854783b */ /* 0x000fe60000004200 */
[----:B------:R-:W-:Y:S01]  /*c3c0*/  F2FP.PACK_AB R82, R201, R178 ;  /* 0x000000b2c952723e */ /* 0x000fe200000000ff */
[----:B------:R-:W-:Y:S01]  /*c3d0*/  FADD.FTZ R2, R114, R2 ;  /* 0x0000000272027221 */ /* 0x000fe20000010000 */
[----:B----4-:R-:W-:Y:S02]  /*c3e0*/  F2FP.PACK_AB R81, R176, R172 ;  /* 0x000000acb051723e */ /* 0x010fe400000000ff */
[----:B------:R-:W-:Y:S01]  /*c3f0*/  F2FP.PACK_AB R72, R173, R142 ;  /* 0x0000008ead48723e */ /* 0x000fe200000000ff */
[----:B------:R-:W-:Y:S03]  /*c400*/  FADD.FTZ R2, R117, R2 ;  /* 0x0000000275027221 */ /* 0x000fe60000010000 */
[----:B------:R-:W-:Y:S02]  /*c410*/  F2FP.PACK_AB R74, R216, R214 ;  /* 0x000000d6d84a723e */ /* 0x000fe400000000ff */
[----:B------:R-:W-:Y:S02]  /*c420*/  F2FP.PACK_AB R73, R210, R141 ;  /* 0x0000008dd249723e */ /* 0x000fe400000000ff */
[----:B------:R-:W-:Y:S02]  /*c430*/  F2FP.PACK_AB R75, R215, R212 ;  /* 0x000000d4d74b723e */ /* 0x000fe400000000ff */
[----:B------:R-:W-:Y:S05]  /*c440*/  F2FP.PACK_AB R83, R181, R177 ;  /* 0x000000b1b553723e */ /* 0x000fea00000000ff */
[-C--:B---3--:R-:W-:Y:S08]  /*c450*/  HMMA.16816.F32 R4, R72, R76.reuse, R4 ;  /* 0x0000004c4804723c */ /* 0x088ff00000001804 */
[C---:B------:R-:W-:Y:S08]  /*c460*/  HMMA.16816.F32 R8, R80.reuse, R76, R8 ;  /* 0x0000004c5008723c */ /* 0x040ff00000001808 */
[-C--:B------:R-:W-:Y:S08]  /*c470*/  HMMA.16816.F32 R12, R80, R78.reuse, R12 ;  /* 0x0000004e500c723c */ /* 0x080ff0000000180c */
[C---:B------:R-:W-:Y:S01]  /*c480*/  HMMA.16816.F32 R16, R72.reuse, R78, R16 ;  /* 0x0000004e4810723c */ /* 0x040fe20000001810 */
[----:B------:R-:W-:Y:S03]  /*c490*/  LDSM.16.MT88.4 R76, [R229+0x2000] ;  /* 0x00200000e54c783b */ /* 0x000fe60000004200 */
[----:B--2---:R-:W-:Y:S02]  /*c4a0*/  FFMA.FTZ R3, R0, R3, R188 ;  /* 0x0000000300037223 */ /* 0x004fe400000100bc */
[--C-:B------:R-:W-:Y:S01]  /*c4b0*/  FFMA.FTZ R0, R184, c[0x0][0x2d0], -R88.reuse ;  /* 0x0000b400b8007a23 */ /* 0x100fe20000010858 */
[----:B------:R-:W-:Y:S02]  /*c4c0*/  MUFU.EX2 R188, R107 ;  /* 0x0000006b00bc7308 */ /* 0x000fe40000000800 */
[----:B------:R-:W-:Y:S03]  /*c4d0*/  LDSM.16.MT88.4 R184, [R230+0x3000] ;  /* 0x00300000e6b8783b */ /* 0x000fe60000004200 */
[----:B------:R-:W-:Y:S04]  /*c4e0*/  FADD.FTZ R3, R190, R3 ;  /* 0x00000003be037221 */ /* 0x000fe80000010000 */
[----:B------:R-:W-:Y:S01]  /*c4f0*/  FADD.FTZ R3, R133, R3 ;  /* 0x0000000385037221 */ /* 0x000fe20000010000 */
[----:B------:R1:W-:Y:S03]  /*c500*/  MUFU.EX2 R195, R0 ;  /* 0x0000000000c37308 */ /* 0x0003e60000000800 */
[----:B------:R-:W-:Y:S04]  /*c510*/  FADD.FTZ R69, R189, R3 ;  /* 0x00000003bd457221 */ /* 0x000fe80000010000 */
[----:B------:R-:W-:Y:S03]  /*c520*/  FADD.FTZ R69, R108, R69 ;  /* 0x000000456c457221 */ /* 0x000fe60000010000 */
[----:B------:R-:W-:Y:S10]  /*c530*/  MUFU.EX2 R190, R105 ;  /* 0x0000006900be7308 */ /* 0x000ff40000000800 */
[----:B------:R-:W-:Y:S01]  /*c540*/  MUFU.EX2 R105, R152 ;  /* 0x0000009800697308 */ /* 0x000fe20000000800 */
[--C-:B-1----:R-:W-:Y:S09]  /*c550*/  FFMA.FTZ R0, R175, c[0x0][0x2d0], -R88.reuse ;  /* 0x0000b400af007a23 */ /* 0x102ff20000010858 */
[----:B------:R1:W-:Y:S10]  /*c560*/  MUFU.EX2 R198, R0 ;  /* 0x0000000000c67308 */ /* 0x0003f40000000800 */
[----:B------:R-:W-:Y:S10]  /*c570*/  MUFU.EX2 R108, R100 ;  /* 0x00000064006c7308 */ /* 0x000ff40000000800 */
[----:B------:R2:W3:Y:S01]  /*c580*/  MUFU.EX2 R100, R155 ;  /* 0x0000009b00647308 */ /* 0x0004e20000000800 */
[----:B-1----:R-:W-:Y:S02]  /*c590*/  FFMA.FTZ R0, R174, c[0x0][0x2d0], -R88 ;  /* 0x0000b400ae007a23 */ /* 0x002fe40000010858 */
[----:B------:R-:W1:Y:S07]  /*c5a0*/  LDSM.16.MT88.4 R88, [R233+0x1800] ;  /* 0x00180000e958783b */ /* 0x000e6e0000004200 */
[----:B------:R4:W-:Y:S10]  /*c5b0*/  MUFU.EX2 R199, R0 ;  /* 0x0000000000c77308 */ /* 0x0009f40000000800 */
[----:B------:R-:W-:Y:S01]  /*c5c0*/  MUFU.EX2 R189, R106 ;  /* 0x0000006a00bd7308 */ /* 0x000fe20000000800 */
[----:B--2---:R-:W-:Y:S09]  /*c5d0*/  LDSM.16.MT88.4 R152, [R229+0x3000] ;  /* 0x00300000e598783b */ /* 0x004ff20000004200 */
[----:B------:R-:W-:Y:S01]  /*c5e0*/  MUFU.EX2 R107, R164 ;  /* 0x000000a4006b7308 */ /* 0x000fe20000000800 */
[----:B----4-:R-:W-:Y:S04]  /*c5f0*/  FADD.FTZ R0, R219, R102 ;  /* 0x00000066db007221 */ /* 0x010fe80000010000 */
[----:B------:R-:W-:Y:S05]  /*c600*/  FADD.FTZ R0, R223, R0 ;  /* 0x00000000df007221 */ /* 0x000fea0000010000 */
[----:B------:R-:W2:Y:S01]  /*c610*/  MUFU.EX2 R102, R161 ;  /* 0x000000a100667308 */ /* 0x000ea20000000800 */
[----:B------:R-:W-:Y:S02]  /*c620*/  FADD.FTZ R71, R224, R0 ;  /* 0x00000000e0477221 */ /* 0x000fe40000010000 */
[----:B------:R-:W-:Y:S01]  /*c630*/  FADD.FTZ R0, R113, R96 ;  /* 0x0000006071007221 */ /* 0x000fe20000010000 */
[-C--:B-1----:R-:W-:Y:S03]  /*c640*/  HMMA.16816.F32 R20, R72, R88.reuse, R20 ;  /* 0x000000584814723c */ /* 0x082fe60000001814 */
[----:B------:R-:W-:Y:S03]  /*c650*/  FADD.FTZ R68, R115, R0 ;  /* 0x0000000073447221 */ /* 0x000fe60000010000 */
[----:B------:R-:W1:Y:S01]  /*c660*/  MUFU.EX2 R106, R163 ;  /* 0x000000a3006a7308 */ /* 0x000e620000000800 */
[----:B------:R-:W-:Y:S02]  /*c670*/  FADD.FTZ R0, R110, R69 ;  /* 0x000000456e007221 */ /* 0x000fe40000010000 */
[----:B------:R-:W4:Y:S01]  /*c680*/  LDL R110, [R1+0x30] ;  /* 0x00003000016e7983 */ /* 0x000f220000100800 */
[C---:B------:R-:W-:Y:S04]  /*c690*/  HMMA.16816.F32 R24, R80.reuse, R88, R24 ;  /* 0x000000585018723c */ /* 0x040fe80000001818 */
[----:B------:R-:W-:Y:S02]  /*c6a0*/  FADD.FTZ R69, R112, R0 ;  /* 0x0000000070457221 */ /* 0x000fe40000010000 */
[----:B------:R-:W-:Y:S01]  /*c6b0*/  FADD.FTZ R3, R111, R71 ;  /* 0x000000476f037221 */ /* 0x000fe20000010000 */
[----:B------:R-:W-:Y:S01]  /*c6c0*/  MUFU.EX2 R133, R97 ;  /* 0x0000006100857308 */ /* 0x000fe20000000800 */
[-C--:B------:R-:W-:Y:S04]  /*c6d0*/  HMMA.16816.F32 R28, R80, R90.reuse, R28 ;  /* 0x0000005a501c723c */ /* 0x080fe8000000181c */
[----:B------:R-:W-:Y:S02]  /*c6e0*/  FADD.FTZ R71, R119, R2 ;  /* 0x0000000277477221 */ /* 0x000fe40000010000 */
[----:B------:R-:W-:Y:S02]  /*c6f0*/  FADD.FTZ R3, R116, R3 ;  /* 0x0000000374037221 */ /* 0x000fe40000010000 */
[C---:B------:R-:W-:Y:S01]  /*c700*/  HMMA.16816.F32 R32, R72.reuse, R90, R32 ;  /* 0x0000005a4820723c */ /* 0x040fe20000001820 */
[----:B------:R-:W1:Y:S01]  /*c710*/  LDSM.16.MT88.4 R88, [R233+0x2000] ;  /* 0x00200000e958783b */ /* 0x000e620000004200 */
[----:B------:R2:W-:Y:S02]  /*c720*/  MUFU.EX2 R111, R130 ;  /* 0x00000082006f7308 */ /* 0x0005e40000000800 */
[----:B------:R-:W-:Y:S02]  /*c730*/  FADD.FTZ R3, R122, R3 ;  /* 0x000000037a037221 */ /* 0x000fe40000010000 */
[----:B------:R-:W-:Y:S02]  /*c740*/  FADD.FTZ R68, R126, R68 ;  /* 0x000000447e447221 */ /* 0x000fe40000010000 */
[-C--:B------:R-:W-:Y:S04]  /*c750*/  HMMA.16816.F32 R36, R72, R92.reuse, R36 ;  /* 0x0000005c4824723c */ /* 0x080fe80000001824 */
[----:B------:R-:W-:Y:S02]  /*c760*/  FADD.FTZ R0, R134, R3 ;  /* 0x0000000386007221 */ /* 0x000fe40000010000 */
[----:B------:R-:W-:Y:S01]  /*c770*/  FADD.FTZ R3, R131, R69 ;  /* 0x0000004583037221 */ /* 0x000fe20000010000 */
[----:B---3--:R-:W-:Y:S01]  /*c780*/  F2FP.PACK_AB R131, R100, R101 ;  /* 0x000000656483723e */ /* 0x008fe200000000ff */
[C---:B------:R-:W-:Y:S01]  /*c790*/  HMMA.16816.F32 R40, R80.reuse, R92, R40 ;  /* 0x0000005c5028723c */ /* 0x040fe20000001828 */
[----:B------:R-:W-:Y:S03]  /*c7a0*/  MUFU.EX2 R69, R156 ;  /* 0x0000009c00457308 */ /* 0x000fe60000000800 */
[----:B------:R-:W-:Y:S02]  /*c7b0*/  FADD.FTZ R3, R118, R3 ;  /* 0x0000000376037221 */ /* 0x000fe40000010000 */
[----:B------:R-:W-:Y:S01]  /*c7c0*/  FADD.FTZ R0, R124, R0 ;  /* 0x000000007c007221 */ /* 0x000fe20000010000 */
[----:B------:R-:W-:Y:S01]  /*c7d0*/  F2FP.PACK_AB R124, R98, R99 ;  /* 0x00000063627c723e */ /* 0x000fe200000000ff */
[-C--:B------:R-:W-:Y:S04]  /*c7e0*/  HMMA.16816.F32 R44, R80, R94.reuse, R44 ;  /* 0x0000005e502c723c */ /* 0x080fe8000000182c */
[----:B--2---:R-:W-:Y:S01]  /*c7f0*/  F2FP.PACK_AB R130, R102, R104 ;  /* 0x000000686682723e */ /* 0x004fe200000000ff */
[----:B------:R-:W-:Y:S02]  /*c800*/  FADD.FTZ R96, R127, R0 ;  /* 0x000000007f607221 */ /* 0x000fe40000010000 */
[----:B------:R-:W-:Y:S01]  /*c810*/  FADD.FTZ R0, R123, R3 ;  /* 0x000000037b007221 */ /* 0x000fe20000010000 */
[C---:B------:R-:W-:Y:S01]  /*c820*/  HMMA.16816.F32 R48, R72.reuse, R94, R48 ;  /* 0x0000005e4830723c */ /* 0x040fe20000001830 */
[----:B------:R-:W2:Y:S03]  /*c830*/  LDSM.16.MT88.4 R92, [R230+0x2000] ;  /* 0x00200000e65c783b */ /* 0x000ea60000004200 */
[----:B------:R-:W-:Y:S02]  /*c840*/  FADD.FTZ R0, R145, R0 ;  /* 0x0000000091007221 */ /* 0x000fe40000010000 */
[----:B------:R-:W-:Y:S02]  /*c850*/  FADD.FTZ R3, R146, R96 ;  /* 0x0000006092037221 */ /* 0x000fe40000010000 */
[-C--:B------:R-:W-:Y:S04]  /*c860*/  HMMA.16816.F32 R52, R72, R84.reuse, R52 ;  /* 0x000000544834723c */ /* 0x080fe80000001834 */
[----:B------:R-:W-:Y:S02]  /*c870*/  FADD.FTZ R0, R144, R0 ;  /* 0x0000000090007221 */ /* 0x000fe40000010000 */
[----:B------:R-:W-:Y:S02]  /*c880*/  FADD.FTZ R2, R139, R68 ;  /* 0x000000448b027221 */ /* 0x000fe40000010000 */
[C---:B------:R-:W-:Y:S04]  /*c890*/  HMMA.16816.F32 R56, R80.reuse, R84, R56 ;  /* 0x000000545038723c */ /* 0x040fe80000001838 */
[----:B------:R-:W-:Y:S02]  /*c8a0*/  FADD.FTZ R68, R143, R71 ;  /* 0x000000478f447221 */ /* 0x000fe40000010000 */
[----:B------:R-:W3:Y:S01]  /*c8b0*/  MUFU.EX2 R71, R226 ;  /* 0x000000e200477308 */ /* 0x000ee20000000800 */
[----:B------:R-:W-:Y:S01]  /*c8c0*/  FADD.FTZ R2, R125, R2 ;  /* 0x000000027d027221 */ /* 0x000fe20000010000 */
[-C--:B------:R-:W-:Y:S04]  /*c8d0*/  HMMA.16816.F32 R60, R80, R86.reuse, R60 ;  /* 0x00000056503c723c */ /* 0x080fe8000000183c */
[----:B------:R-:W-:Y:S01]  /*c8e0*/  FADD.FTZ R97, R128, R2 ;  /* 0x0000000280617221 */ /* 0x000fe20000010000 */
[----:B-1----:R-:W-:Y:S01]  /*c8f0*/  F2FP.PACK_AB R128, R106, R107 ;  /* 0x0000006b6a80723e */ /* 0x002fe200000000ff */
[----:B------:R-:W-:Y:S01]  /*c900*/  FADD.FTZ R68, R121, R68 ;  /* 0x0000004479447221 */ /* 0x000fe20000010000 */
[----:B------:R-:W-:Y:S01]  /*c910*/  F2FP.PACK_AB R80, R203, R180 ;  /* 0x000000b4cb50723e */ /* 0x000fe200000000ff */
[----:B------:R-:W-:Y:S01]  /*c920*/  HMMA.16816.F32 R64, R72, R86, R64 ;  /* 0x000000564840723c */ /* 0x000fe20000001840 */
[----:B------:R-:W1:Y:S03]  /*c930*/  LDSM.16.MT88.4 R84, [R232+0x2000] ;  /* 0x00200000e854783b */ /* 0x000e660000004200 */
[----:B------:R-:W-:Y:S01]  /*c940*/  F2FP.PACK_AB R82, R209, R207 ;  /* 0x000000cfd152723e */ /* 0x000fe200000000ff */
[----:B------:R-:W-:Y:S01]  /*c950*/  FADD.FTZ R2, R129, R68 ;  /* 0x0000004481027221 */ /* 0x000fe20000010000 */
[----:B------:R-:W-:Y:S01]  /*c960*/  F2FP.PACK_AB R81, R195, R196 ;  /* 0x000000c4c351723e */ /* 0x000fe200000000ff */
[----:B------:R-:W-:Y:S01]  /*c970*/  FADD.FTZ R0, R172, R0 ;  /* 0x00000000ac007221 */ /* 0x000fe20000010000 */
[----:B------:R-:W-:Y:S01]  /*c980*/  F2FP.PACK_AB R72, R205, R183 ;  /* 0x000000b7cd48723e */ /* 0x000fe200000000ff */
[----:B------:R-:W-:Y:S03]  /*c990*/  FADD.FTZ R2, R147, R2 ;  /* 0x0000000293027221 */ /* 0x000fe60000010000 */
[----:B------:R-:W-:Y:S01]  /*c9a0*/  F2FP.PACK_AB R74, R213, R208 ;  /* 0x000000d0d54a723e */ /* 0x000fe200000000ff */
        /* <DEDUP_REMOVED lines=9> */
[----:B---3--:R-:W-:Y:S01]  /*ca40*/  F2FP.PACK_AB R127, R69, R71 ;  /* 0x00000047457f723e */ /* 0x008fe200000000ff */
[-C--:B------:R-:W-:Y:S03]  /*ca50*/  HMMA.16816.F32 R4, R72, R76.reuse, R4 ;  /* 0x0000004c4804723c */ /* 0x080fe60000001804 */
[----:B------:R-:W-:Y:S02]  /*ca60*/  FADD.FTZ R2, R179, R2 ;  /* 0x00000002b3027221 */ /* 0x000fe40000010000 */
[----:B------:R-:W-:Y:S02]  /*ca70*/  FADD.FTZ R68, R142, R68 ;  /* 0x000000448e447221 */ /* 0x000fe40000010000 */
[----:B------:R-:W-:Y:S01]  /*ca80*/  FADD.FTZ R3, R150, R3 ;  /* 0x0000000396037221 */ /* 0x000fe20000010000 */
[C---:B------:R-:W-:Y:S04]  /*ca90*/  HMMA.16816.F32 R8, R80.reuse, R76, R8 ;  /* 0x0000004c5008723c */ /* 0x040fe80000001808 */
[----:B------:R-:W-:Y:S02]  /*caa0*/  FADD.FTZ R3, R141, R3 ;  /* 0x000000038d037221 */ /* 0x000fe40000010000 */
[----:B------:R-:W-:Y:S02]  /*cab0*/  IMAD.MOV.U32 R134, RZ, RZ, R70 ;  /* 0x000000ffff867224 */ /* 0x000fe400078e0046 */
[-C--:B------:R-:W-:Y:S04]  /*cac0*/  HMMA.16816.F32 R12, R80, R78.reuse, R12 ;  /* 0x0000004e500c723c */ /* 0x080fe8000000180c */
[----:B------:R-:W-:Y:S04]  /*cad0*/  FADD.FTZ R3, R210, R3 ;  /* 0x00000003d2037221 */ /* 0x000fe80000010000 */
[C---:B------:R-:W-:Y:S01]  /*cae0*/  HMMA.16816.F32 R16, R72.reuse, R78, R16 ;  /* 0x0000004e4810723c */ /* 0x040fe20000001810 */
[----:B------:R-:W3:Y:S07]  /*caf0*/  LDSM.16.MT88.4 R76, [R229+0x2800] ;  /* 0x00280000e54c783b */ /* 0x000eee0000004200 */
[-C--:B------:R-:W-:Y:S08]  /*cb00*/  HMMA.16816.F32 R20, R72, R88.reuse, R20 ;  /* 0x000000584814723c */ /* 0x080ff00000001814 */
[C---:B------:R-:W-:Y:S08]  /*cb10*/  HMMA.16816.F32 R24, R80.reuse, R88, R24 ;  /* 0x000000585018723c */ /* 0x040ff00000001818 */
[-C--:B------:R-:W-:Y:S08]  /*cb20*/  HMMA.16816.F32 R28, R80, R90.reuse, R28 ;  /* 0x0000005a501c723c */ /* 0x080ff0000000181c */
[C---:B------:R-:W-:Y:S01]  /*cb30*/  HMMA.16816.F32 R32, R72.reuse, R90, R32 ;  /* 0x0000005a4820723c */ /* 0x040fe20000001820 */
[----:B------:R-:W3:Y:S07]  /*cb40*/  LDSM.16.MT88.4 R88, [R233+0x2800] ;  /* 0x00280000e958783b */ /* 0x000eee0000004200 */
[-C--:B--2---:R-:W-:Y:S08]  /*cb50*/  HMMA.16816.F32 R36, R72, R92.reuse, R36 ;  /* 0x0000005c4824723c */ /* 0x084ff00000001824 */
[C---:B------:R-:W-:Y:S08]  /*cb60*/  HMMA.16816.F32 R40, R80.reuse, R92, R40 ;  /* 0x0000005c5028723c */ /* 0x040ff00000001828 */
[-C--:B------:R-:W-:Y:S08]  /*cb70*/  HMMA.16816.F32 R44, R80, R94.reuse, R44 ;  /* 0x0000005e502c723c */ /* 0x080ff0000000182c */
[C---:B------:R-:W-:Y:S01]  /*cb80*/  HMMA.16816.F32 R48, R72.reuse, R94, R48 ;  /* 0x0000005e4830723c */ /* 0x040fe20000001830 */
[----:B------:R-:W2:Y:S07]  /*cb90*/  LDSM.16.MT88.4 R92, [R230+0x2800] ;  /* 0x00280000e65c783b */ /* 0x000eae0000004200 */
[-C--:B-1----:R-:W-:Y:S08]  /*cba0*/  HMMA.16816.F32 R52, R72, R84.reuse, R52 ;  /* 0x000000544834723c */ /* 0x082ff00000001834 */
[C---:B------:R-:W-:Y:S08]  /*cbb0*/  HMMA.16816.F32 R56, R80.reuse, R84, R56 ;  /* 0x000000545038723c */ /* 0x040ff00000001838 */
[-C--:B------:R-:W-:Y:S07]  /*cbc0*/  HMMA.16816.F32 R60, R80, R86.reuse, R60 ;  /* 0x00000056503c723c */ /* 0x080fee000000183c */
[----:B------:R-:W-:Y:S01]  /*cbd0*/  F2FP.PACK_AB R80, R138, R188 ;  /* 0x000000bc8a50723e */ /* 0x000fe200000000ff */
[----:B------:R-:W-:Y:S01]  /*cbe0*/  HMMA.16816.F32 R64, R72, R86, R64 ;  /* 0x000000564840723c */ /* 0x000fe20000001840 */
[----:B------:R-:W1:Y:S03]  /*cbf0*/  LDSM.16.MT88.4 R84, [R232+0x2800] ;  /* 0x00280000e854783b */ /* 0x000e660000004200 */
[----:B------:R-:W-:Y:S02]  /*cc00*/  F2FP.PACK_AB R81, R120, R133 ;  /* 0x000000857851723e */ /* 0x000fe400000000ff */
[----:B------:R-:W-:Y:S02]  /*cc10*/  F2FP.PACK_AB R82, R111, R132 ;  /* 0x000000846f52723e */ /* 0x000fe400000000ff */
[----:B------:R-:W-:Y:S04]  /*cc20*/  F2FP.PACK_AB R72, R197, R200 ;  /* 0x000000c8c548723e */ /* 0x000fe800000000ff */
[----:B------:R-:W-:Y:S02]  /*cc30*/  F2FP.PACK_AB R73, R193, R194 ;  /* 0x000000c2c149723e */ /* 0x000fe400000000ff */
[----:B------:R-:W-:Y:S02]  /*cc40*/  F2FP.PACK_AB R74, R191, R192 ;  /* 0x000000c0bf4a723e */ /* 0x000fe400000000ff */
[----:B------:R-:W-:Y:S02]  /*cc50*/  F2FP.PACK_AB R75, R189, R190 ;  /* 0x000000bebd4b723e */ /* 0x000fe400000000ff */
[----:B------:R-:W-:Y:S05]  /*cc60*/  F2FP.PACK_AB R83, R108, R109 ;  /* 0x0000006d6c53723e */ /* 0x000fea00000000ff */
[-C--:B---3--:R-:W-:Y:S08]  /*cc70*/  HMMA.16816.F32 R4, R72, R76.reuse, R4 ;  /* 0x0000004c4804723c */ /* 0x088ff00000001804 */
[C---:B------:R-:W-:Y:S01]  /*cc80*/  HMMA.16816.F32 R8, R80.reuse, R76, R8 ;  /* 0x0000004c5008723c */ /* 0x040fe20000001808 */
[----:B------:R-:W-:Y:S07]  /*cc90*/  MUFU.EX2 R76, R160 ;  /* 0x000000a0004c7308 */ /* 0x000fee0000000800 */
[-C--:B------:R-:W-:Y:S03]  /*cca0*/  HMMA.16816.F32 R12, R80, R78.reuse, R12 ;  /* 0x0000004e500c723c */ /* 0x080fe6000000180c */
[----:B------:R-:W3:Y:S05]  /*ccb0*/  MUFU.EX2 R77, R159 ;  /* 0x0000009f004d7308 */ /* 0x000eea0000000800 */
[C---:B------:R-:W-:Y:S05]  /*ccc0*/  HMMA.16816.F32 R16, R72.reuse, R78, R16 ;  /* 0x0000004e4810723c */ /* 0x040fea0000001810 */
[----:B------:R-:W-:Y:S03]  /*ccd0*/  MUFU.EX2 R78, R249 ;  /* 0x000000f9004e7308 */ /* 0x000fe60000000800 */
[-C--:B------:R-:W-:Y:S07]  /*cce0*/  HMMA.16816.F32 R20, R72, R88.reuse, R20 ;  /* 0x000000584814723c */ /* 0x080fee0000001814 */
[----:B------:R-:W1:Y:S01]  /*ccf0*/  MUFU.EX2 R79, R250 ;  /* 0x000000fa004f7308 */ /* 0x000e620000000800 */
[C---:B------:R-:W-:Y:S04]  /*cd00*/  HMMA.16816.F32 R24, R80.reuse, R88, R24 ;  /* 0x000000585018723c */ /* 0x040fe80000001818 */
[----:B---3--:R-:W-:Y:S04]  /*cd10*/  F2FP.PACK_AB R126, R76, R77 ;  /* 0x0000004d4c7e723e */ /* 0x008fe800000000ff */
[-C--:B------:R-:W-:Y:S03]  /*cd20*/  HMMA.16816.F32 R28, R80, R90.reuse, R28 ;  /* 0x0000005a501c723c */ /* 0x080fe6000000181c */
[----:B----4-:R-:W-:Y:S01]  /*cd30*/  ISETP.GT.AND P0, PT, R202, R110, PT ;  /* 0x0000006eca00720c */ /* 0x010fe20003f04270 */
[----:B------:R-:W-:Y:S04]  /*cd40*/  IMAD.MOV.U32 R202, RZ, RZ, R247 ;  /* 0x000000ffffca7224 */ /* 0x000fe800078e00f7 */
[C---:B------:R-:W-:Y:S04]  /*cd50*/  HMMA.16816.F32 R32, R72.reuse, R90, R32 ;  /* 0x0000005a4820723c */ /* 0x040fe80000001820 */
[----:B-1----:R-:W-:Y:S04]  /*cd60*/  F2FP.PACK_AB R125, R78, R79 ;  /* 0x0000004f4e7d723e */ /* 0x002fe800000000ff */
[-C--:B--2---:R-:W-:Y:S08]  /*cd70*/  HMMA.16816.F32 R36, R72, R92.reuse, R36 ;  /* 0x0000005c4824723c */ /* 0x084ff00000001824 */
[C---:B------:R-:W-:Y:S08]  /*cd80*/  HMMA.16816.F32 R40, R80.reuse, R92, R40 ;  /* 0x0000005c5028723c */ /* 0x040ff00000001828 */
[-C--:B------:R-:W-:Y:S08]  /*cd90*/  HMMA.16816.F32 R44, R80, R94.reuse, R44 ;  /* 0x0000005e502c723c */ /* 0x080ff0000000182c */
[C---:B------:R-:W-:Y:S08]  /*cda0*/  HMMA.16816.F32 R48, R72.reuse, R94, R48 ;  /* 0x0000005e4830723c */ /* 0x040ff00000001830 */
[-C--:B------:R-:W-:Y:S08]  /*cdb0*/  HMMA.16816.F32 R52, R72, R84.reuse, R52 ;  /* 0x000000544834723c */ /* 0x080ff00000001834 */
[C---:B------:R-:W-:Y:S08]  /*cdc0*/  HMMA.16816.F32 R56, R80.reuse, R84, R56 ;  /* 0x000000545038723c */ /* 0x040ff00000001838 */
[-C--:B------:R-:W-:Y:S08]  /*cdd0*/  HMMA.16816.F32 R60, R80, R86.reuse, R60 ;  /* 0x00000056503c723c */ /* 0x080ff0000000183c */
[----:B------:R-:W-:Y:S08]  /*cde0*/  HMMA.16816.F32 R64, R72, R86, R64 ;  /* 0x000000564840723c */ /* 0x000ff00000001840 */
        /* <DEDUP_REMOVED lines=50> */
[----:B------:R-:W-:Y:S01]  /*d110*/  FADD.FTZ R0, R132, R9 ;  /* 0x0000000984007221 */ /* 0x000fe20000010000 */
[----:B------:R-:W-:Y:S01]  /*d120*/  MOV R132, R136 ;  /* 0x0000008800847202 */ /* 0x000fe20000000f00 */
        /* <DEDUP_REMOVED lines=23> */
[----:B------:R-:W-:Y:S01]  /*d2a0*/  FADD.FTZ R0, R69, R0 ;  /* 0x0000000045007221 */ /* 0x000fe20000010000 */
[----:B------:R1:W-:Y:S01]  /*d2b0*/  STL [R1+0x18], R3 ;  /* 0x0000180301007387 */ /* 0x0003e20000100800 */
[----:B------:R-:W-:Y:S03]  /*d2c0*/  IMAD.MOV.U32 R133, RZ, RZ, R135 ;  /* 0x000000ffff857224 */ /* 0x000fe600078e0087 */
[----:B------:R2:W-:Y:S04]  /*d2d0*/  STL [R1+0x14], R2 ;  /* 0x0000140201007387 */ /* 0x0005e80000100800 */
[----:B------:R2:W-:Y:S01]  /*d2e0*/  STL [R1+0x1c], R0 ;  /* 0x00001c0001007387 */ /* 0x0005e20000100800 */
[----:B-1----:R-:W-:Y:S01]  /*d2f0*/  IMAD.MOV.U32 R3, RZ, RZ, R137 ;  /* 0x000000ffff037224 */ /* 0x002fe200078e0089 */
[----:B------:R-:W-:-:S05]  /*d300*/  @P0 BRA `(.L_x_518) ;  /* 0xffffa3b000000947 */ /* 0x000fca000383ffff */
.L_x_517:
[----:B--2---:R-:W-:-:S13]  /*d310*/  ISETP.GE.AND P0, PT, R247, RZ, PT ;  /* 0x000000fff700720c */ /* 0x004fda0003f06270 */
[----:B------:R-:W-:Y:S05]  /*d320*/  @!P0 BRA `(.L_x_519) ;  /* 0x0000403000008947 */ /* 0x000fea0003800000 */
[----:B------:R-:W-:Y:S01]  /*d330*/  IMAD.MOV.U32 R3, RZ, RZ, R136 ;  /* 0x000000ffff037224 */ /* 0x000fe200078e0088 */
[----:B------:R-:W-:Y:S01]  /*d340*/  MOV R138, R70 ;  /* 0x00000046008a7202 */ /* 0x000fe20000000f00 */
[----:B------:R-:W-:Y:S01]  /*d350*/  IMAD.MOV.U32 R0, RZ, RZ, R137 ;  /* 0x000000ffff007224 */ /* 0x000fe200078e0089 */
[----:B------:R-:W-:Y:S02]  /*d360*/  MOV R132, R135 ;  /* 0x0000008700847202 */ /* 0x000fe40000000f00 */
.L_x_520:
[----:B------:R-:W2:Y:S01]  /*d370*/  LDL R76, [R1+0x4c] ;  /* 0x00004c00014c7983 */ /* 0x000ea20000100800 */
[----:B------:R-:W-:Y:S04]  /*d380*/  DEPBAR.LE SB0, 0x0 ;  /* 0x000080000000791a */ /* 0x000fe80000000000 */
[----:B------:R-:W3:Y:S01]  /*d390*/  LDL.64 R74, [R1+0x40] ;  /* 0x00004000014a7983 */ /* 0x000ee20000100a00 */
[----:B------:R-:W-:Y:S01]  /*d3a0*/  WARPSYNC 0xffffffff ;  /* 0xffffffff00007948 */ /* 0x000fe20003800000 */
[----:B------:R-:W-:Y:S01]  /*d3b0*/  SHF.R.S32.HI R2, RZ, 0x1f, R247 ;  /* 0x0000001fff027819 */ /* 0x000fe200000114f7 */
[C---:B------:R-:W-:Y:S01]  /*d3c0*/  IMAD.WIDE.U32 R72, R247.reuse, c[0x0][0x208], RZ ;  /* 0x00008200f7487a25 */ /* 0x040fe200078e00ff */
[----:B------:R-:W-:Y:S02]  /*d3d0*/  MOV R78, c[0x0][0x208] ;  /* 0x00008200004e7a02 */ /* 0x000fe40000000f00 */
[----:B------:R-:W-:Y:S01]  /*d3e0*/  BAR.SYNC.DEFER_BLOCKING 0x0 ;  /* 0x0000000000007b1d */ /* 0x000fe20000010000 */
[----:B------:R-:W-:Y:S01]  /*d3f0*/  IMAD R2, R2, c[0x0][0x208], RZ ;  /* 0x0000820002027a24 */ /* 0x000fe200078e02ff */
[----:B------:R-:W-:Y:S02]  /*d400*/  SHF.L.U32 R104, R78, 0x5, RZ ;  /* 0x000000054e687819 */ /* 0x000fe400000006ff */
[----:B------:R-:W-:Y:S01]  /*d410*/  MOV R252, 0x5 ;  /* 0x0000000500fc7802 */ /* 0x000fe20000000f00 */
[----:B------:R-:W-:Y:S05]  /*d420*/  IMAD R2, R247, c[0x0][0x20c], R2 ;  /* 0x00008300f7027a24 */ /* 0x000fea00078e0202 */
[----:B------:R-:W-:Y:S05]  /*d430*/  IADD3 R2, R73, R2, RZ ;  /* 0x0000000249027210 */ /* 0x000fea0007ffe0ff */
[----:B------:R-:W-:Y:S01]  /*d440*/  IMAD R2, R2, 0x70, RZ ;  /* 0x0000007002027824 */ /* 0x000fe200078e02ff */
[----:B-----5:R-:W-:Y:S08]  /*d450*/  LDSM.16.M88.4 R112, [R235] ;  /* 0x00000000eb70783b */ /* 0x020ff00000000200 */
[----:B------:R-:W1:Y:S08]  /*d460*/  LDSM.16.M88.4 R16, [R228] ;  /* 0x00000000e410783b */ /* 0x000e700000000200 */
[----:B------:R-:W4:Y:S08]  /*d470*/  LDSM.16.M88.4 R108, [R235+0x2000] ;  /* 0x00200000eb6c783b */ /* 0x000f300000000200 */
[----:B------:R-:W4:Y:S08]  /*d480*/  LDSM.16.M88.4 R32, [R228+0x800] ;  /* 0x00080000e420783b */ /* 0x000f300000000200 */
[----:B------:R-:W4:Y:S08]  /*d490*/  LDSM.16.M88.4 R48, [R228+0x1000] ;  /* 0x00100000e430783b */ /* 0x000f300000000200 */
[----:B------:R-:W4:Y:S01]  /*d4a0*/  LDSM.16.M88.4 R64, [R228+0x1800] ;  /* 0x00180000e440783b */ /* 0x000f220000000200 */
[-C--:B-1----:R-:W-:Y:S07]  /*d4b0*/  HMMA.16816.F32 R4, R112, R16.reuse, RZ ;  /* 0x000000107004723c */ /* 0x082fee00000018ff */
[----:B------:R-:W1:Y:S01]  /*d4c0*/  LDSM.16.M88.4 R80, [R228+0x2000] ;  /* 0x00200000e450783b */ /* 0x000e620000000200 */
[C---:B----4-:R-:W-:Y:S07]  /*d4d0*/  HMMA.16816.F32 R8, R108.reuse, R16, RZ ;  /* 0x000000106c08723c */ /* 0x050fee00000018ff */
[----:B------:R-:W4:Y:S01]  /*d4e0*/  LDSM.16.M88.4 R96, [R228+0x2800] ;  /* 0x00280000e460783b */ /* 0x000f220000000200 */
[-C--:B------:R-:W-:Y:S07]  /*d4f0*/  HMMA.16816.F32 R12, R108, R18.reuse, RZ ;  /* 0x000000126c0c723c */ /* 0x080fee00000018ff */
[----:B------:R-:W1:Y:S01]  /*d500*/  LDSM.16.M88.4 R188, [R228+0x3000] ;  /* 0x00300000e4bc783b */ /* 0x000e620000000200 */
[C---:B------:R-:W-:Y:S07]  /*d510*/  HMMA.16816.F32 R16, R112.reuse, R18, RZ ;  /* 0x000000127010723c */ /* 0x040fee00000018ff */
[----:B------:R-:W-:Y:S01]  /*d520*/  LDSM.16.M88.4 R192, [R238] ;  /* 0x00000000eec0783b */ /* 0x000fe20000000200 */
[-C--:B------:R-:W-:Y:S07]  /*d530*/  HMMA.16816.F32 R20, R112, R32.reuse, RZ ;  /* 0x000000207014723c */ /* 0x080fee00000018ff */
[----:B------:R-:W1:Y:S01]  /*d540*/  LDSM.16.M88.4 R196, [R239] ;  /* 0x00000000efc4783b */ /* 0x000e620000000200 */
[C---:B------:R-:W-:Y:S07]  /*d550*/  HMMA.16816.F32 R24, R108.reuse, R32, RZ ;  /* 0x000000206c18723c */ /* 0x040fee00000018ff */
[----:B------:R-:W1:Y:S01]  /*d560*/  LDSM.16.M88.4 R200, [R238+0x2000] ;  /* 0x00200000eec8783b */ /* 0x000e620000000200 */
[-C--:B------:R-:W-:Y:S07]  /*d570*/  HMMA.16816.F32 R28, R108, R34.reuse, RZ ;  /* 0x000000226c1c723c */ /* 0x080fee00000018ff */
[----:B------:R-:W1:Y:S01]  /*d580*/  LDSM.16.M88.4 R204, [R245] ;  /* 0x00000000f5cc783b */ /* 0x000e620000000200 */
[C---:B------:R-:W-:Y:S07]  /*d590*/  HMMA.16816.F32 R32, R112.reuse, R34, RZ ;  /* 0x000000227020723c */ /* 0x040fee00000018ff */
[----:B------:R-:W1:Y:S01]  /*d5a0*/  LDSM.16.M88.4 R208, [R244] ;  /* 0x00000000f4d0783b */ /* 0x000e620000000200 */
[-C--:B------:R-:W-:Y:S07]  /*d5b0*/  HMMA.16816.F32 R36, R112, R48.reuse, RZ ;  /* 0x000000307024723c */ /* 0x080fee00000018ff */
[----:B------:R-:W1:Y:S01]  /*d5c0*/  LDSM.16.M88.4 R212, [R243] ;  /* 0x00000000f3d4783b */ /* 0x000e620000000200 */
[C---:B------:R-:W-:Y:S07]  /*d5d0*/  HMMA.16816.F32 R40, R108.reuse, R48, RZ ;  /* 0x000000306c28723c */ /* 0x040fee00000018ff */
[----:B------:R-:W1:Y:S01]  /*d5e0*/  LDSM.16.M88.4 R216, [R242] ;  /* 0x00000000f2d8783b */ /* 0x000e620000000200 */
[-C--:B------:R-:W-:Y:S07]  /*d5f0*/  HMMA.16816.F32 R44, R108, R50.reuse, RZ ;  /* 0x000000326c2c723c */ /* 0x080fee00000018ff */
[----:B------:R-:W1:Y:S01]  /*d600*/  LDSM.16.M88.4 R220, [R241] ;  /* 0x00000000f1dc783b */ /* 0x000e620000000200 */
[C---:B------:R-:W-:Y:S07]  /*d610*/  HMMA.16816.F32 R48, R112.reuse, R50, RZ ;  /* 0x000000327030723c */ /* 0x040fee00000018ff */
[----:B------:R-:W2:Y:S01]  /*d620*/  LDSM.16.M88.4 R224, [R240] ;  /* 0x00000000f0e0783b */ /* 0x000ea20000000200 */
[-C--:B------:R-:W-:Y:S08]  /*d630*/  HMMA.16816.F32 R52, R112, R64.reuse, RZ ;  /* 0x000000407034723c */ /* 0x080ff000000018ff */
[C---:B------:R-:W-:Y:S08]  /*d640*/  HMMA.16816.F32 R56, R108.reuse, R64, RZ ;  /* 0x000000406c38723c */ /* 0x040ff000000018ff */
[-C--:B------:R-:W-:Y:S08]  /*d650*/  HMMA.16816.F32 R60, R108, R66.reuse, RZ ;  /* 0x000000426c3c723c */ /* 0x080ff000000018ff */
[C---:B------:R-:W-:Y:S08]  /*d660*/  HMMA.16816.F32 R64, R112.reuse, R66, RZ ;  /* 0x000000427040723c */ /* 0x040ff000000018ff */
[-C--:B-1----:R-:W-:Y:S01]  /*d670*/  HMMA.16816.F32 R68, R112, R80.reuse, RZ ;  /* 0x000000507044723c */ /* 0x082fe200000018ff */
[----:B--2---:R-:W-:Y:S03]  /*d680*/  MOV R77, R76 ;  /* 0x0000004c004d7202 */ /* 0x004fe60000000f00 */
[----:B---3--:R-:W-:Y:S05]  /*d690*/  MOV R76, R74 ;  /* 0x0000004a004c7202 */ /* 0x008fea0000000f00 */
[----:B------:R-:W-:Y:S02]  /*d6a0*/  IMAD.WIDE.U32 R76, R72, 0x70, R76 ;  /* 0x00000070484c7825 */ /* 0x000fe400078e004c */
[C---:B------:R-:W-:Y:S03]  /*d6b0*/  HMMA.16816.F32 R72, R108.reuse, R80, RZ ;  /* 0x000000506c48723c */ /* 0x040fe600000018ff */
[----:B------:R-:W-:Y:S02]  /*d6c0*/  LEA R90, P0, R76, c[0x0][0x1f8], 0x1 ;  /* 0x00007e004c5a7a11 */ /* 0x000fe400078008ff */
[----:B------:R-:W-:Y:S02]  /*d6d0*/  IADD3 R2, R77, R2, RZ ;  /* 0x000000024d027210 */ /* 0x000fe40007ffe0ff */
[----:B------:R-:W-:Y:S02]  /*d6e0*/  IADD3 R88, P1, R90, R104, RZ ;  /* 0x000000685a587210 */ /* 0x000fe40007f3e0ff */
[----:B------:R-:W-:Y:S03]  /*d6f0*/  LEA.HI.X R91, R76, c[0x0][0x1fc], R2, 0x1, P0 ;  /* 0x00007f004c5b7a11 */ /* 0x000fe600000f0c02 */
[----:B------:R-:W-:Y:S02]  /*d700*/  SHF.L.U64.HI R2, R78, R252, c[0x0][0x20c] ;  /* 0x000083004e027619 */ /* 0x000fe400000102fc */
[-C--:B------:R-:W-:Y:S01]  /*d710*/  HMMA.16816.F32 R76, R108, R82.reuse, RZ ;  /* 0x000000526c4c723c */ /* 0x080fe200000018ff */
[----:B------:R-:W-:Y:S01]  /*d720*/  @!PT LDS RZ, [RZ] ;  /* 0x00000000fffff984 */ /* 0x000fe20000000800 */
[----:B------:R-:W-:Y:S01]  /*d730*/  @!PT LDS RZ, [RZ] ;  /* 0x00000000fffff984 */ /* 0x000fe20000000800 */
[----:B------:R-:W-:Y:S01]  /*d740*/  @!PT LDS RZ, [RZ] ;  /* 0x00000000fffff984 */ /* 0x000fe20000000800 */
[----:B------:R1:W-:Y:S01]  /*d750*/  LDGSTS.E.BYPASS.LTC128B.128 [R246+0x100], [R90.64], !P6 ;  /* 0x001000005af67fae */ /* 0x0003e2000f101d48 */
[----:B------:R-:W-:Y:S02]  /*d760*/  IADD3.X R89, R91, R2, RZ, P1, !PT ;  /* 0x000000025b597210 */ /* 0x000fe40000ffe4ff */
[----:B------:R-:W-:Y:S04]  /*d770*/  IADD3 R94, P0, R88, R104, RZ ;  /* 0x00000068585e7210 */ /* 0x000fe80007f1e0ff */
[C---:B------:R-:W-:Y:S01]  /*d780*/  HMMA.16816.F32 R80, R112.reuse, R82, RZ ;  /* 0x000000527050723c */ /* 0x040fe200000018ff */
[----:B------:R1:W-:Y:S03]  /*d790*/  LDGSTS.E.BYPASS.LTC128B.128 [R246+0x900], [R88.64], !P6 ;  /* 0x0090000058f67fae */ /* 0x0003e6000f101d48 */
[----:B------:R-:W-:Y:S02]  /*d7a0*/  IADD3.X R95, R89, R2, RZ, P0, !PT ;  /* 0x00000002595f7210 */ /* 0x000fe400007fe4ff */
[----:B------:R-:W-:Y:S02]  /*d7b0*/  IADD3 R92, P1, R94, R104, RZ ;  /* 0x000000685e5c7210 */ /* 0x000fe40007f3e0ff */
[-C--:B----4-:R-:W-:Y:S01]  /*d7c0*/  HMMA.16816.F32 R84, R112, R96.reuse, RZ ;  /* 0x000000607054723c */ /* 0x090fe200000018ff */
[----:B------:R2:W-:Y:S03]  /*d7d0*/  LDGSTS.E.BYPASS.LTC128B.128 [R246+0x1100], [R94.64], !P6 ;  /* 0x011000005ef67fae */ /* 0x0005e6000f101d48 */
[----:B------:R-:W-:Y:S02]  /*d7e0*/  IADD3.X R93, R95, R2, RZ, P1, !PT ;  /* 0x000000025f5d7210 */ /* 0x000fe40000ffe4ff */
[----:B------:R-:W-:Y:S03]  /*d7f0*/  IADD3 R102, P0, R92, R104, RZ ;  /* 0x000000685c667210 */ /* 0x000fe60007f1e0ff */
[----:B------:R2:W-:Y:S03]  /*d800*/  LDGSTS.E.BYPASS.LTC128B.128 [R246+0x1900], [R92.64], !P6 ;  /* 0x019000005cf67fae */ /* 0x0005e6000f101d48 */
[----:B------:R-:W-:Y:S02]  /*d810*/  IADD3.X R103, R93, R2, RZ, P0, !PT ;  /* 0x000000025d677210 */ /* 0x000fe400007fe4ff */
[----:B------:R-:W-:Y:S03]  /*d820*/  IADD3 R100, P0, R102, R104, RZ ;  /* 0x0000006866647210 */ /* 0x000fe60007f1e0ff */
[----:B------:R3:W-:Y:S01]  /*d830*/  LDGSTS.E.BYPASS.LTC128B.128 [R246+0x2100], [R102.64], !P6 ;  /* 0x0210000066f67fae */ /* 0x0007e2000f101d48 */
[----:B------:R-:W-:Y:S01]  /*d840*/  IADD3.X R101, R103, R2, RZ, P0, !PT ;  /* 0x0000000267657210 */ /* 0x000fe200007fe4ff */
[C---:B-1----:R-:W-:Y:S06]  /*d850*/  HMMA.16816.F32 R88, R108.reuse, R96, RZ ;  /* 0x000000606c58723c */ /* 0x042fec00000018ff */
[----:B------:R1:W-:Y:S02]  /*d860*/  LDGSTS.E.BYPASS.LTC128B.128 [R246+0x2900], [R100.64], !P6 ;  /* 0x0290000064f67fae */ /* 0x0003e4000f101d48 */
[-C--:B--2---:R-:W-:Y:S08]  /*d870*/  HMMA.16816.F32 R92, R108, R98.reuse, RZ ;  /* 0x000000626c5c723c */ /* 0x084ff000000018ff */
[C---:B------:R-:W-:Y:S04]  /*d880*/  HMMA.16816.F32 R96, R112.reuse, R98, RZ ;  /* 0x000000627060723c */ /* 0x040fe800000018ff */
[----:B---3--:R-:W-:Y:S04]  /*d890*/  IADD3 R102, P0, R100, R104, RZ ;  /* 0x0000006864667210 */ /* 0x008fe80007f1e0ff */
[----:B------:R-:W-:Y:S02]  /*d8a0*/  IADD3.X R103, R101, R2, RZ, P0, !PT ;  /* 0x0000000265677210 */ /* 0x000fe400007fe4ff */
[C---:B------:R-:W-:Y:S02]  /*d8b0*/  ISETP.GT.AND P0, PT, R247.reuse, RZ, PT ;  /* 0x000000fff700720c */ /* 0x040fe40003f04270 */
[----:B------:R-:W-:Y:S01]  /*d8c0*/  IADD3 R247, R247, -0x1, RZ ;  /* 0xfffffffff7f77810 */ /* 0x000fe20007ffe0ff */
[----:B------:R1:W-:Y:S08]  /*d8d0*/  LDGSTS.E.BYPASS.LTC128B.128 [R246+0x3100], [R102.64], !P6 ;  /* 0x0310000066f67fae */ /* 0x0003f0000f101d48 */
[----:B------:R-:W0:Y:S01]  /*d8e0*/  LDGDEPBAR ;  /* 0x00000000000079af */ /* 0x000e220000000000 */
[-C--:B-1----:R-:W-:Y:S08]  /*d8f0*/  HMMA.16816.F32 R100, R112, R188.reuse, RZ ;  /* 0x000000bc7064723c */ /* 0x082ff000000018ff */
[C---:B------:R-:W-:Y:S08]  /*d900*/  HMMA.16816.F32 R104, R108.reuse, R188, RZ ;  /* 0x000000bc6c68723c */ /* 0x040ff000000018ff */
[-C--:B------:R-:W-:Y:S08]  /*d910*/  HMMA.16816.F32 R108, R108, R190.reuse, RZ ;  /* 0x000000be6c6c723c */ /* 0x080ff000000018ff */
[----:B------:R-:W-:Y:S01]  /*d920*/  HMMA.16816.F32 R112, R112, R190, RZ ;  /* 0x000000be7070723c */ /* 0x000fe200000018ff */
[----:B------:R-:W-:Y:S07]  /*d930*/  LDSM.16.M88.4 R188, [R236] ;  /* 0x00000000ecbc783b */ /* 0x000fee0000000200 */
[-C--:B------:R-:W-:Y:S08]  /*d940*/  HMMA.16816.F32 R4, R192, R196.reuse, R4 ;  /* 0x000000c4c004723c */ /* 0x080ff00000001804 */
        /* <DEDUP_REMOVED lines=118> */
[C---:B------:R-:W-:Y:S01]  /*e0b0*/  HMMA.16816.F32 R72, R200.reuse, R204, R72 ;  /* 0x000000ccc848723c */ /* 0x040fe20000001848 */
[----:B------:R-:W2:Y:S03]  /*e0c0*/  LDL.64 R204, [R1+0x38] ;  /* 0x0000380001cc7983 */ /* 0x000ea60000100a00 */
[----:B------:R-:W-:Y:S02]  /*e0d0*/  FMNMX.FTZ R133, R39, R133, !PT ;  /* 0x0000008527857209 */ /* 0x000fe40007810000 */
[----:B------:R-:W-:Y:S02]  /*e0e0*/  FMNMX.FTZ R134, R28, R134, !PT ;  /* 0x000000861c867209 */ /* 0x000fe40007810000 */
[-C--:B------:R-:W-:Y:S04]  /*e0f0*/  HMMA.16816.F32 R76, R200, R206.reuse, R76 ;  /* 0x000000cec84c723c */ /* 0x080fe8000000184c */
[----:B------:R-:W-:Y:S02]  /*e100*/  FMNMX.FTZ R2, R52, R2, !PT ;  /* 0x0000000234027209 */ /* 0x000fe40007810000 */
[----:B------:R-:W-:Y:S02]  /*e110*/  FMNMX.FTZ R134, R29, R134, !PT ;  /* 0x000000861d867209 */ /* 0x000fe40007810000 */
[C---:B------:R-:W-:Y:S01]  /*e120*/  HMMA.16816.F32 R80, R192.reuse, R206, R80 ;  /* 0x000000cec050723c */ /* 0x040fe20000001850 */
[----:B------:R-:W4:Y:S03]  /*e130*/  LDL R207, [R1+0x48] ;  /* 0x0000480001cf7983 */ /* 0x000f260000100800 */
        /* <DEDUP_REMOVED lines=66> */
[----:B------:R-:W3:Y:S01]  /*e560*/  SHFL.BFLY PT, R136, R2, 0x2, 0x1f ;  /* 0x0c401f0002887f89 */ /* 0x000ee200000e0000 */
        /* <DEDUP_REMOVED lines=14> */
[----:B---3--:R-:W-:Y:S02]  /*e650*/  FMNMX.FTZ R2, R2, R136, !PT ;  /* 0x0000008802027209 */ /* 0x008fe40007810000 */
[----:B------:R-:W-:Y:S02]  /*e660*/  FMNMX.FTZ R133, R108, R133, !PT ;  /* 0x000000856c857209 */ /* 0x000fe40007810000 */
[----:B------:R-:W-:Y:S01]  /*e670*/  FMNMX.FTZ R134, R78, R134, !PT ;  /* 0x000000864e867209 */ /* 0x000fe20007810000 */
[----:B------:R-:W3:Y:S01]  /*e680*/  SHFL.BFLY PT, R136, R2, 0x1, 0x1f ;  /* 0x0c201f0002887f89 */ /* 0x000ee200000e0000 */
[----:B------:R-:W-:Y:S02]  /*e690*/  FMNMX.FTZ R133, R109, R133, !PT ;  /* 0x000000856d857209 */ /* 0x000fe40007810000 */
        /* <DEDUP_REMOVED lines=11> */
[----:B---3--:R-:W-:Y:S01]  /*e750*/  FMNMX.FTZ R136, R2, R136, !PT ;  /* 0x0000008802887209 */ /* 0x008fe20007810000 */
[----:B------:R-:W-:Y:S01]  /*e760*/  FMUL.FTZ R2, R0, c[0x0][0x2d0] ;  /* 0x0000b40000027a20 */ /* 0x000fe20000410000 */
[----:B------:R-:W-:Y:S01]  /*e770*/  FMNMX.FTZ R0, R107, R134, !PT ;  /* 0x000000866b007209 */ /* 0x000fe20007810000 */
[----:B------:R1:W-:Y:S01]  /*e780*/  MUFU.EX2 R217, R4 ;  /* 0x0000000400d97308 */ /* 0x0003e20000000800 */
[--C-:B------:R-:W-:Y:S02]  /*e790*/  FFMA.FTZ R20, R20, c[0x0][0x2d0], -R139.reuse ;  /* 0x0000b40014147a23 */ /* 0x100fe4000001088b */
[--C-:B------:R-:W-:Y:S01]  /*e7a0*/  FFMA.FTZ R21, R21, c[0x0][0x2d0], -R139.reuse ;  /* 0x0000b40015157a23 */ /* 0x100fe2000001088b */
[----:B------:R-:W-:Y:S01]  /*e7b0*/  FMNMX.FTZ R133, R133, R135, !PT ;  /* 0x0000008785857209 */ /* 0x000fe20007810000 */
[--C-:B------:R-:W-:Y:S01]  /*e7c0*/  FFMA.FTZ R36, R36, c[0x0][0x2d0], -R139.reuse ;  /* 0x0000b40024247a23 */ /* 0x100fe2000001088b */
[----:B------:R-:W-:Y:S01]  /*e7d0*/  FMNMX.FTZ R0, R110, R0, !PT ;  /* 0x000000006e007209 */ /* 0x000fe20007810000 */
[--C-:B------:R-:W-:Y:S02]  /*e7e0*/  FFMA.FTZ R37, R37, c[0x0][0x2d0], -R139.reuse ;  /* 0x0000b40025257a23 */ /* 0x100fe4000001088b */
[--C-:B------:R-:W-:Y:S01]  /*e7f0*/  FFMA.FTZ R64, R64, c[0x0][0x2d0], -R139.reuse ;  /* 0x0000b40040407a23 */ /* 0x100fe2000001088b */
[----:B------:R3:W3:Y:S01]  /*e800*/  MUFU.EX2 R134, R2 ;  /* 0x0000000200867308 */ /* 0x0006e20000000800 */
[----:B------:R-:W3:Y:S01]  /*e810*/  SHFL.BFLY PT, R135, R133, 0x1, 0x1f ;  /* 0x0c201f0085877f89 */ /* 0x000ee200000e0000 */
[----:B------:R-:W-:Y:S01]  /*e820*/  FMNMX.FTZ R0, R111, R0, !PT ;  /* 0x000000006f007209 */ /* 0x000fe20007810000 */
[----:B------:R-:W-:Y:S02]  /*e830*/  FMUL.FTZ R188, R136, c[0x0][0x2d0] ;  /* 0x0000b40088bc7a20 */ /* 0x000fe40000410000 */
[----:B------:R-:W-:Y:S02]  /*e840*/  FFMA.FTZ R5, R5, c[0x0][0x2d0], -R139 ;  /* 0x0000b40005057a23 */ /* 0x000fe4000001088b */
[--C-:B------:R-:W-:Y:S02]  /*e850*/  FFMA.FTZ R6, R6, c[0x0][0x2d0], -R188.reuse ;  /* 0x0000b40006067a23 */ /* 0x100fe400000108bc */
[--C-:B------:R-:W-:Y:S01]  /*e860*/  FFMA.FTZ R22, R22, c[0x0][0x2d0], -R188.reuse ;  /* 0x0000b40016167a23 */ /* 0x100fe200000108bc */
[----:B------:R-:W-:Y:S01]  /*e870*/  MUFU.EX2 R218, R5 ;  /* 0x0000000500da7308 */ /* 0x000fe20000000800 */
[--C-:B------:R-:W-:Y:S02]  /*e880*/  FFMA.FTZ R23, R23, c[0x0][0x2d0], -R188.reuse ;  /* 0x0000b40017177a23 */ /* 0x100fe400000108bc */
[--C-:B------:R-:W-:Y:S01]  /*e890*/  FFMA.FTZ R38, R38, c[0x0][0x2d0], -R188.reuse ;  /* 0x0000b40026267a23 */ /* 0x100fe200000108bc */
[----:B-1----:R-:W-:Y:S01]  /*e8a0*/  @P0 SHF.R.S32.HI R4, RZ, 0x1f, R247 ;  /* 0x0000001fff040819 */ /* 0x002fe200000114f7 */
[--C-:B------:R-:W-:Y:S02]  /*e8b0*/  FFMA.FTZ R39, R39, c[0x0][0x2d0], -R188.reuse ;  /* 0x0000b40027277a23 */ /* 0x100fe400000108bc */
[----:B------:R-:W-:Y:S02]  /*e8c0*/  FFMA.FTZ R65, R65, c[0x0][0x2d0], -R139 ;  /* 0x0000b40041417a23 */ /* 0x000fe4000001088b */
[--C-:B------:R-:W-:Y:S01]  /*e8d0*/  FFMA.FTZ R66, R66, c[0x0][0x2d0], -R188.reuse ;  /* 0x0000b40042427a23 */ /* 0x100fe200000108bc */
[----:B------:R1:W-:Y:S01]  /*e8e0*/  MUFU.EX2 R215, R6 ;  /* 0x0000000600d77308 */ /* 0x0003e20000000800 */
[--C-:B------:R-:W-:Y:S02]  /*e8f0*/  FFMA.FTZ R7, R7, c[0x0][0x2d0], -R188.reuse ;  /* 0x0000b40007077a23 */ /* 0x100fe400000108bc */
[--C-:B------:R-:W-:Y:S02]  /*e900*/  FFMA.FTZ R67, R67, c[0x0][0x2d0], -R188.reuse ;  /* 0x0000b40043437a23 */ /* 0x100fe400000108bc */
[----:B---3--:R-:W-:Y:S01]  /*e910*/  FADD.FTZ R2, -R136, R3 ;  /* 0x0000000388027221 */ /* 0x008fe20000010100 */
[----:B------:R-:W-:Y:S01]  /*e920*/  FMNMX.FTZ R135, R133, R135, !PT ;  /* 0x0000008785877209 */ /* 0x000fe20007810000 */
[----:B------:R-:W3:Y:S01]  /*e930*/  SHFL.BFLY PT, R3, R0, 0x2, 0x1f ;  /* 0x0c401f0000037f89 */ /* 0x000ee200000e0000 */
[--C-:B------:R-:W-:Y:S02]  /*e940*/  FFMA.FTZ R68, R68, c[0x0][0x2d0], -R139.reuse ;  /* 0x0000b40044447a23 */ /* 0x100fe4000001088b */
[----:B------:R-:W-:Y:S01]  /*e950*/  MUFU.EX2 R216, R7 ;  /* 0x0000000700d87308 */ /* 0x000fe20000000800 */
[----:B------:R-:W-:Y:S02]  /*e960*/  FMUL.FTZ R2, R2, c[0x0][0x2d0] ;  /* 0x0000b40002027a20 */ /* 0x000fe40000410000 */
[--C-:B------:R-:W-:Y:S02]  /*e970*/  FFMA.FTZ R69, R69, c[0x0][0x2d0], -R139.reuse ;  /* 0x0000b40045457a23 */ /* 0x100fe4000001088b */
[--C-:B------:R-:W-:Y:S02]  /*e980*/  FFMA.FTZ R70, R70, c[0x0][0x2d0], -R188.reuse ;  /* 0x0000b40046467a23 */ /* 0x100fe400000108bc */
[--C-:B------:R-:W-:Y:S02]  /*e990*/  FFMA.FTZ R71, R71, c[0x0][0x2d0], -R188.reuse ;  /* 0x0000b40047477a23 */ /* 0x100fe400000108bc */
[--C-:B------:R-:W-:Y:S01]  /*e9a0*/  FFMA.FTZ R16, R16, c[0x0][0x2d0], -R139.reuse ;  /* 0x0000b40010107a23 */ /* 0x100fe2000001088b */
[----:B------:R2:W2:Y:S01]  /*e9b0*/  MUFU.EX2 R133, R2 ;  /* 0x0000000200857308 */ /* 0x0004a20000000800 */
[--C-:B------:R-:W-:Y:S02]  /*e9c0*/  FFMA.FTZ R17, R17, c[0x0][0x2d0], -R139.reuse ;  /* 0x0000b40011117a23 */ /* 0x100fe4000001088b */
[----:B------:R-:W-:Y:S02]  /*e9d0*/  FFMA.FTZ R18, R18, c[0x0][0x2d0], -R188 ;  /* 0x0000b40012127a23 */ /* 0x000fe400000108bc */
[----:B-1----:R-:W-:Y:S02]  /*e9e0*/  @P0 IMAD R6, R4, c[0x0][0x1e0], RZ ;  /* 0x0000780004060a24 */ /* 0x002fe400078e02ff */
[C---:B------:R-:W-:Y:S03]  /*e9f0*/  @P0 IMAD.WIDE.U32 R4, R247.reuse, c[0x0][0x1e0], RZ ;  /* 0x00007800f7040a25 */ /* 0x040fe600078e00ff */
[----:B------:R-:W-:Y:S01]  /*ea00*/  MUFU.EX2 R249, R20 ;  /* 0x0000001400f97308 */ /* 0x000fe20000000800 */
[----:B---3--:R-:W-:Y:S01]  /*ea10*/  FMNMX.FTZ R0, R0, R3, !PT ;  /* 0x0000000300007209 */ /* 0x008fe20007810000 */
[----:B------:R-:W-:Y:S02]  /*ea20*/  @P0 IMAD R6, R247, c[0x0][0x1e4], R6 ;  /* 0x00007900f7060a24 */ /* 0x000fe400078e0206 */
[----:B------:R-:W-:Y:S02]  /*ea30*/  FFMA.FTZ R19, R19, c[0x0][0x2d0], -R188 ;  /* 0x0000b40013137a23 */ /* 0x000fe400000108bc */
[C---:B------:R-:W-:Y:S01]  /*ea40*/  FMUL.FTZ R116, R134.reuse, R116 ;  /* 0x0000007486747220 */ /* 0x040fe20000410000 */
[----:B------:R-:W-:Y:S01]  /*ea50*/  @P0 IADD3 R6, R5, R6, RZ ;  /* 0x0000000605060210 */ /* 0x000fe20007ffe0ff */
[----:B------:R-:W-:Y:S02]  /*ea60*/  FMUL.FTZ R117, R134, R117 ;  /* 0x0000007586757220 */ /* 0x000fe40000410000 */
[----:B------:R-:W-:Y:S01]  /*ea70*/  MUFU.EX2 R223, R21 ;  /* 0x0000001500df7308 */ /* 0x000fe20000000800 */
[--C-:B------:R-:W-:Y:S02]  /*ea80*/  FFMA.FTZ R52, R52, c[0x0][0x2d0], -R139.reuse ;  /* 0x0000b40034347a23 */ /* 0x100fe4000001088b */
[----:B------:R-:W-:Y:S02]  /*ea90*/  @P0 IMAD R6, R6, 0x70, RZ ;  /* 0x0000007006060824 */ /* 0x000fe400078e02ff */
[----:B--2---:R-:W-:Y:S02]  /*eaa0*/  FADD.FTZ R2, -R135, R132 ;  /* 0x0000008487027221 */ /* 0x004fe40000010100 */
[C---:B------:R-:W-:Y:S02]  /*eab0*/  FMUL.FTZ R118, R133.reuse, R118 ;  /* 0x0000007685767220 */ /* 0x040fe40000410000 */
[----:B------:R-:W-:Y:S01]  /*eac0*/  FMUL.FTZ R2, R2, c[0x0][0x2d0] ;  /* 0x0000b40002027a20 */ /* 0x000fe20000410000 */
[----:B------:R-:W-:Y:S01]  /*ead0*/  MUFU.EX2 R208, R22 ;  /* 0x0000001600d07308 */ /* 0x000fe20000000800 */
[----:B------:R-:W-:Y:S02]  /*eae0*/  FMUL.FTZ R119, R133, R119 ;  /* 0x0000007785777220 */ /* 0x000fe40000410000 */
[--C-:B------:R-:W-:Y:S02]  /*eaf0*/  FFMA.FTZ R53, R53, c[0x0][0x2d0], -R139.reuse ;  /* 0x0000b40035357a23 */ /* 0x100fe4000001088b */
[--C-:B------:R-:W-:Y:S02]  /*eb00*/  FFMA.FTZ R54, R54, c[0x0][0x2d0], -R188.reuse ;  /* 0x0000b40036367a23 */ /* 0x100fe400000108bc */
[--C-:B------:R-:W-:Y:S02]  /*eb10*/  FFMA.FTZ R55, R55, c[0x0][0x2d0], -R188.reuse ;  /* 0x0000b40037377a23 */ /* 0x100fe400000108bc */
[C---:B------:R-:W-:Y:S01]  /*eb20*/  FMUL.FTZ R128, R134.reuse, R128 ;  /* 0x0000008086807220 */ /* 0x040fe20000410000 */
[----:B------:R1:W2:Y:S01]  /*eb30*/  MUFU.EX2 R132, R2 ;  /* 0x0000000200847308 */ /* 0x0002a20000000800 */
[----:B------:R-:W-:Y:S02]  /*eb40*/  FMUL.FTZ R129, R134, R129 ;  /* 0x0000008186817220 */ /* 0x000fe40000410000 */
[C---:B------:R-:W-:Y:S02]  /*eb50*/  FMUL.FTZ R130, R133.reuse, R130 ;  /* 0x0000008285827220 */ /* 0x040fe40000410000 */
[----:B------:R-:W-:Y:S02]  /*eb60*/  FMUL.FTZ R131, R133, R131 ;  /* 0x0000008385837220 */ /* 0x000fe40000410000 */
[--C-:B------:R-:W-:Y:S02]  /*eb70*/  FFMA.FTZ R82, R82, c[0x0][0x2d0], -R188.reuse ;  /* 0x0000b40052527a23 */ /* 0x100fe400000108bc */
[--C-:B------:R-:W-:Y:S01]  /*eb80*/  FFMA.FTZ R83, R83, c[0x0][0x2d0], -R188.reuse ;  /* 0x0000b40053537a23 */ /* 0x100fe200000108bc */
[----:B------:R-:W-:Y:S01]  /*eb90*/  MUFU.EX2 R224, R23 ;  /* 0x0000001700e07308 */ /* 0x000fe20000000800 */
        /* <DEDUP_REMOVED lines=8> */
[----:B-1----:R-:W1:Y:S01]  /*ec20*/  SHFL.BFLY PT, R2, R0, 0x1, 0x1f ;  /* 0x0c201f0000027f89 */ /* 0x002e6200000e0000 */
[C---:B--2---:R-:W-:Y:S02]  /*ec30*/  FMUL.FTZ R120, R132.reuse, R120 ;  /* 0x0000007884787220 */ /* 0x044fe40000410000 */
[C---:B------:R-:W-:Y:S02]  /*ec40*/  FMUL.FTZ R121, R132.reuse, R121 ;  /* 0x0000007984797220 */ /* 0x040fe40000410000 */
[C---:B------:R-:W-:Y:S01]  /*ec50*/  FMUL.FTZ R124, R132.reuse, R124 ;  /* 0x0000007c847c7220 */ /* 0x040fe20000410000 */
[----:B------:R2:W-:Y:S01]  /*ec60*/  MUFU.EX2 R251, R17 ;  /* 0x0000001100fb7308 */ /* 0x0005e20000000800 */
[----:B------:R-:W-:Y:S02]  /*ec70*/  FMUL.FTZ R125, R132, R125 ;  /* 0x0000007d847d7220 */ /* 0x000fe40000410000 */
[--C-:B------:R-:W-:Y:S02]  /*ec80*/  FFMA.FTZ R80, R80, c[0x0][0x2d0], -R139.reuse ;  /* 0x0000b40050507a23 */ /* 0x100fe4000001088b */
[--C-:B------:R-:W-:Y:S02]  /*ec90*/  FFMA.FTZ R33, R33, c[0x0][0x2d0], -R139.reuse ;  /* 0x0000b40021217a23 */ /* 0x100fe4000001088b */
[--C-:B------:R-:W-:Y:S02]  /*eca0*/  FFMA.FTZ R81, R81, c[0x0][0x2d0], -R139.reuse ;  /* 0x0000b40051517a23 */ /* 0x100fe4000001088b */
[--C-:B------:R-:W-:Y:S01]  /*ecb0*/  FFMA.FTZ R96, R96, c[0x0][0x2d0], -R139.reuse ;  /* 0x0000b40060607a23 */ /* 0x100fe2000001088b */
[----:B------:R4:W-:Y:S01]  /*ecc0*/  MUFU.EX2 R248, R18 ;  /* 0x0000001200f87308 */ /* 0x0009e20000000800 */
[--C-:B------:R-:W-:Y:S02]  /*ecd0*/  FFMA.FTZ R97, R97, c[0x0][0x2d0], -R139.reuse ;  /* 0x0000b40061617a23 */ /* 0x100fe4000001088b */
[--C-:B------:R-:W-:Y:S02]  /*ece0*/  FFMA.FTZ R98, R98, c[0x0][0x2d0], -R188.reuse ;  /* 0x0000b40062627a23 */ /* 0x100fe400000108bc */
[----:B---3--:R-:W-:Y:S02]  /*ecf0*/  FMUL.FTZ R16, R134, R152 ;  /* 0x0000009886107220 */ /* 0x008fe40000410000 */
[----:B------:R-:W-:Y:S01]  /*ed00*/  FFMA.FTZ R99, R99, c[0x0][0x2d0], -R188 ;  /* 0x0000b40063637a23 */ /* 0x000fe200000108bc */
[----:B-1----:R-:W-:Y:S01]  /*ed10*/  FMNMX.FTZ R2, R0, R2, !PT ;  /* 0x0000000200027209 */ /* 0x002fe20007810000 */
[--C-:B------:R-:W-:Y:S01]  /*ed20*/  FFMA.FTZ R84, R84, c[0x0][0x2d0], -R139.reuse ;  /* 0x0000b40054547a23 */ /* 0x100fe2000001088b */
[----:B------:R1:W-:Y:S01]  /*ed30*/  MUFU.EX2 R250, R19 ;  /* 0x0000001300fa7308 */ /* 0x0003e20000000800 */
[----:B------:R-:W-:Y:S02]  /*ed40*/  FFMA.FTZ R85, R85, c[0x0][0x2d0], -R139 ;  /* 0x0000b40055557a23 */ /* 0x000fe4000001088b */
[C---:B------:R-:W-:Y:S02]  /*ed50*/  FMUL.FTZ R3, R2.reuse, c[0x0][0x2d0] ;  /* 0x0000b40002037a20 */ /* 0x040fe40000410000 */
[----:B------:R-:W-:Y:S02]  /*ed60*/  FADD.FTZ R0, -R2, R138 ;  /* 0x0000008a02007221 */ /* 0x000fe40000010100 */
[--C-:B------:R-:W-:Y:S02]  /*ed70*/  FFMA.FTZ R10, R10, c[0x0][0x2d0], -R3.reuse ;  /* 0x0000b4000a0a7a23 */ /* 0x100fe40000010803 */
[--C-:B------:R-:W-:Y:S01]  /*ed80*/  FFMA.FTZ R11, R11, c[0x0][0x2d0], -R3.reuse ;  /* 0x0000b4000b0b7a23 */ /* 0x100fe20000010803 */
[----:B------:R-:W-:Y:S01]  /*ed90*/  MUFU.EX2 R198, R36 ;  /* 0x0000002400c67308 */ /* 0x000fe20000000800 */
[----:B--2---:R-:W-:Y:S02]  /*eda0*/  FMUL.FTZ R17, R134, R153 ;  /* 0x0000009986117220 */ /* 0x004fe40000410000 */
[--C-:B------:R-:W-:Y:S02]  /*edb0*/  FFMA.FTZ R58, R58, c[0x0][0x2d0], -R3.reuse ;  /* 0x0000b4003a3a7a23 */ /* 0x100fe40000010803 */
[----:B----4-:R-:W-:Y:S02]  /*edc0*/  FMUL.FTZ R18, R133, R154 ;  /* 0x0000009a85127220 */ /* 0x010fe40000410000 */
[--C-:B------:R-:W-:Y:S02]  /*edd0*/  FFMA.FTZ R59, R59, c[0x0][0x2d0], -R3.reuse ;  /* 0x0000b4003b3b7a23 */ /* 0x100fe40000010803 */
[--C-:B------:R-:W-:Y:S01]  /*ede0*/  FFMA.FTZ R74, R74, c[0x0][0x2d0], -R3.reuse ;  /* 0x0000b4004a4a7a23 */ /* 0x100fe20000010803 */
[----:B------:R2:W-:Y:S01]  /*edf0*/  MUFU.EX2 R189, R10 ;  /* 0x0000000a00bd7308 */ /* 0x0005e20000000800 */
[--C-:B------:R-:W-:Y:S02]  /*ee00*/  FFMA.FTZ R75, R75, c[0x0][0x2d0], -R3.reuse ;  /* 0x0000b4004b4b7a23 */ /* 0x100fe40000010803 */
[----:B------:R-:W-:Y:S02]  /*ee10*/  FMUL.FTZ R138, R135, c[0x0][0x2d0] ;  /* 0x0000b400878a7a20 */ /* 0x000fe40000410000 */
        /* <DEDUP_REMOVED lines=13> */
[--C-:B------:R-:W-:Y:S02]  /*eef0*/  FFMA.FTZ R13, R13, c[0x0][0x2d0], -R138.reuse ;  /* 0x0000b4000d0d7a23 */ /* 0x100fe4000001088a */
[--C-:B------:R-:W-:Y:S02]  /*ef00*/  FFMA.FTZ R60, R60, c[0x0][0x2d0], -R138.reuse ;  /* 0x0000b4003c3c7a23 */ /* 0x100fe4000001088a */
[----:B------:R-:W-:Y:S01]  /*ef10*/  FFMA.FTZ R61, R61, c[0x0][0x2d0], -R138 ;  /* 0x0000b4003d3d7a23 */ /* 0x000fe2000001088a */
[----:B------:R-:W-:Y:S01]  /*ef20*/  MUFU.EX2 R202, R37 ;  /* 0x0000002500ca7308 */ /* 0x000fe20000000800 */
[--C-:B------:R-:W-:Y:S02]  /*ef30*/  FFMA.FTZ R62, R62, c[0x0][0x2d0], -R3.reuse ;  /* 0x0000b4003e3e7a23 */ /* 0x100fe40000010803 */
[--C-:B------:R-:W-:Y:S01]  /*ef40*/  FFMA.FTZ R63, R63, c[0x0][0x2d0], -R3.reuse ;  /* 0x0000b4003f3f7a23 */ /* 0x100fe20000010803 */
[----:B-1----:R-:W-:Y:S01]  /*ef50*/  @P0 MOV R11, R207 ;  /* 0x000000cf000b0202 */ /* 0x002fe20000000f00 */
[----:B------:R-:W-:Y:S02]  /*ef60*/  FFMA.FTZ R78, R78, c[0x0][0x2d0], -R3 ;  /* 0x0000b4004e4e7a23 */ /* 0x000fe40000010803 */
[----:B------:R-:W-:Y:S02]  /*ef70*/  FMUL.FTZ R0, R0, c[0x0][0x2d0] ;  /* 0x0000b40000007a20 */ /* 0x000fe40000410000 */
[----:B------:R-:W-:Y:S01]  /*ef80*/  @P0 IMAD.WIDE.U32 R10, R4, 0x70, R10 ;  /* 0x00000070040a0825 */ /* 0x000fe200078e000a */
[----:B------:R1:W-:Y:S01]  /*ef90*/  MUFU.EX2 R213, R9 ;  /* 0x0000000900d57308 */ /* 0x0003e20000000800 */
[----:B------:R-:W-:Y:S02]  /*efa0*/  @P0 MOV R4, c[0x0][0x1e0] ;  /* 0x0000780000040a02 */ /* 0x000fe40000000f00 */
[--C-:B------:R-:W-:Y:S01]  /*efb0*/  FFMA.FTZ R24, R24, c[0x0][0x2d0], -R138.reuse ;  /* 0x0000b40018187a23 */ /* 0x100fe2000001088a */
[----:B---3--:R-:W-:Y:S01]  /*efc0*/  @P0 LEA R8, P2, R10, c[0x0][0x1c8], 0x1 ;  /* 0x000072000a080a11 */ /* 0x008fe200078408ff */
[--C-:B------:R-:W-:Y:S01]  /*efd0*/  FFMA.FTZ R25, R25, c[0x0][0x2d0], -R138.reuse ;  /* 0x0000b40019197a23 */ /* 0x100fe2000001088a */
[----:B------:R-:W-:Y:S01]  /*efe0*/  @P0 IADD3 R7, R11, R6, RZ ;  /* 0x000000060b070210 */ /* 0x000fe20007ffe0ff */
[--C-:B------:R-:W-:Y:S01]  /*eff0*/  FFMA.FTZ R26, R26, c[0x0][0x2d0], -R3.reuse ;  /* 0x0000b4001a1a7a23 */ /* 0x100fe20000010803 */
[C---:B------:R-:W-:Y:S01]  /*f000*/  @P0 SHF.L.U32 R5, R4.reuse, 0x5, RZ ;  /* 0x0000000504050819 */ /* 0x040fe200000006ff */
[--C-:B------:R-:W-:Y:S01]  /*f010*/  FFMA.FTZ R27, R27, c[0x0][0x2d0], -R3.reuse ;  /* 0x0000b4001b1b7a23 */ /* 0x100fe20000010803 */
[----:B------:R-:W-:Y:S01]  /*f020*/  MUFU.EX2 R192, R38 ;  /* 0x0000002600c07308 */ /* 0x000fe20000000800 */
[----:B------:R-:W-:Y:S01]  /*f030*/  @P0 SHF.L.U64.HI R4, R4, R252, c[0x0][0x1e4] ;  /* 0x0000790004040619 */ /* 0x000fe200000102fc */
[--C-:B------:R-:W-:Y:S01]  /*f040*/  FFMA.FTZ R28, R28, c[0x0][0x2d0], -R138.reuse ;  /* 0x0000b4001c1c7a23 */ /* 0x100fe2000001088a */
[-C--:B------:R-:W-:Y:S01]  /*f050*/  @P0 IADD3 R6, P1, R8, R5.reuse, RZ ;  /* 0x0000000508060210 */ /* 0x080fe20007f3e0ff */
[--C-:B------:R-:W-:Y:S02]  /*f060*/  FFMA.FTZ R29, R29, c[0x0][0x2d0], -R138.reuse ;  /* 0x0000b4001d1d7a23 */ /* 0x100fe4000001088a */
[--C-:B------:R-:W-:Y:S02]  /*f070*/  FFMA.FTZ R30, R30, c[0x0][0x2d0], -R3.reuse ;  /* 0x0000b4001e1e7a23 */ /* 0x100fe40000010803 */
[----:B------:R-:W-:Y:S02]  /*f080*/  FFMA.FTZ R31, R31, c[0x0][0x2d0], -R3 ;  /* 0x0000b4001f1f7a23 */ /* 0x000fe40000010803 */
[----:B------:R2:W-:Y:S01]  /*f090*/  MUFU.EX2 R226, R12 ;  /* 0x0000000c00e27308 */ /* 0x0005e20000000800 */
[--C-:B------:R-:W-:Y:S02]  /*f0a0*/  FFMA.FTZ R40, R40, c[0x0][0x2d0], -R138.reuse ;  /* 0x0000b40028287a23 */ /* 0x100fe4000001088a */
[--C-:B------:R-:W-:Y:S01]  /*f0b0*/  FFMA.FTZ R41, R41, c[0x0][0x2d0], -R138.reuse ;  /* 0x0000b40029297a23 */ /* 0x100fe2000001088a */
[----:B-1----:R-:W-:Y:S01]  /*f0c0*/  @P0 LEA.HI.X R9, R10, c[0x0][0x1cc], R7, 0x1, P2 ;  /* 0x000073000a090a11 */ /* 0x002fe200010f0c07 */
[--C-:B------:R-:W-:Y:S02]  /*f0d0*/  FFMA.FTZ R42, R42, c[0x0][0x2d0], -R3.reuse ;  /* 0x0000b4002a2a7a23 */ /* 0x100fe40000010803 */
[--C-:B------:R-:W-:Y:S01]  /*f0e0*/  FFMA.FTZ R43, R43, c[0x0][0x2d0], -R3.reuse ;  /* 0x0000b4002b2b7a23 */ /* 0x100fe20000010803 */
[-C--:B------:R-:W-:Y:S01]  /*f0f0*/  @P0 IADD3.X R7, R9, R4.reuse, RZ, P1, !PT ;  /* 0x0000000409070210 */ /* 0x080fe20000ffe4ff */
[----:B------:R1:W-:Y:S01]  /*f100*/  @P0 LDGSTS.E.BYPASS.LTC128B.128 [R246+0x3900], [R8.64], !P6 ;  /* 0x0390000008f60fae */ /* 0x0003e2000f101d48 */
[----:B------:R-:W-:Y:S01]  /*f110*/  MUFU.EX2 R199, R39 ;  /* 0x0000002700c77308 */ /* 0x000fe20000000800 */
[--C-:B------:R-:W-:Y:S02]  /*f120*/  FFMA.FTZ R44, R44, c[0x0][0x2d0], -R138.reuse ;  /* 0x0000b4002c2c7a23 */ /* 0x100fe4000001088a */
[--C-:B------:R-:W-:Y:S02]  /*f130*/  FFMA.FTZ R45, R45, c[0x0][0x2d0], -R138.reuse ;  /* 0x0000b4002d2d7a23 */ /* 0x100fe4000001088a */
[--C-:B------:R-:W-:Y:S02]  /*f140*/  FFMA.FTZ R46, R46, c[0x0][0x2d0], -R3.reuse ;  /* 0x0000b4002e2e7a23 */ /* 0x100fe40000010803 */
[----:B------:R3:W-:Y:S01]  /*f150*/  @P0 LDGSTS.E.BYPASS.LTC128B.128 [R246+0x4100], [R6.64], !P6 ;  /* 0x0410000006f60fae */ /* 0x0007e2000f101d48 */
[--C-:B------:R-:W-:Y:S02]  /*f160*/  FFMA.FTZ R47, R47, c[0x0][0x2d0], -R3.reuse ;  /* 0x0000b4002f2f7a23 */ /* 0x100fe40000010803 */
[----:B------:R4:W-:Y:S01]  /*f170*/  MUFU.EX2 R227, R13 ;  /* 0x0000000d00e37308 */ /* 0x0009e20000000800 */
[--C-:B------:R-:W-:Y:S02]  /*f180*/  FFMA.FTZ R79, R79, c[0x0][0x2d0], -R3.reuse ;  /* 0x0000b4004f4f7a23 */ /* 0x100fe40000010803 */
[--C-:B------:R-:W-:Y:S01]  /*f190*/  FFMA.FTZ R90, R90, c[0x0][0x2d0], -R3.reuse ;  /* 0x0000b4005a5a7a23 */ /* 0x100fe20000010803 */
[-C--:B--2---:R-:W-:Y:S01]  /*f1a0*/  @P0 IADD3 R12, P3, R6, R5.reuse, RZ ;  /* 0x00000005060c0210 */ /* 0x084fe20007f7e0ff */
[--C-:B------:R-:W-:Y:S02]  /*f1b0*/  FFMA.FTZ R91, R91, c[0x0][0x2d0], -R3.reuse ;  /* 0x0000b4005b5b7a23 */ /* 0x100fe40000010803 */
[--C-:B------:R-:W-:Y:S01]  /*f1c0*/  FFMA.FTZ R94, R94, c[0x0][0x2d0], -R3.reuse ;  /* 0x0000b4005e5e7a23 */ /* 0x100fe20000010803 */
[-C--:B------:R-:W-:Y:S01]  /*f1d0*/  @P0 IADD3 R10, P2, R12, R5.reuse, RZ ;  /* 0x000000050c0a0210 */ /* 0x080fe20007f5e0ff */
[--C-:B------:R-:W-:Y:S01]  /*f1e0*/  FFMA.FTZ R95, R95, c[0x0][0x2d0], -R3.reuse ;  /* 0x0000b4005f5f7a23 */ /* 0x100fe20000010803 */
[----:B------:R-:W2:Y:S01]  /*f1f0*/  MUFU.EX2 R0, R0 ;  /* 0x0000000000007308 */ /* 0x000ea20000000800 */
[--C-:B------:R-:W-:Y:S02]  /*f200*/  FFMA.FTZ R107, R107, c[0x0][0x2d0], -R3.reuse ;  /* 0x0000b4006b6b7a23 */ /* 0x100fe40000010803 */
[----:B------:R-:W-:Y:S02]  /*f210*/  FFMA.FTZ R110, R110, c[0x0][0x2d0], -R3 ;  /* 0x0000b4006e6e7a23 */ /* 0x000fe40000010803 */
[--C-:B------:R-:W-:Y:S01]  /*f220*/  FFMA.FTZ R76, R76, c[0x0][0x2d0], -R138.reuse ;  /* 0x0000b4004c4c7a23 */ /* 0x100fe2000001088a */
[-C--:B-1----:R-:W-:Y:S01]  /*f230*/  @P0 IADD3 R8, P1, R10, R5.reuse, RZ ;  /* 0x000000050a080210 */ /* 0x082fe20007f3e0ff */
[----:B------:R-:W-:Y:S02]  /*f240*/  FFMA.FTZ R77, R77, c[0x0][0x2d0], -R138 ;  /* 0x0000b4004d4d7a23 */ /* 0x000fe4000001088a */
[--C-:B------:R-:W-:Y:S01]  /*f250*/  FFMA.FTZ R86, R86, c[0x0][0x2d0], -R188.reuse ;  /* 0x0000b40056567a23 */ /* 0x100fe200000108bc */
[----:B------:R1:W-:Y:S01]  /*f260*/  MUFU.EX2 R191, R14 ;  /* 0x0000000e00bf7308 */ /* 0x0003e20000000800 */
[----:B------:R-:W-:Y:S02]  /*f270*/  FFMA.FTZ R87, R87, c[0x0][0x2d0], -R188 ;  /* 0x0000b40057577a23 */ /* 0x000fe400000108bc */
[--C-:B------:R-:W-:Y:S01]  /*f280*/  FFMA.FTZ R100, R100, c[0x0][0x2d0], -R139.reuse ;  /* 0x0000b40064647a23 */ /* 0x100fe2000001088b */
[-C--:B----4-:R-:W-:Y:S01]  /*f290*/  @P0 IADD3.X R13, R7, R4.reuse, RZ, P3, !PT ;  /* 0x00000004070d0210 */ /* 0x090fe20001ffe4ff */
[--C-:B------:R-:W-:Y:S02]  /*f2a0*/  FFMA.FTZ R101, R101, c[0x0][0x2d0], -R139.reuse ;  /* 0x0000b40065657a23 */ /* 0x100fe4000001088b */
[--C-:B------:R-:W-:Y:S01]  /*f2b0*/  FFMA.FTZ R112, R112, c[0x0][0x2d0], -R139.reuse ;  /* 0x0000b40070707a23 */ /* 0x100fe2000001088b */
[-C--:B------:R-:W-:Y:S01]  /*f2c0*/  @P0 IADD3.X R11, R13, R4.reuse, RZ, P2, !PT ;  /* 0x000000040d0b0210 */ /* 0x080fe200017fe4ff */
[----:B------:R4:W-:Y:S01]  /*f2d0*/  @P0 LDGSTS.E.BYPASS.LTC128B.128 [R246+0x4900], [R12.64], !P6 ;  /* 0x049000000cf60fae */ /* 0x0009e2000f101d48 */
[----:B---3--:R-:W-:Y:S01]  /*f2e0*/  @P0 IADD3 R6, P2, R8, R5, RZ ;  /* 0x0000000508060210 */ /* 0x008fe20007f5e0ff */
[----:B------:R3:W3:Y:S01]  /*f2f0*/  MUFU.EX2 R193, R15 ;  /* 0x0000000f00c17308 */ /* 0x0006e20000000800 */
[----:B------:R-:W-:Y:S01]  /*f300*/  @P0 IADD3.X R9, R11, R4, RZ, P1, !PT ;  /* 0x000000040b090210 */ /* 0x000fe20000ffe4ff */
[----:B------:R-:W-:Y:S02]  /*f310*/  FFMA.FTZ R139, R113, c[0x0][0x2d0], -R139 ;  /* 0x0000b400718b7a23 */ /* 0x000fe4000001088b */
[C---:B--2---:R-:W-:Y:S01]  /*f320*/  FMUL.FTZ R126, R0.reuse, R126 ;  /* 0x0000007e007e7220 */ /* 0x044fe20000410000 */
[----:B------:R-:W-:Y:S01]  /*f330*/  @P0 IADD3.X R7, R9, R4, RZ, P2, !PT ;  /* 0x0000000409070210 */ /* 0x000fe200017fe4ff */
[----:B------:R2:W-:Y:S01]  /*f340*/  @P0 LDGSTS.E.BYPASS.LTC128B.128 [R246+0x5100], [R10.64], !P6 ;  /* 0x051000000af60fae */ /* 0x0005e2000f101d48 */
[C---:B------:R-:W-:Y:S02]  /*f350*/  FMUL.FTZ R127, R0.reuse, R127 ;  /* 0x0000007f007f7220 */ /* 0x040fe40000410000 */
[C---:B------:R-:W-:Y:S01]  /*f360*/  FMUL.FTZ R122, R0.reuse, R122 ;  /* 0x0000007a007a7220 */ /* 0x040fe20000410000 */
[----:B------:R2:W-:Y:S01]  /*f370*/  MUFU.EX2 R209, R24 ;  /* 0x0000001800d17308 */ /* 0x0005e20000000800 */
[C---:B------:R-:W-:Y:S02]  /*f380*/  FMUL.FTZ R123, R0.reuse, R123 ;  /* 0x0000007b007b7220 */ /* 0x040fe40000410000 */
[----:B-1----:R-:W-:Y:S01]  /*f390*/  FMUL.FTZ R14, R0, R150 ;  /* 0x00000096000e7220 */ /* 0x002fe20000410000 */
[----:B------:R1:W-:Y:S01]  /*f3a0*/  @P0 LDGSTS.E.BYPASS.LTC128B.128 [R246+0x5900], [R8.64], !P6 ;  /* 0x0590000008f60fae */ /* 0x0003e2000f101d48 */
[--C-:B------:R-:W-:Y:S02]  /*f3b0*/  FFMA.FTZ R88, R88, c[0x0][0x2d0], -R138.reuse ;  /* 0x0000b40058587a23 */ /* 0x100fe4000001088a */
[--C-:B------:R-:W-:Y:S02]  /*f3c0*/  FFMA.FTZ R89, R89, c[0x0][0x2d0], -R138.reuse ;  /* 0x0000b40059597a23 */ /* 0x100fe4000001088a */
[--C-:B------:R-:W-:Y:S01]  /*f3d0*/  FFMA.FTZ R92, R92, c[0x0][0x2d0], -R138.reuse ;  /* 0x0000b4005c5c7a23 */ /* 0x100fe2000001088a */
[----:B------:R1:W-:Y:S01]  /*f3e0*/  MUFU.EX2 R220, R25 ;  /* 0x0000001900dc7308 */ /* 0x0003e20000000800 */
[----:B------:R-:W-:Y:S01]  /*f3f0*/  FFMA.FTZ R93, R93, c[0x0][0x2d0], -R138 ;  /* 0x0000b4005d5d7a23 */ /* 0x000fe2000001088a */
[----:B------:R1:W-:Y:S01]  /*f400*/  @P0 LDGSTS.E.BYPASS.LTC128B.128 [R246+0x6100], [R6.64], !P6 ;  /* 0x0610000006f60fae */ /* 0x0003e2000f101d48 */
[--C-:B------:R-:W-:Y:S01]  /*f410*/  FFMA.FTZ R102, R102, c[0x0][0x2d0], -R188.reuse ;  /* 0x0000b40066667a23 */ /* 0x100fe200000108bc */
[----:B----4-:R-:W-:Y:S01]  /*f420*/  @P0 IADD3 R12, P1, R6, R5, RZ ;  /* 0x00000005060c0210 */ /* 0x010fe20007f3e0ff */
[----:B------:R-:W-:Y:S01]  /*f430*/  FMUL.FTZ R5, R134, R145 ;  /* 0x0000009186057220 */ /* 0x000fe20000410000 */
[----:B------:R-:W-:Y:S01]  /*f440*/  F2FP.PACK_AB R145, R216, R215 ;  /* 0x000000d7d891723e */ /* 0x000fe200000000ff */
[----:B---3--:R-:W-:Y:S01]  /*f450*/  FMUL.FTZ R15, R0, R151 ;  /* 0x00000097000f7220 */ /* 0x008fe20000410000 */
[----:B------:R-:W-:Y:S01]  /*f460*/  @P0 IADD3.X R13, R7, R4, RZ, P1, !PT ;  /* 0x00000004070d0210 */ /* 0x000fe20000ffe4ff */
[----:B------:R-:W-:Y:S01]  /*f470*/  FMUL.FTZ R4, R134, R144 ;  /* 0x0000009086047220 */ /* 0x000fe20000410000 */
[----:B------:R-:W-:Y:S01]  /*f480*/  F2FP.PACK_AB R144, R218, R217 ;  /* 0x000000d9da90723e */ /* 0x000fe200000000ff */
[----:B------:R3:W-:Y:S01]  /*f490*/  MUFU.EX2 R194, R26 ;  /* 0x0000001a00c27308 */ /* 0x0007e20000000800 */
[C---:B--2---:R-:W-:Y:S01]  /*f4a0*/  FMUL.FTZ R10, R0.reuse, R142 ;  /* 0x0000008e000a7220 */ /* 0x044fe20000410000 */
[----:B------:R2:W-:Y:S01]  /*f4b0*/  @P0 LDGSTS.E.BYPASS.LTC128B.128 [R246+0x6900], [R12.64], !P6 ;  /* 0x069000000cf60fae */ /* 0x0005e2000f101d48 */
[----:B------:R-:W-:Y:S01]  /*f4c0*/  F2FP.PACK_AB R142, R227, R226 ;  /* 0x000000e2e38e723e */ /* 0x000fe200000000ff */
[----:B------:R-:W-:Y:S01]  /*f4d0*/  FMUL.FTZ R11, R0, R143 ;  /* 0x0000008f000b7220 */ /* 0x000fe20000410000 */
[----:B------:R-:W-:Y:S01]  /*f4e0*/  F2FP.PACK_AB R143, R193, R191 ;  /* 0x000000bfc18f723e */ /* 0x000fe200000000ff */
[C---:B------:R-:W-:Y:S02]  /*f4f0*/  FMUL.FTZ R24, R132.reuse, R160 ;  /* 0x000000a084187220 */ /* 0x040fe40000410000 */
[----:B------:R-:W-:Y:S02]  /*f500*/  FFMA.FTZ R103, R103, c[0x0][0x2d0], -R188 ;  /* 0x0000b40067677a23 */ /* 0x000fe400000108bc */
[----:B------:R-:W4:Y:S01]  /*f510*/  LDSM.16.MT88.4 R20, [R229] ;  /* 0x00000000e514783b */ /* 0x000f220000004200 */
[C---:B-1----:R-:W-:Y:S01]  /*f520*/  FMUL.FTZ R8, R132.reuse, R140 ;  /* 0x0000008c84087220 */ /* 0x042fe20000410000 */
[----:B------:R-:W-:Y:S01]  /*f530*/  F2FP.PACK_AB R140, R213, R212 ;  /* 0x000000d4d58c723e */ /* 0x000fe200000000ff */
[----:B------:R-:W-:Y:S01]  /*f540*/  FMUL.FTZ R9, R132, R141 ;  /* 0x0000008d84097220 */ /* 0x000fe20000410000 */
[----:B------:R-:W-:Y:S01]  /*f550*/  F2FP.PACK_AB R141, R190, R189 ;  /* 0x000000bdbe8d723e */ /* 0x000fe200000000ff */
[----:B------:R1:W-:Y:S01]  /*f560*/  MUFU.EX2 R195, R27 ;  /* 0x0000001b00c37308 */ /* 0x0003e20000000800 */
[----:B------:R-:W-:Y:S02]  /*f570*/  FMUL.FTZ R25, R132, R161 ;  /* 0x000000a184197220 */ /* 0x000fe40000410000 */
[----:B------:R-:W-:Y:S01]  /*f580*/  FMUL.FTZ R6, R133, R146 ;  /* 0x0000009285067220 */ /* 0x000fe20000410000 */
[----:B------:R-:W-:Y:S01]  /*f590*/  F2FP.PACK_AB R146, R251, R221 ;  /* 0x000000ddfb92723e */ /* 0x000fe200000000ff */
[C---:B------:R-:W-:Y:S01]  /*f5a0*/  FMUL.FTZ R7, R133.reuse, R147 ;  /* 0x0000009385077220 */ /* 0x040fe20000410000 */
[----:B------:R-:W-:Y:S01]  /*f5b0*/  F2FP.PACK_AB R147, R250, R248 ;  /* 0x000000f8fa93723e */ /* 0x000fe200000000ff */
[----:B------:R-:W4:Y:S01]  /*f5c0*/  LDSM.16.MT88.4 R36, [R233] ;  /* 0x00000000e924783b */ /* 0x000f220000004200 */
[--C-:B------:R-:W-:Y:S02]  /*f5d0*/  FFMA.FTZ R108, R108, c[0x0][0x2d0], -R138.reuse ;  /* 0x0000b4006c6c7a23 */ /* 0x100fe4000001088a */
[----:B------:R-:W-:Y:S01]  /*f5e0*/  MUFU.EX2 R204, R72 ;  /* 0x0000004800cc7308 */ /* 0x000fe20000000800 */
[----:B---3--:R-:W-:Y:S02]  /*f5f0*/  FMUL.FTZ R26, R0, R162 ;  /* 0x000000a2001a7220 */ /* 0x008fe40000410000 */
[C---:B--2---:R-:W-:Y:S02]  /*f600*/  FMUL.FTZ R12, R132.reuse, R148 ;  /* 0x00000094840c7220 */ /* 0x044fe40000410000 */
[----:B------:R-:W-:Y:S01]  /*f610*/  LDSM.16.MT88.4 R152, [R232] ;  /* 0x00000000e898783b */ /* 0x000fe20000004200 */
[----:B------:R-:W-:Y:S04]  /*f620*/  FMUL.FTZ R13, R132, R149 ;  /* 0x00000095840d7220 */ /* 0x000fe80000410000 */
[----:B------:R-:W-:Y:S03]  /*f630*/  MUFU.EX2 R203, R73 ;  /* 0x0000004900cb7308 */ /* 0x000fe60000000800 */
[----:B------:R-:W2:Y:S01]  /*f640*/  LDSM.16.MT88.4 R148, [R230] ;  /* 0x00000000e694783b */ /* 0x000ea20000004200 */
[----:B-1----:R-:W-:Y:S06]  /*f650*/  FMUL.FTZ R27, R0, R163 ;  /* 0x000000a3001b7220 */ /* 0x002fec0000410000 */
[----:B------:R1:W-:Y:S01]  /*f660*/  MUFU.EX2 R222, R29 ;  /* 0x0000001d00de7308 */ /* 0x0003e20000000800 */
[----:B------:R-:W0:Y:S01]  /*f670*/  LDGDEPBAR ;  /* 0x00000000000079af */ /* 0x000e220000000000 */
[-C--:B----4-:R-:W-:Y:S08]  /*f680*/  HMMA.16816.F32 R4, R144, R20.reuse, R4 ;  /* 0x000000149004723c */ /* 0x090ff00000001804 */
[----:B------:R-:W-:Y:S01]  /*f690*/  MUFU.EX2 R211, R32 ;  /* 0x0000002000d37308 */ /* 0x000fe20000000800 */
[C---:B------:R-:W-:Y:S09]  /*f6a0*/  HMMA.16816.F32 R8, R140.reuse, R20, R8 ;  /* 0x000000148c08723c */ /* 0x040ff20000001808 */
[----:B------:R-:W-:Y:S01]  /*f6b0*/  MUFU.EX2 R210, R34 ;  /* 0x0000002200d27308 */ /* 0x000fe20000000800 */
[-C--:B------:R-:W-:Y:S03]  /*f6c0*/  HMMA.16816.F32 R12, R140, R22.reuse, R12 ;  /* 0x000000168c0c723c */ /* 0x080fe6000000180c */
[C---:B------:R-:W-:Y:S02]  /*f6d0*/  FMUL.FTZ R20, R134.reuse, R156 ;  /* 0x0000009c86147220 */ /* 0x040fe40000410000 */
[----:B------:R-:W-:Y:S03]  /*f6e0*/  FMUL.FTZ R21, R134, R157 ;  /* 0x0000009d86157220 */ /* 0x000fe60000410000 */
[C---:B------:R-:W-:Y:S01]  /*f6f0*/  HMMA.16816.F32 R16, R144.reuse, R22, R16 ;  /* 0x000000169010723c */ /* 0x040fe20000001810 */
[----:B------:R3:W4:Y:S03]  /*f700*/  MUFU.EX2 R225, R28 ;  /* 0x0000001c00e17308 */ /* 0x0007260000000800 */
[C---:B-1----:R-:W-:Y:S01]  /*f710*/  FMUL.FTZ R29, R132.reuse, R165 ;  /* 0x000000a5841d7220 */ /* 0x042fe20000410000 */
[----:B------:R-:W-:Y:S02]  /*f720*/  MOV R165, R202 ;  /* 0x000000ca00a57202 */ /* 0x000fe40000000f00 */
[C---:B------:R-:W-:Y:S02]  /*f730*/  FMUL.FTZ R22, R133.reuse, R158 ;  /* 0x0000009e85167220 */ /* 0x040fe40000410000 */
[C---:B------:R-:W-:Y:S02]  /*f740*/  FMUL.FTZ R23, R133.reuse, R159 ;  /* 0x0000009f85177220 */ /* 0x040fe40000410000 */
[----:B------:R1:W-:Y:S05]  /*f750*/  MUFU.EX2 R197, R30 ;  /* 0x0000001e00c57308 */ /* 0x0003ea0000000800 */
[-C--:B------:R-:W-:Y:S05]  /*f760*/  HMMA.16816.F32 R20, R144, R36.reuse, R20 ;  /* 0x000000249014723c */ /* 0x080fea0000001814 */
[----:B------:R2:W-:Y:S03]  /*f770*/  MUFU.EX2 R196, R31 ;  /* 0x0000001f00c47308 */ /* 0x0005e60000000800 */
[C---:B------:R-:W-:Y:S04]  /*f780*/  HMMA.16816.F32 R24, R140.reuse, R36, R24 ;  /* 0x000000248c18723c */ /* 0x040fe80000001818 */
[----:B---3--:R-:W-:Y:S01]  /*f790*/  FMUL.FTZ R28, R132, R164 ;  /* 0x000000a4841c7220 */ /* 0x008fe20000410000 */
[----:B----4-:R-:W-:Y:S02]  /*f7a0*/  MOV R162, R225 ;  /* 0x000000e100a27202 */ /* 0x010fe40000000f00 */
[----:B------:R-:W3:Y:S01]  /*f7b0*/  MUFU.EX2 R219, R35 ;  /* 0x0000002300db7308 */ /* 0x000ee20000000800 */
[----:B------:R-:W-:Y:S04]  /*f7c0*/  FMUL.FTZ R36, R134, R172 ;  /* 0x000000ac86247220 */ /* 0x000fe80000410000 */
[----:B-1----:R-:W-:Y:S02]  /*f7d0*/  FMUL.FTZ R30, R0, R166 ;  /* 0x000000a6001e7220 */ /* 0x002fe40000410000 */
[----:B------:R-:W-:Y:S03]  /*f7e0*/  FMUL.FTZ R37, R134, R173 ;  /* 0x000000ad86257220 */ /* 0x000fe60000410000 */
[----:B------:R-:W1:Y:S01]  /*f7f0*/  MUFU.EX2 R214, R33 ;  /* 0x0000002100d67308 */ /* 0x000e620000000800 */
[----:B--2---:R-:W-:Y:S01]  /*f800*/  FMUL.FTZ R31, R0, R167 ;  /* 0x000000a7001f7220 */ /* 0x004fe20000410000 */
[----:B------:R-:W-:Y:S08]  /*f810*/  MOV R167, R192 ;  /* 0x000000c000a77202 */ /* 0x000ff00000000f00 */
[----:B------:R-:W2:Y:S01]  /*f820*/  MUFU.EX2 R32, R48 ;  /* 0x0000003000207308 */ /* 0x000ea20000000800 */
[-C--:B------:R-:W-:Y:S03]  /*f830*/  HMMA.16816.F32 R28, R140, R38.reuse, R28 ;  /* 0x000000268c1c723c */ /* 0x080fe6000000181c */
[----:B---3--:R-:W-:Y:S06]  /*f840*/  MOV R160, R219 ;  /* 0x000000db00a07202 */ /* 0x008fec0000000f00 */
[----:B------:R-:W3:Y:S03]  /*f850*/  MUFU.EX2 R35, R49 ;  /* 0x0000003100237308 */ /* 0x000ee60000000800 */
[----:B-1----:R-:W-:Y:S07]  /*f860*/  MOV R161, R214 ;  /* 0x000000d600a17202 */ /* 0x002fee0000000f00 */
[----:B------:R-:W1:Y:S01]  /*f870*/  MUFU.EX2 R33, R50 ;  /* 0x0000003200217308 */ /* 0x000e620000000800 */
[----:B--2---:R-:W-:Y:S01]  /*f880*/  MOV R163, R32 ;  /* 0x0000002000a37202 */ /* 0x004fe20000000f00 */
[C---:B------:R-:W-:Y:S01]  /*f890*/  FMUL.FTZ R32, R134.reuse, R168 ;  /* 0x000000a886207220 */ /* 0x040fe20000410000 */
[----:B------:R-:W-:Y:S01]  /*f8a0*/  MOV R168, R208 ;  /* 0x000000d000a87202 */ /* 0x000fe20000000f00 */
[C---:B------:R-:W-:Y:S01]  /*f8b0*/  FMUL.FTZ R48, R134.reuse, R184 ;  /* 0x000000b886307220 */ /* 0x040fe20000410000 */
[----:B------:R-:W-:Y:S05]  /*f8c0*/  MOV R184, R210 ;  /* 0x000000d200b87202 */ /* 0x000fea0000000f00 */
[----:B------:R-:W2:Y:S01]  /*f8d0*/  MUFU.EX2 R34, R51 ;  /* 0x0000003300227308 */ /* 0x000ea20000000800 */
[----:B---3--:R-:W-:Y:S01]  /*f8e0*/  MOV R156, R35 ;  /* 0x00000023009c7202 */ /* 0x008fe20000000f00 */
[C---:B------:R-:W-:Y:S01]  /*f8f0*/  FMUL.FTZ R35, R133.reuse, R171 ;  /* 0x000000ab85237220 */ /* 0x040fe20000410000 */
[----:B------:R-:W-:Y:S01]  /*f900*/  MOV R171, R224 ;  /* 0x000000e000ab7202 */ /* 0x000fe20000000f00 */
[C---:B------:R-:W-:Y:S06]  /*f910*/  FMUL.FTZ R49, R134.reuse, R185 ;  /* 0x000000b986317220 */ /* 0x040fec0000410000 */
[----:B------:R3:W4:Y:S01]  /*f920*/  MUFU.EX2 R200, R41 ;  /* 0x0000002900c87308 */ /* 0x0007220000000800 */
[----:B-1----:R-:W-:Y:S01]  /*f930*/  MOV R159, R33 ;  /* 0x00000021009f7202 */ /* 0x002fe20000000f00 */
[----:B------:R-:W-:Y:S01]  /*f940*/  FMUL.FTZ R33, R134, R169 ;  /* 0x000000a986217220 */ /* 0x000fe20000410000 */
[----:B------:R-:W-:Y:S01]  /*f950*/  MOV R169, R209 ;  /* 0x000000d100a97202 */ /* 0x000fe20000000f00 */
[C---:B------:R-:W-:Y:S01]  /*f960*/  FMUL.FTZ R50, R133.reuse, R186 ;  /* 0x000000ba85327220 */ /* 0x040fe20000410000 */
[----:B------:R-:W-:Y:S05]  /*f970*/  MOV R186, R199 ;  /* 0x000000c700ba7202 */ /* 0x000fea0000000f00 */
[----:B------:R1:W-:Y:S01]  /*f980*/  MUFU.EX2 R164, R42 ;  /* 0x0000002a00a47308 */ /* 0x0003e20000000800 */
[----:B--2---:R-:W-:Y:S01]  /*f990*/  MOV R157, R34 ;  /* 0x00000022009d7202 */ /* 0x004fe20000000f00 */
[C---:B------:R-:W-:Y:S01]  /*f9a0*/  FMUL.FTZ R34, R133.reuse, R170 ;  /* 0x000000aa85227220 */ /* 0x040fe20000410000 */
[----:B------:R-:W-:Y:S01]  /*f9b0*/  MOV R170, R223 ;  /* 0x000000df00aa7202 */ /* 0x000fe20000000f00 */
[C---:B------:R-:W-:Y:S01]  /*f9c0*/  FMUL.FTZ R51, R133.reuse, R187 ;  /* 0x000000bb85337220 */ /* 0x040fe20000410000 */
[----:B------:R-:W-:Y:S05]  /*f9d0*/  MOV R187, R211 ;  /* 0x000000d300bb7202 */ /* 0x000fea0000000f00 */
[----:B------:R2:W-:Y:S01]  /*f9e0*/  MUFU.EX2 R192, R43 ;  /* 0x0000002b00c07308 */ /* 0x0005e20000000800 */
[C---:B------:R-:W-:Y:S04]  /*f9f0*/  HMMA.16816.F32 R32, R144.reuse, R38, R32 ;  /* 0x000000269020723c */ /* 0x040fe80000001820 */
[----:B---3--:R-:W-:Y:S01]  /*fa00*/  FMUL.FTZ R41, R132, R177 ;  /* 0x000000b184297220 */ /* 0x008fe20000410000 */
[----:B----4-:R-:W-:Y:S02]  /*fa10*/  MOV R185, R200 ;  /* 0x000000c800b97202 */ /* 0x010fe40000000f00 */
[C---:B------:R-:W-:Y:S02]  /*fa20*/  FMUL.FTZ R38, R133.reuse, R174 ;  /* 0x000000ae85267220 */ /* 0x040fe40000410000 */
[----:B------:R3:W4:Y:S03]  /*fa30*/  MUFU.EX2 R201, R40 ;  /* 0x0000002800c97308 */ /* 0x0007260000000800 */
[----:B------:R-:W-:Y:S02]  /*fa40*/  FMUL.FTZ R39, R133, R175 ;  /* 0x000000af85277220 */ /* 0x000fe40000410000 */
[C---:B-1----:R-:W-:Y:S05]  /*fa50*/  FMUL.FTZ R42, R0.reuse, R178 ;  /* 0x000000b2002a7220 */ /* 0x042fea0000410000 */
[-C--:B------:R-:W-:Y:S01]  /*fa60*/  HMMA.16816.F32 R36, R144, R148.reuse, R36 ;  /* 0x000000949024723c */ /* 0x080fe20000001824 */
[----:B------:R1:W-:Y:S02]  /*fa70*/  MUFU.EX2 R252, R44 ;  /* 0x0000002c00fc7308 */ /* 0x0003e40000000800 */
[----:B--2---:R-:W-:Y:S08]  /*fa80*/  FMUL.FTZ R43, R0, R179 ;  /* 0x000000b3002b7220 */ /* 0x004ff00000410000 */
[----:B------:R2:W2:Y:S01]  /*fa90*/  MUFU.EX2 R158, R45 ;  /* 0x0000002d009e7308 */ /* 0x0004a20000000800 */
[C---:B---3--:R-:W-:Y:S01]  /*faa0*/  FMUL.FTZ R40, R132.reuse, R176 ;  /* 0x000000b084287220 */ /* 0x048fe20000410000 */
[----:B----4-:R-:W-:Y:S08]  /*fab0*/  MOV R166, R201 ;  /* 0x000000c900a67202 */ /* 0x010ff00000000f00 */
[----:B------:R3:W-:Y:S01]  /*fac0*/  MUFU.EX2 R172, R46 ;  /* 0x0000002e00ac7308 */ /* 0x0007e20000000800 */
[C---:B------:R-:W-:Y:S04]  /*fad0*/  HMMA.16816.F32 R40, R140.reuse, R148, R40 ;  /* 0x000000948c28723c */ /* 0x040fe80000001828 */
[C---:B-1----:R-:W-:Y:S05]  /*fae0*/  FMUL.FTZ R44, R132.reuse, R180 ;  /* 0x000000b4842c7220 */ /* 0x042fea0000410000 */
[----:B------:R1:W3:Y:S03]  /*faf0*/  MUFU.EX2 R173, R47 ;  /* 0x0000002f00ad7308 */ /* 0x0002e60000000800 */
[----:B--2---:R-:W-:Y:S07]  /*fb00*/  FMUL.FTZ R45, R132, R181 ;  /* 0x000000b5842d7220 */ /* 0x004fee0000410000 */
[----:B------:R2:W-:Y:S01]  /*fb10*/  MUFU.EX2 R225, R52 ;  /* 0x0000003400e17308 */ /* 0x0005e20000000800 */
[C---:B---3--:R-:W-:Y:S09]  /*fb20*/  FMUL.FTZ R46, R0.reuse, R182 ;  /* 0x000000b6002e7220 */ /* 0x048ff20000410000 */
[----:B------:R3:W-:Y:S01]  /*fb30*/  MUFU.EX2 R224, R53 ;  /* 0x0000003500e07308 */ /* 0x0007e20000000800 */
[----:B-1----:R-:W-:Y:S09]  /*fb40*/  FMUL.FTZ R47, R0, R183 ;  /* 0x000000b7002f7220 */ /* 0x002ff20000410000 */
[----:B------:R-:W-:Y:S01]  /*fb50*/  MUFU.EX2 R223, R64 ;  /* 0x0000004000df7308 */ /* 0x000fe20000000800 */
[-C--:B------:R-:W-:Y:S03]  /*fb60*/  HMMA.16816.F32 R44, R140, R150.reuse, R44 ;  /* 0x000000968c2c723c */ /* 0x080fe6000000182c */
[----:B--2---:R-:W-:Y:S05]  /*fb70*/  F2FP.PACK_AB R52, R170, R249 ;  /* 0x000000f9aa34723e */ /* 0x004fea00000000ff */
[C---:B------:R-:W-:Y:S01]  /*fb80*/  HMMA.16816.F32 R48, R144.reuse, R150, R48 ;  /* 0x000000969030723c */ /* 0x040fe20000001830 */
[----:B------:R-:W1:Y:S01]  /*fb90*/  LDSM.16.MT88.4 R148, [R229+0x800] ;  /* 0x00080000e594783b */ /* 0x000e620000004200 */
[----:B------:R-:W-:Y:S02]  /*fba0*/  MUFU.EX2 R179, R66 ;  /* 0x0000004200b37308 */ /* 0x000fe40000000800 */
[----:B---3--:R-:W-:Y:S04]  /*fbb0*/  F2FP.PACK_AB R53, R171, R168 ;  /* 0x000000a8ab35723e */ /* 0x008fe800000000ff */
[-C--:B------:R-:W-:Y:S04]  /*fbc0*/  HMMA.16816.F32 R116, R144, R152.reuse, R116 ;  /* 0x000000989074723c */ /* 0x080fe80000001874 */
[----:B------:R-:W-:Y:S04]  /*fbd0*/  MUFU.EX2 R219, R67 ;  /* 0x0000004300db7308 */ /* 0x000fe80000000800 */
[C---:B------:R-:W-:Y:S06]  /*fbe0*/  HMMA.16816.F32 R120, R140.reuse, R152, R120 ;  /* 0x000000988c78723c */ /* 0x040fec0000001878 */
[----:B------:R2:W-:Y:S01]  /*fbf0*/  MUFU.EX2 R175, R54 ;  /* 0x0000003600af7308 */ /* 0x0005e20000000800 */
[----:B------:R-:W-:Y:S01]  /*fc00*/  MOV R153, R220 ;  /* 0x000000dc00997202 */ /* 0x000fe20000000f00 */
[-C--:B------:R-:W-:Y:S04]  /*fc10*/  HMMA.16816.F32 R124, R140, R154.reuse, R124 ;  /* 0x0000009a8c7c723c */ /* 0x080fe8000000187c */
[----:B------:R-:W-:Y:S03]  /*fc20*/  MOV R152, R222 ;  /* 0x000000de00987202 */ /* 0x000fe60000000f00 */
[----:B------:R-:W-:Y:S01]  /*fc30*/  F2FP.PACK_AB R140, R153, R169 ;  /* 0x000000a9998c723e */ /* 0x000fe200000000ff */
[----:B------:R-:W-:Y:S01]  /*fc40*/  HMMA.16816.F32 R128, R144, R154, R128 ;  /* 0x0000009a9080723c */ /* 0x000fe20000001880 */
[----:B------:R3:W-:Y:S01]  /*fc50*/  MUFU.EX2 R220, R55 ;  /* 0x0000003700dc7308 */ /* 0x0007e20000000800 */
[----:B------:R-:W3:Y:S02]  /*fc60*/  LDSM.16.MT88.4 R144, [R233+0x800] ;  /* 0x00080000e990783b */ /* 0x000ee40000004200 */
[----:B------:R-:W-:Y:S02]  /*fc70*/  F2FP.PACK_AB R142, R152, R162 ;  /* 0x000000a2988e723e */ /* 0x000fe400000000ff */
[----:B------:R-:W-:Y:S02]  /*fc80*/  F2FP.PACK_AB R141, R195, R194 ;  /* 0x000000c2c38d723e */ /* 0x000fe400000000ff */
[----:B------:R-:W-:Y:S02]  /*fc90*/  F2FP.PACK_AB R143, R196, R197 ;  /* 0x000000c5c48f723e */ /* 0x000fe400000000ff */
[----:B------:R-:W4:Y:S01]  /*fca0*/  LDL.LU R155, [R1+0x18] ;  /* 0x00001800019b7983 */ /* 0x000f220000300800 */
[----:B------:R3:W-:Y:S01]  /*fcb0*/  MUFU.EX2 R222, R65 ;  /* 0x0000004100de7308 */ /* 0x0007e20000000800 */
[----:B--2---:R-:W-:Y:S02]  /*fcc0*/  F2FP.PACK_AB R54, R161, R187 ;  /* 0x000000bba136723e */ /* 0x004fe400000000ff */
[----:B------:R-:W2:Y:S07]  /*fcd0*/  LDL.LU R154, [R1+0x14] ;  /* 0x00001400019a7983 */ /* 0x000eae0000300800 */
[----:B------:R-:W-:Y:S01]  /*fce0*/  MUFU.EX2 R174, R56 ;  /* 0x0000003800ae7308 */ /* 0x000fe20000000800 */
[----:B---3--:R-:W-:Y:S09]  /*fcf0*/  F2FP.PACK_AB R55, R160, R184 ;  /* 0x000000b8a037723e */ /* 0x008ff200000000ff */
[----:B------:R-:W3:Y:S01]  /*fd00*/  MUFU.EX2 R178, R57 ;  /* 0x0000003900b27308 */ /* 0x000ee20000000800 */
[-C--:B-1----:R-:W-:Y:S01]  /*fd10*/  HMMA.16816.F32 R4, R52, R148.reuse, R4 ;  /* 0x000000943404723c */ /* 0x082fe20000001804 */
[----:B------:R-:W1:Y:S07]  /*fd20*/  LDSM.16.MT88.4 R64, [R230+0x800] ;  /* 0x00080000e640783b */ /* 0x000e6e0000004200 */
[C---:B------:R-:W-:Y:S01]  /*fd30*/  HMMA.16816.F32 R8, R140.reuse, R148, R8 ;  /* 0x000000948c08723c */ /* 0x040fe20000001808 */
[----:B------:R-:W-:Y:S07]  /*fd40*/  MUFU.EX2 R177, R58 ;  /* 0x0000003a00b17308 */ /* 0x000fee0000000800 */
[-C--:B------:R-:W-:Y:S03]  /*fd50*/  HMMA.16816.F32 R12, R140, R150.reuse, R12 ;  /* 0x000000968c0c723c */ /* 0x080fe6000000180c */
[----:B------:R1:W1:Y:S05]  /*fd60*/  MUFU.EX2 R176, R59 ;  /* 0x0000003b00b07308 */ /* 0x00026a0000000800 */
[C---:B------:R-:W-:Y:S01]  /*fd70*/  HMMA.16816.F32 R16, R52.reuse, R150, R16 ;  /* 0x000000963410723c */ /* 0x040fe20000001810 */
[----:B------:R-:W3:Y:S04]  /*fd80*/  LDSM.16.MT88.4 R148, [R232+0x800] ;  /* 0x00080000e894783b */ /* 0x000ee80000004200 */
[----:B------:R-:W-:Y:S03]  /*fd90*/  MUFU.EX2 R182, R68 ;  /* 0x0000004400b67308 */ /* 0x000fe60000000800 */
[-C--:B------:R-:W-:Y:S07]  /*fda0*/  HMMA.16816.F32 R20, R52, R144.reuse, R20 ;  /* 0x000000903414723c */ /* 0x080fee0000001814 */
[----:B------:R-:W-:Y:S01]  /*fdb0*/  MUFU.EX2 R211, R69 ;  /* 0x0000004500d37308 */ /* 0x000fe20000000800 */
[C---:B------:R-:W-:Y:S01]  /*fdc0*/  HMMA.16816.F32 R24, R140.reuse, R144, R24 ;  /* 0x000000908c18723c */ /* 0x040fe20000001818 */
[----:B------:R-:W2:Y:S04]  /*fdd0*/  LDL.LU R145, [R1+0x1c] ;  /* 0x00001c0001917983 */ /* 0x000ea80000300800 */
[----:B-1----:R-:W1:Y:S02]  /*fde0*/  LDSM.16.MT88.4 R56, [R229+0x1000] ;  /* 0x00100000e538783b */ /* 0x002e640000004200 */
[----:B------:R-:W-:Y:S01]  /*fdf0*/  MOV R144, R198 ;  /* 0x000000c600907202 */ /* 0x000fe20000000f00 */
[-C--:B------:R-:W-:Y:S01]  /*fe00*/  HMMA.16816.F32 R28, R140, R146.reuse, R28 ;  /* 0x000000928c1c723c */ /* 0x080fe2000000181c */
[----:B------:R-:W-:Y:S07]  /*fe10*/  MUFU.EX2 R210, R70 ;  /* 0x0000004600d27308 */ /* 0x000fee0000000800 */
[C---:B------:R-:W-:Y:S01]  /*fe20*/  HMMA.16816.F32 R32, R52.reuse, R146, R32 ;  /* 0x000000923420723c */ /* 0x040fe20000001820 */
[----:B------:R-:W2:Y:S02]  /*fe30*/  LDL.LU R147, [R1+0x10] ;  /* 0x0000100001937983 */ /* 0x000ea40000300800 */
[----:B------:R3:W-:Y:S04]  /*fe40*/  MUFU.EX2 R209, R71 ;  /* 0x0000004700d17308 */ /* 0x0007e80000000800 */
[----:B------:R-:W-:Y:S01]  /*fe50*/  MOV R146, R171 ;  /* 0x000000ab00927202 */ /* 0x000fe20000000f00 */
[-C--:B------:R-:W-:Y:S05]  /*fe60*/  HMMA.16816.F32 R36, R52, R64.reuse, R36 ;  /* 0x000000403424723c */ /* 0x080fea0000001824 */
[----:B------:R1:W-:Y:S03]  /*fe70*/  MUFU.EX2 R214, R60 ;  /* 0x0000003c00d67308 */ /* 0x0003e60000000800 */
[C---:B------:R-:W-:Y:S07]  /*fe80*/  HMMA.16816.F32 R40, R140.reuse, R64, R40 ;  /* 0x000000408c28723c */ /* 0x040fee0000001828 */
[----:B------:R1:W1:Y:S01]  /*fe90*/  MUFU.EX2 R183, R61 ;  /* 0x0000003d00b77308 */ /* 0x0002620000000800 */
[-C--:B------:R-:W-:Y:S01]  /*fea0*/  HMMA.16816.F32 R44, R140, R66.reuse, R44 ;  /* 0x000000428c2c723c */ /* 0x080fe2000000182c */
[----:B---3--:R-:W-:Y:S07]  /*feb0*/  LDSM.16.MT88.4 R68, [R230+0x1000] ;  /* 0x00100000e644783b */ /* 0x008fee0000004200 */
[C---:B------:R-:W-:Y:S01]  /*fec0*/  HMMA.16816.F32 R48, R52.reuse, R66, R48 ;  /* 0x000000423430723c */ /* 0x040fe20000001830 */
[----:B------:R3:W-:Y:S01]  /*fed0*/  MUFU.EX2 R181, R62 ;  /* 0x0000003e00b57308 */ /* 0x0007e20000000800 */
[----:B------:R-:W3:Y:S02]  /*fee0*/  LDSM.16.MT88.4 R64, [R233+0x1000] ;  /* 0x00100000e940783b */ /* 0x000ee40000004200 */
[----:B-1----:R-:W-:Y:S04]  /*fef0*/  F2FP.PACK_AB R60, R185, R166 ;  /* 0x000000a6b93c723e */ /* 0x002fe800000000ff */
[-C--:B------:R-:W-:Y:S03]  /*ff00*/  HMMA.16816.F32 R116, R52, R148.reuse, R116 ;  /* 0x000000943474723c */ /* 0x080fe60000001874 */
[----:B------:R1:W1:Y:S01]  /*ff10*/  MUFU.EX2 R180, R63 ;  /* 0x0000003f00b47308 */ /* 0x0002620000000800 */
[----:B------:R-:W-:Y:S04]  /*ff20*/  F2FP.PACK_AB R61, R192, R164 ;  /* 0x000000a4c03d723e */ /* 0x000fe800000000ff */
[C---:B------:R-:W-:Y:S05]  /*ff30*/  HMMA.16816.F32 R120, R140.reuse, R148, R120 ;  /* 0x000000948c78723c */ /* 0x040fea0000001878 */
[----:B------:R-:W-:Y:S02]  /*ff40*/  MUFU.EX2 R206, R82 ;  /* 0x0000005200ce7308 */ /* 0x000fe40000000800 */
[----:B------:R-:W-:Y:S01]  /*ff50*/  MOV R148, R169 ;  /* 0x000000a900947202 */ /* 0x000fe20000000f00 */
[-C--:B------:R-:W-:Y:S04]  /*ff60*/  HMMA.16816.F32 R124, R140, R150.reuse, R124 ;  /* 0x000000968c7c723c */ /* 0x080fe8000000187c */
[----:B---3--:R-:W-:Y:S02]  /*ff70*/  F2FP.PACK_AB R62, R158, R252 ;  /* 0x000000fc9e3e723e */ /* 0x008fe400000000ff */
[----:B------:R-:W-:Y:S01]  /*ff80*/  MOV R149, R170 ;  /* 0x000000aa00957202 */ /* 0x000fe20000000f00 */
[----:B------:R-:W-:Y:S01]  /*ff90*/  MUFU.EX2 R82, R75 ;  /* 0x0000004b00527308 */ /* 0x000fe20000000800 */
[----:B------:R-:W-:Y:S04]  /*ffa0*/  HMMA.16816.F32 R128, R52, R150, R128 ;  /* 0x000000963480723c */ /* 0x000fe80000001880 */
[----:B-1----:R-:W-:Y:S02]  /*ffb0*/  F2FP.PACK_AB R63, R173, R172 ;  /* 0x000000acad3f723e */ /* 0x002fe400000000ff */
[----:B------:R-:W-:Y:S02]  /*ffc0*/  MOV R143, R168 ;  /* 0x000000a8008f7202 */ /* 0x000fe40000000f00 */
[----:B------:R-:W-:Y:S01]  /*ffd0*/  F2FP.PACK_AB R53, R186, R167 ;  /* 0x000000a7ba35723e */ /* 0x000fe200000000ff */
[----:B------:R-:W-:Y:S01]  /*ffe0*/  LDSM.16.MT88.4 R168, [R233+0x3000] ;  /* 0x00300000e9a8783b */ /* 0x000fe20000004200 */
[----:B------:R-:W-:Y:S02]  /*fff0*/  MUFU.EX2 R205, R83 ;  /* 0x0000005300cd7308 */ /* 0x000fe40000000800 */
[----:B------:R-:W-:Y:S02]  /*10000*/  F2FP.PACK_AB R52, R165, R144 ;  /* 0x00000090a534723e */ /* 0x000fe400000000ff */
[----:B------:R-:W-:Y:S02]  /*10010*/  F2FP.PACK_AB R54, R156, R163 ;  /* 0x000000a39c36723e */ /* 0x000fe400000000ff */
[----:B------:R-:W-:Y:S04]  /*10020*/  F2FP.PACK_AB R55, R157, R159 ;  /* 0x0000009f9d37723e */ /* 0x000fe800000000ff */
[----:B------:R1:W3:Y:S03]  /*10030*/  MUFU.EX2 R83, R74 ;  /* 0x0000004a00537308 */ /* 0x0002e60000000800 */
[-C--:B------:R-:W-:Y:S07]  /*10040*/  HMMA.16816.F32 R4, R52, R56.reuse, R4 ;  /* 0x000000383404723c */ /* 0x080fee0000001804 */
        /* <DEDUP_REMOVED lines=14> */
[----:B------:R-:W2:Y:S01]  /*10130*/  LDSM.16.MT88.4 R64, [R229+0x1800] ;  /* 0x00180000e540783b */ /* 0x000ea20000004200 */
[----:B------:R-:W1:Y:S06]  /*10140*/  MUFU.EX2 R201, R77 ;  /* 0x0000004d00c97308 */ /* 0x000e6c0000000800 */
[-C--:B------:R-:W-:Y:S04]  /*10150*/  HMMA.16816.F32 R36, R52, R68.reuse, R36 ;  /* 0x000000443424723c */ /* 0x080fe80000001824 */
[----:B------:R1:W1:Y:S04]  /*10160*/  MUFU.EX2 R81, R79 ;  /* 0x0000004f00517308 */ /* 0x0002680000000800 */
[C---:B------:R-:W-:Y:S06]  /*10170*/  HMMA.16816.F32 R40, R60.reuse, R68, R40 ;  /* 0x000000443c28723c */ /* 0x040fec0000001828 */
[----:B------:R3:W-:Y:S02]  /*10180*/  MUFU.EX2 R200, R84 ;  /* 0x0000005400c87308 */ /* 0x0007e40000000800 */
[-C--:B------:R-:W-:Y:S08]  /*10190*/  HMMA.16816.F32 R44, R60, R70.reuse, R44 ;  /* 0x000000463c2c723c */ /* 0x080ff0000000182c */
[C---:B------:R-:W-:Y:S01]  /*101a0*/  HMMA.16816.F32 R48, R52.reuse, R70, R48 ;  /* 0x000000463430723c */ /* 0x040fe20000001830 */
[----:B------:R-:W-:Y:S01]  /*101b0*/  LDSM.16.MT88.4 R68, [R230+0x1800] ;  /* 0x00180000e644783b */ /* 0x000fe20000004200 */
[----:B------:R3:W-:Y:S02]  /*101c0*/  MUFU.EX2 R199, R85 ;  /* 0x0000005500c77308 */ /* 0x0007e40000000800 */
[--C-:B-1----:R-:W-:Y:S01]  /*101d0*/  FFMA.FTZ R79, R106, c[0x0][0x2d0], -R3.reuse ;  /* 0x0000b4006a4f7a23 */ /* 0x102fe20000010803 */
[----:B------:R-:W-:Y:S01]  /*101e0*/  MOV R106, R185 ;  /* 0x000000b9006a7202 */ /* 0x000fe20000000f00 */
[----:B------:R-:W-:Y:S01]  /*101f0*/  FFMA.FTZ R3, R111, c[0x0][0x2d0], -R3 ;  /* 0x0000b4006f037a23 */ /* 0x000fe20000010803 */
[----:B------:R-:W-:Y:S01]  /*10200*/  MOV R111, R186 ;  /* 0x000000ba006f7202 */ /* 0x000fe20000000f00 */
[-C--:B------:R-:W-:Y:S04]  /*10210*/  HMMA.16816.F32 R116, R52, R56.reuse, R116 ;  /* 0x000000383474723c */ /* 0x080fe80000001874 */
[----:B------:R1:W-:Y:S01]  /*10220*/  MUFU.EX2 R198, R86 ;  /* 0x0000005600c67308 */ /* 0x0003e20000000800 */
[--C-:B---3--:R-:W-:Y:S01]  /*10230*/  FFMA.FTZ R84, R105, c[0x0][0x2d0], -R138.reuse ;  /* 0x0000b40069547a23 */ /* 0x108fe2000001088a */
[----:B------:R-:W-:Y:S02]  /*10240*/  MOV R105, R159 ;  /* 0x0000009f00697202 */ /* 0x000fe40000000f00 */
[C---:B------:R-:W-:Y:S06]  /*10250*/  HMMA.16816.F32 R120, R60.reuse, R56, R120 ;  /* 0x000000383c78723c */ /* 0x040fec0000001878 */
[----:B------:R-:W-:Y:S01]  /*10260*/  MUFU.EX2 R84, R84 ;  /* 0x0000005400547308 */ /* 0x000fe20000000800 */
[----:B------:R-:W-:Y:S01]  /*10270*/  F2FP.PACK_AB R56, R178, R174 ;  /* 0x000000aeb238723e */ /* 0x000fe200000000ff */
[-C--:B------:R-:W-:Y:S01]  /*10280*/  HMMA.16816.F32 R124, R60, R58.reuse, R124 ;  /* 0x0000003a3c7c723c */ /* 0x080fe2000000187c */
[----:B------:R-:W3:Y:S03]  /*10290*/  LDSM.16.MT88.4 R60, [R233+0x1800] ;  /* 0x00180000e93c783b */ /* 0x000ee60000004200 */
[----:B------:R-:W-:Y:S01]  /*102a0*/  F2FP.PACK_AB R57, R176, R177 ;  /* 0x000000b1b039723e */ /* 0x000fe200000000ff */
[--C-:B------:R-:W-:Y:S01]  /*102b0*/  FFMA.FTZ R85, R104, c[0x0][0x2d0], -R138.reuse ;  /* 0x0000b40068557a23 */ /* 0x100fe2000001088a */
[----:B------:R-:W-:Y:S01]  /*102c0*/  MOV R104, R156 ;  /* 0x0000009c00687202 */ /* 0x000fe20000000f00 */
[----:B------:R-:W-:Y:S01]  /*102d0*/  FFMA.FTZ R138, R109, c[0x0][0x2d0], -R138 ;  /* 0x0000b4006d8a7a23 */ /* 0x000fe2000001088a */
[----:B------:R-:W-:Y:S01]  /*102e0*/  HMMA.16816.F32 R128, R52, R58, R128 ;  /* 0x0000003a3480723c */ /* 0x000fe20000001880 */
[----:B------:R-:W-:Y:S03]  /*102f0*/  MUFU.EX2 R113, R87 ;  /* 0x0000005700717308 */ /* 0x000fe60000000800 */
[----:B------:R-:W-:Y:S01]  /*10300*/  MOV R109, R163 ;  /* 0x000000a3006d7202 */ /* 0x000fe20000000f00 */
[--C-:B-1----:R-:W-:Y:S01]  /*10310*/  FFMA.FTZ R86, R114, c[0x0][0x2d0], -R188.reuse ;  /* 0x0000b40072567a23 */ /* 0x102fe200000108bc */
[----:B------:R-:W-:Y:S01]  /*10320*/  MOV R114, R158 ;  /* 0x0000009e00727202 */ /* 0x000fe20000000f00 */
[----:B------:R-:W-:Y:S01]  /*10330*/  FFMA.FTZ R188, R115, c[0x0][0x2d0], -R188 ;  /* 0x0000b40073bc7a23 */ /* 0x000fe200000108bc */
[----:B------:R-:W-:Y:S03]  /*10340*/  F2FP.PACK_AB R52, R224, R225 ;  /* 0x000000e1e034723e */ /* 0x000fe600000000ff */
[----:B------:R-:W-:Y:S01]  /*10350*/  MUFU.EX2 R138, R138 ;  /* 0x0000008a008a7308 */ /* 0x000fe20000000800 */
[----:B------:R-:W-:Y:S02]  /*10360*/  F2FP.PACK_AB R54, R222, R223 ;  /* 0x000000dfde36723e */ /* 0x000fe400000000ff */
[----:B------:R-:W-:Y:S01]  /*10370*/  F2FP.PACK_AB R53, R220, R175 ;  /* 0x000000afdc35723e */ /* 0x000fe200000000ff */
[----:B----4-:R-:W-:Y:S01]  /*10380*/  FFMA.FTZ R133, R133, R155, R215 ;  /* 0x0000009b85857223 */ /* 0x010fe200000100d7 */
[----:B------:R-:W-:Y:S02]  /*10390*/  F2FP.PACK_AB R55, R219, R179 ;  /* 0x000000b3db37723e */ /* 0x000fe400000000ff */
[----:B------:R-:W-:Y:S01]  /*103a0*/  F2FP.PACK_AB R58, R183, R214 ;  /* 0x000000d6b73a723e */ /* 0x000fe200000000ff */
[----:B------:R-:W-:Y:S01]  /*103b0*/  FADD.FTZ R133, R216, R133 ;  /* 0x00000085d8857221 */ /* 0x000fe20000010000 */
[----:B------:R-:W-:Y:S01]  /*103c0*/  F2FP.PACK_AB R59, R180, R181 ;  /* 0x000000b5b43b723e */ /* 0x000fe200000000ff */
[----:B--2---:R-:W-:Y:S01]  /*103d0*/  FFMA.FTZ R132, R132, R154, R212 ;  /* 0x0000009a84847223 */ /* 0x004fe200000100d4 */
[----:B------:R-:W-:Y:S01]  /*103e0*/  MUFU.EX2 R188, R188 ;  /* 0x000000bc00bc7308 */ /* 0x000fe20000000800 */
[-C--:B------:R-:W-:Y:S03]  /*103f0*/  HMMA.16816.F32 R4, R52, R64.reuse, R4 ;  /* 0x000000403404723c */ /* 0x080fe60000001804 */
[----:B------:R-:W-:Y:S01]  /*10400*/  FADD.FTZ R132, R213, R132 ;  /* 0x00000084d5847221 */ /* 0x000fe20000010000 */
[----:B------:R-:W-:Y:S04]  /*10410*/  MOV R115, R157 ;  /* 0x0000009d00737202 */ /* 0x000fe80000000f00 */
[C---:B------:R-:W-:Y:S01]  /*10420*/  HMMA.16816.F32 R8, R56.reuse, R64, R8 ;  /* 0x000000403808723c */ /* 0x040fe20000001808 */
[----:B------:R-:W-:Y:S07]  /*10430*/  MUFU.EX2 R87, R112 ;  /* 0x0000007000577308 */ /* 0x000fee0000000800 */
[-C--:B------:R-:W-:Y:S03]  /*10440*/  HMMA.16816.F32 R12, R56, R66.reuse, R12 ;  /* 0x00000042380c723c */ /* 0x080fe6000000180c */
[----:B------:R-:W-:Y:S05]  /*10450*/  MUFU.EX2 R86, R86 ;  /* 0x0000005600567308 */ /* 0x000fea0000000800 */
[C---:B------:R-:W-:Y:S01]  /*10460*/  HMMA.16816.F32 R16, R52.reuse, R66, R16 ;  /* 0x000000423410723c */ /* 0x040fe20000001810 */
[----:B------:R-:W-:Y:S04]  /*10470*/  LDSM.16.MT88.4 R64, [R233+0x2000] ;  /* 0x00200000e940783b */ /* 0x000fe80000004200 */
[----:B------:R-:W-:Y:S03]  /*10480*/  MUFU.EX2 R96, R96 ;  /* 0x0000006000607308 */ /* 0x000fe60000000800 */
[-C--:B---3--:R-:W-:Y:S07]  /*10490*/  HMMA.16816.F32 R20, R52, R60.reuse, R20 ;  /* 0x0000003c3414723c */ /* 0x088fee0000001814 */
[----:B------:R-:W-:Y:S01]  /*104a0*/  MUFU.EX2 R97, R97 ;  /* 0x0000006100617308 */ /* 0x000fe20000000800 */
[C---:B------:R-:W-:Y:S08]  /*104b0*/  HMMA.16816.F32 R24, R56.reuse, R60, R24 ;  /* 0x0000003c3818723c */ /* 0x040ff00000001818 */
[-C--:B------:R-:W-:Y:S01]  /*104c0*/  HMMA.16816.F32 R28, R56, R62.reuse, R28 ;  /* 0x0000003e381c723c */ /* 0x080fe2000000181c */
[----:B------:R-:W-:Y:S03]  /*104d0*/  MUFU.EX2 R98, R98 ;  /* 0x0000006200627308 */ /* 0x000fe60000000800 */
[----:B------:R-:W-:Y:S04]  /*104e0*/  FFMA.FTZ R0, R0, R145, R189 ;  /* 0x0000009100007223 */ /* 0x000fe800000100bd */
[C---:B------:R-:W-:Y:S01]  /*104f0*/  HMMA.16816.F32 R32, R52.reuse, R62, R32 ;  /* 0x0000003e3420723c */ /* 0x040fe20000001820 */
[----:B------:R-:W1:Y:S02]  /*10500*/  LDSM.16.MT88.4 R60, [R229+0x2000] ;  /* 0x00200000e53c783b */ /* 0x000e640000004200 */
[----:B------:R-:W-:Y:S01]  /*10510*/  MUFU.EX2 R99, R99 ;  /* 0x0000006300637308 */ /* 0x000fe20000000800 */
[----:B------:R-:W-:Y:S01]  /*10520*/  MOV R145, R152 ;  /* 0x0000009800917202 */ /* 0x000fe20000000f00 */
[----:B------:R-:W-:Y:S02]  /*10530*/  FADD.FTZ R76, R190, R0 ;  /* 0x00000000be4c7221 */ /* 0x000fe40000010000 */
[----:B------:R-:W-:Y:S01]  /*10540*/  FADD.FTZ R0, R226, R132 ;  /* 0x00000084e2007221 */ /* 0x000fe20000010000 */
[-C--:B------:R-:W-:Y:S04]  /*10550*/  HMMA.16816.F32 R36, R52, R68.reuse, R36 ;  /* 0x000000443424723c */ /* 0x080fe80000001824 */
[----:B------:R-:W-:Y:S01]  /*10560*/  FADD.FTZ R0, R227, R0 ;  /* 0x00000000e3007221 */ /* 0x000fe20000010000 */
[----:B------:R-:W-:Y:S01]  /*10570*/  MOV R215, R145 ;  /* 0x0000009100d77202 */ /* 0x000fe20000000f00 */
[----:B------:R-:W-:Y:S01]  /*10580*/  MUFU.EX2 R88, R88 ;  /* 0x0000005800587308 */ /* 0x000fe20000000800 */
[----:B------:R-:W-:Y:S01]  /*10590*/  FFMA.FTZ R134, R134, R147, R217 ;  /* 0x0000009386867223 */ /* 0x000fe200000100d9 */
[C---:B------:R-:W-:Y:S04]  /*105a0*/  HMMA.16816.F32 R40, R56.reuse, R68, R40 ;  /* 0x000000443828723c */ /* 0x040fe80000001828 */
[----:B------:R-:W-:Y:S01]  /*105b0*/  MOV R147, R153 ;  /* 0x0000009900937202 */ /* 0x000fe20000000f00 */
[----:B------:R-:W-:Y:S01]  /*105c0*/  FADD.FTZ R0, R148, R0 ;  /* 0x0000000094007221 */ /* 0x000fe20000010000 */
[----:B------:R-:W-:Y:S01]  /*105d0*/  LDSM.16.MT88.4 R152, [R229+0x3000] ;  /* 0x00300000e598783b */ /* 0x000fe20000004200 */
[----:B------:R-:W-:Y:S01]  /*105e0*/  MOV R217, R144 ;  /* 0x0000009000d97202 */ /* 0x000fe20000000f00 */
[-C--:B------:R-:W-:Y:S01]  /*105f0*/  HMMA.16816.F32 R44, R56, R70.reuse, R44 ;  /* 0x00000046382c723c */ /* 0x080fe2000000182c */
[----:B------:R-:W-:Y:S03]  /*10600*/  MUFU.EX2 R89, R89 ;  /* 0x0000005900597308 */ /* 0x000fe60000000800 */
[----:B------:R-:W-:Y:S01]  /*10610*/  FADD.FTZ R134, R218, R134 ;  /* 0x00000086da867221 */ /* 0x000fe20000010000 */
[----:B------:R-:W-:Y:S03]  /*10620*/  MOV R132, R135 ;  /* 0x0000008700847202 */ /* 0x000fe60000000f00 */
[C---:B------:R-:W-:Y:S01]  /*10630*/  HMMA.16816.F32 R48, R52.reuse, R70, R48 ;  /* 0x000000463430723c */ /* 0x040fe20000001830 */
[----:B------:R-:W2:Y:S02]  /*10640*/  LDSM.16.MT88.4 R68, [R230+0x2000] ;  /* 0x00200000e644783b */ /* 0x000ea40000004200 */
[----:B------:R-:W-:Y:S01]  /*10650*/  MUFU.EX2 R90, R90 ;  /* 0x0000005a005a7308 */ /* 0x000fe20000000800 */
[----:B------:R-:W-:Y:S04]  /*10660*/  FADD.FTZ R134, R221, R134 ;  /* 0x00000086dd867221 */ /* 0x000fe80000010000 */
[-C--:B------:R-:W-:Y:S05]  /*10670*/  HMMA.16816.F32 R116, R52, R72.reuse, R116 ;  /* 0x000000483474723c */ /* 0x080fea0000001874 */
[----:B------:R-:W-:Y:S03]  /*10680*/  MUFU.EX2 R91, R91 ;  /* 0x0000005b005b7308 */ /* 0x000fe60000000800 */
[C---:B------:R-:W-:Y:S07]  /*10690*/  HMMA.16816.F32 R120, R56.reuse, R72, R120 ;  /* 0x000000483878723c */ /* 0x040fee0000001878 */
[----:B------:R-:W-:Y:S01]  /*106a0*/  MUFU.EX2 R92, R92 ;  /* 0x0000005c005c7308 */ /* 0x000fe20000000800 */
[-C--:B------:R-:W-:Y:S07]  /*106b0*/  HMMA.16816.F32 R124, R56, R74.reuse, R124 ;  /* 0x0000004a387c723c */ /* 0x080fee000000187c */
        /* <DEDUP_REMOVED lines=11> */
[----:B------:R-:W-:Y:S05]  /*10770*/  F2FP.PACK_AB R59, R81, R80 ;  /* 0x00000050513b723e */ /* 0x000fea00000000ff */
[-C--:B-1----:R-:W-:Y:S01]  /*10780*/  HMMA.16816.F32 R4, R52, R60.reuse, R4 ;  /* 0x0000003c3404723c */ /* 0x082fe20000001804 */
[----:B------:R-:W1:Y:S07]  /*10790*/  MUFU.EX2 R95, R95 ;  /* 0x0000005f005f7308 */ /* 0x000e6e0000000800 */
[C---:B------:R-:W-:Y:S03]  /*107a0*/  HMMA.16816.F32 R8, R56.reuse, R60, R8 ;  /* 0x0000003c3808723c */ /* 0x040fe60000001808 */
[----:B------:R-:W-:Y:S05]  /*107b0*/  MUFU.EX2 R100, R100 ;  /* 0x0000006400647308 */ /* 0x000fea0000000800 */
[-C--:B------:R-:W-:Y:S05]  /*107c0*/  HMMA.16816.F32 R12, R56, R62.reuse, R12 ;  /* 0x0000003e380c723c */ /* 0x080fea000000180c */
[----:B------:R-:W-:Y:S03]  /*107d0*/  MUFU.EX2 R101, R101 ;  /* 0x0000006500657308 */ /* 0x000fe60000000800 */
[C---:B------:R-:W-:Y:S01]  /*107e0*/  HMMA.16816.F32 R16, R52.reuse, R62, R16 ;  /* 0x0000003e3410723c */ /* 0x040fe20000001810 */
[----:B------:R-:W1:Y:S06]  /*107f0*/  LDSM.16.MT88.4 R60, [R229+0x2800] ;  /* 0x00280000e53c783b */ /* 0x000e6c0000004200 */
[----:B------:R-:W-:Y:S01]  /*10800*/  MUFU.EX2 R102, R102 ;  /* 0x0000006600667308 */ /* 0x000fe20000000800 */
[-C--:B------:R-:W-:Y:S08]  /*10810*/  HMMA.16816.F32 R20, R52, R64.reuse, R20 ;  /* 0x000000403414723c */ /* 0x080ff00000001814 */
[C---:B------:R-:W-:Y:S01]  /*10820*/  HMMA.16816.F32 R24, R56.reuse, R64, R24 ;  /* 0x000000403818723c */ /* 0x040fe20000001818 */
[----:B------:R-:W-:Y:S07]  /*10830*/  MUFU.EX2 R103, R103 ;  /* 0x0000006700677308 */ /* 0x000fee0000000800 */
[-C--:B------:R-:W-:Y:S03]  /*10840*/  HMMA.16816.F32 R28, R56, R66.reuse, R28 ;  /* 0x00000042381c723c */ /* 0x080fe6000000181c */
[----:B------:R-:W-:Y:S05]  /*10850*/  MUFU.EX2 R85, R85 ;  /* 0x0000005500557308 */ /* 0x000fea0000000800 */
[C---:B------:R-:W-:Y:S01]  /*10860*/  HMMA.16816.F32 R32, R52.reuse, R66, R32 ;  /* 0x000000423420723c */ /* 0x040fe20000001820 */
[----:B------:R-:W1:Y:S04]  /*10870*/  LDSM.16.MT88.4 R64, [R233+0x2800] ;  /* 0x00280000e940783b */ /* 0x000e680000004200 */
[----:B------:R-:W-:Y:S03]  /*10880*/  MUFU.EX2 R79, R79 ;  /* 0x0000004f004f7308 */ /* 0x000fe60000000800 */
[-C--:B--2---:R-:W-:Y:S08]  /*10890*/  HMMA.16816.F32 R36, R52, R68.reuse, R36 ;  /* 0x000000443424723c */ /* 0x084ff00000001824 */
[C---:B------:R-:W-:Y:S07]  /*108a0*/  HMMA.16816.F32 R40, R56.reuse, R68, R40 ;  /* 0x000000443828723c */ /* 0x040fee0000001828 */
[----:B------:R-:W-:Y:S01]  /*108b0*/  FADD.FTZ R68, R248, R133 ;  /* 0x00000085f8447221 */ /* 0x000fe20000010000 */
[-C--:B------:R-:W-:Y:S04]  /*108c0*/  HMMA.16816.F32 R44, R56, R70.reuse, R44 ;  /* 0x00000046382c723c */ /* 0x080fe8000000182c */
[----:B------:R-:W-:Y:S04]  /*108d0*/  FADD.FTZ R78, R250, R68 ;  /* 0x00000044fa4e7221 */ /* 0x000fe80000010000 */
[C---:B------:R-:W-:Y:S01]  /*108e0*/  HMMA.16816.F32 R48, R52.reuse, R70, R48 ;  /* 0x000000463430723c */ /* 0x040fe20000001830 */
[----:B------:R-:W2:Y:S07]  /*108f0*/  LDSM.16.MT88.4 R68, [R230+0x2800] ;  /* 0x00280000e644783b */ /* 0x000eae0000004200 */
[-C--:B---3--:R-:W-:Y:S08]  /*10900*/  HMMA.16816.F32 R116, R52, R72.reuse, R116 ;  /* 0x000000483474723c */ /* 0x088ff00000001874 */
[C---:B------:R-:W-:Y:S08]  /*10910*/  HMMA.16816.F32 R120, R56.reuse, R72, R120 ;  /* 0x000000483878723c */ /* 0x040ff00000001878 */
[-C--:B------:R-:W-:Y:S07]  /*10920*/  HMMA.16816.F32 R124, R56, R74.reuse, R124 ;  /* 0x0000004a387c723c */ /* 0x080fee000000187c */
[----:B----4-:R-:W-:Y:S01]  /*10930*/  F2FP.PACK_AB R58, R93, R92 ;  /* 0x0000005c5d3a723e */ /* 0x010fe200000000ff */
[----:B------:R-:W-:Y:S01]  /*10940*/  HMMA.16816.F32 R128, R52, R74, R128 ;  /* 0x0000004a3480723c */ /* 0x000fe20000001880 */
[----:B------:R-:W3:Y:S03]  /*10950*/  LDSM.16.MT88.4 R72, [R232+0x2800] ;  /* 0x00280000e848783b */ /* 0x000ee60000004200 */
[----:B------:R-:W-:Y:S01]  /*10960*/  FADD.FTZ R57, R191, R76 ;  /* 0x0000004cbf397221 */ /* 0x000fe20000010000 */
[----:B-1----:R-:W-:Y:S01]  /*10970*/  F2FP.PACK_AB R59, R95, R94 ;  /* 0x0000005e5f3b723e */ /* 0x002fe200000000ff */
[----:B------:R-:W-:Y:S01]  /*10980*/  FADD.FTZ R56, R251, R134 ;  /* 0x00000086fb387221 */ /* 0x000fe20000010000 */
[----:B------:R-:W-:Y:S01]  /*10990*/  F2FP.PACK_AB R52, R199, R200 ;  /* 0x000000c8c734723e */ /* 0x000fe200000000ff */
[----:B------:R-:W-:Y:S01]  /*109a0*/  FADD.FTZ R77, R193, R57 ;  /* 0x00000039c14d7221 */ /* 0x000fe20000010000 */
[----:B------:R-:W-:Y:S03]  /*109b0*/  F2FP.PACK_AB R53, R113, R198 ;  /* 0x000000c67135723e */ /* 0x000fe600000000ff */
[----:B------:R-:W-:Y:S01]  /*109c0*/  F2FP.PACK_AB R54, R97, R96 ;  /* 0x000000606136723e */ /* 0x000fe200000000ff */
[----:B------:R-:W-:Y:S01]  /*109d0*/  FADD.FTZ R76, R249, R56 ;  /* 0x00000038f94c7221 */ /* 0x000fe20000010000 */
[----:B------:R-:W-:Y:S02]  /*109e0*/  F2FP.PACK_AB R55, R99, R98 ;  /* 0x000000626337723e */ /* 0x000fe400000000ff */
[----:B------:R-:W-:Y:S02]  /*109f0*/  F2FP.PACK_AB R56, R89, R88 ;  /* 0x000000585938723e */ /* 0x000fe400000000ff */
[----:B------:R-:W-:Y:S03]  /*10a00*/  F2FP.PACK_AB R57, R91, R90 ;  /* 0x0000005a5b39723e */ /* 0x000fe600000000ff */
[-C--:B------:R-:W-:Y:S08]  /*10a10*/  HMMA.16816.F32 R4, R52, R60.reuse, R4 ;  /* 0x0000003c3404723c */ /* 0x080ff00000001804 */
[C---:B------:R-:W-:Y:S08]  /*10a20*/  HMMA.16816.F32 R8, R56.reuse, R60, R8 ;  /* 0x0000003c3808723c */ /* 0x040ff00000001808 */
[-C--:B------:R-:W-:Y:S08]  /*10a30*/  HMMA.16816.F32 R12, R56, R62.reuse, R12 ;  /* 0x0000003e380c723c */ /* 0x080ff0000000180c */
[C---:B------:R-:W-:Y:S01]  /*10a40*/  HMMA.16816.F32 R16, R52.reuse, R62, R16 ;  /* 0x0000003e3410723c */ /* 0x040fe20000001810 */
[----:B------:R1:W-:Y:S06]  /*10a50*/  MUFU.EX2 R63, R3 ;  /* 0x00000003003f7308 */ /* 0x0003ec0000000800 */
[----:B------:R-:W-:Y:S01]  /*10a60*/  FADD.FTZ R62, R147, R0 ;  /* 0x00000000933e7221 */ /* 0x000fe20000010000 */
[-C--:B------:R-:W-:Y:S08]  /*10a70*/  HMMA.16816.F32 R20, R52, R64.reuse, R20 ;  /* 0x000000403414723c */ /* 0x080ff00000001814 */
[C---:B------:R-:W-:Y:S01]  /*10a80*/  HMMA.16816.F32 R24, R56.reuse, R64, R24 ;  /* 0x000000403818723c */ /* 0x040fe20000001818 */
[----:B------:R-:W-:Y:S07]  /*10a90*/  MUFU.EX2 R64, R110 ;  /* 0x0000006e00407308 */ /* 0x000fee0000000800 */
[-C--:B------:R-:W-:Y:S03]  /*10aa0*/  HMMA.16816.F32 R28, R56, R66.reuse, R28 ;  /* 0x00000042381c723c */ /* 0x080fe6000000181c */
[----:B------:R-:W-:Y:S01]  /*10ab0*/  MUFU.EX2 R65, R107 ;  /* 0x0000006b00417308 */ /* 0x000fe20000000800 */
[----:B-1----:R-:W-:Y:S04]  /*10ac0*/  FADD.FTZ R3, R143, R78 ;  /* 0x0000004e8f037221 */ /* 0x002fe80000010000 */
[C---:B------:R-:W-:Y:S04]  /*10ad0*/  HMMA.16816.F32 R32, R52.reuse, R66, R32 ;  /* 0x000000423420723c */ /* 0x040fe80000001820 */
[----:B------:R-:W-:Y:S01]  /*10ae0*/  FADD.FTZ R3, R146, R3 ;  /* 0x0000000392037221 */ /* 0x000fe20000010000 */
[----:B------:R-:W1:Y:S03]  /*10af0*/  MUFU.EX2 R66, R108 ;  /* 0x0000006c00427308 */ /* 0x000e660000000800 */
[-C--:B--2---:R-:W-:Y:S04]  /*10b00*/  HMMA.16816.F32 R36, R52, R68.reuse, R36 ;  /* 0x000000443424723c */ /* 0x084fe80000001824 */
[----:B------:R-:W-:Y:S04]  /*10b10*/  FADD.FTZ R60, R184, R3 ;  /* 0x00000003b83c7221 */ /* 0x000fe80000010000 */
[C---:B------:R-:W-:Y:S08]  /*10b20*/  HMMA.16816.F32 R40, R56.reuse, R68, R40 ;  /* 0x000000443828723c */ /* 0x040ff00000001828 */
[-C--:B------:R-:W-:Y:S08]  /*10b30*/  HMMA.16816.F32 R44, R56, R70.reuse, R44 ;  /* 0x00000046382c723c */ /* 0x080ff0000000182c */
[C---:B------:R-:W-:Y:S07]  /*10b40*/  HMMA.16816.F32 R48, R52.reuse, R70, R48 ;  /* 0x000000463430723c */ /* 0x040fee0000001830 */
[----:B------:R-:W-:Y:S01]  /*10b50*/  MOV R70, R2 ;  /* 0x0000000200467202 */ /* 0x000fe20000000f00 */
[-C--:B---3--:R-:W-:Y:S08]  /*10b60*/  HMMA.16816.F32 R116, R52, R72.reuse, R116 ;  /* 0x000000483474723c */ /* 0x088ff00000001874 */
[C---:B------:R-:W-:Y:S08]  /*10b70*/  HMMA.16816.F32 R120, R56.reuse, R72, R120 ;  /* 0x000000483878723c */ /* 0x040ff00000001878 */
[-C--:B------:R-:W-:Y:S07]  /*10b80*/  HMMA.16816.F32 R124, R56, R74.reuse, R124 ;  /* 0x0000004a387c723c */ /* 0x080fee000000187c */
[----:B------:R-:W-:Y:S01]  /*10b90*/  FADD.FTZ R57, R194, R77 ;  /* 0x0000004dc2397221 */ /* 0x000fe20000010000 */
[----:B------:R-:W-:Y:S04]  /*10ba0*/  HMMA.16816.F32 R128, R52, R74, R128 ;  /* 0x0000004a3480723c */ /* 0x000fe80000001880 */
[----:B------:R-:W-:Y:S01]  /*10bb0*/  FADD.FTZ R56, R149, R76 ;  /* 0x0000004c95387221 */ /* 0x000fe20000010000 */
[----:B-1----:R-:W-:Y:S01]  /*10bc0*/  F2FP.PACK_AB R58, R138, R66 ;  /* 0x000000428a3a723e */ /* 0x002fe200000000ff */
[----:B------:R-:W-:Y:S01]  /*10bd0*/  FADD.FTZ R61, R195, R57 ;  /* 0x00000039c33d7221 */ /* 0x000fe20000010000 */
[----:B------:R-:W-:Y:S01]  /*10be0*/  F2FP.PACK_AB R52, R101, R100 ;  /* 0x000000646534723e */ /* 0x000fe200000000ff */
[----:B------:R-:W-:Y:S01]  /*10bf0*/  FADD.FTZ R0, R187, R56 ;  /* 0x00000038bb007221 */ /* 0x000fe20000010000 */
[----:B------:R-:W-:Y:S01]  /*10c00*/  F2FP.PACK_AB R53, R103, R102 ;  /* 0x000000666735723e */ /* 0x000fe200000000ff */
[----:B------:R-:W1:Y:S02]  /*10c10*/  LDSM.16.MT88.4 R184, [R230+0x3000] ;  /* 0x00300000e6b8783b */ /* 0x000e640000004200 */
[----:B------:R-:W-:Y:S01]  /*10c20*/  FADD.FTZ R3, R197, R61 ;  /* 0x0000003dc5037221 */ /* 0x000fe20000010000 */
[----:B------:R-:W-:Y:S01]  /*10c30*/  F2FP.PACK_AB R54, R139, R87 ;  /* 0x000000578b36723e */ /* 0x000fe200000000ff */
[----:B------:R-:W-:Y:S01]  /*10c40*/  FADD.FTZ R0, R161, R0 ;  /* 0x00000000a1007221 */ /* 0x000fe20000010000 */
[----:B------:R-:W-:Y:S01]  /*10c50*/  F2FP.PACK_AB R55, R188, R86 ;  /* 0x00000056bc37723e */ /* 0x000fe200000000ff */
[----:B------:R-:W-:Y:S01]  /*10c60*/  FADD.FTZ R3, R196, R3 ;  /* 0x00000003c4037221 */ /* 0x000fe20000010000 */
[----:B------:R-:W-:Y:S01]  /*10c70*/  F2FP.PACK_AB R56, R84, R85 ;  /* 0x000000555438723e */ /* 0x000fe200000000ff */
[----:B------:R-:W-:Y:S01]  /*10c80*/  FADD.FTZ R0, R217, R0 ;  /* 0x00000000d9007221 */ /* 0x000fe20000010000 */
[----:B------:R-:W-:Y:S02]  /*10c90*/  F2FP.PACK_AB R57, R65, R79 ;  /* 0x0000004f4139723e */ /* 0x000fe400000000ff */
[----:B------:R-:W-:Y:S01]  /*10ca0*/  F2FP.PACK_AB R59, R63, R64 ;  /* 0x000000403f3b723e */ /* 0x000fe200000000ff */
[-C--:B------:R-:W-:Y:S07]  /*10cb0*/  HMMA.16816.F32 R144, R52, R152.reuse, R4 ;  /* 0x000000983490723c */ /* 0x080fee0000001804 */
        /* <DEDUP_REMOVED lines=17> */
[----:B------:R-:W2:Y:S01]  /*10dd0*/  LDSM.16.MT88.4 R4, [R232+0x3000] ;  /* 0x00300000e804783b */ /* 0x000ea20000004200 */
        /* <DEDUP_REMOVED lines=16> */
[----:B------:R-:W-:Y:S02]  /*10ee0*/  FADD.FTZ R11, R176, R8 ;  /* 0x00000008b00b7221 */ /* 0x000fe40000010000 */
[----:B------:R-:W-:Y:S03]  /*10ef0*/  FADD.FTZ R10, R223, R3 ;  /* 0x00000003df0a7221 */ /* 0x000fe60000010000 */
        /* <DEDUP_REMOVED lines=70> */
.L_x_519:
[----:B------:R-:W-:Y:S02]  /*11360*/  MOV R10, 0x1f ;  /* 0x0000001f000a7802 */ /* 0x000fe40000000f00 */
[----:B------:R-:W-:Y:S01]  /*11370*/  MOV R7, 0xffffffff ;  /* 0xffffffff00077802 */ /* 0x000fe20000000f00 */
[----:B------:R-:W-:Y:S05]  /*11380*/  BRA.DIV ~URZ, `(.L_x_521) ;  /* 0x00002a427f007947 */ /* 0x000fea000b800000 */
[----:B------:R-:W2:Y:S04]  /*11390*/  LDL R0, [R1+0x10] ;  /* 0x0000100001007983 */ /* 0x000ea80000100800 */
[----:B--2---:R1:W2:Y:S02]  /*113a0*/  SHFL.BFLY PT, R2, R0, 0x2, 0x1f ;  /* 0x0c401f0000027f89 */ /* 0x0042a400000e0000 */
.L_x_559:
[----:B-1----:R-:W3:Y:S02]  /*113b0*/  LDL.LU R0, [R1+0x10] ;  /* 0x0000100001007983 */ /* 0x002ee40000300800 */
[----:B--23--:R-:W-:Y:S01]  /*113c0*/  FADD.FTZ R2, R2, R0 ;  /* 0x0000000002027221 */ /* 0x00cfe20000010000 */
[----:B------:R-:W-:Y:S05]  /*113d0*/  BRA.DIV ~URZ, `(.L_x_522) ;  /* 0x00002a527f007947 */ /* 0x000fea000b800000 */
[----:B------:R-:W2:Y:S04]  /*113e0*/  LDL.LU R3, [R1+0x18] ;  /* 0x0000180001037983 */ /* 0x000ea80000300800 */
[----:B------:R-:W3:Y:S04]  /*113f0*/  LDL.LU R0, [R1+0x14] ;  /* 0x0000140001007983 */ /* 0x000ee80000300800 */
[----:B------:R-:W4:Y:S04]  /*11400*/  LDL.LU R9, [R1+0x1c] ;  /* 0x00001c0001097983 */ /* 0x000f280000300800 */
[----:B--2---:R-:W1:Y:S04]  /*11410*/  SHFL.BFLY PT, R4, R3, 0x2, 0x1f ;  /* 0x0c401f0003047f89 */ /* 0x004e6800000e0000 */
[----:B---3--:R-:W2:Y:S04]  /*11420*/  SHFL.BFLY PT, R6, R0, 0x2, 0x1f ;  /* 0x0c401f0000067f89 */ /* 0x008ea800000e0000 */
[----:B----4-:R-:W3:Y:S01]  /*11430*/  SHFL.BFLY PT, R5, R9, 0x2, 0x1f ;  /* 0x0c401f0009057f89 */ /* 0x010ee200000e0000 */
[----:B-1----:R-:W-:-:S02]  /*11440*/  FADD.FTZ R4, R4, R3 ;  /* 0x0000000304047221 */ /* 0x002fc40000010000 */
[----:B--2---:R-:W-:-:S03]  /*11450*/  FADD.FTZ R6, R6, R0 ;  /* 0x0000000006067221 */ /* 0x004fc60000010000 */
[----:B------:R-:W1:Y:S01]  /*11460*/  SHFL.BFLY PT, R3, R4, 0x1, 0x1f ;  /* 0x0c201f0004037f89 */ /* 0x000e6200000e0000 */
[----:B---3--:R-:W-:-:S03]  /*11470*/  FADD.FTZ R5, R5, R9 ;  /* 0x0000000905057221 */ /* 0x008fc60000010000 */
[----:B------:R-:W2:Y:S04]  /*11480*/  SHFL.BFLY PT, R0, R2, 0x1, 0x1f ;  /* 0x0c201f0002007f89 */ /* 0x000ea800000e0000 */
[----:B------:R-:W3:Y:S04]  /*11490*/  SHFL.BFLY PT, R7, R6, 0x1, 0x1f ;  /* 0x0c201f0006077f89 */ /* 0x000ee800000e0000 */
[----:B------:R4:W4:Y:S01]  /*114a0*/  SHFL.BFLY PT, R8, R5, 0x1, 0x1f ;  /* 0x0c201f0005087f89 */ /* 0x00092200000e0000 */
[----:B-1----:R-:W-:Y:S02]  /*114b0*/  FADD.FTZ R4, R4, R3 ;  /* 0x0000000304047221 */ /* 0x002fe40000010000 */
[----:B--2---:R-:W-:-:S02]  /*114c0*/  FADD.FTZ R2, R2, R0 ;  /* 0x0000000002027221 */ /* 0x004fc40000010000 */
[----:B---3--:R-:W-:-:S03]  /*114d0*/  FADD.FTZ R6, R6, R7 ;  /* 0x0000000706067221 */ /* 0x008fc60000010000 */
.L_x_560:
[----:B------:R-:W-:Y:S01]  /*114e0*/  FSETP.NE.FTZ.AND P3, PT, R2, RZ, PT ;  /* 0x000000ff0200720b */ /* 0x000fe20003f75000 */
[----:B----4-:R-:W-:Y:S01]  /*114f0*/  FADD.FTZ R5, R8, R5 ;  /* 0x0000000508057221 */ /* 0x010fe20000010000 */
[----:B------:R-:W-:Y:S02]  /*11500*/  MOV R0, RZ ;  /* 0x000000ff00007202 */ /* 0x000fe40000000f00 */
[----:B------:R-:W-:Y:S02]  /*11510*/  FSETP.NE.FTZ.AND P2, PT, R4, RZ, PT ;  /* 0x000000ff0400720b */ /* 0x000fe40003f55000 */
[----:B------:R-:W-:Y:S02]  /*11520*/  FSETP.NE.FTZ.AND P1, PT, R6, RZ, PT ;  /* 0x000000ff0600720b */ /* 0x000fe40003f35000 */
[----:B------:R-:W-:Y:S02]  /*11530*/  FSETP.NE.FTZ.AND P0, PT, R5, RZ, PT ;  /* 0x000000ff0500720b */ /* 0x000fe40003f15000 */
[----:B------:R-:W-:-:S02]  /*11540*/  MOV R34, 0xff800000 ;  /* 0xff80000000227802 */ /* 0x000fc40000000f00 */
[----:B------:R-:W-:Y:S01]  /*11550*/  MOV R33, 0xff800000 ;  /* 0xff80000000217802 */ /* 0x000fe20000000f00 */
[----:B------:R-:W1:Y:S01]  /*11560*/  @P3 MUFU.RCP R0, R2 ;  /* 0x0000000200003308 */ /* 0x000e620000001000 */
[----:B------:R-:W-:Y:S02]  /*11570*/  MOV R32, 0xff800000 ;  /* 0xff80000000207802 */ /* 0x000fe40000000f00 */
[----:B------:R-:W-:Y:S02]  /*11580*/  MOV R31, 0xff800000 ;  /* 0xff800000001f7802 */ /* 0x000fe40000000f00 */
[----:B------:R-:W-:Y:S02]  /*11590*/  @P2 MOV R9, 0x3f317218 ;  /* 0x3f31721800092802 */ /* 0x000fe40000000f00 */
[----:B------:R-:W-:Y:S01]  /*115a0*/  @P1 MOV R21, 0x3f317218 ;  /* 0x3f31721800151802 */ /* 0x000fe20000000f00 */
[----:B------:R2:W-:Y:S01]  /*115b0*/  @P3 MUFU.LG2 R17, R2 ;  /* 0x0000000200113308 */ /* 0x0005e20000000c00 */
[----:B-1----:R-:W-:-:S02]  /*115c0*/  FMUL.FTZ R144, R0, R144 ;  /* 0x0000009000907220 */ /* 0x002fc40000410000 */
[C---:B------:R-:W-:Y:S02]  /*115d0*/  FMUL.FTZ R30, R0.reuse, R145 ;  /* 0x00000091001e7220 */ /* 0x040fe40000410000 */
[C---:B------:R-:W-:Y:S02]  /*115e0*/  FMUL.FTZ R152, R0.reuse, R152 ;  /* 0x0000009800987220 */ /* 0x040fe40000410000 */
[C---:B------:R-:W-:Y:S01]  /*115f0*/  FMUL.FTZ R27, R0.reuse, R153 ;  /* 0x00000099001b7220 */ /* 0x040fe20000410000 */
[----:B--2---:R-:W-:Y:S01]  /*11600*/  CS2R R2, SRZ ;  /* 0x0000000000027805 */ /* 0x004fe2000001ff00 */
[C---:B------:R-:W-:Y:S02]  /*11610*/  FMUL.FTZ R156, R0.reuse, R156 ;  /* 0x0000009c009c7220 */ /* 0x040fe40000410000 */
[C---:B------:R-:W-:Y:S02]  /*11620*/  FMUL.FTZ R24, R0.reuse, R157 ;  /* 0x0000009d00187220 */ /* 0x040fe40000410000 */
[C---:B------:R-:W-:Y:S01]  /*11630*/  FMUL.FTZ R168, R0.reuse, R168 ;  /* 0x000000a800a87220 */ /* 0x040fe20000410000 */
[----:B------:R-:W1:Y:S01]  /*11640*/  @P2 MUFU.RCP R3, R4 ;  /* 0x0000000400032308 */ /* 0x000e620000001000 */
[----:B------:R-:W-:-:S02]  /*11650*/  FMUL.FTZ R20, R0, R169 ;  /* 0x000000a900147220 */ /* 0x000fc40000410000 */
[C---:B------:R-:W-:Y:S02]  /*11660*/  FMUL.FTZ R172, R0.reuse, R172 ;  /* 0x000000ac00ac7220 */ /* 0x040fe40000410000 */
[C---:B------:R-:W-:Y:S02]  /*11670*/  FMUL.FTZ R16, R0.reuse, R173 ;  /* 0x000000ad00107220 */ /* 0x040fe40000410000 */
[C---:B------:R-:W-:Y:S01]  /*11680*/  FMUL.FTZ R184, R0.reuse, R184 ;  /* 0x000000b800b87220 */ /* 0x040fe20000410000 */
[----:B------:R-:W2:Y:S01]  /*11690*/  @P1 MUFU.RCP R2, R6 ;  /* 0x0000000600021308 */ /* 0x000ea20000001000 */
[C---:B------:R-:W-:Y:S02]  /*116a0*/  FMUL.FTZ R12, R0.reuse, R185 ;  /* 0x000000b9000c7220 */ /* 0x040fe40000410000 */
[C---:B------:R-:W-:Y:S02]  /*116b0*/  FMUL.FTZ R116, R0.reuse, R116 ;  /* 0x0000007400747220 */ /* 0x040fe40000410000 */
[----:B------:R-:W-:-:S02]  /*116c0*/  FMUL.FTZ R8, R0, R117 ;  /* 0x0000007500087220 */ /* 0x000fc40000410000 */
[----:B------:R-:W-:Y:S01]  /*116d0*/  FMUL.FTZ R128, R0, R128 ;  /* 0x0000008000807220 */ /* 0x000fe20000410000 */
[----:B------:R-:W3:Y:S01]  /*116e0*/  @P2 MUFU.LG2 R4, R4 ;  /* 0x0000000400042308 */ /* 0x000ee20000000c00 */
[C---:B-1----:R-:W-:Y:S02]  /*116f0*/  FMUL.FTZ R146, R3.reuse, R146 ;  /* 0x0000009203927220 */ /* 0x042fe40000410000 */
        /* <DEDUP_REMOVED lines=14> */
[----:B------:R-:W-:Y:S02]  /*117e0*/  FMUL.FTZ R131, R3, R131 ;  /* 0x0000008303837220 */ /* 0x000fe40000410000 */
[----:B------:R1:W4:Y:S01]  /*117f0*/  @P1 MUFU.LG2 R3, R6 ;  /* 0x0000000600031308 */ /* 0x0003220000000c00 */
[----:B------:R-:W-:Y:S01]  /*11800*/  FMUL.FTZ R129, R0, R129 ;  /* 0x0000008100817220 */ /* 0x000fe20000410000 */
[----:B------:R-:W-:Y:S01]  /*11810*/  MOV R0, RZ ;  /* 0x000000ff00007202 */ /* 0x000fe20000000f00 */
[----:B--2---:R-:W-:-:S02]  /*11820*/  FMUL.FTZ R140, R2, R140 ;  /* 0x0000008c028c7220 */ /* 0x004fc40000410000 */
[C---:B------:R-:W-:Y:S02]  /*11830*/  FMUL.FTZ R28, R2.reuse, R141 ;  /* 0x0000008d021c7220 */ /* 0x040fe40000410000 */
[C---:B------:R-:W-:Y:S01]  /*11840*/  FMUL.FTZ R148, R2.reuse, R148 ;  /* 0x0000009402947220 */ /* 0x040fe20000410000 */
[----:B------:R-:W-:Y:S01]  /*11850*/  @P0 MUFU.RCP R0, R5 ;  /* 0x0000000500000308 */ /* 0x000fe20000001000 */
[C---:B------:R-:W-:Y:S02]  /*11860*/  FMUL.FTZ R25, R2.reuse, R149 ;  /* 0x0000009502197220 */ /* 0x040fe40000410000 */
[C---:B------:R-:W-:Y:S02]  /*11870*/  FMUL.FTZ R160, R2.reuse, R160 ;  /* 0x000000a002a07220 */ /* 0x040fe40000410000 */
[C---:B------:R-:W-:Y:S02]  /*11880*/  FMUL.FTZ R22, R2.reuse, R161 ;  /* 0x000000a102167220 */ /* 0x040fe40000410000 */
[C---:B------:R-:W-:Y:S01]  /*11890*/  FMUL.FTZ R164, R2.reuse, R164 ;  /* 0x000000a402a47220 */ /* 0x040fe20000410000 */
[----:B-1----:R-:W-:Y:S01]  /*118a0*/  @P3 MOV R6, 0x3f317218 ;  /* 0x3f31721800063802 */ /* 0x002fe20000000f00 */
        /* <DEDUP_REMOVED lines=8> */
[----:B------:R-:W-:Y:S02]  /*11930*/  FMUL.FTZ R125, R2, R125 ;  /* 0x0000007d027d7220 */ /* 0x000fe40000410000 */
[----:B------:R-:W1:Y:S01]  /*11940*/  @P0 MUFU.LG2 R2, R5 ;  /* 0x0000000500020308 */ /* 0x000e620000000c00 */
[----:B---3--:R-:W-:Y:S02]  /*11950*/  @P2 FMUL.FTZ R13, R4, 0.69314718246459960938 ;  /* 0x3f317218040d2820 */ /* 0x008fe40000410000 */
[----:B------:R-:W-:Y:S02]  /*11960*/  @P2 FMUL.FTZ R4, R9, c[0x0][0x2d0] ;  /* 0x0000b40009042a20 */ /* 0x000fe40000410000 */
[----:B----4-:R-:W-:Y:S02]  /*11970*/  @P1 FMUL.FTZ R9, R3, 0.69314718246459960938 ;  /* 0x3f31721803091820 */ /* 0x010fe40000410000 */
[----:B------:R-:W-:-:S02]  /*11980*/  @P1 FMUL.FTZ R3, R21, c[0x0][0x2d0] ;  /* 0x0000b40015031a20 */ /* 0x000fc40000410000 */
[----:B------:R-:W-:Y:S02]  /*11990*/  @P3 FMUL.FTZ R17, R17, 0.69314718246459960938 ;  /* 0x3f31721811113820 */ /* 0x000fe40000410000 */
[----:B------:R-:W-:Y:S01]  /*119a0*/  @P1 FFMA.FTZ R34, R3, R135, R9 ;  /* 0x0000008703221223 */ /* 0x000fe20000010009 */
[----:B------:R-:W-:Y:S01]  /*119b0*/  @P0 MOV R3, 0x3f317218 ;  /* 0x3f31721800030802 */ /* 0x000fe20000000f00 */
[----:B------:R-:W-:Y:S02]  /*119c0*/  @P3 FMUL.FTZ R6, R6, c[0x0][0x2d0] ;  /* 0x0000b40006063a20 */ /* 0x000fe40000410000 */
[----:B------:R-:W-:Y:S01]  /*119d0*/  @P2 FFMA.FTZ R33, R4, R136, R13 ;  /* 0x0000008804212223 */ /* 0x000fe2000001000d */
[----:B------:R-:W-:Y:S01]  /*119e0*/  MOV R4, 0x1 ;  /* 0x0000000100047802 */ /* 0x000fe20000000f00 */
[----:B-1----:R-:W-:Y:S02]  /*119f0*/  @P0 FMUL.FTZ R2, R2, 0.69314718246459960938 ;  /* 0x3f31721802020820 */ /* 0x002fe40000410000 */
[----:B------:R-:W-:-:S02]  /*11a00*/  @P0 FMUL.FTZ R3, R3, c[0x0][0x2d0] ;  /* 0x0000b40003030a20 */ /* 0x000fc40000410000 */
[----:B------:R-:W-:Y:S02]  /*11a10*/  @P3 FFMA.FTZ R32, R6, R137, R17 ;  /* 0x0000008906203223 */ /* 0x000fe40000010011 */
        /* <DEDUP_REMOVED lines=16> */
[----:B------:R-:W-:Y:S01]  /*11b20*/  PRMT R0, R4, 0x7610, R0 ;  /* 0x0000761004007816 */ /* 0x000fe20000000000 */
[----:B------:R-:W-:-:S02]  /*11b30*/  @P0 FFMA.FTZ R31, R3, R70, R2 ;  /* 0x00000046031f0223 */ /* 0x000fc40000010002 */
.L_x_488:
[----:B------:R1:W5:Y:S01]  /*11b40*/  LDL R6, [R1+0x60] ;  /* 0x0000600001067983 */ /* 0x0003620000100800 */
[----:B------:R-:W-:Y:S03]  /*11b50*/  BSSY B0, `(.L_x_523) ;  /* 0x0000012000007945 */ /* 0x000fe60003800000 */
[----:B------:R-:W2:Y:S02]  /*11b60*/  S2R R35, SR_TID.X ;  /* 0x0000000000237919 */ /* 0x000ea40000002100 */
[----:B--2---:R-:W-:-:S13]  /*11b70*/  LOP3.LUT P6, RZ, R35, 0x7f, RZ, 0xc0, !PT ;  /* 0x0000007f23ff7812 */ /* 0x004fda00078cc0ff */
[----:B------:R-:W-:Y:S05]  /*11b80*/  @P6 BRA `(.L_x_524) ;  /* 0x000000e000006947 */ /* 0x000fea0003800000 */
[----:B-1----:R-:W1:Y:S01]  /*11b90*/  S2R R4, SR_LANEID ;  /* 0x0000000000047919 */ /* 0x002e620000000000 */
[----:B------:R-:W-:Y:S01]  /*11ba0*/  VOTEU.ANY UR4, UPT, PT ;  /* 0x0000000000047886 */ /* 0x000fe200038e0100 */
[----:B------:R-:W-:Y:S01]  /*11bb0*/  IMAD.MOV.U32 R36, RZ, RZ, c[0x0][0x580] ;  /* 0x00016000ff247624 */ /* 0x000fe200078e00ff */
[----:B------:R-:W1:Y:S01]  /*11bc0*/  FLO.U32 R3, UR4 ;  /* 0x0000000400037d00 */ /* 0x000e6200080e0000 */
[----:B------:R-:W-:-:S07]  /*11bd0*/  IMAD.MOV.U32 R37, RZ, RZ, c[0x0][0x584] ;  /* 0x00016100ff257624 */ /* 0x000fce00078e00ff */
[----:B------:R-:W2:Y:S01]  /*11be0*/  POPC R2, UR4 ;  /* 0x0000000400027d09 */ /* 0x000ea20008000000 */
[----:B-1----:R-:W-:-:S13]  /*11bf0*/  ISETP.EQ.U32.AND P0, PT, R3, R4, PT ;  /* 0x000000040300720c */ /* 0x002fda0003f02070 */
[----:B--2---:R-:W2:Y:S04]  /*11c00*/  @P0 ATOMG.E.ADD.STRONG.GPU PT, R2, [R36.64], R2 ;  /* 0x00000002240209a8 */ /* 0x004ea800081ee1c8 */
[----:B------:R-:W1:Y:S04]  /*11c10*/  S2R R4, SR_LTMASK ;  /* 0x0000000000047919 */ /* 0x000e680000003900 */
[----:B--2---:R1:W2:Y:S02]  /*11c20*/  SHFL.IDX PT, R3, R2, R3, 0x1f ;  /* 0x00001f0302037589 */ /* 0x0042a400000e0000 */
[----:B-1----:R-:W-:-:S06]  /*11c30*/  LOP3.LUT R2, R4, UR4, RZ, 0xc0, !PT ;  /* 0x0000000404027c12 */ /* 0x002fcc000f8ec0ff */
[----:B------:R-:W2:Y:S02]  /*11c40*/  POPC R2, R2 ;  /* 0x0000000200027309 */ /* 0x000ea40000000000 */
[----:B--2--5:R-:W-:-:S05]  /*11c50*/  IADD3 R6, R3, c[0x0][0xc], R2 ;  /* 0x0000030003067a10 */ /* 0x024fca0007ffe002 */
[----:B------:R1:W-:Y:S02]  /*11c60*/  STL [R1+0x60], R6 ;  /* 0x0000600601007387 */ /* 0x0003e40000100800 */
.L_x_524:
[----:B-1----:R-:W-:Y:S05]  /*11c70*/  BSYNC B0 ;  /* 0x0000000000007941 */ /* 0x002fea0003800000 */
.L_x_523:
[----:B------:R-:W-:Y:S01]  /*11c80*/  PRMT R0, R0, 0x9910, RZ ;  /* 0x0000991000007816 */ /* 0x000fe200000000ff */
[----:B------:R-:W-:Y:S01]  /*11c90*/  BSSY B1, `(.L_x_525) ;  /* 0x0000193000017945 */ /* 0x000fe20003800000 */
[----:B-----5:R-:W-:Y:S02]  /*11ca0*/  IMAD.MOV.U32 R47, RZ, RZ, R6 ;  /* 0x000000ffff2f7224 */ /* 0x020fe400078e0006 */
[----:B------:R-:W-:-:S13]  /*11cb0*/  ISETP.NE.AND P0, PT, R0, RZ, PT ;  /* 0x000000ff0000720c */ /* 0x000fda0003f05270 */
[----:B------:R-:W-:Y:S05]  /*11cc0*/  @!P0 BRA `(.L_x_526) ;  /* 0x00000f6000008947 */ /* 0x000fea0003800000 */
[----:B------:R-:W2:Y:S04]  /*11cd0*/  LDL R44, [R1+0x64] ;  /* 0x00006400012c7983 */ /* 0x000ea80000100800 */
[----:B------:R-:W3:Y:S04]  /*11ce0*/  LDL R43, [R1+0x74] ;  /* 0x00007400012b7983 */ /* 0x000ee80000100800 */
[----:B------:R-:W4:Y:S04]  /*11cf0*/  LDL R42, [R1+0x7c] ;  /* 0x00007c00012a7983 */ /* 0x000f280000100800 */
[----:B------:R-:W5:Y:S04]  /*11d00*/  LDL R41, [R1+0x78] ;  /* 0x0000780001297983 */ /* 0x000f680000100800 */
[----:B------:R-:W4:Y:S04]  /*11d10*/  LDL R40, [R1+0x68] ;  /* 0x0000680001287983 */ /* 0x000f280000100800 */
[----:B------:R-:W4:Y:S04]  /*11d20*/  LDL R39, [R1+0x70] ;  /* 0x0000700001277983 */ /* 0x000f280000100800 */
[----:B------:R-:W4:Y:S04]  /*11d30*/  LDL R38, [R1+0x6c] ;  /* 0x00006c0001267983 */ /* 0x000f280000100800 */
[----:B------:R-:W4:Y:S04]  /*11d40*/  LDL R37, [R1+0x88] ;  /* 0x0000880001257983 */ /* 0x000f280000100800 */
[----:B------:R-:W4:Y:S01]  /*11d50*/  LDL R36, [R1+0x8c] ;  /* 0x00008c0001247983 */ /* 0x000f220000100800 */
[----:B------:R-:W-:Y:S01]  /*11d60*/  WARPSYNC 0xffffffff ;  /* 0xffffffff00007948 */ /* 0x000fe20003800000 */
[----:B------:R-:W-:-:S02]  /*11d70*/  F2FP.PACK_AB R30, R30, R144 ;  /* 0x000000901e1e723e */ /* 0x000fc400000000ff */
[----:B------:R-:W-:Y:S01]  /*11d80*/  BAR.SYNC.DEFER_BLOCKING 0x1, 0x80 ;  /* 0x0042000000007b1d */ /* 0x000fe20000010000 */
        /* <DEDUP_REMOVED lines=31> */
[----:B--2---:R1:W-:Y:S04]  /*11f80*/  STS [R44], R30 ;  /* 0x0000001e2c007388 */ /* 0x0043e80000000800 */
[----:B------:R1:W-:Y:S04]  /*11f90*/  STS [R44+0x400], R29 ;  /* 0x0004001d2c007388 */ /* 0x0003e80000000800 */
[----:B---3--:R1:W-:Y:S04]  /*11fa0*/  STS [R43], R27 ;  /* 0x0000001b2b007388 */ /* 0x0083e80000000800 */
[----:B------:R1:W-:Y:S04]  /*11fb0*/  STS [R43+0x400], R26 ;  /* 0x0004001a2b007388 */ /* 0x0003e80000000800 */
[----:B------:R1:W-:Y:S04]  /*11fc0*/  STS [R44+0x2000], R28 ;  /* 0x0020001c2c007388 */ /* 0x0003e80000000800 */
[----:B------:R1:W-:Y:S04]  /*11fd0*/  STS [R44+0x2400], R142 ;  /* 0x0024008e2c007388 */ /* 0x0003e80000000800 */
[----:B------:R1:W-:Y:S04]  /*11fe0*/  STS [R43+0x2000], R25 ;  /* 0x002000192b007388 */ /* 0x0003e80000000800 */
[----:B------:R1:W-:Y:S04]  /*11ff0*/  STS [R43+0x2400], R150 ;  /* 0x002400962b007388 */ /* 0x0003e80000000800 */
[----:B----4-:R1:W-:Y:S04]  /*12000*/  STS [R42], R24 ;  /* 0x000000182a007388 */ /* 0x0103e80000000800 */
[----:B------:R1:W-:Y:S04]  /*12010*/  STS [R42+0x400], R23 ;  /* 0x000400172a007388 */ /* 0x0003e80000000800 */
[----:B-----5:R1:W-:Y:S04]  /*12020*/  STS [R41], R20 ;  /* 0x0000001429007388 */ /* 0x0203e80000000800 */
[----:B------:R1:W-:Y:S04]  /*12030*/  STS [R41+0x400], R19 ;  /* 0x0004001329007388 */ /* 0x0003e80000000800 */
[----:B------:R1:W-:Y:S04]  /*12040*/  STS [R42+0x2000], R22 ;  /* 0x002000162a007388 */ /* 0x0003e80000000800 */
[----:B------:R1:W-:Y:S04]  /*12050*/  STS [R42+0x2400], R21 ;  /* 0x002400152a007388 */ /* 0x0003e80000000800 */
[----:B------:R1:W-:Y:S04]  /*12060*/  STS [R41+0x2000], R18 ;  /* 0x0020001229007388 */ /* 0x0003e80000000800 */
[----:B------:R1:W-:Y:S04]  /*12070*/  STS [R41+0x2400], R17 ;  /* 0x0024001129007388 */ /* 0x0003e80000000800 */
[----:B------:R1:W-:Y:S04]  /*12080*/  STS [R40], R16 ;  /* 0x0000001028007388 */ /* 0x0003e80000000800 */
[----:B------:R1:W-:Y:S04]  /*12090*/  STS [R40+0x400], R15 ;  /* 0x0004000f28007388 */ /* 0x0003e80000000800 */
[----:B------:R1:W-:Y:S04]  /*120a0*/  STS [R39], R12 ;  /* 0x0000000c27007388 */ /* 0x0003e80000000800 */
        /* <DEDUP_REMOVED lines=13> */
[----:B------:R-:W-:Y:S06]  /*12180*/  BAR.SYNC.DEFER_BLOCKING 0x1, 0x80 ;  /* 0x0042000000007b1d */ /* 0x000fec0000010000 */
[----:B------:R-:W-:Y:S05]  /*12190*/  BRA.CONV ~URZ, `(.L_x_527) ;  /* 0x000000737f007947 */ /* 0x000fea000b800000 */
[----:B-1----:R-:W-:Y:S01]  /*121a0*/  SHF.R.S32.HI R10, RZ, 0x1f, R35 ;  /* 0x0000001fff0a7819 */ /* 0x002fe20000011423 */
[----:B------:R-:W-:Y:S01]  /*121b0*/  IMAD.MOV.U32 R8, RZ, RZ, RZ ;  /* 0x000000ffff087224 */ /* 0x000fe200078e00ff */
[----:B------:R-:W-:Y:S01]  /*121c0*/  MOV R9, 0x12210 ;  /* 0x0001221000097802 */ /* 0x000fe20000000f00 */
[----:B------:R-:W-:Y:S01]  /*121d0*/  IMAD.MOV.U32 R7, RZ, RZ, 0x1f ;  /* 0x0000001fff077424 */ /* 0x000fe200078e00ff */
[----:B------:R-:W-:-:S04]  /*121e0*/  LEA.HI R10, R10, R35, RZ, 0x7 ;  /* 0x000000230a0a7211 */ /* 0x000fc800078f38ff */
[----:B------:R-:W-:Y:S02]  /*121f0*/  SHF.R.S32.HI R10, RZ, 0x7, R10 ;  /* 0x00000007ff0a7819 */ /* 0x000fe4000001140a */
[----:B------:R-:W-:Y:S05]  /*12200*/  CALL.REL.NOINC `($__internal_1_$__cuda_sm70_shflsync_idx_p) ;  /* 0x0000260000007944 */ /* 0x000fea0003c00000 */
.L_x_527:
[----:B-1----:R-:W2:Y:S04]  /*12210*/  LDL R2, [R1+0x80] ;  /* 0x0000800001027983 */ /* 0x002ea80000100800 */
[----:B------:R-:W3:Y:S04]  /*12220*/  LDL R5, [R1+0x84] ;  /* 0x0000840001057983 */ /* 0x000ee80000100800 */
[----:B------:R-:W4:Y:S04]  /*12230*/  LDL.LU R4, [R1+0x50] ;  /* 0x0000500001047983 */ /* 0x000f280000300800 */
[----:B------:R-:W5:Y:S04]  /*12240*/  LDL.LU R15, [R1+0x54] ;  /* 0x00005400010f7983 */ /* 0x000f680000300800 */
[----:B------:R-:W2:Y:S01]  /*12250*/  LDL.LU R17, [R1+0x5c] ;  /* 0x00005c0001117983 */ /* 0x000ea20000300800 */
[----:B------:R-:W-:-:S03]  /*12260*/  IMAD.MOV.U32 R0, RZ, RZ, 0x1 ;  /* 0x00000001ff007424 */ /* 0x000fc600078e00ff */
[----:B------:R-:W3:Y:S02]  /*12270*/  LDL R14, [R1+0x94] ;  /* 0x00009400010e7983 */ /* 0x000ee40000100800 */
[----:B------:R-:W-:Y:S02]  /*12280*/  ISETP.NE.AND P0, PT, R0, c[0x0][0x4e8], PT ;  /* 0x00013a0000007a0c */ /* 0x000fe40003f05270 */
[----:B------:R-:W3:Y:S04]  /*12290*/  LDL.64 R48, [R1+0x28] ;  /* 0x0000280001307983 */ /* 0x000ee80000100a00 */
[----:B------:R-:W1:Y:S04]  /*122a0*/  S2R R16, SR_TID.X ;  /* 0x0000000000107919 */ /* 0x000e680000002100 */
[----:B------:R-:W1:Y:S01]  /*122b0*/  S2R R18, SR_TID.X ;  /* 0x0000000000127919 */ /* 0x000e620000002100 */
[----:B------:R-:W-:-:S02]  /*122c0*/  ULDC UR5, c[0x0][0x4e8] ;  /* 0x00013a0000057ab9 */ /* 0x000fc40000000800 */
[----:B------:R-:W-:Y:S02]  /*122d0*/  ULDC UR4, c[0x0][0x388] ;  /* 0x0000e20000047ab9 */ /* 0x000fe40000000800 */
[----:B------:R-:W-:Y:S01]  /*122e0*/  UIMAD UR4, UR5, UR4, URZ ;  /* 0x00000004050472a4 */ /* 0x000fe2000f8e023f */
[----:B----4-:R-:W-:Y:S01]  /*122f0*/  SHF.R.S32.HI R0, RZ, 0x1f, R4 ;  /* 0x0000001fff007819 */ /* 0x010fe20000011404 */
[----:B------:R-:W-:Y:S01]  /*12300*/  IMAD.WIDE.U32 R6, R4, c[0x0][0x490], RZ ;  /* 0x0001240004067a25 */ /* 0x000fe200078e00ff */
[----:B-----5:R-:W-:-:S03]  /*12310*/  SHF.R.S32.HI R8, RZ, 0x1f, R15 ;  /* 0x0000001fff087819 */ /* 0x020fc6000001140f */
[----:B--2---:R-:W-:Y:S02]  /*12320*/  IMAD.IADD R3, R2, 0x1, R17 ;  /* 0x0000000102037824 */ /* 0x004fe400078e0211 */
[C---:B------:R-:W-:Y:S02]  /*12330*/  IMAD R2, R0.reuse, c[0x0][0x490], RZ ;  /* 0x0001240000027a24 */ /* 0x040fe400078e02ff */
[----:B------:R-:W-:Y:S02]  /*12340*/  IMAD R0, R0, c[0x0][0x3e8], RZ ;  /* 0x0000fa0000007a24 */ /* 0x000fe400078e02ff */
[----:B------:R-:W-:-:S04]  /*12350*/  @P0 IMAD.HI.U32 R12, R3, c[0x0][0x4ec], RZ ;  /* 0x00013b00030c0a27 */ /* 0x000fc800078e00ff */
[----:B---3--:R-:W-:Y:S02]  /*12360*/  IMAD.IADD R10, R5, 0x1, R17 ;  /* 0x00000001050a7824 */ /* 0x008fe400078e0211 */
[C---:B------:R-:W-:Y:S02]  /*12370*/  IMAD R9, R4.reuse, c[0x0][0x494], R2 ;  /* 0x0001250004097a24 */ /* 0x040fe400078e0202 */
[C---:B------:R-:W-:Y:S02]  /*12380*/  IMAD R11, R4.reuse, c[0x0][0x3ec], R0 ;  /* 0x0000fb00040b7a24 */ /* 0x040fe400078e0200 */
[----:B------:R-:W-:Y:S01]  /*12390*/  IMAD.MOV.U32 R2, RZ, RZ, R3 ;  /* 0x000000ffff027224 */ /* 0x000fe200078e0003 */
[----:B------:R-:W-:Y:S01]  /*123a0*/  @P0 SHF.R.U32.HI R2, RZ, c[0x0][0x4f0], R12 ;  /* 0x00013c00ff020a19 */ /* 0x000fe2000001160c */
[----:B------:R-:W-:-:S04]  /*123b0*/  IMAD.WIDE.U32 R4, R4, c[0x0][0x3e8], RZ ;  /* 0x0000fa0004047a25 */ /* 0x000fc800078e00ff */
[----:B------:R-:W-:-:S04]  /*123c0*/  @P0 IMAD.HI.U32 R13, R10, c[0x0][0x4ec], RZ ;  /* 0x00013b000a0d0a27 */ /* 0x000fc800078e00ff */
[----:B------:R-:W-:Y:S02]  /*123d0*/  IMAD.IADD R7, R7, 0x1, R9 ;  /* 0x0000000107077824 */ /* 0x000fe400078e0209 */
[C---:B------:R-:W-:Y:S02]  /*123e0*/  IMAD R9, R8.reuse, c[0x0][0x498], RZ ;  /* 0x0001260008097a24 */ /* 0x040fe400078e02ff */
[----:B------:R-:W-:Y:S02]  /*123f0*/  IMAD R8, R8, c[0x0][0x3f0], RZ ;  /* 0x0000fc0008087a24 */ /* 0x000fe400078e02ff */
[----:B------:R-:W-:Y:S01]  /*12400*/  IMAD.MOV.U32 R0, RZ, RZ, R10 ;  /* 0x000000ffff007224 */ /* 0x000fe200078e000a */
[----:B------:R-:W-:Y:S01]  /*12410*/  @P0 SHF.R.U32.HI R0, RZ, c[0x0][0x4f0], R13 ;  /* 0x00013c00ff000a19 */ /* 0x000fe2000001160d */
[----:B------:R-:W-:Y:S02]  /*12420*/  IMAD.IADD R5, R5, 0x1, R11 ;  /* 0x0000000105057824 */ /* 0x000fe400078e020b */
[----:B------:R-:W-:-:S02]  /*12430*/  IMAD.MOV R11, RZ, RZ, -R2 ;  /* 0x000000ffff0b7224 */ /* 0x000fc400078e0a02 */
[C---:B------:R-:W-:Y:S02]  /*12440*/  IMAD R13, R15.reuse, c[0x0][0x49c], R9 ;  /* 0x000127000f0d7a24 */ /* 0x040fe400078e0209 */
[C---:B------:R-:W-:Y:S02]  /*12450*/  IMAD R12, R15.reuse, c[0x0][0x3f4], R8 ;  /* 0x0000fd000f0c7a24 */ /* 0x040fe400078e0208 */
[----:B------:R-:W-:Y:S01]  /*12460*/  IMAD.WIDE.U32 R8, R15, c[0x0][0x3f0], R4 ;  /* 0x0000fc000f087a25 */ /* 0x000fe200078e0004 */
[----:B------:R-:W-:-:S03]  /*12470*/  SHF.R.S32.HI R5, RZ, 0x1f, R0 ;  /* 0x0000001fff057819 */ /* 0x000fc60000011400 */
[----:B------:R-:W-:-:S04]  /*12480*/  IMAD.WIDE.U32 R6, R15, c[0x0][0x498], R6 ;  /* 0x000126000f067a25 */ /* 0x000fc800078e0006 */
[----:B------:R-:W-:Y:S01]  /*12490*/  IMAD R4, R11, c[0x0][0x4e8], R3 ;  /* 0x00013a000b047a24 */ /* 0x000fe200078e0203 */
[----:B------:R-:W-:Y:S01]  /*124a0*/  SHF.R.S32.HI R11, RZ, 0x1f, R2 ;  /* 0x0000001fff0b7819 */ /* 0x000fe20000011402 */
[----:B------:R-:W-:Y:S01]  /*124b0*/  IMAD.IADD R3, R9, 0x1, R12 ;  /* 0x0000000109037824 */ /* 0x000fe200078e020c */
[----:B------:R-:W-:Y:S01]  /*124c0*/  IADD3 R6, P0, R2, R6, RZ ;  /* 0x0000000602067210 */ /* 0x000fe20007f1e0ff */
[----:B------:R-:W-:Y:S01]  /*124d0*/  IMAD R5, R5, c[0x0][0x3e0], RZ ;  /* 0x0000f80005057a24 */ /* 0x000fe200078e02ff */
[----:B------:R-:W-:Y:S01]  /*124e0*/  SHF.R.S32.HI R9, RZ, 0x1f, R4 ;  /* 0x0000001fff097819 */ /* 0x000fe20000011404 */
[----:B------:R-:W-:Y:S01]  /*124f0*/  IMAD.MOV.U32 R2, RZ, RZ, R8 ;  /* 0x000000ffff027224 */ /* 0x000fe200078e0008 */
[----:B------:R-:W-:Y:S01]  /*12500*/  IADD3.X R7, R11, R7, R13, P0, !PT ;  /* 0x000000070b077210 */ /* 0x000fe200007fe40d */
[----:B------:R-:W-:Y:S01]  /*12510*/  IMAD R12, R0, c[0x0][0x3e4], R5 ;  /* 0x0000f900000c7a24 */ /* 0x000fe200078e0205 */
[----:B-1----:R-:W-:Y:S01]  /*12520*/  SHF.R.S32.HI R15, RZ, 0x1f, R16 ;  /* 0x0000001fff0f7819 */ /* 0x002fe20000011410 */
[----:B------:R-:W-:-:S02]  /*12530*/  IMAD R5, R9, c[0x0][0x488], RZ ;  /* 0x0001220009057a24 */ /* 0x000fc400078e02ff */
[----:B------:R-:W-:Y:S01]  /*12540*/  IMAD.WIDE.U32 R8, R0, c[0x0][0x3e0], R2 ;  /* 0x0000f80000087a25 */ /* 0x000fe200078e0002 */
[----:B------:R-:W-:-:S03]  /*12550*/  LEA.HI R15, R15, R16, RZ, 0x5 ;  /* 0x000000100f0f7211 */ /* 0x000fc600078f28ff */
[----:B------:R-:W-:Y:S02]  /*12560*/  IMAD.MOV R0, RZ, RZ, -R0 ;  /* 0x000000ffff007224 */ /* 0x000fe400078e0a00 */
[C---:B------:R-:W-:Y:S02]  /*12570*/  IMAD R11, R4.reuse, c[0x0][0x48c], R5 ;  /* 0x00012300040b7a24 */ /* 0x040fe400078e0205 */
[----:B------:R-:W-:Y:S01]  /*12580*/  IMAD.WIDE.U32 R2, R4, c[0x0][0x488], R6 ;  /* 0x0001220004027a25 */ /* 0x000fe200078e0006 */
[----:B------:R-:W-:-:S03]  /*12590*/  LOP3.LUT R15, R15, 0xffffffe0, RZ, 0xc0, !PT ;  /* 0xffffffe00f0f7812 */ /* 0x000fc600078ec0ff */
[----:B------:R-:W-:Y:S02]  /*125a0*/  IMAD R6, R0, c[0x0][0x4e8], R10 ;  /* 0x00013a0000067a24 */ /* 0x000fe400078e020a */
[----:B------:R-:W-:Y:S01]  /*125b0*/  IMAD.IADD R0, R3, 0x1, R11 ;  /* 0x0000000103007824 */ /* 0x000fe200078e020b */
[----:B------:R-:W-:Y:S01]  /*125c0*/  LEA R3, P0, R2, c[0x0][0x450], 0x2 ;  /* 0x0001140002037a11 */ /* 0x000fe200078010ff */
[----:B------:R-:W-:-:S03]  /*125d0*/  IMAD.IADD R15, R16, 0x1, -R15 ;  /* 0x00000001100f7824 */ /* 0x000fc600078e0a0f */
[----:B------:R-:W-:Y:S01]  /*125e0*/  LEA.HI.X R2, R2, c[0x0][0x454], R0, 0x2, P0 ;  /* 0x0001150002027a11 */ /* 0x000fe200000f1400 */
[----:B------:R-:W-:Y:S01]  /*125f0*/  IMAD.IADD R0, R14, 0x1, R17 ;  /* 0x000000010e007824 */ /* 0x000fe200078e0211 */
[----:B------:R-:W-:Y:S01]  /*12600*/  LOP3.LUT P1, RZ, R15, 0x3, RZ, 0xc0, !PT ;  /* 0x000000030fff7812 */ /* 0x000fe2000782c0ff */
[----:B------:R-:W-:Y:S01]  /*12610*/  IMAD.IADD R5, R9, 0x1, R12 ;  /* 0x0000000109057824 */ /* 0x000fe200078e020c */
[----:B------:R-:W-:Y:S01]  /*12620*/  SHFL.IDX PT, R14, R3, RZ, 0x1c1f ;  /* 0x001c1fff030e7589 */ /* 0x000fe200000e0000 */
[----:B------:R-:W-:-:S03]  /*12630*/  IMAD.MOV.U32 R4, RZ, RZ, R8 ;  /* 0x000000ffff047224 */ /* 0x000fc600078e0008 */
[----:B------:R-:W1:Y:S04]  /*12640*/  SHFL.IDX PT, R15, R2, RZ, 0x1c1f ;  /* 0x001c1fff020f7589 */ /* 0x000e6800000e0000 */
[----:B------:R-:W-:Y:S04]  /*12650*/  SHFL.IDX PT, R12, R3, 0x1, 0x1c1f ;  /* 0x003c1f00030c7f89 */ /* 0x000fe800000e0000 */
[----:B------:R-:W2:Y:S04]  /*12660*/  SHFL.IDX PT, R13, R2, 0x1, 0x1c1f ;  /* 0x003c1f00020d7f89 */ /* 0x000ea800000e0000 */
[----:B------:R-:W-:Y:S04]  /*12670*/  SHFL.IDX PT, R10, R3, 0x2, 0x1c1f ;  /* 0x005c1f00030a7f89 */ /* 0x000fe800000e0000 */
[----:B------:R-:W3:Y:S04]  /*12680*/  SHFL.IDX PT, R11, R2, 0x2, 0x1c1f ;  /* 0x005c1f00020b7f89 */ /* 0x000ee800000e0000 */
[----:B------:R4:W-:Y:S04]  /*12690*/  SHFL.IDX PT, R8, R3, 0x3, 0x1c1f ;  /* 0x007c1f0003087f89 */ /* 0x0009e800000e0000 */
[----:B------:R5:W1:Y:S01]  /*126a0*/  SHFL.IDX PT, R9, R2, 0x3, 0x1c1f ;  /* 0x007c1f0002097f89 */ /* 0x000a6200000e0000 */
[----:B------:R-:W-:-:S02]  /*126b0*/  SHF.R.S32.HI R7, RZ, 0x1f, R6 ;  /* 0x0000001fff077819 */ /* 0x000fc40000011406 */
[----:B------:R-:W-:-:S03]  /*126c0*/  ISETP.GE.OR P4, PT, R0, UR4, P1 ;  /* 0x0000000400007c0c */ /* 0x000fc60008f86670 */
[----:B------:R-:W-:Y:S01]  /*126d0*/  IMAD R7, R7, c[0x0][0x3d8], RZ ;  /* 0x0000f60007077a24 */ /* 0x000fe200078e02ff */
[----:B------:R-:W-:Y:S01]  /*126e0*/  SHF.R.S32.HI R16, RZ, 0x1f, R18 ;  /* 0x0000001fff107819 */ /* 0x000fe20000011412 */
[----:B------:R-:W-:Y:S01]  /*126f0*/  IMAD.WIDE.U32 R4, R6, c[0x0][0x3d8], R4 ;  /* 0x0000f60006047a25 */ /* 0x000fe200078e0004 */
[C---:B----4-:R-:W-:Y:S02]  /*12700*/  IADD3 R3, R0.reuse, 0x8, RZ ;  /* 0x0000000800037810 */ /* 0x050fe40007ffe0ff */
[C---:B-----5:R-:W-:Y:S02]  /*12710*/  IADD3 R2, R0.reuse, 0x40, RZ ;  /* 0x0000004000027810 */ /* 0x060fe40007ffe0ff */
[----:B------:R-:W-:Y:S02]  /*12720*/  IADD3 R0, R0, 0x48, RZ ;  /* 0x0000004800007810 */ /* 0x000fe40007ffe0ff */
[----:B------:R-:W-:Y:S02]  /*12730*/  ISETP.GE.OR P3, PT, R3, UR4, P1 ;  /* 0x0000000403007c0c */ /* 0x000fe40008f66670 */
[----:B------:R-:W-:-:S02]  /*12740*/  ISETP.GE.OR P2, PT, R2, UR4, P1 ;  /* 0x0000000402007c0c */ /* 0x000fc40008f46670 */
[----:B------:R-:W-:Y:S01]  /*12750*/  ISETP.GE.OR P1, PT, R0, UR4, P1 ;  /* 0x0000000400007c0c */ /* 0x000fe20008f26670 */
[----:B------:R-:W-:Y:S01]  /*12760*/  IMAD R7, R6, c[0x0][0x3dc], R7 ;  /* 0x0000f70006077a24 */ /* 0x000fe200078e0207 */
[----:B------:R-:W-:Y:S01]  /*12770*/  LEA.HI R16, R16, R18, RZ, 0x3 ;  /* 0x0000001210107211 */ /* 0x000fe200078f18ff */
[----:B-1----:R-:W-:Y:S01]  /*12780*/  @!P4 ST.E [R14.64], R32 ;  /* 0x000000200e00c985 */ /* 0x002fe2000c101908 */
[----:B------:R-:W-:Y:S01]  /*12790*/  LEA R2, P0, R4, c[0x0][0x380], 0x1 ;  /* 0x0000e00004027a11 */ /* 0x000fe200078008ff */
[----:B------:R-:W-:Y:S01]  /*127a0*/  IMAD.IADD R0, R5, 0x1, R7 ;  /* 0x0000000105007824 */ /* 0x000fe200078e0207 */
[----:B------:R-:W-:-:S03]  /*127b0*/  SHF.R.S32.HI R16, RZ, 0x3, R16 ;  /* 0x00000003ff107819 */ /* 0x000fc60000011410 */
[----:B--2---:R-:W-:Y:S01]  /*127c0*/  @!P3 ST.E [R12.64], R33 ;  /* 0x000000210c00b985 */ /* 0x004fe2000c101908 */
[----:B------:R-:W-:-:S03]  /*127d0*/  LEA.HI.X R0, R4, c[0x0][0x384], R0, 0x1, P0 ;  /* 0x0000e10004007a11 */ /* 0x000fc600000f0c00 */
[----:B---3--:R-:W-:Y:S01]  /*127e0*/  @!P2 ST.E [R10.64], R34 ;  /* 0x000000220a00a985 */ /* 0x008fe2000c101908 */
[----:B------:R-:W-:-:S03]  /*127f0*/  IMAD.IADD R3, R16, 0x1, R17 ;  /* 0x0000000110037824 */ /* 0x000fc600078e0211 */
[----:B------:R-:W-:Y:S04]  /*12800*/  @!P1 ST.E [R8.64], R31 ;  /* 0x0000001f08009985 */ /* 0x000fe8000c101908 */
[----:B------:R-:W1:Y:S04]  /*12810*/  SHFL.IDX PT, R8, R2, RZ, 0x181f ;  /* 0x00181fff02087589 */ /* 0x000e6800000e0000 */
[----:B------:R-:W-:Y:S01]  /*12820*/  LDS.128 R20, [R246+0x80] ;  /* 0x00008000f6147984 */ /* 0x000fe20000000c00 */
[----:B------:R-:W-:-:S03]  /*12830*/  ISETP.GE.AND P5, PT, R48, c[0x0][0x3c8], PT ;  /* 0x0000f20030007a0c */ /* 0x000fc60003fa6270 */
[----:B------:R-:W2:Y:S01]  /*12840*/  SHFL.IDX PT, R7, R0, RZ, 0x181f ;  /* 0x00181fff00077589 */ /* 0x000ea200000e0000 */
[----:B------:R-:W-:-:S03]  /*12850*/  IADD3 R4, R3, 0x10, RZ ;  /* 0x0000001003047810 */ /* 0x000fc60007ffe0ff */
[----:B------:R-:W3:Y:S04]  /*12860*/  SHFL.IDX PT, R6, R2, 0x1, 0x181f ;  /* 0x00381f0002067f89 */ /* 0x000ee800000e0000 */
[----:B------:R-:W4:Y:S01]  /*12870*/  SHFL.IDX PT, R5, R2, 0x2, 0x181f ;  /* 0x00581f0002057f89 */ /* 0x000f2200000e0000 */
[----:B------:R-:W-:-:S03]  /*12880*/  ISETP.GE.OR P2, PT, R4, UR4, P5 ;  /* 0x0000000404007c0c */ /* 0x000fc6000af46670 */
[----:B------:R-:W5:Y:S01]  /*12890*/  SHFL.IDX PT, R11, R0, 0x1, 0x181f ;  /* 0x00381f00000b7f89 */ /* 0x000f6200000e0000 */
[----:B------:R-:W-:-:S03]  /*128a0*/  ISETP.GE.OR P3, PT, R3, UR4, P5 ;  /* 0x0000000403007c0c */ /* 0x000fc6000af66670 */
[----:B------:R-:W5:Y:S01]  /*128b0*/  SHFL.IDX PT, R10, R0, 0x2, 0x181f ;  /* 0x00581f00000a7f89 */ /* 0x000f6200000e0000 */
[----:B------:R-:W-:-:S03]  /*128c0*/  IADD3 R4, R3, 0x20, RZ ;  /* 0x0000002003047810 */ /* 0x000fc60007ffe0ff */
[----:B------:R-:W5:Y:S01]  /*128d0*/  LDS.128 R16, [R246+0x880] ;  /* 0x00088000f6107984 */ /* 0x000f620000000c00 */
[----:B------:R-:W-:-:S03]  /*128e0*/  ISETP.GE.OR P0, PT, R4, UR4, P5 ;  /* 0x0000000404007c0c */ /* 0x000fc6000af06670 */
[----:B------:R-:W5:Y:S02]  /*128f0*/  LDS.128 R12, [R246+0x1080] ;  /* 0x00108000f60c7984 */ /* 0x000f640000000c00 */
[C---:B-1----:R-:W-:Y:S02]  /*12900*/  @!P3 LEA R8, P4, R48.reuse, R8, 0x1 ;  /* 0x000000083008b211 */ /* 0x042fe400078808ff */
[----:B------:R-:W-:Y:S01]  /*12910*/  LDS.128 R24, [R246+0x1880] ;  /* 0x00188000f6187984 */ /* 0x000fe20000000c00 */
[C---:B------:R-:W-:Y:S02]  /*12920*/  IADD3 R29, R3.reuse, 0x30, RZ ;  /* 0x00000030031d7810 */ /* 0x040fe40007ffe0ff */
[C---:B--2---:R-:W-:Y:S01]  /*12930*/  @!P3 LEA.HI.X R9, R48.reuse, R7, R49, 0x1, P4 ;  /* 0x000000073009b211 */ /* 0x044fe200020f0c31 */
[----:B------:R-:W1:Y:S01]  /*12940*/  SHFL.IDX PT, R45, R2, 0x3, 0x181f ;  /* 0x00781f00022d7f89 */ /* 0x000e6200000e0000 */
[C---:B---3--:R-:W-:Y:S02]  /*12950*/  @!P2 LEA R6, P1, R48.reuse, R6, 0x1 ;  /* 0x000000063006a211 */ /* 0x048fe400078208ff */
[----:B------:R-:W-:Y:S01]  /*12960*/  IADD3 R28, R3, 0x40, RZ ;  /* 0x00000040031c7810 */ /* 0x000fe20007ffe0ff */
[----:B------:R-:W2:Y:S01]  /*12970*/  SHFL.IDX PT, R46, R0, 0x3, 0x181f ;  /* 0x00781f00002e7f89 */ /* 0x000ea200000e0000 */
[----:B----4-:R-:W-:-:S02]  /*12980*/  @!P0 LEA R4, P4, R48, R5, 0x1 ;  /* 0x0000000530048211 */ /* 0x010fc400078808ff */
[C-C-:B-----5:R-:W-:Y:S01]  /*12990*/  @!P2 LEA.HI.X R7, R48.reuse, R11, R49.reuse, 0x1, P1 ;  /* 0x0000000b3007a211 */ /* 0x160fe200008f0c31 */
[----:B------:R-:W-:Y:S01]  /*129a0*/  LDS.128 R32, [R246+0x2880] ;  /* 0x00288000f6207984 */ /* 0x000fe20000000c00 */
[----:B------:R-:W-:Y:S02]  /*129b0*/  @!P0 LEA.HI.X R5, R48, R10, R49, 0x1, P4 ;  /* 0x0000000a30058211 */ /* 0x000fe400020f0c31 */
[----:B------:R-:W-:Y:S01]  /*129c0*/  ISETP.GE.OR P1, PT, R29, UR4, P5 ;  /* 0x000000041d007c0c */ /* 0x000fe2000af26670 */
[----:B------:R-:W-:Y:S01]  /*129d0*/  LDS.128 R36, [R246+0x3080] ;  /* 0x00308000f6247984 */ /* 0x000fe20000000c00 */
[----:B------:R-:W-:-:S03]  /*129e0*/  ISETP.GE.OR P4, PT, R28, UR4, P5 ;  /* 0x000000041c007c0c */ /* 0x000fc6000af86670 */
[----:B------:R-:W-:Y:S04]  /*129f0*/  LDS.128 R28, [R246+0x2080] ;  /* 0x00208000f61c7984 */ /* 0x000fe80000000c00 */
[----:B------:R-:W3:Y:S04]  /*12a00*/  SHFL.IDX PT, R44, R2, 0x4, 0x181f ;  /* 0x00981f00022c7f89 */ /* 0x000ee800000e0000 */
[----:B------:R-:W-:Y:S04]  /*12a10*/  LDS.128 R40, [R246+0x3880] ;  /* 0x00388000f6287984 */ /* 0x000fe80000000c00 */
[----:B------:R4:W-:Y:S04]  /*12a20*/  @!P3 ST.E.128 [R8.64], R20 ;  /* 0x000000140800b985 */ /* 0x0009e8000c101d08 */
[----:B------:R-:W5:Y:S04]  /*12a30*/  SHFL.IDX PT, R9, R2, 0x5, 0x181f ;  /* 0x00b81f0002097f89 */ /* 0x000f6800000e0000 */
[----:B------:R-:W1:Y:S04]  /*12a40*/  SHFL.IDX PT, R11, R0, 0x4, 0x181f ;  /* 0x00981f00000b7f89 */ /* 0x000e6800000e0000 */
[----:B------:R-:W-:Y:S04]  /*12a50*/  SHFL.IDX PT, R10, R2, 0x6, 0x181f ;  /* 0x00d81f00020a7f89 */ /* 0x000fe800000e0000 */
[----:B------:R-:W1:Y:S04]  /*12a60*/  SHFL.IDX PT, R21, R0, 0x5, 0x181f ;  /* 0x00b81f0000157f89 */ /* 0x000e6800000e0000 */
[----:B------:R-:W1:Y:S04]  /*12a70*/  SHFL.IDX PT, R20, R0, 0x6, 0x181f ;  /* 0x00d81f0000147f89 */ /* 0x000e6800000e0000 */
[----:B------:R-:W-:Y:S01]  /*12a80*/  @!P2 ST.E.128 [R6.64], R16 ;  /* 0x000000100600a985 */ /* 0x000fe2000c101d08 */
[----:B----4-:R-:W-:-:S02]  /*12a90*/  IADD3 R22, R3, 0x50, RZ ;  /* 0x0000005003167810 */ /* 0x010fc40007ffe0ff */
[C---:B------:R-:W-:Y:S02]  /*12aa0*/  IADD3 R8, R3.reuse, 0x60, RZ ;  /* 0x0000006003087810 */ /* 0x040fe40007ffe0ff */
[----:B------:R-:W-:Y:S01]  /*12ab0*/  ISETP.GE.OR P3, PT, R22, UR4, P5 ;  /* 0x0000000416007c0c */ /* 0x000fe2000af66670 */
[----:B------:R1:W-:Y:S01]  /*12ac0*/  @!P0 ST.E.128 [R4.64], R12 ;  /* 0x0000000c04008985 */ /* 0x0003e2000c101d08 */
[----:B------:R-:W-:Y:S02]  /*12ad0*/  ISETP.GE.OR P2, PT, R8, UR4, P5 ;  /* 0x0000000408007c0c */ /* 0x000fe4000af46670 */
[----:B------:R-:W-:-:S04]  /*12ae0*/  IADD3 R3, R3, 0x70, RZ ;  /* 0x0000007003037810 */ /* 0x000fc80007ffe0ff */
[----:B------:R-:W-:Y:S02]  /*12af0*/  ISETP.GE.OR P5, PT, R3, UR4, P5 ;  /* 0x0000000403007c0c */ /* 0x000fe4000afa6670 */
[----:B-1----:R-:W-:-:S04]  /*12b00*/  @!P1 LEA R4, P0, R48, R45, 0x1 ;  /* 0x0000002d30049211 */ /* 0x002fc800078008ff */
[C---:B--2---:R-:W-:Y:S02]  /*12b10*/  @!P1 LEA.HI.X R5, R48.reuse, R46, R49, 0x1, P0 ;  /* 0x0000002e30059211 */ /* 0x044fe400000f0c31 */
[----:B---3--:R-:W-:-:S03]  /*12b20*/  @!P4 LEA R8, P0, R48, R44, 0x1 ;  /* 0x0000002c3008c211 */ /* 0x008fc600078008ff */
[----:B------:R1:W-:Y:S01]  /*12b30*/  @!P1 ST.E.128 [R4.64], R24 ;  /* 0x0000001804009985 */ /* 0x0003e2000c101d08 */
[C---:B-----5:R-:W-:Y:S02]  /*12b40*/  @!P3 LEA R6, P1, R48.reuse, R9, 0x1 ;  /* 0x000000093006b211 */ /* 0x060fe400078208ff */
[C-C-:B------:R-:W-:Y:S02]  /*12b50*/  @!P4 LEA.HI.X R9, R48.reuse, R11, R49.reuse, 0x1, P0 ;  /* 0x0000000b3009c211 */ /* 0x140fe400000f0c31 */
[----:B------:R-:W-:-:S03]  /*12b60*/  @!P3 LEA.HI.X R7, R48, R21, R49, 0x1, P1 ;  /* 0x000000153007b211 */ /* 0x000fc600008f0c31 */
[----:B------:R2:W-:Y:S04]  /*12b70*/  @!P4 ST.E.128 [R8.64], R28 ;  /* 0x0000001c0800c985 */ /* 0x0005e8000c101d08 */
[----:B------:R2:W-:Y:S01]  /*12b80*/  @!P3 ST.E.128 [R6.64], R32 ;  /* 0x000000200600b985 */ /* 0x0005e2000c101d08 */
[----:B-1----:R-:W-:-:S04]  /*12b90*/  @!P2 LEA R4, P0, R48, R10, 0x1 ;  /* 0x0000000a3004a211 */ /* 0x002fc800078008ff */
[----:B------:R-:W-:-:S05]  /*12ba0*/  @!P2 LEA.HI.X R5, R48, R20, R49, 0x1, P0 ;  /* 0x000000143005a211 */ /* 0x000fca00000f0c31 */
[----:B------:R2:W-:Y:S04]  /*12bb0*/  @!P2 ST.E.128 [R4.64], R36 ;  /* 0x000000240400a985 */ /* 0x0005e8000c101d08 */
[----:B------:R-:W1:Y:S04]  /*12bc0*/  SHFL.IDX PT, R2, R2, 0x7, 0x181f ;  /* 0x00f81f0002027f89 */ /* 0x000e6800000e0000 */
[----:B------:R-:W3:Y:S01]  /*12bd0*/  SHFL.IDX PT, R0, R0, 0x7, 0x181f ;  /* 0x00f81f0000007f89 */ /* 0x000ee200000e0000 */
[----:B------:R-:W-:Y:S05]  /*12be0*/  @P5 BRA `(.L_x_528) ;  /* 0x000009d000005947 */ /* 0x000fea0003800000 */
[----:B-1----:R-:W-:-:S04]  /*12bf0*/  LEA R2, P0, R48, R2, 0x1 ;  /* 0x0000000230027211 */ /* 0x002fc800078008ff */
[----:B---3--:R-:W-:-:S05]  /*12c00*/  LEA.HI.X R3, R48, R0, R49, 0x1, P0 ;  /* 0x0000000030037211 */ /* 0x008fca00000f0c31 */
[----:B------:R1:W-:Y:S01]  /*12c10*/  ST.E.128 [R2.64], R40 ;  /* 0x0000002802007985 */ /* 0x0003e2000c101d08 */
[----:B------:R-:W-:Y:S05]  /*12c20*/  BRA `(.L_x_528) ;  /* 0x0000099000007947 */ /* 0x000fea0003800000 */
.L_x_526:
[----:B------:R-:W2:Y:S04]  /*12c30*/  LDL R0, [R1+0x5c] ;  /* 0x00005c0001007983 */ /* 0x000ea80000100800 */
[----:B------:R-:W3:Y:S04]  /*12c40*/  LDL R16, [R1+0x50] ;  /* 0x0000500001107983 */ /* 0x000ee80000100800 */
[----:B------:R-:W4:Y:S01]  /*12c50*/  LDL R15, [R1+0x54] ;  /* 0x00005400010f7983 */ /* 0x000f220000100800 */
[----:B------:R-:W-:Y:S03]  /*12c60*/  BSSY B0, `(.L_x_529) ;  /* 0x0000025000007945 */ /* 0x000fe60003800000 */
[----:B------:R-:W1:Y:S02]  /*12c70*/  S2R R14, SR_TID.X ;  /* 0x00000000000e7919 */ /* 0x000e640000002100 */
[----:B-1----:R-:W-:Y:S01]  /*12c80*/  ISETP.GE.AND P0, PT, R14, 0x80, PT ;  /* 0x000000800e00780c */ /* 0x002fe20003f06270 */
[----:B--2---:R-:W-:Y:S01]  /*12c90*/  IMAD.MOV.U32 R11, RZ, RZ, R0 ;  /* 0x000000ffff0b7224 */ /* 0x004fe200078e0000 */
[----:B---3--:R-:W-:-:S02]  /*12ca0*/  SHF.R.S32.HI R7, RZ, 0x1f, R16 ;  /* 0x0000001fff077819 */ /* 0x008fc40000011410 */
[----:B----4-:R-:W-:-:S09]  /*12cb0*/  SHF.R.S32.HI R10, RZ, 0x1f, R15 ;  /* 0x0000001fff0a7819 */ /* 0x010fd2000001140f */
[----:B------:R-:W-:Y:S05]  /*12cc0*/  @P0 BRA `(.L_x_530) ;  /* 0x000001e000000947 */ /* 0x000fea0003800000 */
[----:B------:R-:W-:Y:S02]  /*12cd0*/  MOV R2, c[0x0][0x4e8] ;  /* 0x00013a0000027a02 */ /* 0x000fe40000000f00 */
[----:B------:R-:W-:-:S03]  /*12ce0*/  IADD3 R6, R11, R14, RZ ;  /* 0x0000000e0b067210 */ /* 0x000fc60007ffe0ff */
[----:B------:R-:W-:-:S05]  /*12cf0*/  IMAD R0, R2, c[0x0][0x388], RZ ;  /* 0x0000e20002007a24 */ /* 0x000fca00078e02ff */
[----:B------:R-:W-:-:S13]  /*12d00*/  ISETP.GE.AND P0, PT, R6, R0, PT ;  /* 0x000000000600720c */ /* 0x000fda0003f06270 */
[----:B------:R-:W-:Y:S05]  /*12d10*/  @P0 BRA `(.L_x_530) ;  /* 0x0000019000000947 */ /* 0x000fea0003800000 */
[----:B------:R-:W-:Y:S01]  /*12d20*/  ISETP.NE.AND P0, PT, R2, 0x1, PT ;  /* 0x000000010200780c */ /* 0x000fe20003f05270 */
[----:B------:R-:W-:Y:S01]  /*12d30*/  IMAD R4, R7, c[0x0][0x490], RZ ;  /* 0x0001240007047a24 */ /* 0x000fe200078e02ff */
[----:B------:R-:W-:Y:S01]  /*12d40*/  MOV R0, R6 ;  /* 0x0000000600007202 */ /* 0x000fe20000000f00 */
[----:B------:R-:W-:-:S04]  /*12d50*/  IMAD.WIDE.U32 R2, R16, c[0x0][0x490], RZ ;  /* 0x0001240010027a25 */ /* 0x000fc800078e00ff */
[----:B------:R-:W-:Y:S02]  /*12d60*/  IMAD R4, R16, c[0x0][0x494], R4 ;  /* 0x0001250010047a24 */ /* 0x000fe400078e0204 */
[----:B------:R-:W-:-:S03]  /*12d70*/  IMAD R9, R10, c[0x0][0x498], RZ ;  /* 0x000126000a097a24 */ /* 0x000fc600078e02ff */
[----:B------:R-:W-:Y:S01]  /*12d80*/  IADD3 R3, R3, R4, RZ ;  /* 0x0000000403037210 */ /* 0x000fe20007ffe0ff */
[----:B------:R-:W-:-:S05]  /*12d90*/  @P0 IMAD.HI.U32 R5, R6, c[0x0][0x4ec], RZ ;  /* 0x00013b0006050a27 */ /* 0x000fca00078e00ff */
[----:B------:R-:W-:Y:S01]  /*12da0*/  @P0 SHF.R.U32.HI R0, RZ, c[0x0][0x4f0], R5 ;  /* 0x00013c00ff000a19 */ /* 0x000fe20000011605 */
[----:B------:R-:W-:-:S03]  /*12db0*/  IMAD.WIDE.U32 R4, R15, c[0x0][0x498], R2 ;  /* 0x000126000f047a25 */ /* 0x000fc600078e0002 */
[C---:B------:R-:W-:Y:S01]  /*12dc0*/  IADD3 R8, -R0.reuse, RZ, RZ ;  /* 0x000000ff00087210 */ /* 0x040fe20007ffe1ff */
[----:B------:R-:W-:Y:S01]  /*12dd0*/  IMAD R3, R15, c[0x0][0x49c], R9 ;  /* 0x000127000f037a24 */ /* 0x000fe200078e0209 */
[----:B------:R-:W-:-:S03]  /*12de0*/  IADD3 R4, P0, R0, R4, RZ ;  /* 0x0000000400047210 */ /* 0x000fc60007f1e0ff */
[----:B------:R-:W-:Y:S01]  /*12df0*/  IMAD R2, R8, c[0x0][0x4e8], R6 ;  /* 0x00013a0008027a24 */ /* 0x000fe200078e0206 */
[----:B------:R-:W-:-:S04]  /*12e00*/  SHF.R.S32.HI R6, RZ, 0x1f, R0 ;  /* 0x0000001fff067819 */ /* 0x000fc80000011400 */
[----:B------:R-:W-:Y:S02]  /*12e10*/  SHF.R.S32.HI R0, RZ, 0x1f, R2 ;  /* 0x0000001fff007819 */ /* 0x000fe40000011402 */
[----:B------:R-:W-:-:S03]  /*12e20*/  IADD3.X R5, R6, R5, R3, P0, !PT ;  /* 0x0000000506057210 */ /* 0x000fc600007fe403 */
[----:B------:R-:W-:-:S04]  /*12e30*/  IMAD R0, R0, c[0x0][0x488], RZ ;  /* 0x0001220000007a24 */ /* 0x000fc800078e02ff */
[C---:B------:R-:W-:Y:S02]  /*12e40*/  IMAD R0, R2.reuse, c[0x0][0x48c], R0 ;  /* 0x0001230002007a24 */ /* 0x040fe400078e0200 */
[----:B------:R-:W-:-:S05]  /*12e50*/  IMAD.WIDE.U32 R2, R2, c[0x0][0x488], R4 ;  /* 0x0001220002027a25 */ /* 0x000fca00078e0004 */
[----:B------:R-:W-:Y:S02]  /*12e60*/  IADD3 R0, R3, R0, RZ ;  /* 0x0000000003007210 */ /* 0x000fe40007ffe0ff */
[----:B------:R-:W-:-:S04]  /*12e70*/  LEA R4, P0, R2, c[0x0][0x450], 0x2 ;  /* 0x0001140002047a11 */ /* 0x000fc800078010ff */
[----:B------:R-:W-:Y:S02]  /*12e80*/  LEA.HI.X R5, R2, c[0x0][0x454], R0, 0x2, P0 ;  /* 0x0001150002057a11 */ /* 0x000fe400000f1400 */
[----:B------:R-:W-:-:S05]  /*12e90*/  MOV R0, 0xff800000 ;  /* 0xff80000000007802 */ /* 0x000fca0000000f00 */
[----:B------:R1:W-:Y:S02]  /*12ea0*/  STG.E [R4.64], R0 ;  /* 0x0000000004007986 */ /* 0x0003e4000c101908 */
.L_x_530:
[----:B------:R-:W-:Y:S05]  /*12eb0*/  BSYNC B0 ;  /* 0x0000000000007941 */ /* 0x000fea0003800000 */
.L_x_529:
[----:B------:R-:W2:Y:S04]  /*12ec0*/  LDL R2, [R1+0x84] ;  /* 0x0000840001027983 */ /* 0x000ea80000100800 */
[----:B------:R-:W3:Y:S01]  /*12ed0*/  LDL.64 R12, [R1+0x28] ;  /* 0x00002800010c7983 */ /* 0x000ee20000100a00 */
[----:B-1----:R-:W-:Y:S01]  /*12ee0*/  MOV R0, c[0x0][0x4e8] ;  /* 0x00013a0000007a02 */ /* 0x002fe20000000f00 */
[----:B------:R-:W-:Y:S01]  /*12ef0*/  IMAD R6, R10, c[0x0][0x3f0], RZ ;  /* 0x0000fc000a067a24 */ /* 0x000fe200078e02ff */
[----:B------:R-:W-:Y:S02]  /*12f00*/  SHF.R.S32.HI R9, RZ, 0x1f, R14 ;  /* 0x0000001fff097819 */ /* 0x000fe4000001140e */
[----:B------:R-:W-:Y:S01]  /*12f10*/  ISETP.NE.AND P0, PT, R0, 0x1, PT ;  /* 0x000000010000780c */ /* 0x000fe20003f05270 */
[----:B------:R-:W-:Y:S01]  /*12f20*/  IMAD R0, R7, c[0x0][0x3e8], RZ ;  /* 0x0000fa0007007a24 */ /* 0x000fe200078e02ff */
[----:B------:R-:W-:Y:S01]  /*12f30*/  LEA.HI R9, R9, R14, RZ, 0x3 ;  /* 0x0000000e09097211 */ /* 0x000fe200078f18ff */
[----:B------:R-:W-:-:S02]  /*12f40*/  IMAD R8, R15, c[0x0][0x3f4], R6 ;  /* 0x0000fd000f087a24 */ /* 0x000fc400078e0206 */
[----:B------:R-:W-:Y:S01]  /*12f50*/  IMAD R5, R16, c[0x0][0x3ec], R0 ;  /* 0x0000fb0010057a24 */ /* 0x000fe200078e0200 */
[----:B------:R-:W-:Y:S02]  /*12f60*/  SHF.R.S32.HI R9, RZ, 0x3, R9 ;  /* 0x00000003ff097819 */ /* 0x000fe40000011409 */
[----:B--2---:R-:W-:Y:S01]  /*12f70*/  IADD3 R4, R2, R11, RZ ;  /* 0x0000000b02047210 */ /* 0x004fe20007ffe0ff */
[----:B------:R-:W-:-:S03]  /*12f80*/  IMAD.WIDE.U32 R2, R16, c[0x0][0x3e8], RZ ;  /* 0x0000fa0010027a25 */ /* 0x000fc600078e00ff */
[----:B------:R-:W-:Y:S01]  /*12f90*/  MOV R0, R4 ;  /* 0x0000000400007202 */ /* 0x000fe20000000f00 */
[----:B------:R-:W-:-:S04]  /*12fa0*/  @P0 IMAD.HI.U32 R7, R4, c[0x0][0x4ec], RZ ;  /* 0x00013b0004070a27 */ /* 0x000fc800078e00ff */
[----:B------:R-:W-:Y:S01]  /*12fb0*/  IMAD.IADD R3, R3, 0x1, R5 ;  /* 0x0000000103037824 */ /* 0x000fe200078e0205 */
[----:B------:R-:W-:Y:S02]  /*12fc0*/  @P0 SHF.R.U32.HI R0, RZ, c[0x0][0x4f0], R7 ;  /* 0x00013c00ff000a19 */ /* 0x000fe40000011607 */
[----:B---3--:R-:W-:Y:S01]  /*12fd0*/  ISETP.GE.AND P0, PT, R12, c[0x0][0x3c8], PT ;  /* 0x0000f2000c007a0c */ /* 0x008fe20003f06270 */
[----:B------:R-:W-:Y:S01]  /*12fe0*/  IMAD.WIDE.U32 R2, R15, c[0x0][0x3f0], R2 ;  /* 0x0000fc000f027a25 */ /* 0x000fe200078e0002 */
[----:B------:R-:W-:Y:S02]  /*12ff0*/  SHF.R.S32.HI R5, RZ, 0x1f, R0 ;  /* 0x0000001fff057819 */ /* 0x000fe40000011400 */
[----:B------:R-:W-:Y:S02]  /*13000*/  IADD3 R6, -R0, RZ, RZ ;  /* 0x000000ff00067210 */ /* 0x000fe40007ffe1ff */
[----:B------:R-:W-:Y:S01]  /*13010*/  IADD3 R3, R3, R8, RZ ;  /* 0x0000000803037210 */ /* 0x000fe20007ffe0ff */
[----:B------:R-:W-:-:S02]  /*13020*/  IMAD R5, R5, c[0x0][0x3e0], RZ ;  /* 0x0000f80005057a24 */ /* 0x000fc400078e02ff */
[----:B------:R-:W-:Y:S02]  /*13030*/  IMAD R6, R6, c[0x0][0x4e8], R4 ;  /* 0x00013a0006067a24 */ /* 0x000fe400078e0204 */
[C---:B------:R-:W-:Y:S02]  /*13040*/  IMAD R4, R0.reuse, c[0x0][0x3e4], R5 ;  /* 0x0000f90000047a24 */ /* 0x040fe400078e0205 */
[----:B------:R-:W-:Y:S01]  /*13050*/  IMAD.WIDE.U32 R2, R0, c[0x0][0x3e0], R2 ;  /* 0x0000f80000027a25 */ /* 0x000fe200078e0002 */
[----:B------:R-:W-:-:S03]  /*13060*/  SHF.R.S32.HI R0, RZ, 0x1f, R6 ;  /* 0x0000001fff007819 */ /* 0x000fc60000011406 */
[----:B------:R-:W-:Y:S02]  /*13070*/  IMAD.IADD R3, R3, 0x1, R4 ;  /* 0x0000000103037824 */ /* 0x000fe400078e0204 */
[----:B------:R-:W-:Y:S02]  /*13080*/  IMAD R0, R0, c[0x0][0x3d8], RZ ;  /* 0x0000f60000007a24 */ /* 0x000fe400078e02ff */
[----:B------:R-:W-:-:S04]  /*13090*/  IMAD.WIDE.U32 R4, R6, c[0x0][0x3d8], R2 ;  /* 0x0000f60006047a25 */ /* 0x000fc800078e0002 */
[----:B------:R-:W-:Y:S01]  /*130a0*/  IMAD R6, R6, c[0x0][0x3dc], R0 ;  /* 0x0000f70006067a24 */ /* 0x000fe200078e0200 */
[----:B------:R-:W-:Y:S02]  /*130b0*/  LEA R3, P1, R4, c[0x0][0x380], 0x1 ;  /* 0x0000e00004037a11 */ /* 0x000fe400078208ff */
[----:B------:R-:W-:Y:S02]  /*130c0*/  IADD3 R0, R9, R11, RZ ;  /* 0x0000000b09007210 */ /* 0x000fe40007ffe0ff */
[----:B------:R-:W-:-:S04]  /*130d0*/  IADD3 R2, R5, R6, RZ ;  /* 0x0000000605027210 */ /* 0x000fc80007ffe0ff */
[----:B------:R-:W-:Y:S01]  /*130e0*/  LEA.HI.X R2, R4, c[0x0][0x384], R2, 0x1, P1 ;  /* 0x0000e10004027a11 */ /* 0x000fe200008f0c02 */
[----:B------:R-:W-:Y:S05]  /*130f0*/  BRA.DIV ~URZ, `(.L_x_531) ;  /* 0x00000fa27f007947 */ /* 0x000fea000b800000 */
[----:B------:R1:W2:Y:S02]  /*13100*/  SHFL.IDX PT, R5, R2, RZ, 0x181f ;  /* 0x00181fff02057589 */ /* 0x0002a400000e0000 */
.L_x_561:
[----:B------:R-:W-:Y:S05]  /*13110*/  BRA.DIV ~URZ, `(.L_x_532) ;  /* 0x00000ff27f007947 */ /* 0x000fea000b800000 */
[----:B------:R3:W4:Y:S02]  /*13120*/  SHFL.IDX PT, R4, R3, RZ, 0x181f ;  /* 0x00181fff03047589 */ /* 0x00072400000e0000 */
.L_x_562:
[----:B------:R-:W5:Y:S01]  /*13130*/  LDL.64 R6, [R1+0x28] ;  /* 0x0000280001067983 */ /* 0x000f620000100a00 */
[----:B------:R-:W-:-:S04]  /*13140*/  IMAD.MOV.U32 R11, RZ, RZ, c[0x0][0x4e8] ;  /* 0x00013a00ff0b7624 */ /* 0x000fc800078e00ff */
[----:B------:R-:W-:-:S05]  /*13150*/  IMAD R11, R11, c[0x0][0x388], RZ ;  /* 0x0000e2000b0b7a24 */ /* 0x000fca00078e02ff */
[----:B------:R-:W-:-:S13]  /*13160*/  ISETP.GE.OR P2, PT, R0, R11, P0 ;  /* 0x0000000b0000720c */ /* 0x000fda0000746670 */
[----:B----45:R-:W-:-:S04]  /*13170*/  @!P2 LEA R4, P1, R6, R4, 0x1 ;  /* 0x000000040604a211 */ /* 0x030fc800078208ff */
[----:B--2---:R-:W-:-:S05]  /*13180*/  @!P2 LEA.HI.X R5, R6, R5, R7, 0x1, P1 ;  /* 0x000000050605a211 */ /* 0x004fca00008f0c07 */
[----:B------:R2:W-:Y:S01]  /*13190*/  @!P2 ST.E.128 [R4.64], RZ ;  /* 0x000000ff0400a985 */ /* 0x0005e2000c101d08 */
[----:B------:R-:W-:Y:S05]  /*131a0*/  BRA.DIV ~URZ, `(.L_x_533) ;  /* 0x00000fd27f007947 */ /* 0x000fea000b800000 */
[----:B------:R4:W1:Y:S04]  /*131b0*/  SHFL.IDX PT, R6, R2, 0x1, 0x181f ;  /* 0x00381f0002067f89 */ /* 0x00086800000e0000 */
[----:B--2---:R4:W2:Y:S02]  /*131c0*/  SHFL.IDX PT, R4, R3, 0x1, 0x181f ;  /* 0x00381f0003047f89 */ /* 0x0048a400000e0000 */
.L_x_563:
[----:B------:R-:W5:Y:S01]  /*131d0*/  LDL.64 R8, [R1+0x28] ;  /* 0x0000280001087983 */ /* 0x000f620000100a00 */
[----:B------:R-:W-:-:S04]  /*131e0*/  IADD3 R5, R0, 0x10, RZ ;  /* 0x0000001000057810 */ /* 0x000fc80007ffe0ff */
[----:B------:R-:W-:-:S13]  /*131f0*/  ISETP.GE.OR P2, PT, R5, R11, P0 ;  /* 0x0000000b0500720c */ /* 0x000fda0000746670 */
[----:B--2--5:R-:W-:-:S04]  /*13200*/  @!P2 LEA R4, P1, R8, R4, 0x1 ;  /* 0x000000040804a211 */ /* 0x024fc800078208ff */
[----:B-1----:R-:W-:-:S05]  /*13210*/  @!P2 LEA.HI.X R5, R8, R6, R9, 0x1, P1 ;  /* 0x000000060805a211 */ /* 0x002fca00008f0c09 */
[----:B------:R1:W-:Y:S01]  /*13220*/  @!P2 ST.E.128 [R4.64], RZ ;  /* 0x000000ff0400a985 */ /* 0x0003e2000c101d08 */
[----:B------:R-:W-:Y:S05]  /*13230*/  BRA.DIV ~URZ, `(.L_x_534) ;  /* 0x000010127f007947 */ /* 0x000fea000b800000 */
[----:B------:R2:W1:Y:S02]  /*13240*/  SHFL.IDX PT, R6, R2, 0x2, 0x181f ;  /* 0x00581f0002067f89 */ /* 0x00046400000e0000 */
.L_x_564:
[----:B------:R-:W-:Y:S05]  /*13250*/  BRA.DIV ~URZ, `(.L_x_535) ;  /* 0x000010627f007947 */ /* 0x000fea000b800000 */
[----:B-1----:R1:W2:Y:S02]  /*13260*/  SHFL.IDX PT, R4, R3, 0x2, 0x181f ;  /* 0x00581f0003047f89 */ /* 0x0022a400000e0000 */
.L_x_565:
[----:B------:R-:W5:Y:S01]  /*13270*/  LDL.64 R8, [R1+0x28] ;  /* 0x0000280001087983 */ /* 0x000f620000100a00 */
[----:B------:R-:W-:-:S04]  /*13280*/  IADD3 R5, R0, 0x20, RZ ;  /* 0x0000002000057810 */ /* 0x000fc80007ffe0ff */
[----:B------:R-:W-:-:S13]  /*13290*/  ISETP.GE.OR P2, PT, R5, R11, P0 ;  /* 0x0000000b0500720c */ /* 0x000fda0000746670 */
[----:B--2--5:R-:W-:-:S04]  /*132a0*/  @!P2 LEA R4, P1, R8, R4, 0x1 ;  /* 0x000000040804a211 */ /* 0x024fc800078208ff */
[----:B------:R-:W-:-:S05]  /*132b0*/  @!P2 LEA.HI.X R5, R8, R6, R9, 0x1, P1 ;  /* 0x000000060805a211 */ /* 0x000fca00008f0c09 */
[----:B------:R2:W-:Y:S01]  /*132c0*/  @!P2 ST.E.128 [R4.64], RZ ;  /* 0x000000ff0400a985 */ /* 0x0005e2000c101d08 */
[----:B------:R-:W-:Y:S05]  /*132d0*/  BRA.DIV ~URZ, `(.L_x_536) ;  /* 0x000010527f007947 */ /* 0x000fea000b800000 */
[----:B------:R1:W2:Y:S04]  /*132e0*/  SHFL.IDX PT, R6, R2, 0x3, 0x181f ;  /* 0x00781f0002067f89 */ /* 0x0002a800000e0000 */
[----:B--2---:R1:W2:Y:S02]  /*132f0*/  SHFL.IDX PT, R4, R3, 0x3, 0x181f ;  /* 0x00781f0003047f89 */ /* 0x0042a400000e0000 */
.L_x_566:
[----:B------:R-:W5:Y:S01]  /*13300*/  LDL.64 R8, [R1+0x28] ;  /* 0x0000280001087983 */ /* 0x000f620000100a00 */
[----:B------:R-:W-:-:S04]  /*13310*/  IADD3 R5, R0, 0x30, RZ ;  /* 0x0000003000057810 */ /* 0x000fc80007ffe0ff */
[----:B------:R-:W-:-:S13]  /*13320*/  ISETP.GE.OR P2, PT, R5, R11, P0 ;  /* 0x0000000b0500720c */ /* 0x000fda0000746670 */
[----:B--2--5:R-:W-:-:S04]  /*13330*/  @!P2 LEA R4, P1, R8, R4, 0x1 ;  /* 0x000000040804a211 */ /* 0x024fc800078208ff */
[----:B------:R-:W-:-:S05]  /*13340*/  @!P2 LEA.HI.X R5, R8, R6, R9, 0x1, P1 ;  /* 0x000000060805a211 */ /* 0x000fca00008f0c09 */
[----:B------:R2:W-:Y:S01]  /*13350*/  @!P2 ST.E.128 [R4.64], RZ ;  /* 0x000000ff0400a985 */ /* 0x0005e2000c101d08 */
[----:B------:R-:W-:Y:S05]  /*13360*/  BRA.DIV ~URZ, `(.L_x_537) ;  /* 0x000010927f007947 */ /* 0x000fea000b800000 */
[----:B------:R1:W2:Y:S02]  /*13370*/  SHFL.IDX PT, R6, R2, 0x4, 0x181f ;  /* 0x00981f0002067f89 */ /* 0x0002a400000e0000 */
.L_x_567:
[----:B------:R-:W-:Y:S05]  /*13380*/  BRA.DIV ~URZ, `(.L_x_538) ;  /* 0x000010e27f007947 */ /* 0x000fea000b800000 */
[----:B--2---:R2:W1:Y:S02]  /*13390*/  SHFL.IDX PT, R4, R3, 0x4, 0x181f ;  /* 0x00981f0003047f89 */ /* 0x00446400000e0000 */
.L_x_568:
[----:B------:R-:W5:Y:S01]  /*133a0*/  LDL.64 R8, [R1+0x28] ;  /* 0x0000280001087983 */ /* 0x000f620000100a00 */
[----:B------:R-:W-:-:S04]  /*133b0*/  IADD3 R5, R0, 0x40, RZ ;  /* 0x0000004000057810 */ /* 0x000fc80007ffe0ff */
[----:B------:R-:W-:-:S13]  /*133c0*/  ISETP.GE.OR P2, PT, R5, R11, P0 ;  /* 0x0000000b0500720c */ /* 0x000fda0000746670 */
[----:B-1---5:R-:W-:-:S04]  /*133d0*/  @!P2 LEA R4, P1, R8, R4, 0x1 ;  /* 0x000000040804a211 */ /* 0x022fc800078208ff */
[----:B------:R-:W-:-:S05]  /*133e0*/  @!P2 LEA.HI.X R5, R8, R6, R9, 0x1, P1 ;  /* 0x000000060805a211 */ /* 0x000fca00008f0c09 */
[----:B------:R1:W-:Y:S01]  /*133f0*/  @!P2 ST.E.128 [R4.64], RZ ;  /* 0x000000ff0400a985 */ /* 0x0003e2000c101d08 */
[----:B------:R-:W-:Y:S05]  /*13400*/  BRA.DIV ~URZ, `(.L_x_539) ;  /* 0x000010d27f007947 */ /* 0x000fea000b800000 */
[----:B------:R1:W2:Y:S04]  /*13410*/  SHFL.IDX PT, R6, R2, 0x5, 0x181f ;  /* 0x00b81f0002067f89 */ /* 0x0002a800000e0000 */
[----:B-1----:R1:W3:Y:S02]  /*13420*/  SHFL.IDX PT, R4, R3, 0x5, 0x181f ;  /* 0x00b81f0003047f89 */ /* 0x0022e400000e0000 */
.L_x_569:
[----:B------:R-:W5:Y:S01]  /*13430*/  LDL.64 R8, [R1+0x28] ;  /* 0x0000280001087983 */ /* 0x000f620000100a00 */
[----:B------:R-:W-:-:S04]  /*13440*/  IADD3 R5, R0, 0x50, RZ ;  /* 0x0000005000057810 */ /* 0x000fc80007ffe0ff */
[----:B------:R-:W-:-:S13]  /*13450*/  ISETP.GE.OR P2, PT, R5, R11, P0 ;  /* 0x0000000b0500720c */ /* 0x000fda0000746670 */
[----:B---3-5:R-:W-:-:S04]  /*13460*/  @!P2 LEA R4, P1, R8, R4, 0x1 ;  /* 0x000000040804a211 */ /* 0x028fc800078208ff */
[----:B--2---:R-:W-:-:S05]  /*13470*/  @!P2 LEA.HI.X R5, R8, R6, R9, 0x1, P1 ;  /* 0x000000060805a211 */ /* 0x004fca00008f0c09 */
[----:B------:R2:W-:Y:S01]  /*13480*/  @!P2 ST.E.128 [R4.64], RZ ;  /* 0x000000ff0400a985 */ /* 0x0005e2000c101d08 */
[----:B------:R-:W-:Y:S05]  /*13490*/  BRA.DIV ~URZ, `(.L_x_540) ;  /* 0x000011127f007947 */ /* 0x000fea000b800000 */
[----:B------:R3:W1:Y:S02]  /*134a0*/  SHFL.IDX PT, R6, R2, 0x6, 0x181f ;  /* 0x00d81f0002067f89 */ /* 0x00066400000e0000 */
.L_x_570:
[----:B------:R-:W-:Y:S05]  /*134b0*/  BRA.DIV ~URZ, `(.L_x_541) ;  /* 0x000011627f007947 */ /* 0x000fea000b800000 */
[----:B--2---:R2:W3:Y:S02]  /*134c0*/  SHFL.IDX PT, R4, R3, 0x6, 0x181f ;  /* 0x00d81f0003047f89 */ /* 0x0044e400000e0000 */
.L_x_571:
[----:B------:R-:W5:Y:S01]  /*134d0*/  LDL.64 R8, [R1+0x28] ;  /* 0x0000280001087983 */ /* 0x000f620000100a00 */
[----:B------:R-:W-:-:S04]  /*134e0*/  IADD3 R5, R0, 0x60, RZ ;  /* 0x0000006000057810 */ /* 0x000fc80007ffe0ff */
[----:B------:R-:W-:-:S13]  /*134f0*/  ISETP.GE.OR P2, PT, R5, R11, P0 ;  /* 0x0000000b0500720c */ /* 0x000fda0000746670 */
[----:B---3-5:R-:W-:-:S04]  /*13500*/  @!P2 LEA R4, P1, R8, R4, 0x1 ;  /* 0x000000040804a211 */ /* 0x028fc800078208ff */
[----:B-1----:R-:W-:-:S05]  /*13510*/  @!P2 LEA.HI.X R5, R8, R6, R9, 0x1, P1 ;  /* 0x000000060805a211 */ /* 0x002fca00008f0c09 */
[----:B------:R1:W-:Y:S01]  /*13520*/  @!P2 ST.E.128 [R4.64], RZ ;  /* 0x000000ff0400a985 */ /* 0x0003e2000c101d08 */
[----:B------:R-:W-:Y:S05]  /*13530*/  BRA.DIV ~URZ, `(.L_x_542) ;  /* 0x000011527f007947 */ /* 0x000fea000b800000 */
[----:B-1----:R1:W3:Y:S04]  /*13540*/  SHFL.IDX PT, R4, R2, 0x7, 0x181f ;  /* 0x00f81f0002047f89 */ /* 0x0022e800000e0000 */
[----:B--2-4-:R-:W2:Y:S02]  /*13550*/  SHFL.IDX PT, R3, R3, 0x7, 0x181f ;  /* 0x00f81f0003037f89 */ /* 0x014ea400000e0000 */
.L_x_572:
[----:B------:R-:W4:Y:S01]  /*13560*/  LDL.64 R6, [R1+0x28] ;  /* 0x0000280001067983 */ /* 0x000f220000100a00 */
[----:B------:R-:W-:-:S04]  /*13570*/  IADD3 R0, R0, 0x70, RZ ;  /* 0x0000007000007810 */ /* 0x000fc80007ffe0ff */
[----:B------:R-:W-:-:S13]  /*13580*/  ISETP.GE.OR P1, PT, R0, R11, P0 ;  /* 0x0000000b0000720c */ /* 0x000fda0000726670 */
[----:B-12-4-:R-:W-:-:S04]  /*13590*/  @!P1 LEA R2, P0, R6, R3, 0x1 ;  /* 0x0000000306029211 */ /* 0x016fc800078008ff */
[----:B---3--:R-:W-:-:S05]  /*135a0*/  @!P1 LEA.HI.X R3, R6, R4, R7, 0x1, P0 ;  /* 0x0000000406039211 */ /* 0x008fca00000f0c07 */
[----:B------:R1:W-:Y:S04]  /*135b0*/  @!P1 ST.E.128 [R2.64], RZ ;  /* 0x000000ff02009985 */ /* 0x0003e8000c101d08 */
.L_x_528:
[----:B------:R-:W-:Y:S05]  /*135c0*/  BSYNC B1 ;  /* 0x0000000000017941 */ /* 0x000fea0003800000 */
.L_x_525:
[----:B---3--:R-:W3:Y:S02]  /*135d0*/  LDL R0, [R1+0x90] ;  /* 0x0000900001007983 */ /* 0x008ee40000100800 */
[----:B---3--:R-:W-:-:S13]  /*135e0*/  ISETP.NE.AND P0, PT, R0, RZ, PT ;  /* 0x000000ff0000720c */ /* 0x008fda0003f05270 */
[----:B------:R-:W-:Y:S01]  /*135f0*/  @P0 WARPSYNC 0xffffffff ;  /* 0xffffffff00000948 */ /* 0x000fe20003800000 */
[----:B------:R-:W-:Y:S06]  /*13600*/  @P0 BAR.SYNC.DEFER_BLOCKING 0x5, 0x80 ;  /* 0x0142000000000b1d */ /* 0x000fec0000010000 */
[----:B------:R-:W3:Y:S04]  /*13610*/  @P0 LDS R0, [0xb100] ;  /* 0x00b10000ff000984 */ /* 0x000ee80000000800 */
[----:B---3--:R3:W-:Y:S04]  /*13620*/  @P0 STL [R1+0x60], R0 ;  /* 0x0000600001000387 */ /* 0x0087e80000100800 */
[----:B------:R-:W-:Y:S06]  /*13630*/  @P0 BAR.ARV 0x4, 0x80 ;  /* 0x0102000000000b1d */ /* 0x000fec0000002000 */
[----:B------:R-:W-:Y:S05]  /*13640*/  @P0 BRA `(.L_x_543) ;  /* 0x0000007000000947 */ /* 0x000fea0003800000 */
[----:B------:R-:W-:Y:S05]  /*13650*/  BRA.DIV ~URZ, `(.L_x_544) ;  /* 0x000011027f007947 */ /* 0x000fea000b800000 */
[----:B---3--:R3:W4:Y:S02]  /*13660*/  SHFL.IDX PT, R0, R47, RZ, 0x1f ;  /* 0x00001fff2f007589 */ /* 0x00872400000e0000 */
.L_x_573:
[----:B------:R-:W-:Y:S01]  /*13670*/  WARPSYNC 0xffffffff ;  /* 0xffffffff00007948 */ /* 0x000fe20003800000 */
[----:B------:R-:W-:Y:S06]  /*13680*/  BAR.SYNC.DEFER_BLOCKING 0x4, 0x80 ;  /* 0x0102000000007b1d */ /* 0x000fec0000010000 */
[----:B----4-:R4:W-:Y:S04]  /*13690*/  STL [R1+0x60], R0 ;  /* 0x0000600001007387 */ /* 0x0109e80000100800 */
[----:B------:R4:W-:Y:S04]  /*136a0*/  @!P6 STS [0xb100], R47 ;  /* 0x00b1002fff00e388 */ /* 0x0009e80000000800 */
[----:B------:R-:W-:Y:S06]  /*136b0*/  BAR.ARV 0x5, 0x80 ;  /* 0x0142000000007b1d */ /* 0x000fec0000002000 */
.L_x_543:
[----:B---34-:R-:W3:Y:S02]  /*136c0*/  LDL R0, [R1+0x60] ;  /* 0x0000600001007983 */ /* 0x018ee40000100800 */
[----:B---3--:R-:W-:-:S13]  /*136d0*/  ISETP.GE.AND P0, PT, R0, c[0x0][0x538], PT ;  /* 0x00014e0000007a0c */ /* 0x008fda0003f06270 */
[----:B-12---:R-:W-:Y:S01]  /*136e0*/  @P0 CALL.REL.NOINC `(.L_x_545) ;  /* 0x0000001000000944 */ /* 0x006fe20003c00000 */
[----:B------:R-:W-:Y:S05]  /*136f0*/  BRA `(.L_x_546) ;  /* 0xfffed27000007947 */ /* 0x000fea000383ffff */
.L_x_545:
[----:B------:R-:W-:Y:S05]  /*13700*/  EXIT ;  /* 0x000000000000794d */ /* 0x000fea0003800000 */
.L_x_489:
[----:B------:R-:W-:Y:S01]  /*13710*/  IMAD.MOV.U32 R10, RZ, RZ, R2 ;  /* 0x000000ffff0a7224 */ /* 0x000fe200078e0002 */
[----:B-1----:R-:W-:Y:S01]  /*13720*/  MOV R8, RZ ;  /* 0x000000ff00087202 */ /* 0x002fe20000000f00 */
[----:B------:R-:W-:Y:S01]  /*13730*/  IMAD.MOV.U32 R7, RZ, RZ, 0x181f ;  /* 0x0000181fff077424 */ /* 0x000fe200078e00ff */
[----:B------:R-:W-:Y:S02]  /*13740*/  MOV R9, 0x13760 ;  /* 0x0001376000097802 */ /* 0x000fe40000000f00 */
[----:B------:R-:W-:Y:S05]  /*13750*/  CALL.REL.NOINC `($__internal_1_$__cuda_sm70_shflsync_idx_p) ;  /* 0x000010b000007944 */ /* 0x000fea0003c00000 */
[----:B------:R-:W-:Y:S01]  /*13760*/  MOV R5, R7 ;  /* 0x0000000700057202 */ /* 0x000fe20000000f00 */
[----:B------:R-:W-:Y:S05]  /*13770*/  BRA `(.L_x_547) ;  /* 0xfffeddf000007947 */ /* 0x000fea000383ffff */
.L_x_490:
[----:B------:R-:W-:Y:S01]  /*13780*/  IMAD.MOV.U32 R10, RZ, RZ, R3 ;  /* 0x000000ffff0a7224 */ /* 0x000fe200078e0003 */
[----:B-1----:R-:W-:Y:S01]  /*13790*/  MOV R8, RZ ;  /* 0x000000ff00087202 */ /* 0x002fe20000000f00 */
[----:B------:R-:W-:Y:S01]  /*137a0*/  IMAD.MOV.U32 R7, RZ, RZ, 0x181f ;  /* 0x0000181fff077424 */ /* 0x000fe200078e00ff */
[----:B------:R-:W-:Y:S02]  /*137b0*/  MOV R9, 0x137d0 ;  /* 0x000137d000097802 */ /* 0x000fe40000000f00 */
[----:B--23--:R-:W-:Y:S05]  /*137c0*/  CALL.REL.NOINC `($__internal_1_$__cuda_sm70_shflsync_idx_p) ;  /* 0x0000104000007944 */ /* 0x00cfea0003c00000 */
[----:B------:R-:W-:Y:S01]  /*137d0*/  MOV R4, R7 ;  /* 0x0000000700047202 */ /* 0x000fe20000000f00 */
[----:B------:R-:W-:Y:S05]  /*137e0*/  BRA `(.L_x_548) ;  /* 0xfffedda000007947 */ /* 0x000fea000383ffff */
.L_x_493:
[----:B------:R-:W-:Y:S01]  /*137f0*/  IMAD.MOV.U32 R10, RZ, RZ, R2 ;  /* 0x000000ffff0a7224 */ /* 0x000fe200078e0002 */
[----:B------:R-:W-:Y:S01]  /*13800*/  MOV R8, 0x1 ;  /* 0x0000000100087802 */ /* 0x000fe20000000f00 */
[----:B------:R-:W-:Y:S01]  /*13810*/  IMAD.MOV.U32 R7, RZ, RZ, 0x181f ;  /* 0x0000181fff077424 */ /* 0x000fe200078e00ff */
[----:B------:R-:W-:-:S02]  /*13820*/  MOV R9, 0x13840 ;  /* 0x0001384000097802 */ /* 0x000fc40000000f00 */
[----:B-1234-:R-:W-:Y:S05]  /*13830*/  CALL.REL.NOINC `($__internal_1_$__cuda_sm70_shflsync_idx_p) ;  /* 0x00000fd000007944 */ /* 0x01efea0003c00000 */
[----:B------:R-:W-:Y:S01]  /*13840*/  IMAD.MOV.U32 R6, RZ, RZ, R7 ;  /* 0x000000ffff067224 */ /* 0x000fe200078e0007 */
[----:B------:R-:W-:Y:S01]  /*13850*/  MOV R8, 0x1 ;  /* 0x0000000100087802 */ /* 0x000fe20000000f00 */
[----:B------:R-:W-:Y:S01]  /*13860*/  IMAD.MOV.U32 R10, RZ, RZ, R3 ;  /* 0x000000ffff0a7224 */ /* 0x000fe200078e0003 */
[----:B------:R-:W-:-:S02]  /*13870*/  MOV R7, 0x181f ;  /* 0x0000181f00077802 */ /* 0x000fc40000000f00 */
[----:B------:R-:W-:Y:S02]  /*13880*/  MOV R9, 0x138a0 ;  /* 0x000138a000097802 */ /* 0x000fe40000000f00 */
[----:B------:R-:W-:Y:S05]  /*13890*/  CALL.REL.NOINC `($__internal_1_$__cuda_sm70_shflsync_idx_p) ;  /* 0x00000f7000007944 */ /* 0x000fea0003c00000 */
[----:B------:R-:W-:Y:S01]  /*138a0*/  MOV R4, R7 ;  /* 0x0000000700047202 */ /* 0x000fe20000000f00 */
[----:B------:R-:W-:Y:S05]  /*138b0*/  BRA `(.L_x_549) ;  /* 0xfffeddd000007947 */ /* 0x000fea000383ffff */
.L_x_496:
[----:B------:R-:W-:Y:S01]  /*138c0*/  IMAD.MOV.U32 R10, RZ, RZ, R2 ;  /* 0x000000ffff0a7224 */ /* 0x000fe200078e0002 */
[----:B------:R-:W-:Y:S01]  /*138d0*/  MOV R8, 0x2 ;  /* 0x0000000200087802 */ /* 0x000fe20000000f00 */
[----:B------:R-:W-:Y:S01]  /*138e0*/  IMAD.MOV.U32 R7, RZ, RZ, 0x181f ;  /* 0x0000181fff077424 */ /* 0x000fe200078e00ff */
[----:B------:R-:W-:Y:S02]  /*138f0*/  MOV R9, 0x13910 ;  /* 0x0001391000097802 */ /* 0x000fe40000000f00 */
[----:B-123--:R-:W-:Y:S05]  /*13900*/  CALL.REL.NOINC `($__internal_1_$__cuda_sm70_shflsync_idx_p) ;  /* 0x00000f0000007944 */ /* 0x00efea0003c00000 */
[----:B------:R-:W-:Y:S01]  /*13910*/  MOV R6, R7 ;  /* 0x0000000700067202 */ /* 0x000fe20000000f00 */
[----:B------:R-:W-:Y:S05]  /*13920*/  BRA `(.L_x_550) ;  /* 0xfffede4000007947 */ /* 0x000fea000383ffff */
.L_x_497:
[----:B------:R-:W-:Y:S01]  /*13930*/  IMAD.MOV.U32 R10, RZ, RZ, R3 ;  /* 0x000000ffff0a7224 */ /* 0x000fe200078e0003 */
[----:B------:R-:W-:Y:S01]  /*13940*/  MOV R8, 0x2 ;  /* 0x0000000200087802 */ /* 0x000fe20000000f00 */
[----:B------:R-:W-:Y:S01]  /*13950*/  IMAD.MOV.U32 R7, RZ, RZ, 0x181f ;  /* 0x0000181fff077424 */ /* 0x000fe200078e00ff */
[----:B------:R-:W-:Y:S02]  /*13960*/  MOV R9, 0x13980 ;  /* 0x0001398000097802 */ /* 0x000fe40000000f00 */
[----:B-1234-:R-:W-:Y:S05]  /*13970*/  CALL.REL.NOINC `($__internal_1_$__cuda_sm70_shflsync_idx_p) ;  /* 0x00000e9000007944 */ /* 0x01efea0003c00000 */
[----:B------:R-:W-:Y:S01]  /*13980*/  MOV R4, R7 ;  /* 0x0000000700047202 */ /* 0x000fe20000000f00 */
[----:B------:R-:W-:Y:S05]  /*13990*/  BRA `(.L_x_551) ;  /* 0xfffeddf000007947 */ /* 0x000fea000383ffff */
.L_x_500:
        /* <DEDUP_REMOVED lines=13> */
.L_x_503:
[----:B------:R-:W-:Y:S01]  /*13a70*/  IMAD.MOV.U32 R10, RZ, RZ, R2 ;  /* 0x000000ffff0a7224 */ /* 0x000fe200078e0002 */
[----:B------:R-:W-:Y:S01]  /*13a80*/  MOV R8, 0x4 ;  /* 0x0000000400087802 */ /* 0x000fe20000000f00 */
[----:B------:R-:W-:Y:S01]  /*13a90*/  IMAD.MOV.U32 R7, RZ, RZ, 0x181f ;  /* 0x0000181fff077424 */ /* 0x000fe200078e00ff */
[----:B------:R-:W-:Y:S02]  /*13aa0*/  MOV R9, 0x13ac0 ;  /* 0x00013ac000097802 */ /* 0x000fe40000000f00 */
[----:B-1234-:R-:W-:Y:S05]  /*13ab0*/  CALL.REL.NOINC `($__internal_1_$__cuda_sm70_shflsync_idx_p) ;  /* 0x00000d5000007944 */ /* 0x01efea0003c00000 */
[----:B------:R-:W-:Y:S01]  /*13ac0*/  MOV R6, R7 ;  /* 0x0000000700067202 */ /* 0x000fe20000000f00 */
[----:B------:R-:W-:Y:S05]  /*13ad0*/  BRA `(.L_x_553) ;  /* 0xfffede8000007947 */ /* 0x000fea000383ffff */
.L_x_504:
[----:B------:R-:W-:Y:S01]  /*13ae0*/  IMAD.MOV.U32 R10, RZ, RZ, R3 ;  /* 0x000000ffff0a7224 */ /* 0x000fe200078e0003 */
[----:B------:R-:W-:Y:S01]  /*13af0*/  MOV R8, 0x4 ;  /* 0x0000000400087802 */ /* 0x000fe20000000f00 */
[----:B------:R-:W-:Y:S01]  /*13b00*/  IMAD.MOV.U32 R7, RZ, RZ, 0x181f ;  /* 0x0000181fff077424 */ /* 0x000fe200078e00ff */
[----:B------:R-:W-:Y:S02]  /*13b10*/  MOV R9, 0x13b30 ;  /* 0x00013b3000097802 */ /* 0x000fe40000000f00 */
[----:B-1234-:R-:W-:Y:S05]  /*13b20*/  CALL.REL.NOINC `($__internal_1_$__cuda_sm70_shflsync_idx_p) ;  /* 0x00000ce000007944 */ /* 0x01efea0003c00000 */
[----:B------:R-:W-:Y:S01]  /*13b30*/  MOV R4, R7 ;  /* 0x0000000700047202 */ /* 0x000fe20000000f00 */
[----:B------:R-:W-:Y:S05]  /*13b40*/  BRA `(.L_x_554) ;  /* 0xfffede3000007947 */ /* 0x000fea000383ffff */
.L_x_507:
        /* <DEDUP_REMOVED lines=13> */
.L_x_510:
[----:B------:R-:W-:Y:S01]  /*13c20*/  IMAD.MOV.U32 R10, RZ, RZ, R2 ;  /* 0x000000ffff0a7224 */ /* 0x000fe200078e0002 */
[----:B------:R-:W-:Y:S01]  /*13c30*/  MOV R8, 0x6 ;  /* 0x0000000600087802 */ /* 0x000fe20000000f00 */
[----:B------:R-:W-:Y:S01]  /*13c40*/  IMAD.MOV.U32 R7, RZ, RZ, 0x181f ;  /* 0x0000181fff077424 */ /* 0x000fe200078e00ff */
[----:B------:R-:W-:Y:S02]  /*13c50*/  MOV R9, 0x13c70 ;  /* 0x00013c7000097802 */ /* 0x000fe40000000f00 */
[----:B-1234-:R-:W-:Y:S05]  /*13c60*/  CALL.REL.NOINC `($__internal_1_$__cuda_sm70_shflsync_idx_p) ;  /* 0x00000ba000007944 */ /* 0x01efea0003c00000 */
[----:B------:R-:W-:Y:S01]  /*13c70*/  MOV R6, R7 ;  /* 0x0000000700067202 */ /* 0x000fe20000000f00 */
[----:B------:R-:W-:Y:S05]  /*13c80*/  BRA `(.L_x_556) ;  /* 0xfffedec000007947 */ /* 0x000fea000383ffff */
.L_x_511:
[----:B------:R-:W-:Y:S01]  /*13c90*/  IMAD.MOV.U32 R10, RZ, RZ, R3 ;  /* 0x000000ffff0a7224 */ /* 0x000fe200078e0003 */
[----:B------:R-:W-:Y:S01]  /*13ca0*/  MOV R8, 0x6 ;  /* 0x0000000600087802 */ /* 0x000fe20000000f00 */
[----:B------:R-:W-:Y:S01]  /*13cb0*/  IMAD.MOV.U32 R7, RZ, RZ, 0x181f ;  /* 0x0000181fff077424 */ /* 0x000fe200078e00ff */
[----:B------:R-:W-:Y:S02]  /*13cc0*/  MOV R9, 0x13ce0 ;  /* 0x00013ce000097802 */ /* 0x000fe40000000f00 */
[----:B-1234-:R-:W-:Y:S05]  /*13cd0*/  CALL.REL.NOINC `($__internal_1_$__cuda_sm70_shflsync_idx_p) ;  /* 0x00000b3000007944 */ /* 0x01efea0003c00000 */
[----:B------:R-:W-:Y:S01]  /*13ce0*/  MOV R4, R7 ;  /* 0x0000000700047202 */ /* 0x000fe20000000f00 */
[----:B------:R-:W-:Y:S05]  /*13cf0*/  BRA `(.L_x_557) ;  /* 0xfffede7000007947 */ /* 0x000fea000383ffff */
.L_x_514:
        /* <DEDUP_REMOVED lines=13> */
.L_x_521:
[----:B------:R1:W5:Y:S01]  /*13dd0*/  LDL R0, [R1+0x10] ;  /* 0x0000100001007983 */ /* 0x0003620000100800 */
[----:B------:R-:W-:Y:S02]  /*13de0*/  MOV R3, 0x2 ;  /* 0x0000000200037802 */ /* 0x000fe40000000f00 */
[----:B------:R-:W-:Y:S02]  /*13df0*/  MOV R8, 0x13e10 ;  /* 0x00013e1000087802 */ /* 0x000fe40000000f00 */
[----:B-1---5:R-:W-:Y:S05]  /*13e00*/  CALL.REL.NOINC `($__internal_0_$__cuda_sm70_shflsync_bfly_p) ;  /* 0x000009c000007944 */ /* 0x022fea0003c00000 */
[----:B--2---:R-:W-:Y:S01]  /*13e10*/  MOV R2, R3 ;  /* 0x0000000300027202 */ /* 0x004fe20000000f00 */
[----:B-1----:R-:W-:Y:S05]  /*13e20*/  BRA `(.L_x_559) ;  /* 0xffffd58000007947 */ /* 0x002fea000383ffff */
.L_x_522:
[----:B------:R-:W-:Y:S01]  /*13e30*/  IMAD.MOV.U32 R0, RZ, RZ, R2 ;  /* 0x000000ffff007224 */ /* 0x000fe200078e0002 */
[----:B------:R-:W-:Y:S02]  /*13e40*/  MOV R3, 0x1 ;  /* 0x0000000100037802 */ /* 0x000fe40000000f00 */
[----:B------:R-:W-:Y:S02]  /*13e50*/  MOV R8, 0x13e70 ;  /* 0x00013e7000087802 */ /* 0x000fe40000000f00 */
[----:B-----5:R-:W-:Y:S05]  /*13e60*/  CALL.REL.NOINC `($__internal_0_$__cuda_sm70_shflsync_bfly_p) ;  /* 0x0000096000007944 */ /* 0x020fea0003c00000 */
[----:B-1----:R1:W5:Y:S01]  /*13e70*/  LDL R0, [R1+0x18] ;  /* 0x0000180001007983 */ /* 0x0023620000100800 */
[----:B--2---:R-:W-:Y:S01]  /*13e80*/  FADD.FTZ R2, R2, R3 ;  /* 0x0000000302027221 */ /* 0x004fe20000010000 */
[----:B------:R-:W-:-:S02]  /*13e90*/  MOV R3, 0x2 ;  /* 0x0000000200037802 */ /* 0x000fc40000000f00 */
[----:B------:R-:W-:Y:S02]  /*13ea0*/  MOV R8, 0x13ec0 ;  /* 0x00013ec000087802 */ /* 0x000fe40000000f00 */
[----:B-1---5:R-:W-:Y:S05]  /*13eb0*/  CALL.REL.NOINC `($__internal_0_$__cuda_sm70_shflsync_bfly_p) ;  /* 0x0000091000007944 */ /* 0x022fea0003c00000 */
[----:B-1----:R-:W3:Y:S01]  /*13ec0*/  LDL.LU R0, [R1+0x18] ;  /* 0x0000180001007983 */ /* 0x002ee20000300800 */
[----:B------:R-:W-:Y:S01]  /*13ed0*/  MOV R8, 0x13f20 ;  /* 0x00013f2000087802 */ /* 0x000fe20000000f00 */
[----:B--23--:R-:W-:Y:S01]  /*13ee0*/  FADD.FTZ R4, R0, R3 ;  /* 0x0000000300047221 */ /* 0x00cfe20000010000 */
[----:B------:R-:W-:-:S04]  /*13ef0*/  MOV R3, 0x1 ;  /* 0x0000000100037802 */ /* 0x000fc80000000f00 */
[----:B------:R-:W-:Y:S02]  /*13f00*/  MOV R0, R4 ;  /* 0x0000000400007202 */ /* 0x000fe40000000f00 */
[----:B------:R-:W-:Y:S05]  /*13f10*/  CALL.REL.NOINC `($__internal_0_$__cuda_sm70_shflsync_bfly_p) ;  /* 0x000008b000007944 */ /* 0x000fea0003c00000 */
[----:B-1----:R1:W5:Y:S01]  /*13f20*/  LDL R0, [R1+0x14] ;  /* 0x0000140001007983 */ /* 0x0023620000100800 */
[----:B--2---:R-:W-:Y:S01]  /*13f30*/  FADD.FTZ R4, R4, R3 ;  /* 0x0000000304047221 */ /* 0x004fe20000010000 */
[----:B------:R-:W-:Y:S02]  /*13f40*/  MOV R3, 0x2 ;  /* 0x0000000200037802 */ /* 0x000fe40000000f00 */
        /* <DEDUP_REMOVED lines=19> */
[----:B--2---:R-:W-:Y:S01]  /*14080*/  MOV R8, R3 ;  /* 0x0000000300087202 */ /* 0x004fe20000000f00 */
[----:B-1----:R-:W-:Y:S05]  /*14090*/  BRA `(.L_x_560) ;  /* 0xffffd44000007947 */ /* 0x002fea000383ffff */
.L_x_531:
[----:B------:R-:W-:Y:S01]  /*140a0*/  IMAD.MOV.U32 R10, RZ, RZ, R2 ;  /* 0x000000ffff0a7224 */ /* 0x000fe200078e0002 */
[----:B------:R-:W-:Y:S01]  /*140b0*/  MOV R8, RZ ;  /* 0x000000ff00087202 */ /* 0x000fe20000000f00 */
[----:B------:R-:W-:Y:S01]  /*140c0*/  IMAD.MOV.U32 R7, RZ, RZ, 0x181f ;  /* 0x0000181fff077424 */ /* 0x000fe200078e00ff */
[----:B------:R-:W-:Y:S02]  /*140d0*/  MOV R9, 0x140f0 ;  /* 0x000140f000097802 */ /* 0x000fe40000000f00 */
[----:B------:R-:W-:Y:S05]  /*140e0*/  CALL.REL.NOINC `($__internal_1_$__cuda_sm70_shflsync_idx_p) ;  /* 0x0000072000007944 */ /* 0x000fea0003c00000 */
[----:B------:R-:W-:Y:S01]  /*140f0*/  MOV R5, R7 ;  /* 0x0000000700057202 */ /* 0x000fe20000000f00 */
[----:B------:R-:W-:Y:S05]  /*14100*/  BRA `(.L_x_561) ;  /* 0xfffff00000007947 */ /* 0x000fea000383ffff */
.L_x_532:
[----:B------:R-:W-:Y:S01]  /*14110*/  IMAD.MOV.U32 R10, RZ, RZ, R3 ;  /* 0x000000ffff0a7224 */ /* 0x000fe200078e0003 */
[----:B------:R-:W-:Y:S01]  /*14120*/  MOV R8, RZ ;  /* 0x000000ff00087202 */ /* 0x000fe20000000f00 */
[----:B------:R-:W-:Y:S01]  /*14130*/  IMAD.MOV.U32 R7, RZ, RZ, 0x181f ;  /* 0x0000181fff077424 */ /* 0x000fe200078e00ff */
[----:B------:R-:W-:Y:S02]  /*14140*/  MOV R9, 0x14160 ;  /* 0x0001416000097802 */ /* 0x000fe40000000f00 */
[----:B-12---:R-:W-:Y:S05]  /*14150*/  CALL.REL.NOINC `($__internal_1_$__cuda_sm70_shflsync_idx_p) ;  /* 0x000006b000007944 */ /* 0x006fea0003c00000 */
[----:B------:R-:W-:Y:S01]  /*14160*/  MOV R4, R7 ;  /* 0x0000000700047202 */ /* 0x000fe20000000f00 */
[----:B------:R-:W-:Y:S05]  /*14170*/  BRA `(.L_x_562) ;  /* 0xffffefb000007947 */ /* 0x000fea000383ffff */
.L_x_533:
[----:B------:R-:W-:Y:S01]  /*14180*/  IMAD.MOV.U32 R10, RZ, RZ, R2 ;  /* 0x000000ffff0a7224 */ /* 0x000fe200078e0002 */
[----:B------:R-:W-:Y:S01]  /*14190*/  MOV R8, 0x1 ;  /* 0x0000000100087802 */ /* 0x000fe20000000f00 */
[----:B------:R-:W-:Y:S01]  /*141a0*/  IMAD.MOV.U32 R7, RZ, RZ, 0x181f ;  /* 0x0000181fff077424 */ /* 0x000fe200078e00ff */
[----:B------:R-:W-:-:S02]  /*141b0*/  MOV R9, 0x141d0 ;  /* 0x000141d000097802 */ /* 0x000fc40000000f00 */
[----:B-123--:R-:W-:Y:S05]  /*141c0*/  CALL.REL.NOINC `($__internal_1_$__cuda_sm70_shflsync_idx_p) ;  /* 0x0000064000007944 */ /* 0x00efea0003c00000 */
        /* <DEDUP_REMOVED lines=8> */
.L_x_534:
[----:B------:R-:W-:Y:S01]  /*14250*/  IMAD.MOV.U32 R10, RZ, RZ, R2 ;  /* 0x000000ffff0a7224 */ /* 0x000fe200078e0002 */
[----:B------:R-:W-:Y:S01]  /*14260*/  MOV R8, 0x2 ;  /* 0x0000000200087802 */ /* 0x000fe20000000f00 */
[----:B------:R-:W-:Y:S01]  /*14270*/  IMAD.MOV.U32 R7, RZ, RZ, 0x181f ;  /* 0x0000181fff077424 */ /* 0x000fe200078e00ff */
[----:B------:R-:W-:Y:S02]  /*14280*/  MOV R9, 0x142a0 ;  /* 0x000142a000097802 */ /* 0x000fe40000000f00 */
[----:B-1-34-:R-:W-:Y:S05]  /*14290*/  CALL.REL.NOINC `($__internal_1_$__cuda_sm70_shflsync_idx_p) ;  /* 0x0000057000007944 */ /* 0x01afea0003c00000 */
[----:B------:R-:W-:Y:S01]  /*142a0*/  MOV R6, R7 ;  /* 0x0000000700067202 */ /* 0x000fe20000000f00 */
[----:B------:R-:W-:Y:S05]  /*142b0*/  BRA `(.L_x_564) ;  /* 0xffffef9000007947 */ /* 0x000fea000383ffff */
.L_x_535:
[----:B------:R-:W-:Y:S01]  /*142c0*/  IMAD.MOV.U32 R10, RZ, RZ, R3 ;  /* 0x000000ffff0a7224 */ /* 0x000fe200078e0003 */
[----:B------:R-:W-:Y:S01]  /*142d0*/  MOV R8, 0x2 ;  /* 0x0000000200087802 */ /* 0x000fe20000000f00 */
[----:B------:R-:W-:Y:S01]  /*142e0*/  IMAD.MOV.U32 R7, RZ, RZ, 0x181f ;  /* 0x0000181fff077424 */ /* 0x000fe200078e00ff */
[----:B------:R-:W-:Y:S02]  /*142f0*/  MOV R9, 0x14310 ;  /* 0x0001431000097802 */ /* 0x000fe40000000f00 */
[----:B-1234-:R-:W-:Y:S05]  /*14300*/  CALL.REL.NOINC `($__internal_1_$__cuda_sm70_shflsync_idx_p) ;  /* 0x0000050000007944 */ /* 0x01efea0003c00000 */
[----:B------:R-:W-:Y:S01]  /*14310*/  MOV R4, R7 ;  /* 0x0000000700047202 */ /* 0x000fe20000000f00 */
[----:B------:R-:W-:Y:S05]  /*14320*/  BRA `(.L_x_565) ;  /* 0xffffef4000007947 */ /* 0x000fea000383ffff */
.L_x_536:
        /* <DEDUP_REMOVED lines=13> */
.L_x_537:
[----:B------:R-:W-:Y:S01]  /*14400*/  IMAD.MOV.U32 R10, RZ, RZ, R2 ;  /* 0x000000ffff0a7224 */ /* 0x000fe200078e0002 */
[----:B------:R-:W-:Y:S01]  /*14410*/  MOV R8, 0x4 ;  /* 0x0000000400087802 */ /* 0x000fe20000000f00 */
[----:B------:R-:W-:Y:S01]  /*14420*/  IMAD.MOV.U32 R7, RZ, RZ, 0x181f ;  /* 0x0000181fff077424 */ /* 0x000fe200078e00ff */
[----:B------:R-:W-:Y:S02]  /*14430*/  MOV R9, 0x14450 ;  /* 0x0001445000097802 */ /* 0x000fe40000000f00 */
[----:B-1234-:R-:W-:Y:S05]  /*14440*/  CALL.REL.NOINC `($__internal_1_$__cuda_sm70_shflsync_idx_p) ;  /* 0x000003c000007944 */ /* 0x01efea0003c00000 */
[----:B------:R-:W-:Y:S01]  /*14450*/  MOV R6, R7 ;  /* 0x0000000700067202 */ /* 0x000fe20000000f00 */
[----:B------:R-:W-:Y:S05]  /*14460*/  BRA `(.L_x_567) ;  /* 0xffffef1000007947 */ /* 0x000fea000383ffff */
.L_x_538:
[----:B------:R-:W-:Y:S01]  /*14470*/  IMAD.MOV.U32 R10, RZ, RZ, R3 ;  /* 0x000000ffff0a7224 */ /* 0x000fe200078e0003 */
[----:B------:R-:W-:Y:S01]  /*14480*/  MOV R8, 0x4 ;  /* 0x0000000400087802 */ /* 0x000fe20000000f00 */
[----:B------:R-:W-:Y:S01]  /*14490*/  IMAD.MOV.U32 R7, RZ, RZ, 0x181f ;  /* 0x0000181fff077424 */ /* 0x000fe200078e00ff */
[----:B------:R-:W-:Y:S02]  /*144a0*/  MOV R9, 0x144c0 ;  /* 0x000144c000097802 */ /* 0x000fe40000000f00 */
[----:B-1234-:R-:W-:Y:S05]  /*144b0*/  CALL.REL.NOINC `($__internal_1_$__cuda_sm70_shflsync_idx_p) ;  /* 0x0000035000007944 */ /* 0x01efea0003c00000 */
[----:B------:R-:W-:Y:S01]  /*144c0*/  MOV R4, R7 ;  /* 0x0000000700047202 */ /* 0x000fe20000000f00 */
[----:B------:R-:W-:Y:S05]  /*144d0*/  BRA `(.L_x_568) ;  /* 0xffffeec000007947 */ /* 0x000fea000383ffff */
.L_x_539:
        /* <DEDUP_REMOVED lines=13> */
.L_x_540:
[----:B------:R-:W-:Y:S01]  /*145b0*/  IMAD.MOV.U32 R10, RZ, RZ, R2 ;  /* 0x000000ffff0a7224 */ /* 0x000fe200078e0002 */
[----:B------:R-:W-:Y:S01]  /*145c0*/  MOV R8, 0x6 ;  /* 0x0000000600087802 */ /* 0x000fe20000000f00 */
[----:B------:R-:W-:Y:S01]  /*145d0*/  IMAD.MOV.U32 R7, RZ, RZ, 0x181f ;  /* 0x0000181fff077424 */ /* 0x000fe200078e00ff */
[----:B------:R-:W-:Y:S02]  /*145e0*/  MOV R9, 0x14600 ;  /* 0x0001460000097802 */ /* 0x000fe40000000f00 */
[----:B-12-4-:R-:W-:Y:S05]  /*145f0*/  CALL.REL.NOINC `($__internal_1_$__cuda_sm70_shflsync_idx_p) ;  /* 0x0000021000007944 */ /* 0x016fea0003c00000 */
[----:B------:R-:W-:Y:S01]  /*14600*/  MOV R6, R7 ;  /* 0x0000000700067202 */ /* 0x000fe20000000f00 */
[----:B------:R-:W-:Y:S05]  /*14610*/  BRA `(.L_x_570) ;  /* 0xffffee9000007947 */ /* 0x000fea000383ffff */
.L_x_541:
[----:B------:R-:W-:Y:S01]  /*14620*/  IMAD.MOV.U32 R10, RZ, RZ, R3 ;  /* 0x000000ffff0a7224 */ /* 0x000fe200078e0003 */
[----:B------:R-:W-:Y:S01]  /*14630*/  MOV R8, 0x6 ;  /* 0x0000000600087802 */ /* 0x000fe20000000f00 */
[----:B------:R-:W-:Y:S01]  /*14640*/  IMAD.MOV.U32 R7, RZ, RZ, 0x181f ;  /* 0x0000181fff077424 */ /* 0x000fe200078e00ff */
[----:B------:R-:W-:Y:S02]  /*14650*/  MOV R9, 0x14670 ;  /* 0x0001467000097802 */ /* 0x000fe40000000f00 */
[----:B-1234-:R-:W-:Y:S05]  /*14660*/  CALL.REL.NOINC `($__internal_1_$__cuda_sm70_shflsync_idx_p) ;  /* 0x000001a000007944 */ /* 0x01efea0003c00000 */
[----:B------:R-:W-:Y:S01]  /*14670*/  MOV R4, R7 ;  /* 0x0000000700047202 */ /* 0x000fe20000000f00 */
[----:B------:R-:W-:Y:S05]  /*14680*/  BRA `(.L_x_571) ;  /* 0xffffee4000007947 */ /* 0x000fea000383ffff */
.L_x_542:
[----:B------:R-:W-:Y:S01]  /*14690*/  IMAD.MOV.U32 R10, RZ, RZ, R2 ;  /* 0x000000ffff0a7224 */ /* 0x000fe200078e0002 */
[----:B------:R-:W-:Y:S01]  /*146a0*/  MOV R8, 0x7 ;  /* 0x0000000700087802 */ /* 0x000fe20000000f00 */
[----:B------:R-:W-:Y:S01]  /*146b0*/  IMAD.MOV.U32 R7, RZ, RZ, 0x181f ;  /* 0x0000181fff077424 */ /* 0x000fe200078e00ff */
[----:B------:R-:W-:-:S02]  /*146c0*/  MOV R9, 0x146e0 ;  /* 0x000146e000097802 */ /* 0x000fc40000000f00 */
[----:B-12-4-:R-:W-:Y:S05]  /*146d0*/  CALL.REL.NOINC `($__internal_1_$__cuda_sm70_shflsync_idx_p) ;  /* 0x0000013000007944 */ /* 0x016fea0003c00000 */
        /* <DEDUP_REMOVED lines=8> */
.L_x_544:
[----:B------:R-:W-:Y:S01]  /*14760*/  IMAD.MOV.U32 R10, RZ, RZ, R47 ;  /* 0x000000ffff0a7224 */ /* 0x000fe200078e002f */
[----:B--2---:R-:W-:Y:S01]  /*14770*/  MOV R8, RZ ;  /* 0x000000ff00087202 */ /* 0x004fe20000000f00 */
[----:B------:R-:W-:Y:S01]  /*14780*/  IMAD.MOV.U32 R7, RZ, RZ, 0x1f ;  /* 0x0000001fff077424 */ /* 0x000fe200078e00ff */
[----:B------:R-:W-:Y:S02]  /*14790*/  MOV R9, 0x147b0 ;  /* 0x000147b000097802 */ /* 0x000fe40000000f00 */
[----:B-1-3--:R-:W-:Y:S05]  /*147a0*/  CALL.REL.NOINC `($__internal_1_$__cuda_sm70_shflsync_idx_p) ;  /* 0x0000006000007944 */ /* 0x00afea0003c00000 */
[----:B------:R-:W-:Y:S01]  /*147b0*/  MOV R0, R7 ;  /* 0x0000000700007202 */ /* 0x000fe20000000f00 */
[----:B------:R-:W-:Y:S05]  /*147c0*/  BRA `(.L_x_573) ;  /* 0xffffeea000007947 */ /* 0x000fea000383ffff */
        .weak           $__internal_0_$__cuda_sm70_shflsync_bfly_p
        .type           $__internal_0_$__cuda_sm70_shflsync_bfly_p,@function
        .size           $__internal_0_$__cuda_sm70_shflsync_bfly_p,($__internal_1_$__cuda_sm70_shflsync_idx_p - $__internal_0_$__cuda_sm70_shflsync_bfly_p)
$__internal_0_$__cuda_sm70_shflsync_bfly_p:
[----:B------:R-:W-:Y:S01]  /*147d0*/  MOV R9, 0x0 ;  /* 0x0000000000097802 */ /* 0x000fe20000000f00 */
[----:B------:R-:W-:Y:S04]  /*147e0*/  WARPSYNC R7 ;  /* 0x0000000700007348 */ /* 0x000fe80003800000 */
[----:B------:R1:W2:Y:S01]  /*147f0*/  SHFL.BFLY PT, R3, R0, R3, R10 ;  /* 0x0c00000300037389 */ /* 0x0002a200000e000a */
[----:B------:R-:W-:Y:S05]  /*14800*/  RET.REL.NODEC R8 `(_ZN7cutlass13device_kernelIN5flash19enable_sm80_to_sm89INS1_16FlashAttnFwdSm80INS1_25CollectiveMainloopFwdSm80ILi4ELi1ELb0EN4cute5tupleIJNS5_1CILi128EEENS7_ILi112EEENS7_ILi64EEEEEELi64ENS_6half_tEfNS_4arch4Sm80ELb1ELb0ELb0ELb0ELb0ELb0ELb1ELb0EEENS1_21CollectiveEpilogueFwdINS6_IJS8_SA_S9_EEENS6_IJNS7_ILi1EEESI_SI_EEESC_SE_Li128ELb0ELb1ELb0ELb0EEENS1_30DynamicPersistentTileSchedulerILi128ELi128ELb0ELb1ELb0EEEEEEEEEvNT_6ParamsE) ;  /* 0xfffeb7f008007950 */ /* 0x000fea0003c3ffff */
        .weak           $__internal_1_$__cuda_sm70_shflsync_idx_p
        .type           $__internal_1_$__cuda_sm70_shflsync_idx_p,@function
        .size           $__internal_1_$__cuda_sm70_shflsync_idx_p,(.L_x_741 - $__internal_1_$__cuda_sm70_shflsync_idx_p)
$__internal_1_$__cuda_sm70_shflsync_idx_p:
[----:B------:R-:W-:-:S04]  /*14810*/  MOV R12, 0xffffffff ;  /* 0xffffffff000c7802 */ /* 0x000fc80000000f00 */
[----:B------:R-:W-:Y:S04]  /*14820*/  WARPSYNC R12 ;  /* 0x0000000c00007348 */ /* 0x000fe80003800000 */
[----:B------:R1:W2:Y:S02]  /*14830*/  SHFL.IDX PT, R7, R10, R8, R7 ;  /* 0x000000080a077389 */ /* 0x0002a400000e0007 */
[----:B-1----:R-:W-:Y:S02]  /*14840*/  MOV R8, R9 ;  /* 0x0000000900087202 */ /* 0x002fe40000000f00 */
[----:B------:R-:W-:-:S04]  /*14850*/  MOV R9, 0x0 ;  /* 0x0000000000097802 */ /* 0x000fc80000000f00 */
[----:B--2---:R-:W-:Y:S05]  /*14860*/  RET.REL.NODEC R8 `(_ZN7cutlass13device_kernelIN5flash19enable_sm80_to_sm89INS1_16FlashAttnFwdSm80INS1_25CollectiveMainloopFwdSm80ILi4ELi1ELb0EN4cute5tupleIJNS5_1CILi128EEENS7_ILi112EEENS7_ILi64EEEEEELi64ENS_6half_tEfNS_4arch4Sm80ELb1ELb0ELb0ELb0ELb0ELb0ELb1ELb0EEENS1_21CollectiveEpilogueFwdINS6_IJS8_SA_S9_EEENS6_IJNS7_ILi1EEESI_SI_EEESC_SE_Li128ELb0ELb1ELb0ELb0EEENS1_30DynamicPersistentTileSchedulerILi128ELi128ELb0ELb1ELb0EEEEEEEEEvNT_6ParamsE) ;  /* 0xfffeb79008007950 */ /* 0x004fea0003c3ffff */
.L_x_574:
        /* <DEDUP_REMOVED lines=9> */
.L_x_741:


//--------------------- .text._ZN7cutlass13device_kernelIN5flash19enable_sm80_to_sm89INS1_16FlashAttnFwdSm80INS1_25CollectiveMainloopFwdSm80ILi4ELi1ELb0EN4cute5tupleIJNS5_1CILi128EEENS7_ILi112EEENS7_ILi64EEEEEELi64ENS_6half_tEfNS_4arch4Sm80ELb1ELb0ELb0ELb1ELb0ELb0ELb1ELb0EEENS1_21CollectiveEpilogueFwdINS6_IJS8_SA_S9_EEENS6_IJNS7_ILi1EEESI_SI_EEESC_SE_Li128ELb1ELb1ELb0ELb0EEENS1_19SingleTileSchedulerILb1ELb0ELb1ELi128EEEEEEEEEvNT_6ParamsE --------------------------
	.section	.text._ZN7cutlass13device_kernelIN5flash19enable_sm80_to_sm89INS1_16FlashAttnFwdSm80INS1_25CollectiveMainloopFwdSm80ILi4ELi1ELb0EN4cute5tupleIJNS5_1CILi128EEENS7_ILi112EEENS7_ILi64EEEEEELi64ENS_6half_tEfNS_4arch4Sm80ELb1ELb0ELb0ELb1ELb0ELb0ELb1ELb0EEENS1_21CollectiveEpilogueFwdINS6_IJS8_SA_S9_EEENS6_IJNS7_ILi1EEESI_SI_EEESC_SE_Li128ELb1ELb1ELb0ELb0EEENS1_19SingleTileSchedulerILb1ELb0ELb1ELi128EEEEEEEEEvNT_6ParamsE,"ax",@progbits
	.sectioninfo	@"SHI_REGISTERS=255"
	.align	128
.text._ZN7cutlass13device_kernelIN5flash19enable_sm80_to_sm89INS1_16FlashAttnFwdSm80INS1_25CollectiveMainloopFwdSm80ILi4ELi1ELb0EN4cute5tupleIJNS5_1CILi128EEENS7_ILi112EEENS7_ILi64EEEEEELi64ENS_6half_tEfNS_4arch4Sm80ELb1ELb0ELb0ELb1ELb0ELb0ELb1ELb0EEENS1_21CollectiveEpilogueFwdINS6_IJS8_SA_S9_EEENS6_IJNS7_ILi1EEESI_SI_EEESC_SE_Li128ELb1ELb1ELb0ELb0EEENS1_19SingleTileSchedulerILb1ELb0ELb1ELi128EEEEEEEEEvNT_6ParamsE:
        .type           _ZN7cutlass13device_kernelIN5flash19enable_sm80_to_sm89INS1_16FlashAttnFwdSm80INS1_25CollectiveMainloopFwdSm80ILi4ELi1ELb0EN4cute5tupleIJNS5_1CILi128EEENS7_ILi112EEENS7_ILi64EEEEEELi64ENS_6half_tEfNS_4arch4Sm80ELb1ELb0ELb0ELb1ELb0ELb0ELb1ELb0EEENS1_21CollectiveEpilogueFwdINS6_IJS8_SA_S9_EEENS6_IJNS7_ILi1EEESI_SI_EEESC_SE_Li128ELb1ELb1ELb0ELb0EEENS1_19SingleTileSchedulerILb1ELb0ELb1ELi128EEEEEEEEEvNT_6ParamsE,@function
        .size           _ZN7cutlass13device_kernelIN5flash19enable_sm80_to_sm89INS1_16FlashAttnFwdSm80INS1_25CollectiveMainloopFwdSm80ILi4ELi1ELb0EN4cute5tupleIJNS5_1CILi128EEENS7_ILi112EEENS7_ILi64EEEEEELi64ENS_6half_tEfNS_4arch4Sm80ELb1ELb0ELb0ELb1ELb0ELb0ELb1ELb0EEENS1_21CollectiveEpilogueFwdINS6_IJS8_SA_S9_EEENS6_IJNS7_ILi1EEESI_SI_EEESC_SE_Li128ELb1ELb1ELb0ELb0EEENS1_19SingleTileSchedulerILb1ELb0ELb1ELi128EEEEEEEEEvNT_6ParamsE,(.L_x_744 - _ZN7cutlass13device_kernelIN5flash19enable_sm80_to_sm89INS1_16FlashAttnFwdSm80INS1_25CollectiveMainloopFwdSm80ILi4ELi1ELb0EN4cute5tupleIJNS5_1CILi128EEENS7_ILi112EEENS7_ILi64EEEEEELi64ENS_6half_tEfNS_4arch4Sm80ELb1ELb0ELb0ELb1ELb0ELb0ELb1ELb0EEENS1_21CollectiveEpilogueFwdINS6_IJS8_SA_S9_EEENS6_IJNS7_ILi1EEESI_SI_EEESC_SE_Li128ELb1ELb1ELb0ELb0EEENS1_19SingleTileSchedulerILb1ELb0ELb1ELi128EEEEEEEEEvNT_6ParamsE)
        .other          _ZN7cutlass13device_kernelIN5flash19enable_sm80_to_sm89INS1_16FlashAttnFwdSm80INS1_25CollectiveMainloopFwdSm80ILi4ELi1ELb0EN4cute5tupleIJNS5_1CILi128EEENS7_ILi112EEENS7_ILi64EEEEEELi64ENS_6half_tEfNS_4arch4Sm80ELb1ELb0ELb0ELb1ELb0ELb0ELb1ELb0EEENS1_21CollectiveEpilogueFwdINS6_IJS8_SA_S9_EEENS6_IJNS7_ILi1EEESI_SI_EEESC_SE_Li128ELb1ELb1ELb0ELb0EEENS1_19SingleTileSchedulerILb1ELb0ELb1ELi128EEEEEEEEEvNT_6ParamsE,@"STO_CUDA_ENTRY STV_DEFAULT"
_ZN7cutlass13device_kernelIN5flash19enable_sm80_to_sm89INS1_16FlashAttnFwdSm80INS1_25CollectiveMainloopFwdSm80ILi4ELi1ELb0EN4cute5tupleIJNS5_1CILi128EEENS7_ILi112EEENS7_ILi64EEEEEELi64ENS_6half_tEfNS_4arch4Sm80ELb1ELb0ELb0ELb1ELb0ELb0ELb1ELb0EEENS1_21CollectiveEpilogueFwdINS6_IJS8_SA_S9_EEENS6_IJNS7_ILi1EEESI_SI_EEESC_SE_Li128ELb1ELb1ELb0ELb0EEENS1_19SingleTileSchedulerILb1ELb0ELb1ELi128EEEEEEEEEvNT_6ParamsE:
        /* <DEDUP_REMOVED lines=17> */
.L_x_576:
        /* <DEDUP_REMOVED lines=8> */
.L_x_578:
[----:B------:R-:W-:-:S04]  /*0190*/  MOV R0, c[0x0][0x54c] ;  /* 0x0001530000007a02 */ /* 0x000fc80000000f00 */
.L_x_577:
[----:B------:R-:W-:Y:S01]  /*01a0*/  USHF.L.U32 UR4, UR4, 0x7, URZ ;  /* 0x0000000704047899 */ /* 0x000fe2000800063f */
[----:B-----5:R-:W-:-:S05]  /*01b0*/  IMAD R0, R0, c[0x0][0x548], RZ ;  /* 0x0001520000007a24 */ /* 0x020fca00078e02ff */
[----:B------:R-:W-:-:S04]  /*01c0*/  MOV R10, UR4 ;  /* 0x00000004000a7c02 */ /* 0x000fc80008000f00 */
[----:B------:R-:W-:-:S04]  /*01d0*/  ISETP.GE.AND P0, PT, R10, R0, PT ;  /* 0x000000000a00720c */ /* 0x000fc80003f06270 */
[----:B------:R-:W-:-:S05]  /*01e0*/  SEL R0, R5, 0xffffffff, !P0 ;  /* 0xffffffff05007807 */ /* 0x000fca0004000000 */
[----:B------:R2:W-:Y:S01]  /*01f0*/  STL [R1+0x70], R0 ;  /* 0x0000700001007387 */ /* 0x0005e20000100800 */
[----:B------:R-:W-:Y:S05]  /*0200*/  BRA `(.L_x_579) ;  /* 0x0000014000007947 */ /* 0x000fea0003800000 */
.L_x_575:
[----:B------:R-:W-:-:S04]  /*0210*/  ISETP.NE.U32.AND P0, PT, RZ, c[0x0][0x568], PT ;  /* 0x00015a00ff007a0c */ /* 0x000fc80003f05070 */
[----:B------:R-:W-:-:S13]  /*0220*/  ISETP.NE.AND.EX P0, PT, RZ, c[0x0][0x56c], PT, P0 ;  /* 0x00015b00ff007a0c */ /* 0x000fda0003f05300 */
[----:B------:R-:W-:Y:S05]  /*0230*/  @!P0 BRA `(.L_x_580) ;  /* 0x0000002000008947 */ /* 0x000fea0003800000 */
[----:B------:R1:W5:Y:S01]  /*0240*/  LDG.E R0, [R2.64] ;  /* 0x0000000a02007981 */ /* 0x000362000c1e1900 */
[----:B------:R-:W-:Y:S05]  /*0250*/  BRA `(.L_x_581) ;  /* 0x0000009000007947 */ /* 0x000fea0003800000 */
.L_x_580:
        /* <DEDUP_REMOVED lines=8> */
.L_x_582:
[----:B------:R-:W-:-:S04]  /*02e0*/  MOV R0, c[0x0][0x54c] ;  /* 0x0001530000007a02 */ /* 0x000fc80000000f00 */
.L_x_581:
[----:B------:R-:W-:Y:S01]  /*02f0*/  USHF.L.U32 UR4, UR4, 0x7, URZ ;  /* 0x0000000704047899 */ /* 0x000fe2000800063f */
[----:B-----5:R-:W-:-:S05]  /*0300*/  IMAD R0, R0, c[0x0][0x548], RZ ;  /* 0x0001520000007a24 */ /* 0x020fca00078e02ff */
[----:B------:R-:W-:-:S04]  /*0310*/  MOV R10, UR4 ;  /* 0x00000004000a7c02 */ /* 0x000fc80008000f00 */
[----:B------:R-:W-:-:S04]  /*0320*/  ISETP.GE.AND P0, PT, R10, R0, PT ;  /* 0x000000000a00720c */ /* 0x000fc80003f06270 */
[----:B------:R-:W-:-:S05]  /*0330*/  SEL R0, R5, 0xffffffff, !P0 ;  /* 0xffffffff05007807 */ /* 0x000fca0004000000 */
[----:B------:R2:W-:Y:S04]  /*0340*/  STL [R1+0x70], R0 ;  /* 0x0000700001007387 */ /* 0x0005e80000100800 */
.L_x_579:
        /* <DEDUP_REMOVED lines=10> */
[CC--:B------:R-:W-:Y:S01]  /*03f0*/  IMAD.WIDE R4, R41.reuse, R17.reuse, c[0x0][0x348] ;  /* 0x0000d20029047625 */ /* 0x0c0fe200078e0211 */
[----:B------:R-:W-:Y:S02]  /*0400*/  ISETP.NE.U32.AND P2, PT, RZ, c[0x0][0x348], PT ;  /* 0x0000d200ff007a0c */ /* 0x000fe40003f45070 */
[----:B------:R-:W-:Y:S01]  /*0410*/  ISETP.NE.U32.AND P1, PT, RZ, c[0x0][0x350], PT ;  /* 0x0000d400ff007a0c */ /* 0x000fe20003f25070 */
[----:B-1----:R-:W-:Y:S01]  /*0420*/  IMAD.WIDE R2, R41, R17, c[0x0][0x350] ;  /* 0x0000d40029027625 */ /* 0x002fe200078e0211 */
[----:B------:R-:W-:-:S02]  /*0430*/  ISETP.NE.AND.EX P2, PT, RZ, c[0x0][0x34c], PT, P2 ;  /* 0x0000d300ff007a0c */ /* 0x000fc40003f45320 */
[----:B------:R-:W-:-:S03]  /*0440*/  ISETP.NE.AND.EX P1, PT, RZ, c[0x0][0x354], PT, P1 ;  /* 0x0000d500ff007a0c */ /* 0x000fc60003f25310 */
[----:B------:R-:W-:-:S04]  /*0450*/  @P0 IMAD.WIDE R6, R41, R17, c[0x0][0x360] ;  /* 0x0000d80029060625 */ /* 0x000fc800078e0211 */
[----:B------:R-:W-:Y:S01]  /*0460*/  @P3 IMAD.WIDE R8, R41, R17, c[0x0][0x370] ;  /* 0x0000dc0029083625 */ /* 0x000fe200078e0211 */
[----:B------:R1:W2:Y:S04]  /*0470*/  @P0 LDG.E R0, [R6.64] ;  /* 0x0000000a06000981 */ /* 0x0002a8000c1e1900 */
[----:B------:R3:W5:Y:S04]  /*0480*/  @P3 LDG.E R12, [R8.64] ;  /* 0x0000000a080c3981 */ /* 0x000768000c1e1900 */
[----:B------:R3:W5:Y:S04]  /*0490*/  @P2 LDG.E R11, [R4.64] ;  /* 0x0000000a040b2981 */ /* 0x000768000c1e1900 */
[----:B------:R3:W5:Y:S01]  /*04a0*/  @P1 LDG.E R13, [R2.64] ;  /* 0x0000000a020d1981 */ /* 0x000762000c1e1900 */
[----:B-1----:R-:W-:-:S03]  /*04b0*/  IMAD.MOV.U32 R6, RZ, RZ, c[0x0][0x1d0] ;  /* 0x00007400ff067624 */ /* 0x002fc600078e00ff */
[----:B--2---:R3:W-:Y:S01]  /*04c0*/  STL [R1+0x60], R0 ;  /* 0x0000600001007387 */ /* 0x0047e20000100800 */
[----:B------:R-:W-:Y:S01]  /*04d0*/  IMAD.MOV.U32 R36, RZ, RZ, R0 ;  /* 0x000000ffff247224 */ /* 0x000fe200078e0000 */
[----:B------:R-:W-:Y:S05]  /*04e0*/  @P0 BRA `(.L_x_583) ;  /* 0x0000005000000947 */ /* 0x000fea0003800000 */
[----:B------:R-:W-:Y:S05]  /*04f0*/  @!P2 BRA `(.L_x_583) ;  /* 0x000000400000a947 */ /* 0x000fea0003800000 */
[----:B---3--:R1:W2:Y:S04]  /*0500*/  LDG.E R0, [R4.64] ;  /* 0x0000000a04007981 */ /* 0x0082a8000c1e1900 */
[----:B-1----:R-:W2:Y:S02]  /*0510*/  LDG.E R4, [R4.64+0x4] ;  /* 0x0000040a04047981 */ /* 0x002ea4000c1e1900 */
[----:B--2---:R-:W-:-:S05]  /*0520*/  IADD3 R36, -R0, R4, RZ ;  /* 0x0000000400247210 */ /* 0x004fca0007ffe1ff */
[----:B------:R1:W-:Y:S02]  /*0530*/  STL [R1+0x60], R36 ;  /* 0x0000602401007387 */ /* 0x0003e40000100800 */
.L_x_583:
[----:B------:R-:W-:-:S04]  /*0540*/  ISETP.NE.U32.AND P0, PT, RZ, c[0x0][0x368], PT ;  /* 0x0000da00ff007a0c */ /* 0x000fc80003f05070 */
[----:B------:R-:W-:-:S13]  /*0550*/  ISETP.NE.AND.EX P0, PT, RZ, c[0x0][0x36c], PT, P0 ;  /* 0x0000db00ff007a0c */ /* 0x000fda0003f05300 */
[----:B------:R-:W-:Y:S05]  /*0560*/  @!P0 BRA `(.L_x_584) ;  /* 0x0000003000008947 */ /* 0x000fea0003800000 */
[----:B---3--:R-:W-:-:S05]  /*0570*/  IMAD.WIDE R2, R41, R17, c[0x0][0x368] ;  /* 0x0000da0029027625 */ /* 0x008fca00078e0211 */
[----:B------:R2:W5:Y:S01]  /*0580*/  LDG.E R6, [R2.64] ;  /* 0x0000000a02067981 */ /* 0x000562000c1e1900 */
[----:B------:R-:W-:Y:S05]  /*0590*/  BRA `(.L_x_585) ;  /* 0x0000004000007947 */ /* 0x000fea0003800000 */
.L_x_584:
[----:B------:R-:W-:Y:S05]  /*05a0*/  @!P1 BRA `(.L_x_585) ;  /* 0x0000003000009947 */ /* 0x000fea0003800000 */
[----:B------:R2:W4:Y:S04]  /*05b0*/  LDG.E R6, [R2.64] ;  /* 0x0000000a02067981 */ /* 0x000528000c1e1900 */
[----:B--23--:R-:W4:Y:S02]  /*05c0*/  LDG.E R2, [R2.64+0x4] ;  /* 0x0000040a02027981 */ /* 0x00cf24000c1e1900 */
[----:B----4-:R-:W-:-:S03]  /*05d0*/  IADD3 R6, -R6, R2, RZ ;  /* 0x0000000206067210 */ /* 0x010fc60007ffe1ff */
.L_x_585:
[----:B---3--:R-:W-:Y:S01]  /*05e0*/  IMAD.MOV.U32 R0, RZ, RZ, c[0x0][0x2c4] ;  /* 0x0000b100ff007624 */ /* 0x008fe200078e00ff */
[----:B-----5:R-:W-:Y:S01]  /*05f0*/  IADD3 R35, -R12, R6, RZ ;  /* 0x000000060c237210 */ /* 0x020fe20007ffe1ff */
[----:B------:R-:W-:Y:S01]  /*0600*/  IMAD.MOV.U32 R246, RZ, RZ, R10 ;  /* 0x000000fffff67224 */ /* 0x000fe200078e000a */
[----:B--2---:R-:W-:Y:S01]  /*0610*/  IADD3 R2, R10, 0x7f, RZ ;  /* 0x0000007f0a027810 */ /* 0x004fe20007ffe0ff */
[----:B------:R-:W-:Y:S01]  /*0620*/  IMAD.MOV.U32 R4, RZ, RZ, RZ ;  /* 0x000000ffff047224 */ /* 0x000fe200078e00ff */
[----:B------:R-:W-:Y:S01]  /*0630*/  ISETP.NE.AND P4, PT, R0, 0x1, PT ;  /* 0x000000010000780c */ /* 0x000fe20003f85270 */
[----:B------:R2:W-:Y:S01]  /*0640*/  STL [R1+0x64], R35 ;  /* 0x0000642301007387 */ /* 0x0005e20000100800 */
[----:B------:R-:W-:Y:S01]  /*0650*/  IADD3 R3, R35, 0x70, -R36 ;  /* 0x0000007023037810 */ /* 0x000fe20007ffe824 */
[----:B------:R-:W-:Y:S01]  /*0660*/  IMAD.IADD R6, R13, 0x1, R12 ;  /* 0x000000010d067824 */ /* 0x000fe200078e020c */
[----:B------:R-:W-:Y:S01]  /*0670*/  IADD3 R5, R35, 0x6f, RZ ;  /* 0x0000006f23057810 */ /* 0x000fe20007ffe0ff */
[----:B------:R-:W-:Y:S01]  /*0680*/  CS2R R134, SRZ ;  /* 0x0000000000867805 */ /* 0x000fe2000001ff00 */
[----:B------:R-:W-:Y:S01]  /*0690*/  PLOP3.LUT P0, PT, PT, PT, PT, 0x80, 0x0 ;  /* 0x000000000000781c */ /* 0x000fe20003f0f070 */
[----:B------:R-:W-:Y:S01]  /*06a0*/  CS2R R132, SRZ ;  /* 0x0000000000847805 */ /* 0x000fe2000001ff00 */
[----:B------:R-:W-:Y:S01]  /*06b0*/  CS2R R138, SRZ ;  /* 0x00000000008a7805 */ /* 0x000fe2000001ff00 */
[----:B------:R-:W-:Y:S01]  /*06c0*/  IMAD.HI R4, R5, -0x6db6db6d, R4 ;  /* 0x9249249305047827 */ /* 0x000fe200078e0204 */
[----:B------:R-:W-:Y:S01]  /*06d0*/  CS2R R136, SRZ ;  /* 0x0000000000887805 */ /* 0x000fe2000001ff00 */
[----:B------:R-:W-:Y:S01]  /*06e0*/  CS2R R14, SRZ ;  /* 0x00000000000e7805 */ /* 0x000fe2000001ff00 */
[----:B------:R-:W-:Y:S01]  /*06f0*/  CS2R R12, SRZ ;  /* 0x00000000000c7805 */ /* 0x000fe2000001ff00 */
[----:B------:R-:W-:Y:S01]  /*0700*/  @P4 IADD3 R0, R246, 0x7f, RZ ;  /* 0x0000007ff6004810 */ /* 0x000fe20007ffe0ff */
[----:B------:R-:W-:Y:S01]  /*0710*/  IMAD.MOV.U32 R130, RZ, RZ, RZ ;  /* 0x000000ffff827224 */ /* 0x000fe200078e00ff */
[----:B------:R-:W-:Y:S01]  /*0720*/  MOV R128, RZ ;  /* 0x000000ff00807202 */ /* 0x000fe20000000f00 */
[----:B------:R-:W-:Y:S01]  /*0730*/  IMAD.MOV.U32 R186, RZ, RZ, RZ ;  /* 0x000000ffffba7224 */ /* 0x000fe200078e00ff */
[----:B------:R-:W-:Y:S01]  /*0740*/  CS2R R18, SRZ ;  /* 0x0000000000127805 */ /* 0x000fe2000001ff00 */
[----:B------:R-:W-:Y:S01]  /*0750*/  @P4 IMAD.HI.U32 R0, R0, c[0x0][0x2c8], RZ ;  /* 0x0000b20000004a27 */ /* 0x000fe200078e00ff */
[----:B------:R-:W-:Y:S01]  /*0760*/  CS2R R26, SRZ ;  /* 0x00000000001a7805 */ /* 0x000fe2000001ff00 */
[----:B------:R-:W-:Y:S01]  /*0770*/  MOV R182, RZ ;  /* 0x000000ff00b67202 */ /* 0x000fe20000000f00 */
[----:B------:R-:W-:Y:S01]  /*0780*/  CS2R R20, SRZ ;  /* 0x0000000000147805 */ /* 0x000fe2000001ff00 */
[----:B------:R-:W-:Y:S01]  /*0790*/  IMAD.MOV.U32 R184, RZ, RZ, RZ ;  /* 0x000000ffffb87224 */ /* 0x000fe200078e00ff */
[----:B------:R-:W-:Y:S01]  /*07a0*/  @P4 SHF.R.U32.HI R2, RZ, c[0x0][0x2cc], R0 ;  /* 0x0000b300ff024a19 */ /* 0x000fe20000011600 */
[----:B------:R-:W-:Y:S01]  /*07b0*/  IMAD.MOV.U32 R180, RZ, RZ, RZ ;  /* 0x000000ffffb47224 */ /* 0x000fe200078e00ff */
[----:B------:R-:W-:Y:S01]  /*07c0*/  SHF.R.U32.HI R0, RZ, 0x1f, R4 ;  /* 0x0000001fff007819 */ /* 0x000fe20000011604 */
[----:B------:R-:W-:Y:S01]  /*07d0*/  IMAD.MOV.U32 R16, RZ, RZ, RZ ;  /* 0x000000ffff107224 */ /* 0x000fe200078e00ff */
[----:B------:R-:W-:Y:S01]  /*07e0*/  MOV R126, RZ ;  /* 0x000000ff007e7202 */ /* 0x000fe20000000f00 */
[----:B------:R-:W-:Y:S01]  /*07f0*/  IMAD.IADD R3, R3, 0x1, R2 ;  /* 0x0000000103037824 */ /* 0x000fe200078e0202 */
[----:B------:R-:W-:Y:S01]  /*0800*/  MOV R2, RZ ;  /* 0x000000ff00027202 */ /* 0x000fe20000000f00 */
[----:B------:R-:W-:Y:S01]  /*0810*/  IMAD.MOV.U32 R124, RZ, RZ, RZ ;  /* 0x000000ffff7c7224 */ /* 0x000fe200078e00ff */
[----:B------:R-:W-:Y:S01]  /*0820*/  LEA.HI.SX32 R0, R4, R0, 0x1a ;  /* 0x0000000004007211 */ /* 0x000fe200078fd2ff */
[----:B------:R-:W-:Y:S01]  /*0830*/  IMAD.MOV.U32 R122, RZ, RZ, RZ ;  /* 0x000000ffff7a7224 */ /* 0x000fe200078e00ff */
[----:B------:R-:W-:Y:S01]  /*0840*/  CS2R R22, SRZ ;  /* 0x0000000000167805 */ /* 0x000fe2000001ff00 */
[----:B------:R-:W-:Y:S01]  /*0850*/  IMAD.HI R2, R3, -0x6db6db6d, R2 ;  /* 0x9249249303027827 */ /* 0x000fe200078e0202 */
[----:B------:R-:W-:Y:S01]  /*0860*/  MOV R120, RZ ;  /* 0x000000ff00787202 */ /* 0x000fe20000000f00 */
[----:B------:R-:W-:Y:S01]  /*0870*/  CS2R R24, SRZ ;  /* 0x0000000000187805 */ /* 0x000fe2000001ff00 */
[----:B------:R-:W-:Y:S01]  /*0880*/  CS2R R174, SRZ ;  /* 0x0000000000ae7805 */ /* 0x000fe2000001ff00 */
[----:B------:R-:W-:Y:S01]  /*0890*/  IMAD.MOV.U32 R118, RZ, RZ, RZ ;  /* 0x000000ffff767224 */ /* 0x000fe200078e00ff */
[----:B------:R-:W-:Y:S01]  /*08a0*/  SHF.R.U32.HI R3, RZ, 0x1f, R2 ;  /* 0x0000001fff037819 */ /* 0x000fe20000011602 */
[----:B------:R-:W-:Y:S01]  /*08b0*/  IMAD.MOV.U32 R116, RZ, RZ, RZ ;  /* 0x000000ffff747224 */ /* 0x000fe200078e00ff */
[----:B------:R-:W-:Y:S01]  /*08c0*/  CS2R R30, SRZ ;  /* 0x00000000001e7805 */ /* 0x000fe2000001ff00 */
[----:B------:R-:W-:Y:S01]  /*08d0*/  MOV R172, RZ ;  /* 0x000000ff00ac7202 */ /* 0x000fe20000000f00 */
[----:B------:R-:W-:Y:S01]  /*08e0*/  IMAD.MOV.U32 R178, RZ, RZ, RZ ;  /* 0x000000ffffb27224 */ /* 0x000fe200078e00ff */
[----:B------:R-:W-:Y:S01]  /*08f0*/  LEA.HI.SX32 R2, R2, R3, 0x1a ;  /* 0x0000000302027211 */ /* 0x000fe200078fd2ff */
[----:B------:R-:W-:Y:S01]  /*0900*/  CS2R R170, SRZ ;  /* 0x0000000000aa7805 */ /* 0x000fe2000001ff00 */
[----:B------:R-:W-:Y:S01]  /*0910*/  MOV R176, RZ ;  /* 0x000000ff00b07202 */ /* 0x000fe20000000f00 */
[----:B------:R-:W-:Y:S01]  /*0920*/  CS2R R32, SRZ ;  /* 0x0000000000207805 */ /* 0x000fe2000001ff00 */
[----:B------:R-:W-:Y:S01]  /*0930*/  IMNMX R46, R0, R2, PT ;  /* 0x00000002002e7217 */ /* 0x000fe20003800200 */
[----:B------:R-:W-:Y:S01]  /*0940*/  IMAD.MOV.U32 R168, RZ, RZ, RZ ;  /* 0x000000ffffa87224 */ /* 0x000fe200078e00ff */
[----:B------:R-:W-:Y:S01]  /*0950*/  CS2R R28, SRZ ;  /* 0x00000000001c7805 */ /* 0x000fe2000001ff00 */
[----:B------:R-:W-:Y:S01]  /*0960*/  MOV R166, RZ ;  /* 0x000000ff00a67202 */ /* 0x000fe20000000f00 */
[----:B------:R-:W-:Y:S01]  /*0970*/  IMAD.MOV.U32 R164, RZ, RZ, RZ ;  /* 0x000000ffffa47224 */ /* 0x000fe200078e00ff */
[----:B------:R2:W-:Y:S01]  /*0980*/  STL [R1+0x8], R46 ;  /* 0x0000082e01007387 */ /* 0x0005e20000100800 */
[----:B------:R-:W-:Y:S01]  /*0990*/  ISETP.GE.AND P3, PT, R46, 0x1, PT ;  /* 0x000000012e00780c */ /* 0x000fe20003f66270 */
[----:B------:R-:W-:Y:S01]  /*09a0*/  CS2R R158, SRZ ;  /* 0x00000000009e7805 */ /* 0x000fe2000001ff00 */
[----:B------:R-:W-:Y:S01]  /*09b0*/  MOV R156, RZ ;  /* 0x000000ff009c7202 */ /* 0x000fe20000000f00 */
        /* <DEDUP_REMOVED lines=11> */
[----:B------:R-:W-:-:S04]  /*0a70*/  ISETP.NE.U32.AND P3, PT, RZ, c[0x0][0x340], PT ;  /* 0x0000d000ff007a0c */ /* 0x000fc80003f65070 */
[----:B------:R-:W-:-:S13]  /*0a80*/  ISETP.NE.AND.EX P3, PT, RZ, c[0x0][0x344], PT, P3 ;  /* 0x0000d100ff007a0c */ /* 0x000fda0003f65330 */
[----:B------:R-:W-:-:S05]  /*0a90*/  @P3 IMAD.WIDE R2, R41, R17, c[0x0][0x340] ;  /* 0x0000d00029023625 */ /* 0x000fca00078e0211 */
[----:B------:R3:W4:Y:S01]  /*0aa0*/  @P3 LDG.E R16, [R2.64] ;  /* 0x0000000a02103981 */ /* 0x000722000c1e1900 */
[----:B------:R-:W-:Y:S01]  /*0ab0*/  SHF.R.S32.HI R249, RZ, 0x1f, R250 ;  /* 0x0000001ffff97819 */ /* 0x000fe200000114fa */
[----:B------:R-:W-:Y:S01]  /*0ac0*/  IMAD.MOV.U32 R23, RZ, RZ, 0x10 ;  /* 0x00000010ff177424 */ /* 0x000fe200078e00ff */
[----:B------:R-:W-:Y:S01]  /*0ad0*/  SHF.R.S32.HI R0, RZ, 0x1f, R11 ;  /* 0x0000001fff007819 */ /* 0x000fe2000001140b */
[----:B------:R-:W5:Y:S01]  /*0ae0*/  S2R R19, SR_CTAID.Y ;  /* 0x0000000000137919 */ /* 0x000f620000002600 */
[-C--:B------:R-:W-:Y:S01]  /*0af0*/  LEA.HI R4, R249, R250.reuse, RZ, 0x3 ;  /* 0x000000faf9047211 */ /* 0x080fe200078f18ff */
[----:B------:R-:W-:Y:S01]  /*0b00*/  BSSY B0, `(.L_x_587) ;  /* 0x000006d000007945 */ /* 0x000fe20003800000 */
[----:B------:R-:W-:Y:S01]  /*0b10*/  SHF.R.S32.HI R7, RZ, 0x1f, R6 ;  /* 0x0000001fff077819 */ /* 0x000fe20000011406 */
        /* <DEDUP_REMOVED lines=10> */
[----:B------:R-:W-:Y:S02]  /*0bc0*/  SEL R10, R15, RZ, !P2 ;  /* 0x000000ff0f0a7207 */ /* 0x000fe40005000000 */
[----:B------:R-:W-:Y:S02]  /*0bd0*/  LEA.HI R24, R249, R250, RZ, 0x4 ;  /* 0x000000faf9187211 */ /* 0x000fe400078f20ff */
[----:B------:R-:W-:Y:S01]  /*0be0*/  LOP3.LUT R6, R5, 0x38, R20, 0xf8, !PT ;  /* 0x0000003805067812 */ /* 0x000fe200078ef814 */
[----:B---3--:R-:W-:Y:S01]  /*0bf0*/  IMAD.WIDE.U32 R2, R11, c[0x0][0x178], RZ ;  /* 0x00005e000b027a25 */ /* 0x008fe200078e00ff */
[----:B------:R-:W-:-:S02]  /*0c00*/  SHF.R.U32.HI R5, RZ, 0x3, R5 ;  /* 0x00000003ff057819 */ /* 0x000fc40000011605 */
[----:B-----5:R-:W-:Y:S01]  /*0c10*/  SHF.R.S32.HI R14, RZ, 0x1f, R19 ;  /* 0x0000001fff0e7819 */ /* 0x020fe20000011413 */
[----:B------:R-:W-:Y:S01]  /*0c20*/  IMAD R10, R10, c[0x0][0x1c0], RZ ;  /* 0x000070000a0a7a24 */ /* 0x000fe200078e02ff */
[----:B------:R-:W-:Y:S01]  /*0c30*/  LOP3.LUT R18, R6, R5, RZ, 0x3c, !PT ;  /* 0x0000000506127212 */ /* 0x000fe200078e3cff */
[----:B------:R-:W-:Y:S01]  /*0c40*/  IMAD R5, R45, 0x10, R17 ;  /* 0x000000102d057824 */ /* 0x000fe200078e0211 */
[----:B------:R-:W-:Y:S01]  /*0c50*/  IADD3 R3, R3, R0, RZ ;  /* 0x0000000003037210 */ /* 0x000fe20007ffe0ff */
[----:B------:R-:W-:Y:S01]  /*0c60*/  IMAD R8, R14, c[0x0][0x1b8], RZ ;  /* 0x00006e000e087a24 */ /* 0x000fe200078e02ff */
[----:B------:R-:W-:Y:S02]  /*0c70*/  LEA.HI.X.SX32 R0, R17, R7, 0x1, P0 ;  /* 0x0000000711007211 */ /* 0x000fe400000f0eff */
[----:B------:R-:W-:Y:S01]  /*0c80*/  IADD3 R9, R246, R5, RZ ;  /* 0x00000005f6097210 */ /* 0x000fe20007ffe0ff */
[C---:B------:R-:W-:Y:S01]  /*0c90*/  IMAD R8, R19.reuse, c[0x0][0x1bc], R8 ;  /* 0x00006f0013087a24 */ /* 0x040fe200078e0208 */
[----:B------:R-:W-:Y:S01]  /*0ca0*/  SHF.R.S32.HI R21, RZ, 0x1f, R20 ;  /* 0x0000001fff157819 */ /* 0x000fe20000011414 */
[----:B------:R-:W-:Y:S01]  /*0cb0*/  IMAD R6, R0, c[0x0][0x1e0], RZ ;  /* 0x0000780000067a24 */ /* 0x000fe200078e02ff */
[----:B------:R-:W-:Y:S01]  /*0cc0*/  ISETP.GE.AND P5, PT, R20, c[0x0][0x198], PT ;  /* 0x0000660014007a0c */ /* 0x000fe20003fa6270 */
[----:B------:R-:W-:Y:S01]  /*0cd0*/  IMAD R0, R0, c[0x0][0x208], RZ ;  /* 0x0000820000007a24 */ /* 0x000fe200078e02ff */
[----:B------:R-:W-:Y:S01]  /*0ce0*/  MOV R25, 0x20 ;  /* 0x0000002000197802 */ /* 0x000fe20000000f00 */
[----:B------:R-:W-:-:S04]  /*0cf0*/  IMAD.WIDE.U32 R2, R19, c[0x0][0x1b8], R2 ;  /* 0x00006e0013027a25 */ /* 0x000fc800078e0002 */
[----:B------:R-:W-:-:S04]  /*0d00*/  @P4 IMAD.HI.U32 R11, R9, c[0x0][0x2c8], RZ ;  /* 0x0000b200090b4a27 */ /* 0x000fc800078e00ff */
[C---:B------:R-:W-:Y:S01]  /*0d10*/  IMAD R13, R4.reuse, c[0x0][0x20c], R0 ;  /* 0x00008300040d7a24 */ /* 0x040fe200078e0200 */
[----:B------:R-:W-:Y:S01]  /*0d20*/  MOV R0, R9 ;  /* 0x0000000900007202 */ /* 0x000fe20000000f00 */
[----:B------:R-:W-:Y:S01]  /*0d30*/  IMAD.IADD R3, R3, 0x1, R8 ;  /* 0x0000000103037824 */ /* 0x000fe200078e0208 */
[----:B------:R-:W-:Y:S01]  /*0d40*/  SEL R8, R41, RZ, !P2 ;  /* 0x000000ff29087207 */ /* 0x000fe20005000000 */
[C---:B------:R-:W-:Y:S01]  /*0d50*/  IMAD R12, R4.reuse, c[0x0][0x1e4], R6 ;  /* 0x00007900040c7a24 */ /* 0x040fe200078e0206 */
[----:B------:R-:W-:Y:S01]  /*0d60*/  @P4 SHF.R.U32.HI R0, RZ, c[0x0][0x2cc], R11 ;  /* 0x0000b300ff004a19 */ /* 0x000fe2000001160b */
[----:B------:R-:W-:-:S04]  /*0d70*/  IMAD.WIDE.U32 R6, R4, c[0x0][0x1e0], R20 ;  /* 0x0000780004067a25 */ /* 0x000fc800078e0014 */
[C---:B------:R-:W-:Y:S02]  /*0d80*/  IMAD R11, R8.reuse, c[0x0][0x1c4], R10 ;  /* 0x00007100080b7a24 */ /* 0x040fe400078e020a */
[----:B------:R-:W-:Y:S01]  /*0d90*/  IMAD.WIDE.U32 R2, R8, c[0x0][0x1c0], R2 ;  /* 0x0000700008027a25 */ /* 0x000fe200078e0002 */
[----:B------:R-:W-:-:S03]  /*0da0*/  SHF.R.S32.HI R8, RZ, 0x1f, R0 ;  /* 0x0000001fff087819 */ /* 0x000fc60000011400 */
[----:B------:R-:W-:Y:S01]  /*0db0*/  IMAD.MOV R10, RZ, RZ, -R0 ;  /* 0x000000ffff0a7224 */ /* 0x000fe200078e0a00 */
[----:B------:R-:W-:Y:S01]  /*0dc0*/  IADD3 R3, R3, R11, RZ ;  /* 0x0000000b03037210 */ /* 0x000fe20007ffe0ff */
[----:B------:R-:W-:Y:S02]  /*0dd0*/  IMAD R8, R8, c[0x0][0x1b0], RZ ;  /* 0x00006c0008087a24 */ /* 0x000fe400078e02ff */
[----:B------:R-:W-:Y:S01]  /*0de0*/  IMAD R10, R10, c[0x0][0x2c4], R9 ;  /* 0x0000b1000a0a7a24 */ /* 0x000fe200078e0209 */
[----:B------:R-:W-:Y:S01]  /*0df0*/  LOP3.LUT R9, R24, 0xfffffff0, RZ, 0xc0, !PT ;  /* 0xfffffff018097812 */ /* 0x000fe200078ec0ff */
[----:B------:R-:W-:-:S03]  /*0e00*/  IMAD.WIDE.U32 R4, R4, c[0x0][0x208], R20 ;  /* 0x0000820004047a25 */ /* 0x000fc600078e0014 */
[----:B------:R-:W-:Y:S01]  /*0e10*/  SHF.R.S32.HI R11, RZ, 0x1f, R10 ;  /* 0x0000001fff0b7819 */ /* 0x000fe2000001140a */
        /* <DEDUP_REMOVED lines=14> */
[----:B------:R-:W-:Y:S02]  /*0f00*/  IMAD R11, R11, c[0x0][0x1a8], RZ ;  /* 0x00006a000b0b7a24 */ /* 0x000fe400078e02ff */
[C---:B------:R-:W-:Y:S02]  /*0f10*/  IMAD R12, R19.reuse, c[0x0][0x1ec], R12 ;  /* 0x00007b00130c7a24 */ /* 0x040fe400078e020c */
[----:B------:R-:W-:Y:S01]  /*0f20*/  IMAD R13, R19, c[0x0][0x214], R13 ;  /* 0x00008500130d7a24 */ /* 0x000fe200078e020d */
[----:B------:R-:W-:Y:S01]  /*0f30*/  IADD3 R19, R0, -R2, RZ ;  /* 0x8000000200137210 */ /* 0x000fe20007ffe0ff */
[----:B------:R-:W-:Y:S02]  /*0f40*/  IMAD R11, R10, c[0x0][0x1ac], R11 ;  /* 0x00006b000a0b7a24 */ /* 0x000fe400078e020b */
[----:B------:R-:W-:Y:S01]  /*0f50*/  IMAD.IADD R9, R9, 0x1, R12 ;  /* 0x0000000109097824 */ /* 0x000fe200078e020c */
[----:B------:R-:W-:Y:S01]  /*0f60*/  LEA R12, P0, R4, c[0x0][0x160], 0x1 ;  /* 0x00005800040c7a11 */ /* 0x000fe200078008ff */
[----:B------:R-:W-:Y:S01]  /*0f70*/  IMAD.IADD R11, R5, 0x1, R11 ;  /* 0x00000001050b7824 */ /* 0x000fe200078e020b */
[----:B------:R-:W-:Y:S01]  /*0f80*/  IADD3 R7, R7, R13, RZ ;  /* 0x0000000d07077210 */ /* 0x000fe20007ffe0ff */
[----:B------:R-:W-:Y:S01]  /*0f90*/  IMAD R10, R36, c[0x0][0x2c4], RZ ;  /* 0x0000b100240a7a24 */ /* 0x000fe200078e02ff */
[----:B------:R-:W-:-:S02]  /*0fa0*/  LEA.HI R5, R249, R250, RZ, 0x6 ;  /* 0x000000faf9057211 */ /* 0x000fc400078f30ff */
[----:B------:R-:W-:-:S03]  /*0fb0*/  LEA.HI.X R11, R4, c[0x0][0x164], R11, 0x1, P0 ;  /* 0x00005900040b7a11 */ /* 0x000fc600000f0c0b */
[----:B------:R-:W-:-:S05]  /*0fc0*/  IMAD.SHL.U32 R5, R5, 0x8, RZ ;  /* 0x0000000805057824 */ /* 0x000fca00078e00ff */
[----:B------:R-:W-:Y:S02]  /*0fd0*/  LOP3.LUT R5, R18, 0xfffffe00, R5, 0xf8, !PT ;  /* 0xfffffe0012057812 */ /* 0x000fe400078ef805 */
[--C-:B----4-:R-:W-:Y:S01]  /*0fe0*/  @P3 SHF.R.S32.HI R3, RZ, 0x1f, R16.reuse ;  /* 0x0000001fff033819 */ /* 0x110fe20000011410 */
[----:B------:R-:W-:Y:S01]  /*0ff0*/  @P3 IMAD.MOV.U32 R2, RZ, RZ, R16 ;  /* 0x000000ffff023224 */ /* 0x000fe200078e0010 */
[----:B------:R-:W-:Y:S01]  /*1000*/  @!P3 MOV R2, R41 ;  /* 0x000000290002b202 */ /* 0x000fe20000000f00 */
[----:B------:R-:W-:Y:S01]  /*1010*/  @!P3 IMAD.MOV.U32 R3, RZ, RZ, R15 ;  /* 0x000000ffff03b224 */ /* 0x000fe200078e000f */
[----:B------:R3:W4:Y:S02]  /*1020*/  SHFL.IDX PT, R16, R11, RZ, 0x181f ;  /* 0x00181fff0b107589 */ /* 0x00072400000e0000 */
[----:B------:R-:W-:Y:S02]  /*1030*/  SEL R0, R2, RZ, !P1 ;  /* 0x000000ff02007207 */ /* 0x000fe40004800000 */
[----:B------:R-:W-:Y:S01]  /*1040*/  SEL R2, R3, RZ, !P1 ;  /* 0x000000ff03027207 */ /* 0x000fe20004800000 */
[----:B------:R3:W1:Y:S01]  /*1050*/  SHFL.IDX PT, R15, R12, RZ, 0x181f ;  /* 0x00181fff0c0f7589 */ /* 0x00066200000e0000 */
[----:B------:R-:W-:Y:S01]  /*1060*/  IADD3 R3, R246, R17, RZ ;  /* 0x00000011f6037210 */ /* 0x000fe20007ffe0ff */
[----:B------:R-:W-:-:S03]  /*1070*/  IMAD.WIDE.U32 R28, R0, c[0x0][0x1f0], R8 ;  /* 0x00007c00001c7a25 */ /* 0x000fc600078e0008 */
[----:B------:R-:W-:Y:S01]  /*1080*/  ISETP.GE.AND P0, PT, R3, R10, PT ;  /* 0x0000000a0300720c */ /* 0x000fe20003f06270 */
[C---:B------:R-:W-:Y:S01]  /*1090*/  IMAD R4, R2.reuse, c[0x0][0x1f0], RZ ;  /* 0x00007c0002047a24 */ /* 0x040fe200078e02ff */
[----:B------:R3:W-:Y:S01]  /*10a0*/  STL.64 [R1+0x48], R28 ;  /* 0x0000481c01007387 */ /* 0x0007e20000100a00 */
[----:B------:R-:W-:Y:S01]  /*10b0*/  IMAD R2, R2, c[0x0][0x218], RZ ;  /* 0x0000860002027a24 */ /* 0x000fe200078e02ff */
[----:B------:R-:W-:Y:S01]  /*10c0*/  R2P PR, R19, 0x6 ;  /* 0x0000000613007804 */ /* 0x000fe20000000000 */
[C---:B------:R-:W-:Y:S02]  /*10d0*/  IMAD R14, R0.reuse, c[0x0][0x1f4], R4 ;  /* 0x00007d00000e7a24 */ /* 0x040fe400078e0204 */
[C---:B------:R-:W-:Y:S02]  /*10e0*/  IMAD R13, R0.reuse, c[0x0][0x21c], R2 ;  /* 0x00008700000d7a24 */ /* 0x040fe400078e0202 */
[----:B------:R-:W-:Y:S01]  /*10f0*/  IMAD.WIDE.U32 R102, R0, c[0x0][0x218], R6 ;  /* 0x0000860000667a25 */ /* 0x000fe200078e0006 */
[----:B------:R-:W-:-:S02]  /*1100*/  IADD3 R31, R29, R14, RZ ;  /* 0x0000000e1d1f7210 */ /* 0x000fc40007ffe0ff */
[----:B------:R-:W-:Y:S01]  /*1110*/  SEL R2, R23, 0xfffffff0, !P1 ;  /* 0xfffffff017027807 */ /* 0x000fe20004800000 */
[----:B------:R-:W-:Y:S01]  /*1120*/  IMAD.IADD R27, R103, 0x1, R13 ;  /* 0x00000001671b7824 */ /* 0x000fe200078e020d */
[----:B------:R3:W-:Y:S01]  /*1130*/  STL.64 [R1+0x68], R102 ;  /* 0x0000686601007387 */ /* 0x0007e20000100a00 */
[----:B------:R-:W-:-:S03]  /*1140*/  SEL R4, R25, 0xffffffe0, !P2 ;  /* 0xffffffe019047807 */ /* 0x000fc60005000000 */
[----:B------:R3:W-:Y:S04]  /*1150*/  STL [R1+0x5c], R27 ;  /* 0x00005c1b01007387 */ /* 0x0007e80000100800 */
[----:B------:R3:W-:Y:S01]  /*1160*/  STL [R1+0x44], R31 ;  /* 0x0000441f01007387 */ /* 0x0007e20000100800 */
[----:B------:R-:W-:Y:S05]  /*1170*/  @P0 BRA `(.L_x_588) ;  /* 0x0000005000000947 */ /* 0x000fea0003800000 */
[----:B-1--4-:R-:W-:Y:S01]  /*1180*/  LEA R6, P0, R20, R15, 0x1 ;  /* 0x0000000f14067211 */ /* 0x012fe200078008ff */
[----:B------:R-:W-:-:S03]  /*1190*/  IMAD.SHL.U32 R0, R5, 0x2, RZ ;  /* 0x0000000205007824 */ /* 0x000fc600078e00ff */
[----:B------:R-:W-:-:S05]  /*11a0*/  LEA.HI.X R7, R20, R16, R21, 0x1, P0 ;  /* 0x0000001014077211 */ /* 0x000fca00000f0c15 */
[----:B------:R-:W-:Y:S01]  /*11b0*/  @!PT LDS RZ, [RZ] ;  /* 0x00000000fffff984 */ /* 0x000fe20000000800 */
[----:B------:R1:W-:Y:S04]  /*11c0*/  LDGSTS.E.BYPASS.LTC128B.128 [R0+0x7100], [R6.64], !P5 ;  /* 0x0710000006007fae */ /* 0x0003e8000e901d4a */
.L_x_588:
[----:B-1--4-:R-:W-:Y:S05]  /*11d0*/  BSYNC B0 ;  /* 0x0000000000007941 */ /* 0x012fea0003800000 */
.L_x_587:
[----:B------:R-:W-:Y:S01]  /*11e0*/  IADD3 R0, R3, 0x10, RZ ;  /* 0x0000001003007810 */ /* 0x000fe20007ffe0ff */
[----:B------:R1:W4:Y:S01]  /*11f0*/  SHFL.IDX PT, R7, R11, 0x1, 0x181f ;  /* 0x00381f000b077f89 */ /* 0x00032200000e0000 */
[----:B------:R-:W-:Y:S02]  /*1200*/  BSSY B0, `(.L_x_589) ;  /* 0x0000009000007945 */ /* 0x000fe40003800000 */
[----:B------:R-:W-:Y:S01]  /*1210*/  ISETP.GE.AND P0, PT, R0, R10, PT ;  /* 0x0000000a0000720c */ /* 0x000fe20003f06270 */
[----:B------:R1:W2:-:S12]  /*1220*/  SHFL.IDX PT, R6, R12, 0x1, 0x181f ;  /* 0x00381f000c067f89 */ /* 0x00029800000e0000 */
[----:B------:R-:W-:Y:S05]  /*1230*/  @P0 BRA `(.L_x_590) ;  /* 0x0000005000000947 */ /* 0x000fea0003800000 */
[----:B--2---:R-:W-:Y:S01]  /*1240*/  LEA R6, P0, R20, R6, 0x1 ;  /* 0x0000000614067211 */ /* 0x004fe200078008ff */
[----:B------:R-:W-:-:S03]  /*1250*/  IMAD.SHL.U32 R0, R5, 0x2, RZ ;  /* 0x0000000205007824 */ /* 0x000fc600078e00ff */
[----:B----4-:R-:W-:-:S05]  /*1260*/  LEA.HI.X R7, R20, R7, R21, 0x1, P0 ;  /* 0x0000000714077211 */ /* 0x010fca00000f0c15 */
[----:B------:R-:W-:Y:S01]  /*1270*/  @!PT LDS RZ, [RZ] ;  /* 0x00000000fffff984 */ /* 0x000fe20000000800 */
[----:B------:R2:W-:Y:S04]  /*1280*/  LDGSTS.E.BYPASS.LTC128B.128 [R0+0x7900], [R6.64], !P5 ;  /* 0x0790000006007fae */ /* 0x0005e8000e901d4a */
.L_x_590:
[----:B------:R-:W-:Y:S05]  /*1290*/  BSYNC B0 ;  /* 0x0000000000007941 */ /* 0x000fea0003800000 */
.L_x_589:
[----:B--2---:R-:W-:Y:S01]  /*12a0*/  IADD3 R0, R3, 0x20, RZ ;  /* 0x0000002003007810 */ /* 0x004fe20007ffe0ff */
[----:B----4-:R2:W4:Y:S01]  /*12b0*/  SHFL.IDX PT, R7, R11, 0x2, 0x181f ;  /* 0x00581f000b077f89 */ /* 0x01052200000e0000 */
[----:B------:R-:W-:Y:S02]  /*12c0*/  BSSY B0, `(.L_x_591) ;  /* 0x0000009000007945 */ /* 0x000fe40003800000 */
[----:B------:R-:W-:Y:S01]  /*12d0*/  ISETP.GE.AND P0, PT, R0, R10, PT ;  /* 0x0000000a0000720c */ /* 0x000fe20003f06270 */
[----:B------:R2:W1:-:S12]  /*12e0*/  SHFL.IDX PT, R6, R12, 0x2, 0x181f ;  /* 0x00581f000c067f89 */ /* 0x00045800000e0000 */
[----:B------:R-:W-:Y:S05]  /*12f0*/  @P0 BRA `(.L_x_592) ;  /* 0x0000005000000947 */ /* 0x000fea0003800000 */
[----:B-1----:R-:W-:Y:S01]  /*1300*/  LEA R6, P0, R20, R6, 0x1 ;  /* 0x0000000614067211 */ /* 0x002fe200078008ff */
[----:B------:R-:W-:-:S03]  /*1310*/  IMAD.SHL.U32 R0, R5, 0x2, RZ ;  /* 0x0000000205007824 */ /* 0x000fc600078e00ff */
[----:B----4-:R-:W-:-:S05]  /*1320*/  LEA.HI.X R7, R20, R7, R21, 0x1, P0 ;  /* 0x0000000714077211 */ /* 0x010fca00000f0c15 */
[----:B------:R-:W-:Y:S01]  /*1330*/  @!PT LDS RZ, [RZ] ;  /* 0x00000000fffff984 */ /* 0x000fe20000000800 */
[----:B------:R1:W-:Y:S04]  /*1340*/  LDGSTS.E.BYPASS.LTC128B.128 [R0+0x8100], [R6.64], !P5 ;  /* 0x0810000006007fae */ /* 0x0003e8000e901d4a */
.L_x_592:
[----:B------:R-:W-:Y:S05]  /*1350*/  BSYNC B0 ;  /* 0x0000000000007941 */ /* 0x000fea0003800000 */
.L_x_591:
[----:B-1----:R-:W-:Y:S01]  /*1360*/  IADD3 R0, R3, 0x30, RZ ;  /* 0x0000003003007810 */ /* 0x002fe20007ffe0ff */
[----:B----4-:R1:W4:Y:S01]  /*1370*/  SHFL.IDX PT, R7, R11, 0x3, 0x181f ;  /* 0x00781f000b077f89 */ /* 0x01032200000e0000 */
        /* <DEDUP_REMOVED lines=9> */
.L_x_594:
[----:B------:R-:W-:Y:S05]  /*1410*/  BSYNC B0 ;  /* 0x0000000000007941 */ /* 0x000fea0003800000 */
.L_x_593:
        /* <DEDUP_REMOVED lines=11> */
.L_x_596:
[----:B------:R-:W-:Y:S05]  /*14d0*/  BSYNC B0 ;  /* 0x0000000000007941 */ /* 0x000fea0003800000 */
.L_x_595:
        /* <DEDUP_REMOVED lines=11> */
.L_x_598:
[----:B------:R-:W-:Y:S05]  /*1590*/  BSYNC B0 ;  /* 0x0000000000007941 */ /* 0x000fea0003800000 */
.L_x_597:
        /* <DEDUP_REMOVED lines=11> */
.L_x_600:
[----:B------:R-:W-:Y:S05]  /*1650*/  BSYNC B0 ;  /* 0x0000000000007941 */ /* 0x000fea0003800000 */
.L_x_599:
[----:B------:R-:W5:Y:S01]  /*1660*/  SHFL.IDX PT, R8, R12, 0x7, 0x181f ;  /* 0x00f81f000c087f89 */ /* 0x000f6200000e0000 */
[----:B-1----:R-:W-:Y:S01]  /*1670*/  IADD3 R0, R3, 0x70, RZ ;  /* 0x0000007003007810 */ /* 0x002fe20007ffe0ff */
[----:B------:R-:W-:Y:S01]  /*1680*/  IMAD.SHL.U32 R245, R5, 0x2, RZ ;  /* 0x0000000205f57824 */ /* 0x000fe200078e00ff */
[----:B------:R-:W-:Y:S01]  /*1690*/  IADD3 R23, R46, -0x1, RZ ;  /* 0xffffffff2e177810 */ /* 0x000fe20007ffe0ff */
[----:B--23--:R-:W1:Y:S01]  /*16a0*/  SHFL.IDX PT, R11, R11, 0x7, 0x181f ;  /* 0x00f81f000b0b7f89 */ /* 0x00ce6200000e0000 */
        /* <DEDUP_REMOVED lines=8> */
[----:B------:R-:W-:Y:S01]  /*1730*/  SHF.R.S32.HI R146, RZ, 0x5, R247 ;  /* 0x00000005ff927819 */ /* 0x000fe200000114f7 */
[----:B------:R-:W-:Y:S01]  /*1740*/  IMAD.WIDE.U32 R14, R0, c[0x0][0x1e0], RZ ;  /* 0x00007800000e7a25 */ /* 0x000fe200078e00ff */
[----:B------:R-:W-:Y:S01]  /*1750*/  IADD3 R44, R145, R35, -R17 ;  /* 0x00000023912c7210 */ /* 0x000fe20007ffe811 */
[----:B------:R-:W-:-:S02]  /*1760*/  USHF.L.U32 UR9, UR4, 0x5, URZ ;  /* 0x0000000504097899 */ /* 0x000fc4000800063f */
[----:B------:R-:W-:Y:S01]  /*1770*/  IMAD.IADD R248, R15, 0x1, R3 ;  /* 0x000000010ff87824 */ /* 0x000fe200078e0203 */
[C---:B------:R-:W-:Y:S01]  /*1780*/  ISETP.GE.AND P2, PT, R44.reuse, 0x11, PT ;  /* 0x000000112c00780c */ /* 0x040fe20003f46270 */
[----:B----4-:R-:W-:Y:S01]  /*1790*/  IMAD.MOV.U32 R7, RZ, RZ, R31 ;  /* 0x000000ffff077224 */ /* 0x010fe200078e001f */
[----:B------:R-:W-:Y:S01]  /*17a0*/  ISETP.GE.AND P3, PT, R44, 0x1, PT ;  /* 0x000000012c00780c */ /* 0x000fe20003f66270 */
[----:B------:R-:W-:Y:S01]  /*17b0*/  IMAD.MOV.U32 R6, RZ, RZ, R28 ;  /* 0x000000ffff067224 */ /* 0x000fe200078e001c */
[----:B------:R-:W-:Y:S01]  /*17c0*/  UMOV UR8, 0x5 ;  /* 0x0000000500087882 */ /* 0x000fe20000000000 */
[----:B-----5:R-:W-:Y:S01]  /*17d0*/  @!P6 LEA R8, P0, R20, R8, 0x1 ;  /* 0x000000081408e211 */ /* 0x020fe200078008ff */
[----:B------:R-:W-:Y:S01]  /*17e0*/  IMAD R3, R248, R23, RZ ;  /* 0x00000017f8037224 */ /* 0x000fe200078e02ff */
[----:B------:R-:W-:Y:S01]  /*17f0*/  USHF.L.U64.HI UR8, UR4, UR8, UR5 ;  /* 0x0000000804087299 */ /* 0x000fe20008010205 */
[----:B------:R2:W-:Y:S01]  /*1800*/  STL.64 [R1+0x40], R6 ;  /* 0x0000400601007387 */ /* 0x0005e20000100a00 */
[----:B-1----:R-:W-:Y:S01]  /*1810*/  @!P6 LEA.HI.X R9, R20, R11, R21, 0x1, P0 ;  /* 0x0000000b1409e211 */ /* 0x002fe200000f0c15 */
[----:B------:R-:W-:Y:S01]  /*1820*/  IMAD.MOV.U32 R251, RZ, RZ, c[0x0][0x1e0] ;  /* 0x00007800fffb7624 */ /* 0x000fe200078e00ff */
[----:B------:R-:W-:Y:S01]  /*1830*/  SHF.R.S32.HI R21, RZ, 0x1f, R23 ;  /* 0x0000001fff157819 */ /* 0x000fe20000011417 */
[----:B------:R-:W-:Y:S01]  /*1840*/  IMAD.MOV.U32 R252, RZ, RZ, c[0x0][0x1e4] ;  /* 0x00007900fffc7624 */ /* 0x000fe200078e00ff */
[----:B------:R-:W-:Y:S01]  /*1850*/  ISETP.GE.AND P0, PT, R44, 0x21, PT ;  /* 0x000000212c00780c */ /* 0x000fe20003f06270 */
[----:B------:R-:W-:Y:S01]  /*1860*/  @!PT LDS RZ, [RZ] ;  /* 0x00000000fffff984 */ /* 0x000fe20000000800 */
[----:B------:R1:W-:Y:S01]  /*1870*/  @!P6 LDGSTS.E.BYPASS.LTC128B.128 [R245+0xa900], [R8.64], !P5 ;  /* 0x0a90000008f5efae */ /* 0x0003e2000e901d4a */
[----:B------:R-:W-:Y:S01]  /*1880*/  ISETP.GE.AND P6, PT, R20, c[0x0][0x1d4], PT ;  /* 0x0000750014007a0c */ /* 0x000fe20003fc6270 */
[----:B------:R-:W-:-:S02]  /*1890*/  IMAD R3, R21, R14, R3 ;  /* 0x0000000e15037224 */ /* 0x000fc400078e0203 */
[----:B------:R-:W0:Y:S01]  /*18a0*/  LDGDEPBAR ;  /* 0x00000000000079af */ /* 0x000e220000000000 */
[----:B------:R-:W-:-:S04]  /*18b0*/  IMAD.WIDE.U32 R10, R251, 0x20, RZ ;  /* 0x00000020fb0a7825 */ /* 0x000fc800078e00ff */
[----:B------:R-:W-:Y:S02]  /*18c0*/  IMAD.MOV.U32 R100, RZ, RZ, R26 ;  /* 0x000000ffff647224 */ /* 0x000fe400078e001a */
[----:B------:R-:W-:Y:S02]  /*18d0*/  IMAD.MOV.U32 R101, RZ, RZ, R27 ;  /* 0x000000ffff657224 */ /* 0x000fe400078e001b */
[----:B------:R-:W-:-:S05]  /*18e0*/  IMAD.MOV.U32 R100, RZ, RZ, R102 ;  /* 0x000000ffff647224 */ /* 0x000fca00078e0066 */
[----:B------:R-:W-:Y:S01]  /*18f0*/  STL.64 [R1+0x58], R100 ;  /* 0x0000586401007387 */ /* 0x000fe20000100a00 */
[----:B--2---:R-:W-:-:S04]  /*1900*/  IMAD.WIDE.U32 R6, R23, R14, R6 ;  /* 0x0000000e17067225 */ /* 0x004fc800078e0006 */
[----:B------:R-:W-:Y:S01]  /*1910*/  IMAD.IADD R7, R7, 0x1, R3 ;  /* 0x0000000107077824 */ /* 0x000fe200078e0203 */
[----:B------:R-:W-:Y:S01]  /*1920*/  BAR.SYNC.DEFER_BLOCKING 0x0 ;  /* 0x0000000000007b1d */ /* 0x000fe20000010000 */
[C---:B------:R-:W-:Y:S02]  /*1930*/  @P2 LEA R0, P1, R251.reuse, R6, 0x4 ;  /* 0x00000006fb002211 */ /* 0x040fe400078220ff */
[----:B-1----:R-:W-:Y:S02]  /*1940*/  @P3 LEA R8, P5, R6, c[0x0][0x1c8], 0x1 ;  /* 0x0000720006083a11 */ /* 0x002fe400078a08ff */
[----:B------:R-:W-:Y:S02]  /*1950*/  @P2 LEA.HI.X R3, R251, R7, R252, 0x4, P1 ;  /* 0x00000007fb032211 */ /* 0x000fe400008f24fc */
[----:B------:R-:W-:Y:S02]  /*1960*/  @P2 LEA R12, P1, R0, c[0x0][0x1c8], 0x1 ;  /* 0x00007200000c2a11 */ /* 0x000fe400078208ff */
[----:B------:R-:W-:-:S02]  /*1970*/  @P3 LEA.HI.X R9, R6, c[0x0][0x1cc], R7, 0x1, P5 ;  /* 0x0000730006093a11 */ /* 0x000fc400028f0c07 */
[----:B------:R-:W-:Y:S02]  /*1980*/  ISETP.GE.AND P5, PT, R44, 0x31, PT ;  /* 0x000000312c00780c */ /* 0x000fe40003fa6270 */
[----:B------:R-:W-:Y:S01]  /*1990*/  @P2 LEA.HI.X R13, R0, c[0x0][0x1cc], R3, 0x1, P1 ;  /* 0x00007300000d2a11 */ /* 0x000fe200008f0c03 */
[----:B------:R-:W-:Y:S01]  /*19a0*/  IMAD.SHL.U32 R3, R252, 0x20, RZ ;  /* 0x00000020fc037824 */ /* 0x000fe200078e00ff */
[----:B------:R-:W-:-:S04]  /*19b0*/  @P0 IADD3 R0, P1, R6, R10, RZ ;  /* 0x0000000a06000210 */ /* 0x000fc80007f3e0ff */
[----:B------:R-:W-:Y:S02]  /*19c0*/  @P0 IADD3.X R3, R7, R11, R3, P1, !PT ;  /* 0x0000000b07030210 */ /* 0x000fe40000ffe403 */
[----:B------:R-:W-:Y:S01]  /*19d0*/  @P0 LEA R10, P1, R0, c[0x0][0x1c8], 0x1 ;  /* 0x00007200000a0a11 */ /* 0x000fe200078208ff */
[----:B------:R-:W-:Y:S01]  /*19e0*/  @!PT LDS RZ, [RZ] ;  /* 0x00000000fffff984 */ /* 0x000fe20000000800 */
[----:B------:R-:W-:Y:S01]  /*19f0*/  @!PT LDS RZ, [RZ] ;  /* 0x00000000fffff984 */ /* 0x000fe20000000800 */
[----:B------:R-:W-:Y:S01]  /*1a00*/  @!PT LDS RZ, [RZ] ;  /* 0x00000000fffff984 */ /* 0x000fe20000000800 */
[----:B------:R1:W-:Y:S01]  /*1a10*/  @P3 LDGSTS.E.BYPASS.LTC128B.128 [R245+0x3900], [R8.64], !P6 ;  /* 0x0390000008f53fae */ /* 0x0003e2000f101d4a */
[----:B------:R-:W-:Y:S02]  /*1a20*/  ISETP.GE.AND P3, PT, R44, 0x41, PT ;  /* 0x000000412c00780c */ /* 0x000fe40003f66270 */
[----:B------:R-:W-:Y:S01]  /*1a30*/  @P0 LEA.HI.X R11, R0, c[0x0][0x1cc], R3, 0x1, P1 ;  /* 0x00007300000b0a11 */ /* 0x000fe200008f0c03 */
[----:B------:R-:W-:Y:S01]  /*1a40*/  @P5 IMAD R0, R252, 0x30, RZ ;  /* 0x00000030fc005824 */ /* 0x000fe200078e02ff */
[----:B------:R2:W-:Y:S01]  /*1a50*/  @P2 LDGSTS.E.BYPASS.LTC128B.128 [R245+0x4100], [R12.64], !P6 ;  /* 0x041000000cf52fae */ /* 0x0005e2000f101d4a */
[C---:B------:R-:W-:Y:S02]  /*1a60*/  ISETP.GE.AND P2, PT, R44.reuse, 0x51, PT ;  /* 0x000000512c00780c */ /* 0x040fe40003f46270 */
[----:B------:R-:W-:Y:S01]  /*1a70*/  ISETP.GE.AND P1, PT, R44, 0x61, PT ;  /* 0x000000612c00780c */ /* 0x000fe20003f26270 */
[----:B------:R3:W-:-:S12]  /*1a80*/  @P0 LDGSTS.E.BYPASS.LTC128B.128 [R245+0x4900], [R10.64], !P6 ;  /* 0x049000000af50fae */ /* 0x0007d8000f101d4a */
[----:B------:R-:W-:Y:S02]  /*1a90*/  @P1 IMAD R5, R252, 0x60, RZ ;  /* 0x00000060fc051824 */ /* 0x000fe400078e02ff */
[----:B-1----:R-:W-:-:S04]  /*1aa0*/  @P5 IMAD.WIDE.U32 R8, R251, 0x30, R6 ;  /* 0x00000030fb085825 */ /* 0x002fc800078e0006 */
[----:B------:R-:W-:Y:S01]  /*1ab0*/  @P5 IMAD.IADD R0, R9, 0x1, R0 ;  /* 0x0000000109005824 */ /* 0x000fe200078e0200 */
[----:B------:R-:W-:-:S04]  /*1ac0*/  @P5 LEA R14, P0, R8, c[0x0][0x1c8], 0x1 ;  /* 0x00007200080e5a11 */ /* 0x000fc800078008ff */
[----:B------:R-:W-:Y:S01]  /*1ad0*/  @P5 LEA.HI.X R15, R8, c[0x0][0x1cc], R0, 0x1, P0 ;  /* 0x00007300080f5a11 */ /* 0x000fe200000f0c00 */
[----:B---3--:R-:W-:Y:S01]  /*1ae0*/  @P2 IMAD R10, R252, 0x50, RZ ;  /* 0x00000050fc0a2824 */ /* 0x008fe200078e02ff */
[C---:B------:R-:W-:Y:S01]  /*1af0*/  @P3 LEA R0, P0, R251.reuse, R6, 0x6 ;  /* 0x00000006fb003211 */ /* 0x040fe200078030ff */
[C---:B------:R-:W-:Y:S02]  /*1b00*/  @P2 IMAD.WIDE.U32 R8, R251.reuse, 0x50, R6 ;  /* 0x00000050fb082825 */ /* 0x040fe400078e0006 */
[----:B------:R1:W-:Y:S01]  /*1b10*/  @P5 LDGSTS.E.BYPASS.LTC128B.128 [R245+0x5100], [R14.64], !P6 ;  /* 0x051000000ef55fae */ /* 0x0003e2000f101d4a */
[C---:B------:R-:W-:Y:S01]  /*1b20*/  @P3 LEA.HI.X R3, R251.reuse, R7, R252, 0x6, P0 ;  /* 0x00000007fb033211 */ /* 0x040fe200000f34fc */
[----:B------:R-:W-:Y:S01]  /*1b30*/  @P1 IMAD.WIDE.U32 R6, R251, 0x60, R6 ;  /* 0x00000060fb061825 */ /* 0x000fe200078e0006 */
[----:B--2---:R-:W-:-:S04]  /*1b40*/  @P3 LEA R12, P0, R0, c[0x0][0x1c8], 0x1 ;  /* 0x00007200000c3a11 */ /* 0x004fc800078008ff */
[----:B------:R-:W-:Y:S01]  /*1b50*/  @P3 LEA.HI.X R13, R0, c[0x0][0x1cc], R3, 0x1, P0 ;  /* 0x00007300000d3a11 */ /* 0x000fe200000f0c03 */
[----:B------:R-:W-:Y:S01]  /*1b60*/  @P2 IMAD.IADD R0, R9, 0x1, R10 ;  /* 0x0000000109002824 */ /* 0x000fe200078e020a */
[----:B------:R-:W-:Y:S02]  /*1b70*/  @P2 LEA R10, P0, R8, c[0x0][0x1c8], 0x1 ;  /* 0x00007200080a2a11 */ /* 0x000fe400078008ff */
[----:B------:R-:W-:Y:S01]  /*1b80*/  LEA.HI R3, R24, R16, RZ, 0x1 ;  /* 0x0000001018037211 */ /* 0x000fe200078f08ff */
[----:B------:R1:W-:Y:S01]  /*1b90*/  @P3 LDGSTS.E.BYPASS.LTC128B.128 [R245+0x5900], [R12.64], !P6 ;  /* 0x059000000cf53fae */ /* 0x0003e2000f101d4a */
[----:B------:R-:W-:Y:S01]  /*1ba0*/  @P2 LEA.HI.X R11, R8, c[0x0][0x1cc], R0, 0x1, P0 ;  /* 0x00007300080b2a11 */ /* 0x000fe200000f0c00 */
[----:B------:R-:W-:Y:S01]  /*1bb0*/  @P1 IMAD.IADD R0, R7, 0x1, R5 ;  /* 0x0000000107001824 */ /* 0x000fe200078e0205 */
[----:B------:R-:W-:Y:S01]  /*1bc0*/  @P1 LEA R8, P0, R6, c[0x0][0x1c8], 0x1 ;  /* 0x0000720006081a11 */ /* 0x000fe200078008ff */
[----:B------:R-:W-:Y:S01]  /*1bd0*/  IMAD.SHL.U32 R5, R22, 0x40, RZ ;  /* 0x0000004016057824 */ /* 0x000fe200078e00ff */
[----:B------:R-:W-:Y:S01]  /*1be0*/  LOP3.LUT R3, R3, 0xfffffffe, RZ, 0xc0, !PT ;  /* 0xfffffffe03037812 */ /* 0x000fe200078ec0ff */
[----:B------:R2:W-:Y:S01]  /*1bf0*/  @P2 LDGSTS.E.BYPASS.LTC128B.128 [R245+0x6100], [R10.64], !P6 ;  /* 0x061000000af52fae */ /* 0x0005e2000f101d4a */
[----:B------:R-:W-:Y:S01]  /*1c00*/  @P1 LEA.HI.X R9, R6, c[0x0][0x1cc], R0, 0x1, P0 ;  /* 0x0000730006091a11 */ /* 0x000fe200000f0c00 */
[----:B------:R-:W-:Y:S01]  /*1c10*/  IMAD.SHL.U32 R0, R45, 0x40, RZ ;  /* 0x000000402d007824 */ /* 0x000fe200078e00ff */
[----:B------:R-:W-:Y:S01]  /*1c20*/  LOP3.LUT R144, R5, 0xfffffe00, RZ, 0xc0, !PT ;  /* 0xfffffe0005907812 */ /* 0x000fe200078ec0ff */
[----:B------:R-:W-:Y:S01]  /*1c30*/  IMAD.IADD R16, R16, 0x1, -R3 ;  /* 0x0000000110107824 */ /* 0x000fe200078e0a03 */
[----:B------:R-:W-:Y:S01]  /*1c40*/  LOP3.LUT P0, RZ, R45, 0x2, RZ, 0xc0, !PT ;  /* 0x000000022dff7812 */ /* 0x000fe2000780c0ff */
[----:B------:R2:W-:Y:S01]  /*1c50*/  @P1 LDGSTS.E.BYPASS.LTC128B.128 [R245+0x6900], [R8.64], !P6 ;  /* 0x0690000008f51fae */ /* 0x0005e2000f101d4a */
[----:B------:R-:W-:Y:S01]  /*1c60*/  IMAD.SHL.U32 R3, R19, 0x40, RZ ;  /* 0x0000004013037824 */ /* 0x000fe200078e00ff */
[----:B------:R-:W-:Y:S01]  /*1c70*/  LOP3.LUT R0, R0, 0x1c0, RZ, 0xc0, !PT ;  /* 0x000001c000007812 */ /* 0x000fe200078ec0ff */
[----:B------:R-:W-:Y:S01]  /*1c80*/  IMAD.SHL.U32 R7, R17, 0x8, RZ ;  /* 0x0000000811077824 */ /* 0x000fe200078e00ff */
[----:B------:R-:W0:Y:S01]  /*1c90*/  LDGDEPBAR ;  /* 0x00000000000079af */ /* 0x000e220000000000 */
[----:B------:R-:W-:Y:S01]  /*1ca0*/  IMAD.SHL.U32 R6, R16, 0x8, RZ ;  /* 0x0000000810067824 */ /* 0x000fe200078e00ff */
[----:B------:R-:W-:-:S02]  /*1cb0*/  LOP3.LUT R3, R3, 0x1c0, RZ, 0xc0, !PT ;  /* 0x000001c003037812 */ /* 0x000fc400078ec0ff */
[----:B------:R-:W-:Y:S02]  /*1cc0*/  LOP3.LUT R7, R0, 0x8, R7, 0xf8, !PT ;  /* 0x0000000800077812 */ /* 0x000fe400078ef807 */
[----:B------:R-:W-:Y:S02]  /*1cd0*/  LOP3.LUT R5, R3, 0x8, R6, 0xf8, !PT ;  /* 0x0000000803057812 */ /* 0x000fe400078ef806 */
[----:B------:R-:W-:Y:S02]  /*1ce0*/  SHF.R.U32.HI R0, RZ, 0x3, R0 ;  /* 0x00000003ff007819 */ /* 0x000fe40000011600 */
[----:B------:R-:W-:Y:S02]  /*1cf0*/  SHF.R.U32.HI R3, RZ, 0x3, R3 ;  /* 0x00000003ff037819 */ /* 0x000fe40000011603 */
[----:B------:R-:W-:Y:S01]  /*1d00*/  LOP3.LUT R0, R7, R0, RZ, 0x3c, !PT ;  /* 0x0000000007007212 */ /* 0x000fe200078e3cff */
[----:B------:R-:W-:Y:S01]  /*1d10*/  IMAD.WIDE.U32 R6, R23, c[0x0][0x208], RZ ;  /* 0x0000820017067a25 */ /* 0x000fe200078e00ff */
[----:B------:R-:W-:-:S02]  /*1d20*/  LOP3.LUT R5, R5, R3, RZ, 0x3c, !PT ;  /* 0x0000000305057212 */ /* 0x000fc400078e3cff */
[----:B------:R-:W-:Y:S01]  /*1d30*/  ISETP.GE.AND P2, PT, R20, c[0x0][0x1d4], PT ;  /* 0x0000750014007a0c */ /* 0x000fe20003f46270 */
[----:B------:R-:W-:Y:S02]  /*1d40*/  IMAD R3, R146, 0x400, R144 ;  /* 0x0000040092037824 */ /* 0x000fe400078e0290 */
[----:B------:R-:W-:Y:S01]  /*1d50*/  IMAD R0, R16, 0x200, R0 ;  /* 0x0000020010007824 */ /* 0x000fe200078e0200 */
[----:B------:R-:W-:Y:S01]  /*1d60*/  ISETP.LT.OR P5, PT, R44, 0x1, P2 ;  /* 0x000000012c00780c */ /* 0x000fe200017a1670 */
[----:B------:R-:W-:Y:S02]  /*1d70*/  IMAD.IADD R3, R5, 0x1, R3 ;  /* 0x0000000105037824 */ /* 0x000fe400078e0203 */
[----:B------:R-:W-:Y:S01]  /*1d80*/  IMAD.SHL.U32 R147, R0, 0x2, RZ ;  /* 0x0000000200937824 */ /* 0x000fe200078e00ff */
[----:B------:R-:W-:-:S04]  /*1d90*/  DEPBAR.LE SB0, 0x1 ;  /* 0x000080400000791a */ /* 0x000fc80000000000 */
[----:B------:R-:W-:-:S04]  /*1da0*/  DEPBAR.LE SB0, 0x0 ;  /* 0x000080000000791a */ /* 0x000fc80000000000 */
[----:B------:R-:W-:Y:S01]  /*1db0*/  BAR.SYNC.DEFER_BLOCKING 0x0 ;  /* 0x0000000000007b1d */ /* 0x000fe20000010000 */
[----:B------:R-:W-:Y:S01]  /*1dc0*/  IMAD.SHL.U32 R234, R3, 0x2, RZ ;  /* 0x0000000203ea7824 */ /* 0x000fe200078e00ff */
[C---:B------:R-:W-:Y:S01]  /*1dd0*/  IADD3 R0, R147.reuse, 0x3900, RZ ;  /* 0x0000390093007810 */ /* 0x040fe20007ffe0ff */
[----:B------:R-:W-:Y:S01]  /*1de0*/  IMAD.MOV.U32 R3, RZ, RZ, R46 ;  /* 0x000000ffff037224 */ /* 0x000fe200078e002e */
[----:B------:R-:W-:Y:S01]  /*1df0*/  IADD3 R238, R147, 0x3920, RZ ;  /* 0x0000392093ee7810 */ /* 0x000fe20007ffe0ff */
[--C-:B------:R-:W-:Y:S01]  /*1e00*/  IMAD R237, R2, 0x2, R234.reuse ;  /* 0x0000000202ed7824 */ /* 0x100fe200078e02ea */
[----:B------:R-:W-:Y:S01]  /*1e10*/  @P0 IADD3 R238, R0, -0x20, RZ ;  /* 0xffffffe000ee0810 */ /* 0x000fe20007ffe0ff */
[----:B------:R-:W-:Y:S02]  /*1e20*/  IMAD R0, R21, c[0x0][0x208], RZ ;  /* 0x0000820015007a24 */ /* 0x000fe400078e02ff */
[----:B------:R-:W-:Y:S01]  /*1e30*/  IMAD R235, R4, 0x2, R234 ;  /* 0x0000000204eb7824 */ /* 0x000fe200078e02ea */
[C---:B------:R-:W-:Y:S01]  /*1e40*/  IADD3 R244, R238.reuse, 0x800, RZ ;  /* 0x00000800eef47810 */ /* 0x040fe20007ffe0ff */
[----:B------:R-:W-:Y:S01]  /*1e50*/  IMAD R0, R23, c[0x0][0x20c], R0 ;  /* 0x0000830017007a24 */ /* 0x000fe200078e0200 */
[----:B------:R-:W-:Y:S01]  /*1e60*/  IADD3 R243, R238, 0x1000, RZ ;  /* 0x00001000eef37810 */ /* 0x000fe20007ffe0ff */
[----:B------:R-:W-:Y:S01]  /*1e70*/  IMAD R236, R2, 0x2, R235 ;  /* 0x0000000202ec7824 */ /* 0x000fe200078e02eb */
[C---:B------:R-:W-:Y:S01]  /*1e80*/  IADD3 R242, R238.reuse, 0x1800, RZ ;  /* 0x00001800eef27810 */ /* 0x040fe20007ffe0ff */
[----:B------:R-:W-:Y:S01]  /*1e90*/  IMAD.IADD R0, R7, 0x1, R0 ;  /* 0x0000000107007824 */ /* 0x000fe200078e0200 */
[----:B------:R-:W-:Y:S01]  /*1ea0*/  IADD3 R241, R238, 0x2000, RZ ;  /* 0x00002000eef17810 */ /* 0x000fe20007ffe0ff */
[----:B------:R-:W-:Y:S01]  /*1eb0*/  IMAD.WIDE.U32 R6, R6, 0x70, R100 ;  /* 0x0000007006067825 */ /* 0x000fe200078e0064 */
[----:B------:R-:W-:-:S02]  /*1ec0*/  IADD3 R240, R238, 0x2800, RZ ;  /* 0x00002800eef07810 */ /* 0x000fc40007ffe0ff */
[----:B------:R-:W-:Y:S01]  /*1ed0*/  IADD3 R239, R238, 0x3000, RZ ;  /* 0x00003000eeef7810 */ /* 0x000fe20007ffe0ff */
[----:B------:R-:W-:Y:S01]  /*1ee0*/  IMAD R0, R0, 0x70, RZ ;  /* 0x0000007000007824 */ /* 0x000fe200078e02ff */
[----:B--2---:R-:W-:Y:S03]  /*1ef0*/  LDSM.16.M88.4 R8, [R234+0x9100] ;  /* 0x00910000ea08783b */ /* 0x004fe60000000200 */
[----:B------:R-:W-:Y:S01]  /*1f00*/  IMAD.IADD R0, R7, 0x1, R0 ;  /* 0x0000000107007824 */ /* 0x000fe200078e0200 */
[----:B------:R-:W2:Y:S04]  /*1f10*/  LDSM.16.M88.4 R24, [R147+0x4100] ;  /* 0x004100009318783b */ /* 0x000ea80000000200 */
[----:B-1----:R-:W1:Y:S04]  /*1f20*/  LDSM.16.M88.4 R12, [R234+0x7100] ;  /* 0x00710000ea0c783b */ /* 0x002e680000000200 */
[----:B------:R-:W3:Y:S04]  /*1f30*/  LDSM.16.M88.4 R28, [R147+0x3900] ;  /* 0x00390000931c783b */ /* 0x000ee80000000200 */
[----:B------:R-:W4:Y:S04]  /*1f40*/  LDSM.16.M88.4 R16, [R147+0x4900] ;  /* 0x004900009310783b */ /* 0x000f280000000200 */
[----:B------:R-:W5:Y:S04]  /*1f50*/  LDSM.16.M88.4 R32, [R147+0x5100] ;  /* 0x005100009320783b */ /* 0x000f680000000200 */
[----:B------:R-:W4:Y:S04]  /*1f60*/  LDSM.16.M88.4 R36, [R147+0x5900] ;  /* 0x005900009324783b */ /* 0x000f280000000200 */
[----:B------:R-:W4:Y:S04]  /*1f70*/  LDSM.16.M88.4 R48, [R147+0x6100] ;  /* 0x006100009330783b */ /* 0x000f280000000200 */
[----:B------:R-:W4:Y:S04]  /*1f80*/  LDSM.16.M88.4 R40, [R147+0x6900] ;  /* 0x006900009328783b */ /* 0x000f280000000200 */
[----:B------:R-:W-:Y:S04]  /*1f90*/  LDSM.16.M88.4 R60, [R238] ;  /* 0x00000000ee3c783b */ /* 0x000fe80000000200 */
[----:B------:R-:W-:Y:S01]  /*1fa0*/  LDSM.16.M88.4 R56, [R238+0x800] ;  /* 0x00080000ee38783b */ /* 0x000fe20000000200 */
[-C--:B--2---:R-:W-:Y:S03]  /*1fb0*/  HMMA.16816.F32 R68, R8, R24.reuse, RZ ;  /* 0x000000180844723c */ /* 0x084fe600000018ff */
[----:B------:R-:W-:Y:S05]  /*1fc0*/  LDSM.16.M88.4 R52, [R238+0x1000] ;  /* 0x00100000ee34783b */ /* 0x000fea0000000200 */
[C---:B-1----:R-:W-:Y:S07]  /*1fd0*/  HMMA.16816.F32 R156, R12.reuse, R24, RZ ;  /* 0x000000180c9c723c */ /* 0x042fee00000018ff */
[----:B------:R-:W-:Y:S01]  /*1fe0*/  LEA R24, P1, R6, c[0x0][0x1f8], 0x1 ;  /* 0x00007e0006187a11 */ /* 0x000fe200078208ff */
[----:B---3--:R-:W-:Y:S03]  /*1ff0*/  HMMA.16816.F32 R184, R12, R28, RZ ;  /* 0x0000001c0cb8723c */ /* 0x008fe600000018ff */
[----:B------:R-:W-:-:S02]  /*2000*/  IADD3 R22, P0, R24, UR9, RZ ;  /* 0x0000000918167c10 */ /* 0x000fc4000ff1e0ff */
[----:B------:R-:W-:Y:S01]  /*2010*/  LEA.HI.X R25, R6, c[0x0][0x1fc], R0, 0x1, P1 ;  /* 0x00007f0006197a11 */ /* 0x000fe200008f0c00 */
[----:B------:R-:W-:Y:S02]  /*2020*/  IMAD.MOV.U32 R0, RZ, RZ, 0x40 ;  /* 0x00000040ff007424 */ /* 0x000fe400078e00ff */
[----:B------:R-:W-:Y:S01]  /*2030*/  HMMA.16816.F32 R180, R12, R30, RZ ;  /* 0x0000001e0cb4723c */ /* 0x000fe200000018ff */
[----:B------:R-:W-:-:S07]  /*2040*/  IADD3.X R23, R25, UR8, RZ, P0, !PT ;  /* 0x0000000819177c10 */ /* 0x000fce00087fe4ff */
[C---:B------:R-:W-:Y:S08]  /*2050*/  HMMA.16816.F32 R176, R12.reuse, R26, RZ ;  /* 0x0000001a0cb0723c */ /* 0x040ff000000018ff */
[C---:B----4-:R-:W-:Y:S08]  /*2060*/  HMMA.16816.F32 R148, R12.reuse, R16, RZ ;  /* 0x000000100c94723c */ /* 0x050ff000000018ff */
[C---:B------:R-:W-:Y:S08]  /*2070*/  HMMA.16816.F32 R172, R12.reuse, R18, RZ ;  /* 0x000000120cac723c */ /* 0x040ff000000018ff */
[C---:B-----5:R-:W-:Y:S08]  /*2080*/  HMMA.16816.F32 R140, R12.reuse, R32, RZ ;  /* 0x000000200c8c723c */ /* 0x060ff000000018ff */
[C---:B------:R-:W-:Y:S08]  /*2090*/  HMMA.16816.F32 R168, R12.reuse, R34, RZ ;  /* 0x000000220ca8723c */ /* 0x040ff000000018ff */
[C---:B------:R-:W-:Y:S08]  /*20a0*/  HMMA.16816.F32 R136, R12.reuse, R36, RZ ;  /* 0x000000240c88723c */ /* 0x040ff000000018ff */
[C---:B------:R-:W-:Y:S08]  /*20b0*/  HMMA.16816.F32 R160, R12.reuse, R38, RZ ;  /* 0x000000260ca0723c */ /* 0x040ff000000018ff */
[C---:B------:R-:W-:Y:S08]  /*20c0*/  HMMA.16816.F32 R128, R12.reuse, R48, RZ ;  /* 0x000000300c80723c */ /* 0x040ff000000018ff */
[C---:B------:R-:W-:Y:S08]  /*20d0*/  HMMA.16816.F32 R152, R12.reuse, R50, RZ ;  /* 0x000000320c98723c */ /* 0x040ff000000018ff */
[C---:B------:R-:W-:Y:S08]  /*20e0*/  HMMA.16816.F32 R124, R12.reuse, R40, RZ ;  /* 0x000000280c7c723c */ /* 0x040ff000000018ff */
[----:B------:R-:W-:Y:S07]  /*20f0*/  HMMA.16816.F32 R132, R12, R42, RZ ;  /* 0x0000002a0c84723c */ /* 0x000fee00000018ff */
[----:B------:R-:W-:Y:S01]  /*2100*/  IADD3 R14, P1, R22, UR9, RZ ;  /* 0x00000009160e7c10 */ /* 0x000fe2000ff3e0ff */
[----:B------:R-:W-:Y:S03]  /*2110*/  HMMA.16816.F32 R72, R8, R16, RZ ;  /* 0x000000100848723c */ /* 0x000fe600000018ff */
[----:B------:R-:W-:-:S02]  /*2120*/  IADD3 R12, P0, R14, UR9, RZ ;  /* 0x000000090e0c7c10 */ /* 0x000fc4000ff1e0ff */
[----:B------:R-:W-:Y:S02]  /*2130*/  IADD3.X R15, R23, UR8, RZ, P1, !PT ;  /* 0x00000008170f7c10 */ /* 0x000fe40008ffe4ff */
[----:B------:R-:W-:Y:S01]  /*2140*/  IADD3 R6, P3, R12, UR9, RZ ;  /* 0x000000090c067c10 */ /* 0x000fe2000ff7e0ff */
[C---:B------:R-:W-:Y:S01]  /*2150*/  HMMA.16816.F32 R112, R8.reuse, R18, RZ ;  /* 0x000000120870723c */ /* 0x040fe200000018ff */
[----:B------:R-:W1:Y:S01]  /*2160*/  LDSM.16.M88.4 R16, [R237+0x9100] ;  /* 0x00910000ed10783b */ /* 0x000e620000000200 */
[----:B------:R-:W-:Y:S02]  /*2170*/  IADD3.X R13, R15, UR8, RZ, P0, !PT ;  /* 0x000000080f0d7c10 */ /* 0x000fe400087fe4ff */
[----:B------:R-:W-:Y:S02]  /*2180*/  ISETP.LT.OR P1, PT, R44, 0x11, P2 ;  /* 0x000000112c00780c */ /* 0x000fe40001721670 */
[----:B------:R-:W-:Y:S02]  /*2190*/  IADD3.X R7, R13, UR8, RZ, P3, !PT ;  /* 0x000000080d077c10 */ /* 0x000fe40009ffe4ff */
[----:B------:R-:W-:Y:S01]  /*21a0*/  HMMA.16816.F32 R80, R8, R36, RZ ;  /* 0x000000240850723c */ /* 0x000fe200000018ff */
[----:B------:R-:W-:-:S02]  /*21b0*/  IADD3 R20, P0, R6, UR9, RZ ;  /* 0x0000000906147c10 */ /* 0x000fc4000ff1e0ff */
[C---:B------:R-:W-:Y:S02]  /*21c0*/  ISETP.LT.OR P3, PT, R44.reuse, 0x21, P2 ;  /* 0x000000212c00780c */ /* 0x040fe40001761670 */
[----:B------:R-:W-:Y:S02]  /*21d0*/  IADD3.X R21, R7, UR8, RZ, P0, !PT ;  /* 0x0000000807157c10 */ /* 0x000fe400087fe4ff */
[C---:B------:R-:W-:Y:S01]  /*21e0*/  ISETP.LT.OR P0, PT, R44.reuse, 0x31, P2 ;  /* 0x000000312c00780c */ /* 0x040fe20001701670 */
[C---:B------:R-:W-:Y:S01]  /*21f0*/  HMMA.16816.F32 R164, R8.reuse, R38, RZ ;  /* 0x0000002608a4723c */ /* 0x040fe200000018ff */
[----:B------:R-:W2:Y:S07]  /*2200*/  LDSM.16.M88.4 R36, [R238+0x2000] ;  /* 0x00200000ee24783b */ /* 0x000eae0000000200 */
[C---:B------:R-:W-:Y:S08]  /*2210*/  HMMA.16816.F32 R88, R8.reuse, R48, RZ ;  /* 0x000000300858723c */ /* 0x040ff000000018ff */
[C---:B------:R-:W-:Y:S01]  /*2220*/  HMMA.16816.F32 R192, R8.reuse, R50, RZ ;  /* 0x0000003208c0723c */ /* 0x040fe200000018ff */
[----:B------:R-:W3:Y:S07]  /*2230*/  LDSM.16.M88.4 R48, [R238+0x1800] ;  /* 0x00180000ee30783b */ /* 0x000eee0000000200 */
[C---:B------:R-:W-:Y:S08]  /*2240*/  HMMA.16816.F32 R64, R8.reuse, R28, RZ ;  /* 0x0000001c0840723c */ /* 0x040ff000000018ff */
[C---:B------:R-:W-:Y:S08]  /*2250*/  HMMA.16816.F32 R76, R8.reuse, R32, RZ ;  /* 0x00000020084c723c */ /* 0x040ff000000018ff */
[C---:B------:R-:W-:Y:S01]  /*2260*/  HMMA.16816.F32 R96, R8.reuse, R30, RZ ;  /* 0x0000001e0860723c */ /* 0x040fe200000018ff */
[----:B------:R-:W-:Y:S07]  /*2270*/  LDSM.16.M88.4 R28, [R238+0x3000] ;  /* 0x00300000ee1c783b */ /* 0x000fee0000000200 */
[C---:B------:R-:W-:Y:S01]  /*2280*/  HMMA.16816.F32 R120, R8.reuse, R34, RZ ;  /* 0x000000220878723c */ /* 0x040fe200000018ff */
[----:B------:R-:W4:Y:S07]  /*2290*/  LDSM.16.M88.4 R32, [R238+0x2800] ;  /* 0x00280000ee20783b */ /* 0x000f2e0000000200 */
[C---:B------:R-:W-:Y:S08]  /*22a0*/  HMMA.16816.F32 R92, R8.reuse, R40, RZ ;  /* 0x00000028085c723c */ /* 0x040ff000000018ff */
[C---:B------:R-:W-:Y:S08]  /*22b0*/  HMMA.16816.F32 R84, R8.reuse, R26, RZ ;  /* 0x0000001a0854723c */ /* 0x040ff000000018ff */
[----:B------:R-:W-:Y:S01]  /*22c0*/  HMMA.16816.F32 R188, R8, R42, RZ ;  /* 0x0000002a08bc723c */ /* 0x000fe200000018ff */
[----:B------:R-:W5:Y:S04]  /*22d0*/  LDSM.16.M88.4 R8, [R237+0x7100] ;  /* 0x00710000ed08783b */ /* 0x000f680000000200 */
[----:B------:R-:W-:Y:S01]  /*22e0*/  @!PT LDS RZ, [RZ] ;  /* 0x00000000fffff984 */ /* 0x000fe20000000800 */
[----:B------:R-:W-:Y:S01]  /*22f0*/  @!PT LDS RZ, [RZ] ;  /* 0x00000000fffff984 */ /* 0x000fe20000000800 */
[----:B------:R-:W-:Y:S01]  /*2300*/  @!PT LDS RZ, [RZ] ;  /* 0x00000000fffff984 */ /* 0x000fe20000000800 */
[----:B------:R3:W-:Y:S01]  /*2310*/  LDGSTS.E.BYPASS.LTC128B.128 [R245+0x100], [R24.64], !P5 ;  /* 0x0010000018f57fae */ /* 0x0007e2000e901d4a */
[----:B------:R-:W-:-:S02]  /*2320*/  ISETP.LT.OR P5, PT, R44, 0x41, P2 ;  /* 0x000000412c00780c */ /* 0x000fc400017a1670 */
[----:B-1----:R-:W-:Y:S01]  /*2330*/  HMMA.16816.F32 R116, R16, R60, R64 ;  /* 0x0000003c1074723c */ /* 0x002fe20000001840 */
[----:B------:R1:W-:Y:S01]  /*2340*/  LDGSTS.E.BYPASS.LTC128B.128 [R245+0x900], [R22.64], !P1 ;  /* 0x0090000016f57fae */ /* 0x0003e2000c901d4a */
[----:B------:R-:W-:-:S03]  /*2350*/  LOP3.LUT P1, RZ, R45, 0x4, RZ, 0xc0, !PT ;  /* 0x000000042dff7812 */ /* 0x000fc6000782c0ff */
[----:B------:R1:W-:Y:S01]  /*2360*/  LDGSTS.E.BYPASS.LTC128B.128 [R245+0x1100], [R14.64], !P3 ;  /* 0x011000000ef57fae */ /* 0x0003e2000d901d4a */
[C---:B------:R-:W-:Y:S02]  /*2370*/  ISETP.LT.OR P3, PT, R44.reuse, 0x51, P2 ;  /* 0x000000512c00780c */ /* 0x040fe40001761670 */
[----:B------:R-:W-:Y:S01]  /*2380*/  ISETP.LT.OR P2, PT, R44, 0x61, P2 ;  /* 0x000000612c00780c */ /* 0x000fe20001741670 */
[----:B------:R1:W-:Y:S01]  /*2390*/  LDGSTS.E.BYPASS.LTC128B.128 [R245+0x1900], [R12.64], !P0 ;  /* 0x019000000cf57fae */ /* 0x0003e2000c101d4a */
[----:B------:R-:W-:Y:S01]  /*23a0*/  SEL R0, R0, 0xffffffc0, !P1 ;  /* 0xffffffc000007807 */ /* 0x000fe20004800000 */
[----:B--2---:R-:W-:Y:S02]  /*23b0*/  HMMA.16816.F32 R40, R16, R36, R80 ;  /* 0x000000241028723c */ /* 0x004fe40000001850 */
[----:B------:R2:W-:Y:S02]  /*23c0*/  LDGSTS.E.BYPASS.LTC128B.128 [R245+0x2100], [R6.64], !P5 ;  /* 0x0210000006f57fae */ /* 0x0005e4000e901d4a */
[----:B------:R-:W-:-:S02]  /*23d0*/  IMAD.IADD R233, R147, 0x1, R0 ;  /* 0x0000000193e97824 */ /* 0x000fc400078e0200 */
[----:B------:R-:W-:Y:S01]  /*23e0*/  IMAD.IADD R232, R0, 0x1, R238 ;  /* 0x0000000100e87824 */ /* 0x000fe200078e02ee */
[----:B------:R-:W-:Y:S01]  /*23f0*/  LOP3.LUT R0, R5, R144, RZ, 0xfc, !PT ;  /* 0x0000009005007212 */ /* 0x000fe200078efcff */
[----:B------:R2:W-:Y:S01]  /*2400*/  LDGSTS.E.BYPASS.LTC128B.128 [R245+0x2900], [R20.64], !P3 ;  /* 0x0290000014f57fae */ /* 0x0005e2000d901d4a */
[C---:B------:R-:W-:Y:S08]  /*2410*/  HMMA.16816.F32 R108, R16.reuse, R56, R68 ;  /* 0x00000038106c723c */ /* 0x040ff00000001844 */
[----:B------:R-:W-:Y:S01]  /*2420*/  HMMA.16816.F32 R104, R16, R52, R72 ;  /* 0x000000341068723c */ /* 0x000fe20000001848 */
[----:B-1----:R-:W-:-:S07]  /*2430*/  IADD3 R12, P0, R20, UR9, RZ ;  /* 0x00000009140c7c10 */ /* 0x002fce000ff1e0ff */
[----:B---3--:R-:W-:Y:S01]  /*2440*/  HMMA.16816.F32 R24, R16, R62, R96 ;  /* 0x0000003e1018723c */ /* 0x008fe20000001860 */
[----:B------:R-:W-:Y:S02]  /*2450*/  IADD3.X R13, R21, UR8, RZ, P0, !PT ;  /* 0x00000008150d7c10 */ /* 0x000fe400087fe4ff */
[----:B------:R-:W-:-:S03]  /*2460*/  ISETP.GE.AND P0, PT, R3, 0x2, PT ;  /* 0x000000020300780c */ /* 0x000fc60003f06270 */
[----:B------:R1:W-:Y:S02]  /*2470*/  LDGSTS.E.BYPASS.LTC128B.128 [R245+0x3100], [R12.64], !P2 ;  /* 0x031000000cf57fae */ /* 0x0003e4000d101d4a */
[C---:B------:R-:W-:Y:S02]  /*2480*/  HMMA.16816.F32 R224, R16.reuse, R58, R84 ;  /* 0x0000003a10e0723c */ /* 0x040fe40000001854 */
[----:B--2---:R-:W-:Y:S04]  /*2490*/  LDSM.16.M88.4 R20, [R235+0x9100] ;  /* 0x00910000eb14783b */ /* 0x004fe80000000200 */
[----:B------:R-:W2:Y:S02]  /*24a0*/  LDSM.16.M88.4 R64, [R233+0x5900] ;  /* 0x00590000e940783b */ /* 0x000ea40000000200 */
[C---:B------:R-:W-:Y:S02]  /*24b0*/  HMMA.16816.F32 R204, R16.reuse, R50, R120 ;  /* 0x0000003210cc723c */ /* 0x040fe40000001878 */
[----:B------:R-:W3:Y:S04]  /*24c0*/  LDSM.16.M88.4 R80, [R233+0x3900] ;  /* 0x00390000e950783b */ /* 0x000ee80000000200 */
[----:B------:R-:W2:Y:S02]  /*24d0*/  LDSM.16.M88.4 R72, [R233+0x4900] ;  /* 0x00490000e948783b */ /* 0x000ea40000000200 */
[C---:B------:R-:W-:Y:S02]  /*24e0*/  HMMA.16816.F32 R100, R16.reuse, R48, R76 ;  /* 0x000000301064723c */ /* 0x040fe4000000184c */
[----:B------:R-:W2:Y:S04]  /*24f0*/  LDSM.16.M88.4 R68, [R233+0x5100] ;  /* 0x00510000e944783b */ /* 0x000ea80000000200 */
[----:B------:R-:W2:Y:S02]  /*2500*/  LDSM.16.M88.4 R84, [R233+0x6100] ;  /* 0x00610000e954783b */ /* 0x000ea40000000200 */
[C---:B----4-:R-:W-:Y:S02]  /*2510*/  HMMA.16816.F32 R88, R16.reuse, R32, R88 ;  /* 0x000000201058723c */ /* 0x050fe40000001858 */
[----:B------:R-:W4:Y:S04]  /*2520*/  LDSM.16.M88.4 R96, [R233+0x6900] ;  /* 0x00690000e960783b */ /* 0x000f280000000200 */
[----:B------:R-:W2:Y:S02]  /*2530*/  LDSM.16.M88.4 R76, [R233+0x4100] ;  /* 0x00410000e94c783b */ /* 0x000ea40000000200 */
[C---:B------:R-:W-:Y:S02]  /*2540*/  HMMA.16816.F32 R92, R16.reuse, R28, R92 ;  /* 0x0000001c105c723c */ /* 0x040fe4000000185c */
[----:B------:R-:W-:Y:S04]  /*2550*/  LDSM.16.M88.4 R44, [R232+0x800] ;  /* 0x00080000e82c783b */ /* 0x000fe80000000200 */
[----:B-1----:R-:W-:Y:S02]  /*2560*/  LDSM.16.M88.4 R12, [R236+0x7100] ;  /* 0x00710000ec0c783b */ /* 0x002fe40000000200 */
[C---:B------:R-:W-:Y:S02]  /*2570*/  HMMA.16816.F32 R220, R16.reuse, R54, R112 ;  /* 0x0000003610dc723c */ /* 0x040fe40000001870 */
[----:B------:R-:W0:Y:S06]  /*2580*/  LDGDEPBAR ;  /* 0x00000000000079af */ /* 0x000e2c0000000000 */
[C---:B------:R-:W-:Y:S08]  /*2590*/  HMMA.16816.F32 R120, R16.reuse, R38, R164 ;  /* 0x000000261078723c */ /* 0x040ff000000018a4 */
[C---:B------:R-:W-:Y:S08]  /*25a0*/  HMMA.16816.F32 R200, R16.reuse, R34, R192 ;  /* 0x0000002210c8723c */ /* 0x040ff000000018c0 */
[----:B------:R-:W-:Y:S01]  /*25b0*/  HMMA.16816.F32 R188, R16, R30, R188 ;  /* 0x0000001e10bc723c */ /* 0x000fe200000018bc */
[----:B------:R-:W1:Y:S07]  /*25c0*/  LDSM.16.M88.4 R16, [R235+0x7100] ;  /* 0x00710000eb10783b */ /* 0x000e6e0000000200 */
        /* <DEDUP_REMOVED lines=14> */
[C---:B------:R-:W-:Y:S01]  /*26b0*/  HMMA.16816.F32 R180, R8.reuse, R34, R152 ;  /* 0x0000002208b4723c */ /* 0x040fe20000001898 */
[----:B------:R-:W-:Y:S07]  /*26c0*/  LDSM.16.M88.4 R32, [R232+0x2000] ;  /* 0x00200000e820783b */ /* 0x000fee0000000200 */
[----:B------:R-:W-:Y:S01]  /*26d0*/  HMMA.16816.F32 R172, R8, R30, R132 ;  /* 0x0000001e08ac723c */ /* 0x000fe20000001884 */
[----:B------:R-:W5:Y:S04]  /*26e0*/  LDSM.16.M88.4 R8, [R236+0x9100] ;  /* 0x00910000ec08783b */ /* 0x000f680000000200 */
[----:B------:R-:W-:Y:S03]  /*26f0*/  LDSM.16.M88.4 R28, [R232+0x2800] ;  /* 0x00280000e81c783b */ /* 0x000fe60000000200 */
[C---:B--2---:R-:W-:Y:S01]  /*2700*/  HMMA.16816.F32 R148, R20.reuse, R64, R40 ;  /* 0x000000401494723c */ /* 0x044fe20000001828 */
[----:B------:R-:W2:Y:S07]  /*2710*/  LDSM.16.M88.4 R40, [R232+0x1000] ;  /* 0x00100000e828783b */ /* 0x000eae0000000200 */
[----:B---3--:R-:W-:Y:S01]  /*2720*/  HMMA.16816.F32 R136, R20, R82, R24 ;  /* 0x000000521488723c */ /* 0x008fe20000001818 */
[----:B------:R-:W3:Y:S01]  /*2730*/  LDSM.16.M88.4 R24, [R232+0x3000] ;  /* 0x00300000e818783b */ /* 0x000ee20000000200 */
[----:B------:R-:W-:-:S06]  /*2740*/  DEPBAR.LE SB0, 0x0 ;  /* 0x000080000000791a */ /* 0x000fcc0000000000 */
[C---:B------:R-:W-:Y:S08]  /*2750*/  HMMA.16816.F32 R160, R20.reuse, R72, R104 ;  /* 0x0000004814a0723c */ /* 0x040ff00000001868 */
[C---:B------:R-:W-:Y:S08]  /*2760*/  HMMA.16816.F32 R152, R20.reuse, R68, R100 ;  /* 0x000000441498723c */ /* 0x040ff00000001864 */
[C---:B------:R-:W-:Y:S08]  /*2770*/  HMMA.16816.F32 R140, R20.reuse, R84, R88 ;  /* 0x00000054148c723c */ /* 0x040ff00000001858 */
[C---:B----4-:R-:W-:Y:S08]  /*2780*/  HMMA.16816.F32 R112, R20.reuse, R96, R92 ;  /* 0x000000601470723c */ /* 0x050ff0000000185c */
[C---:B------:R-:W-:Y:S08]  /*2790*/  HMMA.16816.F32 R168, R20.reuse, R80, R116 ;  /* 0x0000005014a8723c */ /* 0x040ff00000001874 */
[C---:B------:R-:W-:Y:S08]  /*27a0*/  HMMA.16816.F32 R164, R20.reuse, R76, R108 ;  /* 0x0000004c14a4723c */ /* 0x040ff0000000186c */
[----:B------:R-:W-:Y:S08]  /*27b0*/  HMMA.16816.F32 R132, R20, R78, R224 ;  /* 0x0000004e1484723c */ /* 0x000ff000000018e0 */
[C---:B-1----:R-:W-:Y:S08]  /*27c0*/  HMMA.16816.F32 R104, R16.reuse, R80, R184 ;  /* 0x000000501068723c */ /* 0x042ff000000018b8 */
        /* <DEDUP_REMOVED lines=48> */
[----:B------:R-:W2:Y:S01]  /*2ad0*/  LDL.64 R224, [R1+0x40] ;  /* 0x0000400001e07983 */ /* 0x000ea20000100a00 */
[----:B------:R-:W-:Y:S01]  /*2ae0*/  IMAD.MOV.U32 R226, RZ, RZ, 0x70 ;  /* 0x00000070ffe27424 */ /* 0x000fe200078e00ff */
[----:B------:R-:W-:Y:S01]  /*2af0*/  IADD3 R3, R3, -0x2, RZ ;  /* 0xfffffffe03037810 */ /* 0x000fe20007ffe0ff */
[----:B------:R-:W-:-:S02]  /*2b00*/  IMAD.SHL.U32 R16, R251, 0x20, RZ ;  /* 0x00000020fb107824 */ /* 0x000fc400078e00ff */
[----:B------:R-:W-:Y:S01]  /*2b10*/  IMAD.WIDE.U32 R226, R226, c[0x0][0x1e0], RZ ;  /* 0x00007800e2e27a25 */ /* 0x000fe200078e00ff */
[----:B------:R-:W-:-:S03]  /*2b20*/  SHF.R.S32.HI R6, RZ, 0x1f, R3 ;  /* 0x0000001fff067819 */ /* 0x000fc60000011403 */
[----:B------:R-:W-:Y:S02]  /*2b30*/  IMAD R5, R248, R3, RZ ;  /* 0x00000003f8057224 */ /* 0x000fe400078e02ff */
[----:B--2---:R-:W-:-:S04]  /*2b40*/  IMAD.WIDE.U32 R8, R3, R226, R224 ;  /* 0x000000e203087225 */ /* 0x004fc800078e00e0 */
        /* <DEDUP_REMOVED lines=27> */
.L_x_601:
[----:B---3--:R-:W2:Y:S04]  /*2d00*/  LDL R12, [R1+0x64] ;  /* 0x00006400010c7983 */ /* 0x008ea80000100800 */
[----:B------:R-:W3:Y:S01]  /*2d10*/  LDL R189, [R1+0x60] ;  /* 0x0000600001bd7983 */ /* 0x000ee20000100800 */
[----:B------:R-:W-:-:S02]  /*2d20*/  LOP3.LUT R3, R247, 0xffffffe0, RZ, 0xc0, !PT ;  /* 0xffffffe0f7037812 */ /* 0x000fc400078ec0ff */
[----:B------:R-:W-:Y:S02]  /*2d30*/  LEA.HI R6, R249, R250, RZ, 0x2 ;  /* 0x000000faf9067211 */ /* 0x000fe400078f10ff */
[----:B------:R-:W-:Y:S01]  /*2d40*/  SHF.R.S32.HI R7, RZ, 0x1f, R146 ;  /* 0x0000001fff077819 */ /* 0x000fe20000011492 */
[----:B------:R-:W-:Y:S01]  /*2d50*/  IMAD.IADD R5, R250, 0x1, -R3 ;  /* 0x00000001fa057824 */ /* 0x000fe200078e0a03 */
[----:B------:R-:W-:Y:S01]  /*2d60*/  LOP3.LUT R3, R6, 0xfffffffc, RZ, 0xc0, !PT ;  /* 0xfffffffc06037812 */ /* 0x000fe200078ec0ff */
[----:B------:R-:W-:Y:S01]  /*2d70*/  IMAD.SHL.U32 R228, R0, 0x2, RZ ;  /* 0x0000000200e47824 */ /* 0x000fe200078e00ff */
[----:B------:R-:W-:Y:S01]  /*2d80*/  LEA.HI R7, R7, R146, RZ, 0x2 ;  /* 0x0000009207077211 */ /* 0x000fe200078f10ff */
[----:B------:R-:W0:Y:S01]  /*2d90*/  LDGDEPBAR ;  /* 0x00000000000079af */ /* 0x000e220000000000 */
[----:B------:R-:W-:Y:S01]  /*2da0*/  SHF.R.S32.HI R9, RZ, 0x1f, R5 ;  /* 0x0000001fff097819 */ /* 0x000fe20000011405 */
[----:B------:R-:W-:Y:S01]  /*2db0*/  IMAD.IADD R6, R250, 0x1, -R3 ;  /* 0x00000001fa067824 */ /* 0x000fe200078e0a03 */
[----:B------:R-:W-:Y:S01]  /*2dc0*/  LOP3.LUT R8, R7, 0xffffffc, RZ, 0xc0, !PT ;  /* 0x0ffffffc07087812 */ /* 0x000fe200078ec0ff */
[----:B------:R-:W-:Y:S01]  /*2dd0*/  STL [R1+0xac], R245 ;  /* 0x0000acf501007387 */ /* 0x000fe20000100800 */
[----:B------:R-:W-:-:S02]  /*2de0*/  LEA.HI R7, R9, R5, RZ, 0x2 ;  /* 0x0000000509077211 */ /* 0x000fc400078f10ff */
[----:B------:R-:W-:Y:S01]  /*2df0*/  LEA.HI R3, R6, R6, RZ, 0x1 ;  /* 0x0000000606037211 */ /* 0x000fe200078f08ff */
[----:B------:R-:W-:Y:S01]  /*2e00*/  IMAD.IADD R9, R146, 0x1, -R8 ;  /* 0x0000000192097824 */ /* 0x000fe200078e0a08 */
[----:B------:R-:W-:Y:S01]  /*2e10*/  LEA.HI.SX32 R8, R7, R246, 0x1e ;  /* 0x000000f607087211 */ /* 0x000fe200078ff2ff */
[----:B------:R-:W-:Y:S01]  /*2e20*/  IMAD R229, R4, 0x2, R228 ;  /* 0x0000000204e57824 */ /* 0x000fe200078e02e4 */
[----:B------:R-:W-:Y:S01]  /*2e30*/  LDSM.16.MT88.4 R20, [R228+0x100] ;  /* 0x00010000e414783b */ /* 0x000fe20000004200 */
[C---:B------:R-:W-:Y:S01]  /*2e40*/  IMAD.SHL.U32 R10, R3.reuse, 0x20, RZ ;  /* 0x00000020030a7824 */ /* 0x040fe200078e00ff */
[----:B------:R-:W-:Y:S01]  /*2e50*/  LOP3.LUT R11, R3, 0x1ffffffe, RZ, 0xc0, !PT ;  /* 0x1ffffffe030b7812 */ /* 0x000fe200078ec0ff */
[----:B------:R-:W-:-:S03]  /*2e60*/  IMAD R3, R9, 0x10, R8 ;  /* 0x0000001009037824 */ /* 0x000fc600078e0208 */
[----:B------:R-:W-:Y:S01]  /*2e70*/  LOP3.LUT R8, R10, 0xffffffc0, RZ, 0xc0, !PT ;  /* 0xffffffc00a087812 */ /* 0x000fe200078ec0ff */
[----:B------:R-:W-:-:S04]  /*2e80*/  IMAD.IADD R6, R6, 0x1, -R11 ;  /* 0x0000000106067824 */ /* 0x000fc800078e0a0b */
[----:B------:R-:W-:-:S04]  /*2e90*/  IMAD.IADD R3, R8, 0x1, R3 ;  /* 0x0000000108037824 */ /* 0x000fc800078e0203 */
[----:B------:R-:W-:-:S04]  /*2ea0*/  IMAD R13, R6, 0x8, R3 ;  /* 0x00000008060d7824 */ /* 0x000fc800078e0203 */
[----:B------:R-:W-:-:S04]  /*2eb0*/  @P4 IMAD.HI.U32 R6, R13, c[0x0][0x2c8], RZ ;  /* 0x0000b2000d064a27 */ /* 0x000fc800078e00ff */
[----:B------:R-:W-:Y:S01]  /*2ec0*/  IMAD.MOV.U32 R3, RZ, RZ, R13 ;  /* 0x000000ffff037224 */ /* 0x000fe200078e000d */
[----:B------:R-:W-:-:S05]  /*2ed0*/  @P4 SHF.R.U32.HI R3, RZ, c[0x0][0x2cc], R6 ;  /* 0x0000b300ff034a19 */ /* 0x000fca0000011606 */
[----:B------:R-:W1:Y:S04]  /*2ee0*/  SHFL.IDX PT, R6, R3, 0x2, 0x1c1f ;  /* 0x005c1f0003067f89 */ /* 0x000e6800000e0000 */
[----:B------:R-:W4:Y:S04]  /*2ef0*/  SHFL.IDX PT, R8, R3, RZ, 0x1c1f ;  /* 0x001c1fff03087589 */ /* 0x000f2800000e0000 */
[----:B------:R-:W1:Y:S04]  /*2f00*/  SHFL.IDX PT, R9, R3, 0x3, 0x1c1f ;  /* 0x007c1f0003097f89 */ /* 0x000e6800000e0000 */
[----:B------:R1:W2:Y:S04]  /*2f10*/  SHFL.IDX PT, R10, R3, 0x1, 0x1c1f ;  /* 0x003c1f00030a7f89 */ /* 0x0002a800000e0000 */
[----:B------:R-:W-:Y:S04]  /*2f20*/  STL [R1+0xa8], R244 ;  /* 0x0000a8f401007387 */ /* 0x000fe80000100800 */
[----:B------:R-:W-:Y:S04]  /*2f30*/  STL [R1+0xa4], R243 ;  /* 0x0000a4f301007387 */ /* 0x000fe80000100800 */
[----:B------:R-:W-:Y:S01]  /*2f40*/  STL [R1+0xa0], R242 ;  /* 0x0000a0f201007387 */ /* 0x000fe20000100800 */
[----:B-1----:R-:W-:-:S03]  /*2f50*/  LOP3.LUT R3, R7, 0x7ffffffc, RZ, 0xc0, !PT ;  /* 0x7ffffffc07037812 */ /* 0x002fc600078ec0ff */
[----:B------:R-:W-:Y:S02]  /*2f60*/  STL [R1+0x9c], R241 ;  /* 0x00009cf101007387 */ /* 0x000fe40000100800 */
[----:B------:R-:W-:Y:S02]  /*2f70*/  IMAD.IADD R3, R5, 0x1, -R3 ;  /* 0x0000000105037824 */ /* 0x000fe400078e0a03 */
[----:B------:R-:W-:Y:S02]  /*2f80*/  STL [R1+0x98], R240 ;  /* 0x000098f001007387 */ /* 0x000fe40000100800 */
[----:B------:R-:W-:Y:S02]  /*2f90*/  IMAD.SHL.U32 R5, R3, 0x2, RZ ;  /* 0x0000000203057824 */ /* 0x000fe400078e00ff */
        /* <DEDUP_REMOVED lines=11> */
[----:B------:R1:W-:Y:S01]  /*3050*/  STL [R1+0x54], R5 ;  /* 0x0000540501007387 */ /* 0x0003e20000100800 */
[----:B--2---:R-:W-:-:S05]  /*3060*/  IMAD.IADD R7, R12, 0x1, R145 ;  /* 0x000000010c077824 */ /* 0x004fca00078e0291 */
[----:B------:R-:W-:Y:S01]  /*3070*/  IADD3 R3, -R5, 0x1, R7 ;  /* 0x0000000105037810 */ /* 0x000fe20007ffe107 */
[----:B------:R-:W-:-:S04]  /*3080*/  IMAD.IADD R7, R7, 0x1, -R5 ;  /* 0x0000000107077824 */ /* 0x000fc800078e0a05 */
[----:B---3--:R-:W-:-:S04]  /*3090*/  IMAD.IADD R3, R3, 0x1, -R189 ;  /* 0x0000000103037824 */ /* 0x008fc800078e0abd */
[C---:B-1----:R-:W-:Y:S02]  /*30a0*/  IMAD.IADD R5, R3.reuse, 0x1, R6 ;  /* 0x0000000103057824 */ /* 0x042fe400078e0206 */
[C---:B----4-:R-:W-:Y:S02]  /*30b0*/  IMAD.IADD R6, R3.reuse, 0x1, R8 ;  /* 0x0000000103067824 */ /* 0x050fe400078e0208 */
[----:B------:R-:W-:Y:S01]  /*30c0*/  IMAD.IADD R8, R3, 0x1, R9 ;  /* 0x0000000103087824 */ /* 0x000fe200078e0209 */
[----:B------:R-:W-:Y:S01]  /*30d0*/  IMNMX R5, R7, R5, PT ;  /* 0x0000000507057217 */ /* 0x000fe20003800200 */
[----:B------:R-:W-:-:S03]  /*30e0*/  IMAD.IADD R9, R3, 0x1, R10 ;  /* 0x0000000103097824 */ /* 0x000fc600078e020a */
[----:B------:R-:W-:Y:S02]  /*30f0*/  IMNMX R3, R7, R8, PT ;  /* 0x0000000807037217 */ /* 0x000fe40003800200 */
[----:B------:R-:W-:Y:S02]  /*3100*/  ISETP.GT.AND P3, PT, R5, RZ, PT ;  /* 0x000000ff0500720c */ /* 0x000fe40003f64270 */
[----:B------:R-:W-:Y:S02]  /*3110*/  ISETP.GT.AND P0, PT, R3, 0x1, PT ;  /* 0x000000010300780c */ /* 0x000fe40003f04270 */
[----:B------:R-:W-:Y:S02]  /*3120*/  FSEL R14, R168, -INF , P3 ;  /* 0xff800000a80e7808 */ /* 0x000fe40001800000 */
[----:B------:R-:W-:Y:S02]  /*3130*/  FSEL R19, R171, -INF , P0 ;  /* 0xff800000ab137808 */ /* 0x000fe40000000000 */
[----:B------:R-:W-:-:S02]  /*3140*/  ISETP.GT.AND P1, PT, R3, RZ, PT ;  /* 0x000000ff0300720c */ /* 0x000fc40003f24270 */
[----:B------:R-:W-:Y:S02]  /*3150*/  ISETP.GT.AND P3, PT, R5, 0x8, PT ;  /* 0x000000080500780c */ /* 0x000fe40003f64270 */
[----:B------:R-:W-:Y:S02]  /*3160*/  ISETP.GT.AND P0, PT, R3, 0x9, PT ;  /* 0x000000090300780c */ /* 0x000fe40003f04270 */
[----:B------:R-:W-:Y:S02]  /*3170*/  FSEL R18, R170, -INF , P1 ;  /* 0xff800000aa127808 */ /* 0x000fe40000800000 */
[----:B------:R-:W-:Y:S02]  /*3180*/  FSEL R16, R136, -INF , P3 ;  /* 0xff80000088107808 */ /* 0x000fe40001800000 */
[----:B------:R-:W-:Y:S02]  /*3190*/  FSEL R28, R139, -INF , P0 ;  /* 0xff8000008b1c7808 */ /* 0x000fe40000000000 */
[----:B------:R-:W-:-:S02]  /*31a0*/  ISETP.GT.AND P2, PT, R5, 0x1, PT ;  /* 0x000000010500780c */ /* 0x000fc40003f44270 */
[----:B------:R-:W-:Y:S02]  /*31b0*/  ISETP.GT.AND P1, PT, R3, 0x8, PT ;  /* 0x000000080300780c */ /* 0x000fe40003f24270 */
[----:B------:R-:W-:Y:S02]  /*31c0*/  ISETP.GT.AND P3, PT, R5, 0x10, PT ;  /* 0x000000100500780c */ /* 0x000fe40003f64270 */
[----:B------:R-:W-:Y:S02]  /*31d0*/  ISETP.GT.AND P0, PT, R3, 0x11, PT ;  /* 0x000000110300780c */ /* 0x000fe40003f04270 */
[----:B------:R-:W-:Y:S02]  /*31e0*/  FSEL R15, R169, -INF , P2 ;  /* 0xff800000a90f7808 */ /* 0x000fe40001000000 */
[----:B------:R-:W-:Y:S02]  /*31f0*/  FSEL R24, R138, -INF , P1 ;  /* 0xff8000008a187808 */ /* 0x000fe40000800000 */
[----:B------:R-:W-:-:S02]  /*3200*/  FSEL R29, R164, -INF , P3 ;  /* 0xff800000a41d7808 */ /* 0x000fc40001800000 */
[----:B------:R-:W-:Y:S02]  /*3210*/  FSEL R34, R167, -INF , P0 ;  /* 0xff800000a7227808 */ /* 0x000fe40000000000 */
[----:B------:R-:W-:Y:S02]  /*3220*/  ISETP.GT.AND P2, PT, R5, 0x9, PT ;  /* 0x000000090500780c */ /* 0x000fe40003f44270 */
[----:B------:R-:W-:Y:S02]  /*3230*/  ISETP.GT.AND P1, PT, R3, 0x10, PT ;  /* 0x000000100300780c */ /* 0x000fe40003f24270 */
[----:B------:R-:W-:Y:S02]  /*3240*/  ISETP.GT.AND P3, PT, R5, 0x18, PT ;  /* 0x000000180500780c */ /* 0x000fe40003f64270 */
[----:B------:R-:W-:Y:S02]  /*3250*/  ISETP.GT.AND P0, PT, R3, 0x19, PT ;  /* 0x000000190300780c */ /* 0x000fe40003f04270 */
[----:B------:R-:W-:-:S02]  /*3260*/  FSEL R17, R137, -INF , P2 ;  /* 0xff80000089117808 */ /* 0x000fc40001000000 */
[----:B------:R-:W-:Y:S02]  /*3270*/  FSEL R33, R166, -INF , P1 ;  /* 0xff800000a6217808 */ /* 0x000fe40000800000 */
[----:B------:R-:W-:Y:S02]  /*3280*/  FSEL R31, R132, -INF , P3 ;  /* 0xff800000841f7808 */ /* 0x000fe40001800000 */
[----:B------:R-:W-:Y:S02]  /*3290*/  FSEL R76, R135, -INF , P0 ;  /* 0xff800000874c7808 */ /* 0x000fe40000000000 */
[----:B------:R-:W-:Y:S02]  /*32a0*/  ISETP.GT.AND P2, PT, R5, 0x11, PT ;  /* 0x000000110500780c */ /* 0x000fe40003f44270 */
[----:B------:R-:W-:Y:S02]  /*32b0*/  ISETP.GT.AND P1, PT, R3, 0x18, PT ;  /* 0x000000180300780c */ /* 0x000fe40003f24270 */
[----:B------:R-:W-:-:S02]  /*32c0*/  ISETP.GT.AND P3, PT, R5, 0x20, PT ;  /* 0x000000200500780c */ /* 0x000fc40003f64270 */
[----:B------:R-:W-:Y:S02]  /*32d0*/  ISETP.GT.AND P0, PT, R3, 0x21, PT ;  /* 0x000000210300780c */ /* 0x000fe40003f04270 */
[----:B------:R-:W-:Y:S02]  /*32e0*/  FSEL R30, R165, -INF , P2 ;  /* 0xff800000a51e7808 */ /* 0x000fe40001000000 */
[----:B------:R-:W-:Y:S02]  /*32f0*/  FSEL R35, R134, -INF , P1 ;  /* 0xff80000086237808 */ /* 0x000fe40000800000 */
[----:B------:R-:W-:Y:S02]  /*3300*/  FSEL R132, R160, -INF , P3 ;  /* 0xff800000a0847808 */ /* 0x000fe40001800000 */
[----:B------:R-:W-:Y:S02]  /*3310*/  FSEL R141, R163, -INF , P0 ;  /* 0xff800000a38d7808 */ /* 0x000fe40000000000 */
[----:B------:R-:W-:-:S02]  /*3320*/  ISETP.GT.AND P2, PT, R5, 0x19, PT ;  /* 0x000000190500780c */ /* 0x000fc40003f44270 */
[----:B------:R-:W-:Y:S02]  /*3330*/  ISETP.GT.AND P1, PT, R3, 0x20, PT ;  /* 0x000000200300780c */ /* 0x000fe40003f24270 */
[----:B------:R-:W-:Y:S02]  /*3340*/  ISETP.GT.AND P3, PT, R5, 0x28, PT ;  /* 0x000000280500780c */ /* 0x000fe40003f64270 */
[----:B------:R-:W-:Y:S02]  /*3350*/  ISETP.GT.AND P0, PT, R3, 0x29, PT ;  /* 0x000000290300780c */ /* 0x000fe40003f04270 */
[----:B------:R-:W-:Y:S02]  /*3360*/  IMNMX R6, R7, R6, PT ;  /* 0x0000000607067217 */ /* 0x000fe40003800200 */
[----:B------:R-:W-:Y:S02]  /*3370*/  FSEL R32, R133, -INF , P2 ;  /* 0xff80000085207808 */ /* 0x000fe40001000000 */
[----:B------:R-:W-:-:S02]  /*3380*/  FSEL R136, R162, -INF , P1 ;  /* 0xff800000a2887808 */ /* 0x000fc40000800000 */
[----:B------:R-:W-:Y:S02]  /*3390*/  FSEL R134, R128, -INF , P3 ;  /* 0xff80000080867808 */ /* 0x000fe40001800000 */
[----:B------:R-:W-:Y:S02]  /*33a0*/  FSEL R145, R131, -INF , P0 ;  /* 0xff80000083917808 */ /* 0x000fe40000000000 */
[----:B------:R-:W-:Y:S02]  /*33b0*/  ISETP.GT.AND P2, PT, R5, 0x21, PT ;  /* 0x000000210500780c */ /* 0x000fe40003f44270 */
[----:B------:R-:W-:Y:S02]  /*33c0*/  ISETP.GT.AND P1, PT, R3, 0x28, PT ;  /* 0x000000280300780c */ /* 0x000fe40003f24270 */
[C---:B------:R-:W-:Y:S02]  /*33d0*/  ISETP.GT.AND P3, PT, R6.reuse, RZ, PT ;  /* 0x000000ff0600720c */ /* 0x040fe40003f64270 */
[----:B------:R-:W-:-:S02]  /*33e0*/  ISETP.GT.AND P0, PT, R6, 0x8, PT ;  /* 0x000000080600780c */ /* 0x000fc40003f04270 */
[----:B------:R-:W-:Y:S02]  /*33f0*/  FSEL R133, R161, -INF , P2 ;  /* 0xff800000a1857808 */ /* 0x000fe40001000000 */
[----:B------:R-:W-:Y:S02]  /*3400*/  FSEL R144, R130, -INF , P1 ;  /* 0xff80000082907808 */ /* 0x000fe40000800000 */
[----:B------:R-:W-:Y:S02]  /*3410*/  FSEL R10, R104, -INF , P3 ;  /* 0xff800000680a7808 */ /* 0x000fe40001800000 */
[----:B------:R-:W-:Y:S02]  /*3420*/  FSEL R12, R100, -INF , P0 ;  /* 0xff800000640c7808 */ /* 0x000fe40000000000 */
[----:B------:R-:W-:Y:S02]  /*3430*/  ISETP.GT.AND P2, PT, R5, 0x29, PT ;  /* 0x000000290500780c */ /* 0x000fe40003f44270 */
[----:B------:R-:W-:-:S02]  /*3440*/  ISETP.GT.AND P1, PT, R6, 0x9, PT ;  /* 0x000000090600780c */ /* 0x000fc40003f24270 */
[C---:B------:R-:W-:Y:S02]  /*3450*/  ISETP.GT.AND P3, PT, R6.reuse, 0x10, PT ;  /* 0x000000100600780c */ /* 0x040fe40003f64270 */
[----:B------:R-:W-:Y:S02]  /*3460*/  ISETP.GT.AND P0, PT, R6, 0x18, PT ;  /* 0x000000180600780c */ /* 0x000fe40003f04270 */
[----:B------:R-:W-:Y:S02]  /*3470*/  FSEL R135, R129, -INF , P2 ;  /* 0xff80000081877808 */ /* 0x000fe40001000000 */
[----:B------:R-:W-:Y:S02]  /*3480*/  FSEL R13, R101, -INF , P1 ;  /* 0xff800000650d7808 */ /* 0x000fe40000800000 */
[----:B------:R-:W-:Y:S02]  /*3490*/  FSEL R84, R96, -INF , P3 ;  /* 0xff80000060547808 */ /* 0x000fe40001800000 */
[----:B------:R-:W-:-:S02]  /*34a0*/  FSEL R87, R88, -INF , P0 ;  /* 0xff80000058577808 */ /* 0x000fc40000000000 */
[C---:B------:R-:W-:Y:S02]  /*34b0*/  ISETP.GT.AND P2, PT, R6.reuse, 0x1, PT ;  /* 0x000000010600780c */ /* 0x040fe40003f44270 */
[C---:B------:R-:W-:Y:S02]  /*34c0*/  ISETP.GT.AND P1, PT, R6.reuse, 0x19, PT ;  /* 0x000000190600780c */ /* 0x040fe40003f24270 */
[C---:B------:R-:W-:Y:S02]  /*34d0*/  ISETP.GT.AND P3, PT, R6.reuse, 0x20, PT ;  /* 0x000000200600780c */ /* 0x040fe40003f64270 */
[----:B------:R-:W-:Y:S02]  /*34e0*/  ISETP.GT.AND P0, PT, R6, 0x28, PT ;  /* 0x000000280600780c */ /* 0x000fe40003f04270 */
[----:B------:R-:W-:Y:S02]  /*34f0*/  FSEL R11, R105, -INF , P2 ;  /* 0xff800000690b7808 */ /* 0x000fe40001000000 */
[----:B------:R-:W-:-:S02]  /*3500*/  FSEL R88, R89, -INF , P1 ;  /* 0xff80000059587808 */ /* 0x000fc40000800000 */
[----:B------:R-:W-:Y:S02]  /*3510*/  FSEL R130, R92, -INF , P3 ;  /* 0xff8000005c827808 */ /* 0x000fe40001800000 */
[----:B------:R-:W-:Y:S02]  /*3520*/  FSEL R128, R48, -INF , P0 ;  /* 0xff80000030807808 */ /* 0x000fe40000000000 */
[C---:B------:R-:W-:Y:S02]  /*3530*/  ISETP.GT.AND P2, PT, R6.reuse, 0x11, PT ;  /* 0x000000110600780c */ /* 0x040fe40003f44270 */
[C---:B------:R-:W-:Y:S02]  /*3540*/  ISETP.GT.AND P1, PT, R6.reuse, 0x29, PT ;  /* 0x000000290600780c */ /* 0x040fe40003f24270 */
[C---:B------:R-:W-:Y:S02]  /*3550*/  ISETP.GT.AND P3, PT, R6.reuse, 0x30, PT ;  /* 0x000000300600780c */ /* 0x040fe40003f64270 */
[----:B------:R-:W-:-:S02]  /*3560*/  ISETP.GT.AND P0, PT, R6, 0x38, PT ;  /* 0x000000380600780c */ /* 0x000fc40003f04270 */
[----:B------:R-:W-:Y:S02]  /*3570*/  FSEL R85, R97, -INF , P2 ;  /* 0xff80000061557808 */ /* 0x000fe40001000000 */
[----:B------:R-:W-:Y:S02]  /*3580*/  FSEL R105, R49, -INF , P1 ;  /* 0xff80000031697808 */ /* 0x000fe40000800000 */
[----:B------:R-:W-:Y:S02]  /*3590*/  FSEL R165, R72, -INF , P3 ;  /* 0xff80000048a57808 */ /* 0x000fe40001800000 */
[----:B------:R-:W-:Y:S02]  /*35a0*/  FSEL R163, R44, -INF , P0 ;  /* 0xff8000002ca37808 */ /* 0x000fe40000000000 */
[C---:B------:R-:W-:Y:S02]  /*35b0*/  ISETP.GT.AND P2, PT, R6.reuse, 0x21, PT ;  /* 0x000000210600780c */ /* 0x040fe40003f44270 */
        /* <DEDUP_REMOVED lines=16> */
[----:B------:R-:W-:Y:S02]  /*36c0*/  ISETP.GT.AND P1, PT, R6, 0x59, PT ;  /* 0x000000590600780c */ /* 0x000fe40003f24270 */
[----:B------:R-:W-:Y:S02]  /*36d0*/  ISETP.GT.AND P0, PT, R5, 0x31, PT ;  /* 0x000000310500780c */ /* 0x000fe40003f04270 */
        /* <DEDUP_REMOVED lines=10> */
[----:B------:R-:W-:-:S04]  /*3780*/  FMNMX.FTZ R6, R10, R11, !PT ;  /* 0x0000000b0a067209 */ /* 0x000fc80007810000 */
[----:B------:R-:W-:-:S04]  /*3790*/  FMNMX.FTZ R6, R12, R6, !PT ;  /* 0x000000060c067209 */ /* 0x000fc80007810000 */
[----:B------:R-:W-:-:S04]  /*37a0*/  FMNMX.FTZ R6, R13, R6, !PT ;  /* 0x000000060d067209 */ /* 0x000fc80007810000 */
[----:B------:R-:W-:-:S04]  /*37b0*/  FMNMX.FTZ R6, R84, R6, !PT ;  /* 0x0000000654067209 */ /* 0x000fc80007810000 */
[----:B------:R-:W-:Y:S02]  /*37c0*/  FMNMX.FTZ R6, R85, R6, !PT ;  /* 0x0000000655067209 */ /* 0x000fe40007810000 */
[----:B------:R-:W-:Y:S02]  /*37d0*/  FSEL R214, R57, -INF , P2 ;  /* 0xff80000039d67808 */ /* 0x000fe40001000000 */
[----:B------:R-:W-:Y:S02]  /*37e0*/  FMNMX.FTZ R6, R87, R6, !PT ;  /* 0x0000000657067209 */ /* 0x000fe40007810000 */
[----:B------:R-:W-:Y:S02]  /*37f0*/  ISETP.GT.AND P2, PT, R5, 0x30, PT ;  /* 0x000000300500780c */ /* 0x000fe40003f44270 */
[----:B------:R-:W-:Y:S02]  /*3800*/  FMNMX.FTZ R6, R88, R6, !PT ;  /* 0x0000000658067209 */ /* 0x000fe40007810000 */
[----:B------:R-:W-:-:S02]  /*3810*/  FSEL R160, R152, -INF , P2 ;  /* 0xff80000098a07808 */ /* 0x000fc40001000000 */
[----:B------:R-:W-:Y:S02]  /*3820*/  ISETP.GT.AND P2, PT, R3, 0x31, PT ;  /* 0x000000310300780c */ /* 0x000fe40003f44270 */
[----:B------:R-:W-:Y:S02]  /*3830*/  IMNMX R7, R7, R9, PT ;  /* 0x0000000907077217 */ /* 0x000fe40003800200 */
[----:B------:R-:W-:Y:S02]  /*3840*/  FMNMX.FTZ R6, R130, R6, !PT ;  /* 0x0000000682067209 */ /* 0x000fe40007810000 */
[----:B------:R-:W-:Y:S02]  /*3850*/  FMNMX.FTZ R8, R14, R15, !PT ;  /* 0x0000000f0e087209 */ /* 0x000fe40007810000 */
[----:B------:R-:W-:Y:S02]  /*3860*/  FSEL R166, R155, -INF , P2 ;  /* 0xff8000009ba67808 */ /* 0x000fe40001000000 */
[----:B------:R-:W-:-:S02]  /*3870*/  FSEL R197, R41, -INF , P1 ;  /* 0xff80000029c57808 */ /* 0x000fc40000800000 */
[----:B------:R-:W-:Y:S02]  /*3880*/  ISETP.GT.AND P2, PT, R7, RZ, PT ;  /* 0x000000ff0700720c */ /* 0x000fe40003f44270 */
[----:B------:R-:W-:Y:S02]  /*3890*/  ISETP.GT.AND P1, PT, R5, 0x38, PT ;  /* 0x000000380500780c */ /* 0x000fe40003f24270 */
[----:B------:R-:W-:Y:S02]  /*38a0*/  FMNMX.FTZ R6, R129, R6, !PT ;  /* 0x0000000681067209 */ /* 0x000fe40007810000 */
[----:B------:R-:W-:Y:S02]  /*38b0*/  FMNMX.FTZ R8, R16, R8, !PT ;  /* 0x0000000810087209 */ /* 0x000fe40007810000 */
[----:B------:R-:W-:Y:S02]  /*38c0*/  FSEL R241, R36, -INF , P0 ;  /* 0xff80000024f17808 */ /* 0x000fe40000000000 */
[----:B------:R-:W-:-:S02]  /*38d0*/  FSEL R240, R37, -INF , P3 ;  /* 0xff80000025f07808 */ /* 0x000fc40001800000 */
[----:B------:R-:W-:Y:S02]  /*38e0*/  FSEL R86, R106, -INF , P2 ;  /* 0xff8000006a567808 */ /* 0x000fe40001000000 */
[----:B------:R-:W-:Y:S02]  /*38f0*/  FSEL R152, R124, -INF , P1 ;  /* 0xff8000007c987808 */ /* 0x000fe40000800000 */
[----:B------:R-:W-:Y:S02]  /*3900*/  FMNMX.FTZ R6, R128, R6, !PT ;  /* 0x0000000680067209 */ /* 0x000fe40007810000 */
[C---:B------:R-:W-:Y:S02]  /*3910*/  ISETP.GT.AND P0, PT, R5.reuse, 0x39, PT ;  /* 0x000000390500780c */ /* 0x040fe40003f04270 */
        /* <DEDUP_REMOVED lines=9> */
[C---:B------:R-:W-:Y:S02]  /*39b0*/  ISETP.GT.AND P0, PT, R5.reuse, 0x49, PT ;  /* 0x000000490500780c */ /* 0x040fe40003f04270 */
[C---:B------:R-:W-:Y:S02]  /*39c0*/  ISETP.GT.AND P3, PT, R5.reuse, 0x50, PT ;  /* 0x000000500500780c */ /* 0x040fe40003f64270 */
[C---:B------:R-:W-:Y:S02]  /*39d0*/  ISETP.GT.AND P2, PT, R5.reuse, 0x51, PT ;  /* 0x000000510500780c */ /* 0x040fe40003f44270 */
[----:B------:R-:W-:Y:S02]  /*39e0*/  ISETP.GT.AND P1, PT, R5, 0x58, PT ;  /* 0x000000580500780c */ /* 0x000fe40003f24270 */
[----:B------:R-:W-:-:S02]  /*39f0*/  FMNMX.FTZ R8, R29, R8, !PT ;  /* 0x000000081d087209 */ /* 0x000fc40007810000 */
[----:B------:R-:W-:Y:S02]  /*3a00*/  FMNMX.FTZ R6, R165, R6, !PT ;  /* 0x00000006a5067209 */ /* 0x000fe40007810000 */
[----:B------:R-:W-:Y:S02]  /*3a10*/  FSEL R200, R40, -INF , P5 ;  /* 0xff80000028c87808 */ /* 0x000fe40002800000 */
[----:B------:R-:W-:Y:S02]  /*3a20*/  FSEL R172, R121, -INF , P0 ;  /* 0xff80000079ac7808 */ /* 0x000fe40000000000 */
[----:B------:R-:W-:Y:S02]  /*3a30*/  FSEL R188, R156, -INF , P3 ;  /* 0xff8000009cbc7808 */ /* 0x000fe40001800000 */
[----:B------:R-:W-:Y:S02]  /*3a40*/  FSEL R190, R157, -INF , P2 ;  /* 0xff8000009dbe7808 */ /* 0x000fe40001000000 */
[----:B------:R-:W-:-:S02]  /*3a50*/  FSEL R192, R116, -INF , P1 ;  /* 0xff80000074c07808 */ /* 0x000fc40000800000 */
[----:B------:R-:W-:Y:S02]  /*3a60*/  FMNMX.FTZ R8, R30, R8, !PT ;  /* 0x000000081e087209 */ /* 0x000fe40007810000 */
[C---:B------:R-:W-:Y:S02]  /*3a70*/  ISETP.GT.AND P0, PT, R5.reuse, 0x59, PT ;  /* 0x000000590500780c */ /* 0x040fe40003f04270 */
        /* <DEDUP_REMOVED lines=28> */
[----:B------:R-:W-:Y:S02]  /*3c40*/  ISETP.GT.AND P0, PT, R3, 0x38, PT ;  /* 0x000000380300780c */ /* 0x000fe40003f04270 */
[----:B------:R-:W-:Y:S02]  /*3c50*/  FMNMX.FTZ R8, R33, R8, !PT ;  /* 0x0000000821087209 */ /* 0x000fe40007810000 */
[----:B------:R-:W-:Y:S02]  /*3c60*/  FMNMX.FTZ R5, R211, R5, !PT ;  /* 0x00000005d3057209 */ /* 0x000fe40007810000 */
[----:B------:R-:W-:Y:S02]  /*3c70*/  FMNMX.FTZ R6, R169, R6, !PT ;  /* 0x00000006a9067209 */ /* 0x000fe40007810000 */
[----:B------:R-:W-:Y:S02]  /*3c80*/  FSEL R148, R126, -INF , P0 ;  /* 0xff8000007e947808 */ /* 0x000fe40000000000 */
[----:B------:R-:W-:-:S02]  /*3c90*/  FMNMX.FTZ R8, R34, R8, !PT ;  /* 0x0000000822087209 */ /* 0x000fc40007810000 */
[----:B------:R-:W-:Y:S02]  /*3ca0*/  FMNMX.FTZ R5, R200, R5, !PT ;  /* 0x00000005c8057209 */ /* 0x000fe40007810000 */
[----:B------:R-:W-:Y:S02]  /*3cb0*/  ISETP.GT.AND P0, PT, R3, 0x39, PT ;  /* 0x000000390300780c */ /* 0x000fe40003f04270 */
        /* <DEDUP_REMOVED lines=10> */
[----:B------:R-:W-:Y:S02]  /*3d60*/  ISETP.GT.AND P0, PT, R3, 0x41, PT ;  /* 0x000000410300780c */ /* 0x000fe40003f04270 */
[----:B------:R-:W-:Y:S02]  /*3d70*/  FMNMX.FTZ R8, R136, R8, !PT ;  /* 0x0000000888087209 */ /* 0x000fe40007810000 */
[----:B------:R-:W-:Y:S02]  /*3d80*/  FMNMX.FTZ R5, R240, R5, !PT ;  /* 0x00000005f0057209 */ /* 0x000fe40007810000 */
[----:B------:R-:W-:Y:S02]  /*3d90*/  FMNMX.FTZ R6, R188, R6, !PT ;  /* 0x00000006bc067209 */ /* 0x000fe40007810000 */
[----:B------:R-:W-:Y:S01]  /*3da0*/  FSEL R168, R151, -INF , P0 ;  /* 0xff80000097a87808 */ /* 0x000fe20000000000 */
[----:B------:R-:W1:Y:S01]  /*3db0*/  SHFL.BFLY PT, R9, R5, 0x2, 0x1f ;  /* 0x0c401f0005097f89 */ /* 0x000e6200000e0000 */
[----:B------:R-:W-:-:S02]  /*3dc0*/  ISETP.GT.AND P0, PT, R3, 0x48, PT ;  /* 0x000000480300780c */ /* 0x000fc40003f04270 */
[----:B------:R-:W-:Y:S02]  /*3dd0*/  FMNMX.FTZ R8, R141, R8, !PT ;  /* 0x000000088d087209 */ /* 0x000fe40007810000 */
[----:B------:R-:W-:Y:S02]  /*3de0*/  FMNMX.FTZ R6, R190, R6, !PT ;  /* 0x00000006be067209 */ /* 0x000fe40007810000 */
[----:B------:R-:W-:Y:S02]  /*3df0*/  FSEL R167, R122, -INF , P0 ;  /* 0xff8000007aa77808 */ /* 0x000fe40000000000 */
[----:B------:R-:W-:Y:S02]  /*3e00*/  FMNMX.FTZ R8, R144, R8, !PT ;  /* 0x0000000890087209 */ /* 0x000fe40007810000 */
[----:B------:R-:W-:Y:S02]  /*3e10*/  ISETP.GT.AND P0, PT, R3, 0x49, PT ;  /* 0x000000490300780c */ /* 0x000fe40003f04270 */
[----:B------:R-:W-:-:S02]  /*3e20*/  FMNMX.FTZ R6, R192, R6, !PT ;  /* 0x00000006c0067209 */ /* 0x000fc40007810000 */
[----:B------:R-:W-:Y:S02]  /*3e30*/  FMNMX.FTZ R8, R145, R8, !PT ;  /* 0x0000000891087209 */ /* 0x000fe40007810000 */
[----:B------:R-:W-:Y:S02]  /*3e40*/  FSEL R156, R123, -INF , P0 ;  /* 0xff8000007b9c7808 */ /* 0x000fe40000000000 */
[----:B------:R-:W-:Y:S02]  /*3e50*/  ISETP.GT.AND P0, PT, R3, 0x50, PT ;  /* 0x000000500300780c */ /* 0x000fe40003f04270 */
[----:B------:R-:W-:Y:S02]  /*3e60*/  FSEL R245, R112, -INF , P5 ;  /* 0xff80000070f57808 */ /* 0x000fe40002800000 */
[----:B------:R-:W-:Y:S02]  /*3e70*/  FMNMX.FTZ R6, R195, R6, !PT ;  /* 0x00000006c3067209 */ /* 0x000fe40007810000 */
[----:B------:R-:W-:-:S02]  /*3e80*/  FMNMX.FTZ R8, R154, R8, !PT ;  /* 0x000000089a087209 */ /* 0x000fc40007810000 */
[----:B------:R-:W-:Y:S02]  /*3e90*/  FSEL R184, R158, -INF , P0 ;  /* 0xff8000009eb87808 */ /* 0x000fe40000000000 */
[----:B------:R-:W-:Y:S02]  /*3ea0*/  FSEL R244, R113, -INF , P3 ;  /* 0xff80000071f47808 */ /* 0x000fe40001800000 */
[----:B------:R-:W-:Y:S02]  /*3eb0*/  FMNMX.FTZ R6, R245, R6, !PT ;  /* 0x00000006f5067209 */ /* 0x000fe40007810000 */
[----:B------:R-:W-:Y:S02]  /*3ec0*/  ISETP.GT.AND P0, PT, R3, 0x51, PT ;  /* 0x000000510300780c */ /* 0x000fe40003f04270 */
[----:B------:R-:W-:Y:S02]  /*3ed0*/  FMNMX.FTZ R8, R166, R8, !PT ;  /* 0x00000008a6087209 */ /* 0x000fe40007810000 */
[----:B------:R-:W-:-:S02]  /*3ee0*/  FSEL R237, R108, -INF , P2 ;  /* 0xff8000006ced7808 */ /* 0x000fc40001000000 */
[----:B------:R-:W-:Y:S02]  /*3ef0*/  FMNMX.FTZ R6, R244, R6, !PT ;  /* 0x00000006f4067209 */ /* 0x000fe40007810000 */
[----:B------:R-:W-:Y:S02]  /*3f00*/  FSEL R185, R159, -INF , P0 ;  /* 0xff8000009fb97808 */ /* 0x000fe40000000000 */
[----:B------:R-:W-:Y:S02]  /*3f10*/  FMNMX.FTZ R8, R148, R8, !PT ;  /* 0x0000000894087209 */ /* 0x000fe40007810000 */
[----:B------:R-:W-:Y:S02]  /*3f20*/  ISETP.GT.AND P0, PT, R3, 0x58, PT ;  /* 0x000000580300780c */ /* 0x000fe40003f04270 */
[----:B------:R-:W-:Y:S02]  /*3f30*/  FSEL R236, R109, -INF , P1 ;  /* 0xff8000006dec7808 */ /* 0x000fe40000800000 */
[----:B------:R-:W-:-:S02]  /*3f40*/  FMNMX.FTZ R6, R237, R6, !PT ;  /* 0x00000006ed067209 */ /* 0x000fc40007810000 */
[----:B------:R-:W-:Y:S02]  /*3f50*/  FMNMX.FTZ R8, R146, R8, !PT ;  /* 0x0000000892087209 */ /* 0x000fe40007810000 */
[----:B------:R-:W-:Y:S02]  /*3f60*/  FSEL R179, R118, -INF , P0 ;  /* 0xff80000076b37808 */ /* 0x000fe40000000000 */
[C---:B------:R-:W-:Y:S02]  /*3f70*/  ISETP.GT.AND P5, PT, R3.reuse, 0x59, PT ;  /* 0x000000590300780c */ /* 0x040fe40003fa4270 */
[C---:B------:R-:W-:Y:S02]  /*3f80*/  ISETP.GT.AND P3, PT, R3.reuse, 0x60, PT ;  /* 0x000000600300780c */ /* 0x040fe40003f64270 */
[C---:B------:R-:W-:Y:S02]  /*3f90*/  ISETP.GT.AND P2, PT, R3.reuse, 0x61, PT ;  /* 0x000000610300780c */ /* 0x040fe40003f44270 */
[----:B------:R-:W-:-:S02]  /*3fa0*/  ISETP.GT.AND P1, PT, R3, 0x68, PT ;  /* 0x000000680300780c */ /* 0x000fc40003f24270 */
[----:B------:R-:W-:Y:S02]  /*3fb0*/  ISETP.GT.AND P0, PT, R3, 0x69, PT ;  /* 0x000000690300780c */ /* 0x000fe40003f04270 */
[----:B-1----:R-:W-:Y:S02]  /*3fc0*/  FMNMX.FTZ R143, R5, R9, !PT ;  /* 0x00000009058f7209 */ /* 0x002fe40007810000 */
[----:B------:R-:W-:Y:S02]  /*3fd0*/  FMNMX.FTZ R3, R236, R6, !PT ;  /* 0x00000006ec037209 */ /* 0x000fe40007810000 */
[----:B------:R-:W-:Y:S01]  /*3fe0*/  FMNMX.FTZ R8, R157, R8, !PT ;  /* 0x000000089d087209 */ /* 0x000fe20007810000 */
[----:B------:R-:W1:Y:S03]  /*3ff0*/  SHFL.BFLY PT, R6, R143, 0x1, 0x1f ;  /* 0x0c201f008f067f89 */ /* 0x000e6600000e0000 */
[----:B------:R-:W-:Y:S01]  /*4000*/  FMNMX.FTZ R8, R168, R8, !PT ;  /* 0x00000008a8087209 */ /* 0x000fe20007810000 */
[----:B------:R-:W2:Y:S03]  /*4010*/  SHFL.BFLY PT, R5, R3, 0x2, 0x1f ;  /* 0x0c401f0003057f89 */ /* 0x000ea600000e0000 */
[----:B------:R-:W-:-:S04]  /*4020*/  FMNMX.FTZ R70, R167, R8, !PT ;  /* 0x00000008a7467209 */ /* 0x000fc80007810000 */
[----:B------:R-:W-:-:S04]  /*4030*/  FMNMX.FTZ R70, R156, R70, !PT ;  /* 0x000000469c467209 */ /* 0x000fc80007810000 */
[----:B------:R-:W-:-:S04]  /*4040*/  FMNMX.FTZ R70, R184, R70, !PT ;  /* 0x00000046b8467209 */ /* 0x000fc80007810000 */
[----:B------:R-:W-:Y:S01]  /*4050*/  FMNMX.FTZ R70, R185, R70, !PT ;  /* 0x00000046b9467209 */ /* 0x000fe20007810000 */
[----:B------:R3:W-:Y:S01]  /*4060*/  STL [R1+0xb4], R241 ;  /* 0x0000b4f101007387 */ /* 0x0007e20000100800 */
[----:B------:R-:W-:Y:S02]  /*4070*/  FSEL R183, R119, -INF , P5 ;  /* 0xff80000077b77808 */ /* 0x000fe40002800000 */
[----:B------:R-:W-:Y:S02]  /*4080*/  FMNMX.FTZ R70, R179, R70, !PT ;  /* 0x00000046b3467209 */ /* 0x000fe40007810000 */
[----:B-1----:R-:W-:Y:S02]  /*4090*/  FMNMX.FTZ R143, R143, R6, !PT ;  /* 0x000000068f8f7209 */ /* 0x002fe40007810000 */
[----:B------:R-:W-:Y:S02]  /*40a0*/  FSEL R235, R114, -INF , P3 ;  /* 0xff80000072eb7808 */ /* 0x000fe40001800000 */
[----:B--2---:R-:W-:-:S02]  /*40b0*/  FMNMX.FTZ R3, R3, R5, !PT ;  /* 0x0000000503037209 */ /* 0x004fc40007810000 */
[----:B------:R-:W-:Y:S01]  /*40c0*/  FMNMX.FTZ R70, R183, R70, !PT ;  /* 0x00000046b7467209 */ /* 0x000fe20007810000 */
[----:B------:R-:W-:Y:S01]  /*40d0*/  FMUL.FTZ R6, R143, c[0x0][0x2d0] ;  /* 0x0000b4008f067a20 */ /* 0x000fe20000410000 */
[----:B------:R-:W-:Y:S01]  /*40e0*/  ISETP.GT.AND P5, PT, R7, 0x1, PT ;  /* 0x000000010700780c */ /* 0x000fe20003fa4270 */
[----:B------:R-:W1:Y:S01]  /*40f0*/  SHFL.BFLY PT, R140, R3, 0x1, 0x1f ;  /* 0x0c201f00038c7f89 */ /* 0x000e6200000e0000 */
[----:B------:R-:W-:Y:S02]  /*4100*/  FSEL R234, R115, -INF , P2 ;  /* 0xff80000073ea7808 */ /* 0x000fe40001000000 */
[----:B------:R-:W-:Y:S02]  /*4110*/  FMNMX.FTZ R70, R235, R70, !PT ;  /* 0x00000046eb467209 */ /* 0x000fe40007810000 */
[----:B---3--:R-:W-:Y:S02]  /*4120*/  FSEL R241, R111, -INF , P0 ;  /* 0xff8000006ff17808 */ /* 0x008fe40000000000 */
[----:B------:R-:W-:-:S04]  /*4130*/  ISETP.GT.AND P0, PT, R7, 0x19, PT ;  /* 0x000000190700780c */ /* 0x000fc80003f04270 */
[----:B------:R-:W-:Y:S02]  /*4140*/  FSEL R83, R91, -INF , P0 ;  /* 0xff8000005b537808 */ /* 0x000fe40000000000 */
[----:B------:R-:W-:Y:S02]  /*4150*/  FSETP.NEU.FTZ.AND P0, PT, R143, -INF , PT ;  /* 0xff8000008f00780b */ /* 0x000fe40003f1d000 */
[----:B------:R-:W-:Y:S02]  /*4160*/  FSEL R81, R107, -INF , P5 ;  /* 0xff8000006b517808 */ /* 0x000fe40002800000 */
[----:B------:R-:W-:Y:S02]  /*4170*/  ISETP.GT.AND P3, PT, R7, 0x8, PT ;  /* 0x000000080700780c */ /* 0x000fe40003f64270 */
[----:B------:R-:W-:Y:S02]  /*4180*/  FSEL R233, R110, -INF , P1 ;  /* 0xff8000006ee97808 */ /* 0x000fe40000800000 */
[----:B------:R-:W-:-:S02]  /*4190*/  FMNMX.FTZ R70, R234, R70, !PT ;  /* 0x00000046ea467209 */ /* 0x000fc40007810000 */
[----:B------:R-:W-:Y:S02]  /*41a0*/  FSEL R6, R6, RZ, P0 ;  /* 0x000000ff06067208 */ /* 0x000fe40000000000 */
[----:B------:R-:W-:Y:S02]  /*41b0*/  ISETP.GT.AND P2, PT, R7, 0x9, PT ;  /* 0x000000090700780c */ /* 0x000fe40003f44270 */
[----:B------:R-:W-:Y:S02]  /*41c0*/  FSEL R80, R102, -INF , P3 ;  /* 0xff80000066507808 */ /* 0x000fe40001800000 */
[----:B------:R-:W-:Y:S01]  /*41d0*/  FMNMX.FTZ R5, R86, R81, !PT ;  /* 0x0000005156057209 */ /* 0x000fe20007810000 */
[----:B------:R-:W-:Y:S01]  /*41e0*/  FFMA.FTZ R8, R10, c[0x0][0x2d0], -R6 ;  /* 0x0000b4000a087a23 */ /* 0x000fe20000010806 */
[----:B------:R-:W-:Y:S02]  /*41f0*/  FMNMX.FTZ R70, R233, R70, !PT ;  /* 0x00000046e9467209 */ /* 0x000fe40007810000 */
[----:B------:R-:W-:-:S02]  /*4200*/  FSEL R71, R103, -INF , P2 ;  /* 0xff80000067477808 */ /* 0x000fc40001000000 */
[----:B------:R-:W-:Y:S02]  /*4210*/  ISETP.GT.AND P3, PT, R7, 0x10, PT ;  /* 0x000000100700780c */ /* 0x000fe40003f64270 */
[----:B------:R-:W-:Y:S01]  /*4220*/  FMNMX.FTZ R5, R80, R5, !PT ;  /* 0x0000000550057209 */ /* 0x000fe20007810000 */
[----:B------:R2:W-:Y:S01]  /*4230*/  MUFU.EX2 R213, R8 ;  /* 0x0000000800d57308 */ /* 0x0005e20000000800 */
[----:B------:R-:W-:Y:S02]  /*4240*/  FMNMX.FTZ R70, R241, R70, !PT ;  /* 0x00000046f1467209 */ /* 0x000fe40007810000 */
[C---:B------:R-:W-:Y:S02]  /*4250*/  ISETP.GT.AND P2, PT, R7.reuse, 0x11, PT ;  /* 0x000000110700780c */ /* 0x040fe40003f44270 */
[----:B------:R-:W-:Y:S01]  /*4260*/  FSEL R68, R98, -INF , P3 ;  /* 0xff80000062447808 */ /* 0x000fe20001800000 */
[----:B------:R-:W3:Y:S01]  /*4270*/  SHFL.BFLY PT, R9, R70, 0x2, 0x1f ;  /* 0x0c401f0046097f89 */ /* 0x000ee200000e0000 */
[----:B------:R-:W-:-:S02]  /*4280*/  ISETP.GT.AND P1, PT, R7, 0x18, PT ;  /* 0x000000180700780c */ /* 0x000fc40003f24270 */
[----:B------:R-:W-:Y:S02]  /*4290*/  FSEL R69, R99, -INF , P2 ;  /* 0xff80000063457808 */ /* 0x000fe40001000000 */
[----:B--2---:R-:W-:Y:S01]  /*42a0*/  FMNMX.FTZ R8, R71, R5, !PT ;  /* 0x0000000547087209 */ /* 0x004fe20007810000 */
[----:B------:R-:W-:-:S03]  /*42b0*/  FFMA.FTZ R5, R11, c[0x0][0x2d0], -R6 ;  /* 0x0000b4000b057a23 */ /* 0x000fc60000010806 */
[----:B------:R-:W-:Y:S01]  /*42c0*/  FMNMX.FTZ R8, R68, R8, !PT ;  /* 0x0000000844087209 */ /* 0x000fe20007810000 */
[----:B------:R2:W-:Y:S01]  /*42d0*/  MUFU.EX2 R180, R5 ;  /* 0x0000000500b47308 */ /* 0x0005e20000000800 */
[----:B------:R-:W-:Y:S02]  /*42e0*/  FSEL R82, R90, -INF , P1 ;  /* 0xff8000005a527808 */ /* 0x000fe40000800000 */
[----:B-1----:R-:W-:Y:S01]  /*42f0*/  FMNMX.FTZ R140, R3, R140, !PT ;  /* 0x0000008c038c7209 */ /* 0x002fe20007810000 */
[----:B------:R-:W-:Y:S01]  /*4300*/  FFMA.FTZ R3, R12, c[0x0][0x2d0], -R6 ;  /* 0x0000b4000c037a23 */ /* 0x000fe20000010806 */
[C---:B------:R-:W-:Y:S02]  /*4310*/  ISETP.GT.AND P5, PT, R7.reuse, 0x20, PT ;  /* 0x000000200700780c */ /* 0x040fe40003fa4270 */
[----:B------:R-:W-:Y:S01]  /*4320*/  ISETP.GT.AND P0, PT, R7, 0x31, PT ;  /* 0x000000310700780c */ /* 0x000fe20003f04270 */
[----:B------:R1:W-:Y:S01]  /*4330*/  MUFU.EX2 R238, R3 ;  /* 0x0000000300ee7308 */ /* 0x0003e20000000800 */
[----:B--2---:R-:W-:-:S04]  /*4340*/  FMNMX.FTZ R5, R69, R8, !PT ;  /* 0x0000000845057209 */ /* 0x004fc80007810000 */
[----:B------:R-:W-:Y:S02]  /*4350*/  FMNMX.FTZ R5, R82, R5, !PT ;  /* 0x0000000552057209 */ /* 0x000fe40007810000 */
[----:B------:R-:W-:Y:S02]  /*4360*/  ISETP.GT.AND P3, PT, R7, 0x21, PT ;  /* 0x000000210700780c */ /* 0x000fe40003f64270 */
[----:B------:R-:W-:Y:S02]  /*4370*/  FSEL R89, R94, -INF , P5 ;  /* 0xff8000005e597808 */ /* 0x000fe40002800000 */
[----:B-1----:R-:W-:Y:S02]  /*4380*/  FMNMX.FTZ R3, R83, R5, !PT ;  /* 0x0000000553037209 */ /* 0x002fe40007810000 */
[----:B------:R-:W-:Y:S02]  /*4390*/  FSEL R138, R75, -INF , P0 ;  /* 0xff8000004b8a7808 */ /* 0x000fe40000000000 */
[----:B------:R-:W-:-:S02]  /*43a0*/  ISETP.GT.AND P0, PT, R7, 0x39, PT ;  /* 0x000000390700780c */ /* 0x000fc40003f04270 */
[----:B------:R-:W-:Y:S02]  /*43b0*/  ISETP.GT.AND P2, PT, R7, 0x28, PT ;  /* 0x000000280700780c */ /* 0x000fe40003f44270 */
[----:B------:R-:W-:Y:S02]  /*43c0*/  FSEL R90, R95, -INF , P3 ;  /* 0xff8000005f5a7808 */ /* 0x000fe40001800000 */
[----:B------:R-:W-:Y:S01]  /*43d0*/  FMNMX.FTZ R3, R89, R3, !PT ;  /* 0x0000000359037209 */ /* 0x000fe20007810000 */
[----:B------:R-:W-:Y:S01]  /*43e0*/  FMUL.FTZ R5, R140, c[0x0][0x2d0] ;  /* 0x0000b4008c057a20 */ /* 0x000fe20000410000 */
[----:B------:R-:W-:Y:S02]  /*43f0*/  ISETP.GT.AND P1, PT, R7, 0x29, PT ;  /* 0x000000290700780c */ /* 0x000fe40003f24270 */
[----:B------:R-:W-:Y:S02]  /*4400*/  FSEL R137, R47, -INF , P0 ;  /* 0xff8000002f897808 */ /* 0x000fe40000000000 */
[----:B------:R-:W-:-:S02]  /*4410*/  FSEL R91, R50, -INF , P2 ;  /* 0xff800000325b7808 */ /* 0x000fc40001000000 */
[----:B------:R-:W-:Y:S02]  /*4420*/  FSETP.NEU.FTZ.AND P0, PT, R140, -INF , PT ;  /* 0xff8000008c00780b */ /* 0x000fe40003f1d000 */
[----:B------:R-:W-:Y:S01]  /*4430*/  FMNMX.FTZ R3, R90, R3, !PT ;  /* 0x000000035a037209 */ /* 0x000fe20007810000 */
[----:B------:R-:W-:Y:S01]  /*4440*/  FFMA.FTZ R8, R13, c[0x0][0x2d0], -R6 ;  /* 0x0000b4000d087a23 */ /* 0x000fe20000010806 */
[----:B------:R-:W-:Y:S02]  /*4450*/  FSEL R104, R51, -INF , P1 ;  /* 0xff80000033687808 */ /* 0x000fe40000800000 */
[----:B---3--:R-:W-:Y:S02]  /*4460*/  FMNMX.FTZ R70, R70, R9, !PT ;  /* 0x0000000946467209 */ /* 0x008fe40007810000 */
[----:B------:R-:W-:Y:S02]  /*4470*/  FSEL R5, R5, RZ, P0 ;  /* 0x000000ff05057208 */ /* 0x000fe40000000000 */
[----:B------:R-:W-:-:S02]  /*4480*/  FMNMX.FTZ R3, R91, R3, !PT ;  /* 0x000000035b037209 */ /* 0x000fc40007810000 */
[C---:B------:R-:W-:Y:S01]  /*4490*/  ISETP.GT.AND P1, PT, R7.reuse, 0x30, PT ;  /* 0x000000300700780c */ /* 0x040fe20003f24270 */
[----:B------:R-:W1:Y:S01]  /*44a0*/  SHFL.BFLY PT, R9, R70, 0x1, 0x1f ;  /* 0x0c201f0046097f89 */ /* 0x000e6200000e0000 */
[----:B------:R2:W-:Y:S01]  /*44b0*/  MUFU.EX2 R243, R8 ;  /* 0x0000000800f37308 */ /* 0x0005e20000000800 */
[----:B------:R-:W-:Y:S02]  /*44c0*/  FMNMX.FTZ R3, R104, R3, !PT ;  /* 0x0000000368037209 */ /* 0x000fe40007810000 */
[----:B------:R-:W-:Y:S01]  /*44d0*/  FSEL R139, R74, -INF , P1 ;  /* 0xff8000004a8b7808 */ /* 0x000fe20000800000 */
[C---:B------:R-:W-:Y:S01]  /*44e0*/  IMAD R231, R2.reuse, 0x2, R228 ;  /* 0x0000000202e77824 */ /* 0x040fe200078e02e4 */
[----:B------:R-:W-:Y:S01]  /*44f0*/  ISETP.GT.AND P1, PT, R7, 0x38, PT ;  /* 0x000000380700780c */ /* 0x000fe20003f24270 */
[----:B------:R-:W-:Y:S01]  /*4500*/  IMAD R230, R2, 0x2, R229 ;  /* 0x0000000202e67824 */ /* 0x000fe200078e02e5 */
[----:B------:R-:W-:Y:S01]  /*4510*/  FMNMX.FTZ R3, R139, R3, !PT ;  /* 0x000000038b037209 */ /* 0x000fe20007810000 */
[----:B------:R-:W-:Y:S01]  /*4520*/  LDSM.16.MT88.4 R48, [R228+0x900] ;  /* 0x00090000e430783b */ /* 0x000fe20000004200 */
[----:B------:R-:W-:Y:S01]  /*4530*/  FSEL R131, R46, -INF , P1 ;  /* 0xff8000002e837808 */ /* 0x000fe20000800000 */
[----:B--2---:R-:W-:Y:S01]  /*4540*/  FFMA.FTZ R8, R14, c[0x0][0x2d0], -R5 ;  /* 0x0000b4000e087a23 */ /* 0x004fe20000010805 */
[----:B------:R-:W-:Y:S01]  /*4550*/  FMNMX.FTZ R3, R138, R3, !PT ;  /* 0x000000038a037209 */ /* 0x000fe20007810000 */
[----:B------:R-:W-:Y:S02]  /*4560*/  LDSM.16.MT88.4 R44, [R230+0x100] ;  /* 0x00010000e62c783b */ /* 0x000fe40000004200 */
[----:B------:R2:W-:Y:S01]  /*4570*/  MUFU.EX2 R198, R8 ;  /* 0x0000000800c67308 */ /* 0x0005e20000000800 */
[----:B------:R-:W-:Y:S01]  /*4580*/  ISETP.GT.AND P2, PT, R7, 0x40, PT ;  /* 0x000000400700780c */ /* 0x000fe20003f44270 */
[----:B------:R-:W-:Y:S01]  /*4590*/  LDSM.16.MT88.4 R72, [R229+0x900] ;  /* 0x00090000e548783b */ /* 0x000fe20000004200 */
[----:B------:R-:W-:-:S02]  /*45a0*/  FMNMX.FTZ R3, R131, R3, !PT ;  /* 0x0000000383037209 */ /* 0x000fc40007810000 */
[----:B------:R-:W-:Y:S01]  /*45b0*/  ISETP.GT.AND P1, PT, R7, 0x41, PT ;  /* 0x000000410700780c */ /* 0x000fe20003f24270 */
[----:B--2---:R-:W-:-:S04]  /*45c0*/  FFMA.FTZ R8, R15, c[0x0][0x2d0], -R5 ;  /* 0x0000b4000f087a23 */ /* 0x004fc80000010805 */
[----:B------:R2:W-:Y:S01]  /*45d0*/  MUFU.EX2 R232, R8 ;  /* 0x0000000800e87308 */ /* 0x0005e20000000800 */
[----:B------:R-:W-:Y:S02]  /*45e0*/  FSEL R149, R62, -INF , P2 ;  /* 0xff8000003e957808 */ /* 0x000fe40001000000 */
[----:B------:R-:W-:Y:S02]  /*45f0*/  FSEL R150, R63, -INF , P1 ;  /* 0xff8000003f967808 */ /* 0x000fe40000800000 */
[C---:B------:R-:W-:Y:S02]  /*4600*/  ISETP.GT.AND P1, PT, R7.reuse, 0x48, PT ;  /* 0x000000480700780c */ /* 0x040fe40003f24270 */
[----:B------:R-:W-:Y:S01]  /*4610*/  ISETP.GT.AND P0, PT, R7, 0x49, PT ;  /* 0x000000490700780c */ /* 0x000fe20003f04270 */
[----:B--2---:R-:W-:-:S04]  /*4620*/  FFMA.FTZ R8, R16, c[0x0][0x2d0], -R5 ;  /* 0x0000b40010087a23 */ /* 0x004fc80000010805 */
[----:B------:R2:W3:Y:S01]  /*4630*/  MUFU.EX2 R25, R8 ;  /* 0x0000000800197308 */ /* 0x0004e20000000800 */
[----:B------:R-:W-:Y:S02]  /*4640*/  FSEL R151, R66, -INF , P1 ;  /* 0xff80000042977808 */ /* 0x000fe40000800000 */
[----:B------:R-:W-:Y:S02]  /*4650*/  FSEL R155, R67, -INF , P0 ;  /* 0xff800000439b7808 */ /* 0x000fe40000000000 */
[----:B-1----:R-:W-:Y:S02]  /*4660*/  FMNMX.FTZ R70, R70, R9, !PT ;  /* 0x0000000946467209 */ /* 0x002fe40007810000 */
[----:B------:R-:W-:Y:S01]  /*4670*/  ISETP.GT.AND P1, PT, R7, 0x50, PT ;  /* 0x000000500700780c */ /* 0x000fe20003f24270 */
[----:B------:R-:W-:Y:S01]  /*4680*/  LDSM.16.MT88.4 R64, [R231+0x900] ;  /* 0x00090000e740783b */ /* 0x000fe20000004200 */
[----:B--2---:R-:W-:-:S04]  /*4690*/  FMNMX.FTZ R8, R137, R3, !PT ;  /* 0x0000000389087209 */ /* 0x004fc80007810000 */
[----:B------:R-:W-:Y:S02]  /*46a0*/  FMNMX.FTZ R8, R149, R8, !PT ;  /* 0x0000000895087209 */ /* 0x000fe40007810000 */
[----:B------:R-:W-:Y:S02]  /*46b0*/  ISETP.GT.AND P0, PT, R7, 0x51, PT ;  /* 0x000000510700780c */ /* 0x000fe40003f04270 */
[----:B------:R-:W-:Y:S01]  /*46c0*/  FMNMX.FTZ R8, R150, R8, !PT ;  /* 0x0000000896087209 */ /* 0x000fe20007810000 */
[----:B------:R-:W-:Y:S01]  /*46d0*/  FMUL.FTZ R3, R70, c[0x0][0x2d0] ;  /* 0x0000b40046037a20 */ /* 0x000fe20000410000 */
[----:B------:R-:W-:Y:S02]  /*46e0*/  FSEL R177, R58, -INF , P1 ;  /* 0xff8000003ab17808 */ /* 0x000fe40000800000 */
[----:B------:R-:W-:Y:S02]  /*46f0*/  FMNMX.FTZ R8, R151, R8, !PT ;  /* 0x0000000897087209 */ /* 0x000fe40007810000 */
[----:B------:R-:W-:-:S02]  /*4700*/  FSEL R178, R59, -INF , P0 ;  /* 0xff8000003bb27808 */ /* 0x000fc40000000000 */
[----:B------:R-:W-:Y:S02]  /*4710*/  ISETP.GT.AND P0, PT, R7, 0x58, PT ;  /* 0x000000580700780c */ /* 0x000fe40003f04270 */
[----:B------:R-:W-:Y:S02]  /*4720*/  FSETP.NEU.FTZ.AND P1, PT, R70, -INF , PT ;  /* 0xff8000004600780b */ /* 0x000fe40003f3d000 */
[----:B------:R-:W-:Y:S02]  /*4730*/  FMNMX.FTZ R8, R155, R8, !PT ;  /* 0x000000089b087209 */ /* 0x000fe40007810000 */
[----:B------:R-:W-:Y:S02]  /*4740*/  FSEL R3, R3, RZ, P1 ;  /* 0x000000ff03037208 */ /* 0x000fe40000800000 */
[----:B------:R-:W-:Y:S02]  /*4750*/  FSEL R159, R54, -INF , P0 ;  /* 0xff800000369f7808 */ /* 0x000fe40000000000 */
[----:B------:R-:W-:-:S02]  /*4760*/  ISETP.GT.AND P5, PT, R7, 0x59, PT ;  /* 0x000000590700780c */ /* 0x000fc40003fa4270 */
[C---:B------:R-:W-:Y:S02]  /*4770*/  ISETP.GT.AND P3, PT, R7.reuse, 0x60, PT ;  /* 0x000000600700780c */ /* 0x040fe40003f64270 */
[C---:B------:R-:W-:Y:S02]  /*4780*/  ISETP.GT.AND P2, PT, R7.reuse, 0x61, PT ;  /* 0x000000610700780c */ /* 0x040fe40003f44270 */
[C---:B------:R-:W-:Y:S02]  /*4790*/  ISETP.GT.AND P1, PT, R7.reuse, 0x68, PT ;  /* 0x000000680700780c */ /* 0x040fe40003f24270 */
[----:B------:R-:W-:Y:S02]  /*47a0*/  ISETP.GT.AND P0, PT, R7, 0x69, PT ;  /* 0x000000690700780c */ /* 0x000fe40003f04270 */
[----:B------:R-:W-:Y:S01]  /*47b0*/  FMNMX.FTZ R7, R177, R8, !PT ;  /* 0x00000008b1077209 */ /* 0x000fe20007810000 */
[----:B------:R-:W-:-:S03]  /*47c0*/  FFMA.FTZ R0, R19, c[0x0][0x2d0], -R3 ;  /* 0x0000b40013007a23 */ /* 0x000fc60000010803 */
[----:B------:R-:W-:Y:S01]  /*47d0*/  FMNMX.FTZ R7, R178, R7, !PT ;  /* 0x00000007b2077209 */ /* 0x000fe20007810000 */
[----:B------:R1:W-:Y:S01]  /*47e0*/  MUFU.EX2 R147, R0 ;  /* 0x0000000000937308 */ /* 0x0003e20000000800 */
[----:B------:R-:W-:Y:S02]  /*47f0*/  FSEL R158, R55, -INF , P5 ;  /* 0xff800000379e7808 */ /* 0x000fe40002800000 */
[----:B------:R-:W-:Y:S02]  /*4800*/  FMNMX.FTZ R4, R159, R7, !PT ;  /* 0x000000079f047209 */ /* 0x000fe40007810000 */
[----:B------:R-:W-:Y:S02]  /*4810*/  FSEL R242, R42, -INF , P3 ;  /* 0xff8000002af27808 */ /* 0x000fe40001800000 */
[----:B------:R-:W-:Y:S02]  /*4820*/  FMNMX.FTZ R4, R158, R4, !PT ;  /* 0x000000049e047209 */ /* 0x000fe40007810000 */
[----:B------:R-:W-:Y:S01]  /*4830*/  FSEL R252, R43, -INF , P2 ;  /* 0xff8000002bfc7808 */ /* 0x000fe20001000000 */
[----:B-1----:R-:W-:Y:S01]  /*4840*/  FFMA.FTZ R0, R24, c[0x0][0x2d0], -R3 ;  /* 0x0000b40018007a23 */ /* 0x002fe20000010803 */
[----:B------:R-:W-:-:S02]  /*4850*/  FMNMX.FTZ R2, R242, R4, !PT ;  /* 0x00000004f2027209 */ /* 0x000fc40007810000 */
[----:B------:R-:W-:Y:S01]  /*4860*/  FSEL R196, R38, -INF , P1 ;  /* 0xff80000026c47808 */ /* 0x000fe20000800000 */
[----:B------:R1:W-:Y:S01]  /*4870*/  MUFU.EX2 R193, R0 ;  /* 0x0000000000c17308 */ /* 0x0003e20000000800 */
[----:B------:R-:W-:Y:S01]  /*4880*/  FSEL R251, R39, -INF , P0 ;  /* 0xff80000027fb7808 */ /* 0x000fe20000000000 */
[----:B---3--:R-:W-:Y:S01]  /*4890*/  IMAD.MOV.U32 R7, RZ, RZ, R25 ;  /* 0x000000ffff077224 */ /* 0x008fe200078e0019 */
[----:B------:R-:W-:Y:S04]  /*48a0*/  LDSM.16.MT88.4 R40, [R229+0x100] ;  /* 0x00010000e528783b */ /* 0x000fe80000004200 */
[----:B------:R-:W-:Y:S01]  /*48b0*/  LDSM.16.MT88.4 R24, [R231+0x100] ;  /* 0x00010000e718783b */ /* 0x000fe20000004200 */
[----:B-1----:R-:W-:-:S04]  /*48c0*/  FFMA.FTZ R0, R28, c[0x0][0x2d0], -R3 ;  /* 0x0000b4001c007a23 */ /* 0x002fc80000010803 */
[----:B------:R1:W-:Y:S02]  /*48d0*/  MUFU.EX2 R106, R0 ;  /* 0x00000000006a7308 */ /* 0x0003e40000000800 */
[----:B-1----:R-:W-:-:S04]  /*48e0*/  FMNMX.FTZ R0, R252, R2, !PT ;  /* 0x00000002fc007209 */ /* 0x002fc80007810000 */
[----:B------:R-:W-:-:S04]  /*48f0*/  FMNMX.FTZ R0, R196, R0, !PT ;  /* 0x00000000c4007209 */ /* 0x000fc80007810000 */
[----:B------:R-:W-:-:S05]  /*4900*/  FMNMX.FTZ R0, R251, R0, !PT ;  /* 0x00000000fb007209 */ /* 0x000fca0007810000 */
[----:B------:R-:W1:Y:S01]  /*4910*/  SHFL.BFLY PT, R4, R0, 0x2, 0x1f ;  /* 0x0c401f0000047f89 */ /* 0x000e6200000e0000 */
[----:B------:R-:W-:-:S04]  /*4920*/  FFMA.FTZ R2, R29, c[0x0][0x2d0], -R5 ;  /* 0x0000b4001d027a23 */ /* 0x000fc80000010805 */
[----:B------:R2:W-:Y:S02]  /*4930*/  MUFU.EX2 R239, R2 ;  /* 0x0000000200ef7308 */ /* 0x0005e40000000800 */
[----:B--2---:R-:W-:-:S06]  /*4940*/  FFMA.FTZ R2, R30, c[0x0][0x2d0], -R5 ;  /* 0x0000b4001e027a23 */ /* 0x004fcc0000010805 */
[----:B------:R2:W-:Y:S01]  /*4950*/  MUFU.EX2 R204, R2 ;  /* 0x0000000200cc7308 */ /* 0x0005e20000000800 */
[----:B-1----:R-:W-:Y:S01]  /*4960*/  FMNMX.FTZ R0, R0, R4, !PT ;  /* 0x0000000400007209 */ /* 0x002fe20007810000 */
[----:B--2---:R-:W-:-:S06]  /*4970*/  FFMA.FTZ R2, R31, c[0x0][0x2d0], -R5 ;  /* 0x0000b4001f027a23 */ /* 0x004fcc0000010805 */
[----:B------:R1:W-:Y:S01]  /*4980*/  MUFU.EX2 R209, R2 ;  /* 0x0000000200d17308 */ /* 0x0003e20000000800 */
[----:B------:R-:W2:Y:S01]  /*4990*/  SHFL.BFLY PT, R4, R0, 0x1, 0x1f ;  /* 0x0c201f0000047f89 */ /* 0x000ea200000e0000 */
[----:B-1----:R-:W-:-:S06]  /*49a0*/  FFMA.FTZ R2, R32, c[0x0][0x2d0], -R5 ;  /* 0x0000b40020027a23 */ /* 0x002fcc0000010805 */
[----:B------:R1:W-:Y:S02]  /*49b0*/  MUFU.EX2 R246, R2 ;  /* 0x0000000200f67308 */ /* 0x0003e40000000800 */
[----:B-1----:R-:W-:-:S06]  /*49c0*/  FFMA.FTZ R2, R33, c[0x0][0x2d0], -R3 ;  /* 0x0000b40021027a23 */ /* 0x002fcc0000010803 */
[----:B------:R1:W-:Y:S02]  /*49d0*/  MUFU.EX2 R201, R2 ;  /* 0x0000000200c97308 */ /* 0x0003e40000000800 */
[----:B-1----:R-:W-:-:S06]  /*49e0*/  FFMA.FTZ R2, R34, c[0x0][0x2d0], -R3 ;  /* 0x0000b40022027a23 */ /* 0x002fcc0000010803 */
[----:B------:R1:W-:Y:S01]  /*49f0*/  MUFU.EX2 R205, R2 ;  /* 0x0000000200cd7308 */ /* 0x0003e20000000800 */
[----:B--2---:R-:W-:Y:S01]  /*4a00*/  FMNMX.FTZ R142, R0, R4, !PT ;  /* 0x00000004008e7209 */ /* 0x004fe20007810000 */
[----:B-1----:R-:W-:-:S06]  /*4a10*/  FFMA.FTZ R2, R35, c[0x0][0x2d0], -R3 ;  /* 0x0000b40023027a23 */ /* 0x002fcc0000010803 */
[----:B------:R1:W-:Y:S01]  /*4a20*/  MUFU.EX2 R210, R2 ;  /* 0x0000000200d27308 */ /* 0x0003e20000000800 */
[----:B------:R-:W-:Y:S02]  /*4a30*/  FMUL.FTZ R0, R142, c[0x0][0x2d0] ;  /* 0x0000b4008e007a20 */ /* 0x000fe40000410000 */
[----:B-1----:R-:W-:Y:S01]  /*4a40*/  FFMA.FTZ R2, R76, c[0x0][0x2d0], -R3 ;  /* 0x0000b4004c027a23 */ /* 0x002fe20000010803 */
[----:B------:R-:W-:Y:S01]  /*4a50*/  FSETP.NEU.FTZ.AND P0, PT, R142, -INF , PT ;  /* 0xff8000008e00780b */ /* 0x000fe20003f1d000 */
[----:B------:R-:W-:Y:S01]  /*4a60*/  IMAD.MOV.U32 R4, RZ, RZ, R180 ;  /* 0x000000ffff047224 */ /* 0x000fe200078e00b4 */
[----:B------:R-:W1:Y:S02]  /*4a70*/  LDSM.16.MT88.4 R76, [R230+0x900] ;  /* 0x00090000e64c783b */ /* 0x000e640000004200 */
[----:B------:R2:W-:Y:S01]  /*4a80*/  MUFU.EX2 R194, R2 ;  /* 0x0000000200c27308 */ /* 0x0005e20000000800 */
[----:B------:R-:W-:Y:S01]  /*4a90*/  FSEL R0, R0, RZ, P0 ;  /* 0x000000ff00007208 */ /* 0x000fe20000000000 */
[----:B--2---:R-:W-:-:S06]  /*4aa0*/  FFMA.FTZ R2, R84, c[0x0][0x2d0], -R6 ;  /* 0x0000b40054027a23 */ /* 0x004fcc0000010806 */
[----:B------:R2:W-:Y:S02]  /*4ab0*/  MUFU.EX2 R107, R2 ;  /* 0x00000002006b7308 */ /* 0x0005e40000000800 */
        /* <DEDUP_REMOVED lines=37> */
[----:B------:R2:W-:Y:S01]  /*4d10*/  MUFU.EX2 R247, R2 ;  /* 0x0000000200f77308 */ /* 0x0005e20000000800 */
[----:B------:R-:W-:Y:S02]  /*4d20*/  FFMA.FTZ R9, R17, c[0x0][0x2d0], -R5 ;  /* 0x0000b40011097a23 */ /* 0x000fe40000010805 */
[----:B--2---:R-:W-:-:S05]  /*4d30*/  FFMA.FTZ R2, R136, c[0x0][0x2d0], -R3 ;  /* 0x0000b40088027a23 */ /* 0x004fca0000010803 */
[----:B------:R2:W-:Y:S02]  /*4d40*/  MUFU.EX2 R227, R2 ;  /* 0x0000000200e37308 */ /* 0x0005e40000000800 */
[----:B--2---:R-:W-:-:S06]  /*4d50*/  FFMA.FTZ R2, R141, c[0x0][0x2d0], -R3 ;  /* 0x0000b4008d027a23 */ /* 0x004fcc0000010803 */
[----:B------:R2:W-:Y:S02]  /*4d60*/  MUFU.EX2 R226, R2 ;  /* 0x0000000200e27308 */ /* 0x0005e40000000800 */
[----:B--2---:R-:W-:-:S06]  /*4d70*/  FFMA.FTZ R2, R144, c[0x0][0x2d0], -R3 ;  /* 0x0000b40090027a23 */ /* 0x004fcc0000010803 */
[----:B------:R2:W-:Y:S08]  /*4d80*/  MUFU.EX2 R225, R2 ;  /* 0x0000000200e17308 */ /* 0x0005f00000000800 */
[----:B------:R3:W4:Y:S01]  /*4d90*/  MUFU.EX2 R215, R9 ;  /* 0x0000000900d77308 */ /* 0x0007220000000800 */
[----:B--2---:R-:W-:-:S07]  /*4da0*/  FFMA.FTZ R2, R145, c[0x0][0x2d0], -R3 ;  /* 0x0000b40091027a23 */ /* 0x004fce0000010803 */
[----:B------:R2:W-:Y:S01]  /*4db0*/  MUFU.EX2 R224, R2 ;  /* 0x0000000200e07308 */ /* 0x0005e20000000800 */
[----:B---3--:R-:W-:-:S07]  /*4dc0*/  FFMA.FTZ R9, R18, c[0x0][0x2d0], -R3 ;  /* 0x0000b40012097a23 */ /* 0x008fce0000010803 */
[----:B------:R-:W3:Y:S01]  /*4dd0*/  MUFU.EX2 R199, R9 ;  /* 0x0000000900c77308 */ /* 0x000ee20000000800 */
[----:B--2---:R-:W-:-:S07]  /*4de0*/  FFMA.FTZ R2, R89, c[0x0][0x2d0], -R0 ;  /* 0x0000b40059027a23 */ /* 0x004fce0000010800 */
[----:B------:R2:W-:Y:S01]  /*4df0*/  MUFU.EX2 R222, R2 ;  /* 0x0000000200de7308 */ /* 0x0005e20000000800 */
[----:B------:R-:W-:Y:S01]  /*4e00*/  F2FP.PACK_AB R8, R232, R198 ;  /* 0x000000c6e808723e */ /* 0x000fe200000000ff */
[----:B--2---:R-:W-:-:S06]  /*4e10*/  FFMA.FTZ R2, R90, c[0x0][0x2d0], -R0 ;  /* 0x0000b4005a027a23 */ /* 0x004fcc0000010800 */
[----:B------:R2:W1:Y:S01]  /*4e20*/  MUFU.EX2 R223, R2 ;  /* 0x0000000200df7308 */ /* 0x0004620000000800 */
[----:B----4-:R-:W-:Y:S02]  /*4e30*/  F2FP.PACK_AB R10, R215, R7 ;  /* 0x00000007d70a723e */ /* 0x010fe400000000ff */
[----:B---3--:R-:W-:Y:S02]  /*4e40*/  F2FP.PACK_AB R9, R147, R199 ;  /* 0x000000c79309723e */ /* 0x008fe400000000ff */
[----:B------:R-:W-:Y:S01]  /*4e50*/  F2FP.PACK_AB R11, R106, R193 ;  /* 0x000000c16a0b723e */ /* 0x000fe200000000ff */
[----:B--2---:R-:W-:-:S04]  /*4e60*/  FFMA.FTZ R2, R91, c[0x0][0x2d0], -R0 ;  /* 0x0000b4005b027a23 */ /* 0x004fc80000010800 */
[----:B------:R2:W-:Y:S01]  /*4e70*/  MUFU.EX2 R221, R2 ;  /* 0x0000000200dd7308 */ /* 0x0005e20000000800 */
[----:B------:R-:W-:Y:S01]  /*4e80*/  IMAD.MOV.U32 R132, RZ, RZ, R216 ;  /* 0x000000ffff847224 */ /* 0x000fe200078e00d8 */
[----:B------:R-:W-:Y:S01]  /*4e90*/  HMMA.16816.F32 R52, R8, R20, RZ ;  /* 0x000000140834723c */ /* 0x000fe200000018ff */
[----:B--2---:R-:W-:-:S05]  /*4ea0*/  FFMA.FTZ R2, R104, c[0x0][0x2d0], -R0 ;  /* 0x0000b40068027a23 */ /* 0x004fca0000010800 */
[----:B------:R2:W3:Y:S02]  /*4eb0*/  MUFU.EX2 R220, R2 ;  /* 0x0000000200dc7308 */ /* 0x0004e40000000800 */
[C---:B------:R-:W-:Y:S08]  /*4ec0*/  HMMA.16816.F32 R60, R8.reuse, R24, RZ ;  /* 0x00000018083c723c */ /* 0x040ff000000018ff */
[----:B------:R-:W-:Y:S01]  /*4ed0*/  HMMA.16816.F32 R56, R8, R40, RZ ;  /* 0x000000280838723c */ /* 0x000fe200000018ff */
[----:B--2---:R-:W-:-:S07]  /*4ee0*/  FFMA.FTZ R2, R165, c[0x0][0x2d0], -R6 ;  /* 0x0000b400a5027a23 */ /* 0x004fce0000010806 */
[C---:B------:R-:W-:Y:S01]  /*4ef0*/  HMMA.16816.F32 R16, R8.reuse, R44, RZ ;  /* 0x0000002c0810723c */ /* 0x040fe200000018ff */
[----:B------:R2:W-:Y:S07]  /*4f00*/  MUFU.EX2 R216, R2 ;  /* 0x0000000200d87308 */ /* 0x0005ee0000000800 */
[C---:B------:R-:W-:Y:S08]  /*4f10*/  HMMA.16816.F32 R36, R8.reuse, R22, RZ ;  /* 0x000000160824723c */ /* 0x040ff000000018ff */
[----:B------:R-:W-:Y:S01]  /*4f20*/  HMMA.16816.F32 R32, R8, R26, RZ ;  /* 0x0000001a0820723c */ /* 0x000fe200000018ff */
[----:B--2---:R-:W-:-:S07]  /*4f30*/  FFMA.FTZ R2, R164, c[0x0][0x2d0], -R6 ;  /* 0x0000b400a4027a23 */ /* 0x004fce0000010806 */
[C---:B------:R-:W-:Y:S01]  /*4f40*/  HMMA.16816.F32 R28, R8.reuse, R42, RZ ;  /* 0x0000002a081c723c */ /* 0x040fe200000018ff */
[----:B------:R2:W-:Y:S07]  /*4f50*/  MUFU.EX2 R217, R2 ;  /* 0x0000000200d97308 */ /* 0x0005ee0000000800 */
[----:B------:R-:W-:Y:S01]  /*4f60*/  HMMA.16816.F32 R8, R8, R46, RZ ;  /* 0x0000002e0808723c */ /* 0x000fe200000018ff */
[----:B--2---:R-:W-:-:S04]  /*4f70*/  FFMA.FTZ R2, R163, c[0x0][0x2d0], -R6 ;  /* 0x0000b400a3027a23 */ /* 0x004fc80000010806 */
[----:B------:R2:W-:Y:S01]  /*4f80*/  MUFU.EX2 R218, R2 ;  /* 0x0000000200da7308 */ /* 0x0005e20000000800 */
[----:B------:R-:W-:Y:S01]  /*4f90*/  IMAD.MOV.U32 R68, RZ, RZ, R214 ;  /* 0x000000ffff447224 */ /* 0x000fe200078e00d6 */
[----:B------:R-:W-:Y:S02]  /*4fa0*/  F2FP.PACK_AB R12, R204, R239 ;  /* 0x000000efcc0c723e */ /* 0x000fe400000000ff */
[----:B------:R-:W-:Y:S02]  /*4fb0*/  F2FP.PACK_AB R13, R205, R201 ;  /* 0x000000c9cd0d723e */ /* 0x000fe400000000ff */
[----:B------:R-:W-:Y:S01]  /*4fc0*/  F2FP.PACK_AB R14, R246, R209 ;  /* 0x000000d1f60e723e */ /* 0x000fe200000000ff */
[----:B--2---:R-:W-:-:S04]  /*4fd0*/  FFMA.FTZ R2, R162, c[0x0][0x2d0], -R6 ;  /* 0x0000b400a2027a23 */ /* 0x004fc80000010806 */
[----:B------:R2:W-:Y:S01]  /*4fe0*/  MUFU.EX2 R219, R2 ;  /* 0x0000000200db7308 */ /* 0x0005e20000000800 */
[----:B------:R-:W-:Y:S01]  /*4ff0*/  F2FP.PACK_AB R15, R194, R210 ;  /* 0x000000d2c20f723e */ /* 0x000fe200000000ff */
[----:B------:R-:W-:Y:S02]  /*5000*/  IMAD.MOV.U32 R141, RZ, RZ, R215 ;  /* 0x000000ffff8d7224 */ /* 0x000fe400078e00d7 */
[----:B--2---:R-:W-:-:S04]  /*5010*/  FFMA.FTZ R2, R160, c[0x0][0x2d0], -R5 ;  /* 0x0000b400a0027a23 */ /* 0x004fc80000010805 */
[----:B------:R2:W-:Y:S01]  /*5020*/  MUFU.EX2 R214, R2 ;  /* 0x0000000200d67308 */ /* 0x0005e20000000800 */
[----:B-1----:R-:W-:Y:S01]  /*5030*/  HMMA.16816.F32 R100, R12, R78, R8 ;  /* 0x0000004e0c64723c */ /* 0x002fe20000001808 */
[----:B------:R-:W-:-:S06]  /*5040*/  IMAD.MOV.U32 R163, RZ, RZ, R213 ;  /* 0x000000ffffa37224 */ /* 0x000fcc00078e00d5 */
[----:B------:R-:W-:Y:S01]  /*5050*/  F2FP.PACK_AB R8, R4, R213 ;  /* 0x000000d50408723e */ /* 0x000fe200000000ff */
[----:B--2---:R-:W-:-:S04]  /*5060*/  FFMA.FTZ R2, R161, c[0x0][0x2d0], -R5 ;  /* 0x0000b400a1027a23 */ /* 0x004fc80000010805 */
[----:B------:R1:W2:Y:S02]  /*5070*/  MUFU.EX2 R215, R2 ;  /* 0x0000000200d77308 */ /* 0x0002a40000000800 */
[----:B-1----:R-:W-:-:S06]  /*5080*/  FFMA.FTZ R2, R152, c[0x0][0x2d0], -R5 ;  /* 0x0000b40098027a23 */ /* 0x002fcc0000010805 */
[----:B------:R1:W-:Y:S01]  /*5090*/  MUFU.EX2 R213, R2 ;  /* 0x0000000200d57308 */ /* 0x0003e20000000800 */
[----:B------:R-:W-:Y:S02]  /*50a0*/  F2FP.PACK_AB R10, R243, R238 ;  /* 0x000000eef30a723e */ /* 0x000fe400000000ff */
[----:B------:R-:W-:Y:S01]  /*50b0*/  F2FP.PACK_AB R9, R181, R182 ;  /* 0x000000b6b509723e */ /* 0x000fe200000000ff */
[----:B-1----:R-:W-:Y:S02]  /*50c0*/  FFMA.FTZ R2, R153, c[0x0][0x2d0], -R5 ;  /* 0x0000b40099027a23 */ /* 0x002fe40000010805 */
[----:B------:R-:W-:Y:S02]  /*50d0*/  IMAD.MOV.U32 R153, RZ, RZ, R212 ;  /* 0x000000ffff997224 */ /* 0x000fe400078e00d4 */
[----:B------:R1:W-:Y:S01]  /*50e0*/  MUFU.EX2 R212, R2 ;  /* 0x0000000200d47308 */ /* 0x0003e20000000800 */
[----:B------:R-:W-:Y:S02]  /*50f0*/  F2FP.PACK_AB R11, R187, R180 ;  /* 0x000000b4bb0b723e */ /* 0x000fe400000000ff */
[----:B------:R-:W-:Y:S01]  /*5100*/  MOV R136, R210 ;  /* 0x000000d200887202 */ /* 0x000fe20000000f00 */
[----:B-1----:R-:W-:-:S02]  /*5110*/  FFMA.FTZ R2, R154, c[0x0][0x2d0], -R3 ;  /* 0x0000b4009a027a23 */ /* 0x002fc40000010803 */
[----:B------:R-:W-:Y:S02]  /*5120*/  IMAD.MOV.U32 R154, RZ, RZ, R211 ;  /* 0x000000ffff9a7224 */ /* 0x000fe400078e00d3 */
[----:B------:R1:W-:Y:S01]  /*5130*/  MUFU.EX2 R211, R2 ;  /* 0x0000000200d37308 */ /* 0x0003e20000000800 */
[----:B------:R-:W-:Y:S01]  /*5140*/  IMAD.MOV.U32 R165, RZ, RZ, R209 ;  /* 0x000000ffffa57224 */ /* 0x000fe200078e00d1 */
[----:B------:R-:W-:Y:S01]  /*5150*/  HMMA.16816.F32 R120, R12, R48, R52 ;  /* 0x000000300c78723c */ /* 0x000fe20000001834 */
[----:B------:R-:W-:Y:S02]  /*5160*/  IMAD.MOV.U32 R164, RZ, RZ, R208 ;  /* 0x000000ffffa47224 */ /* 0x000fe400078e00d0 */
[----:B-1----:R-:W-:-:S04]  /*5170*/  FFMA.FTZ R2, R166, c[0x0][0x2d0], -R3 ;  /* 0x0000b400a6027a23 */ /* 0x002fc80000010803 */
[----:B------:R1:W4:Y:S01]  /*5180*/  MUFU.EX2 R210, R2 ;  /* 0x0000000200d27308 */ /* 0x0003220000000800 */
[C---:B------:R-:W-:Y:S08]  /*5190*/  HMMA.16816.F32 R112, R12.reuse, R64, R60 ;  /* 0x000000400c70723c */ /* 0x040ff0000000183c */
[----:B------:R-:W-:Y:S01]  /*51a0*/  HMMA.16816.F32 R108, R12, R72, R56 ;  /* 0x000000480c6c723c */ /* 0x000fe20000001838 */
[----:B-1----:R-:W-:-:S07]  /*51b0*/  FFMA.FTZ R2, R148, c[0x0][0x2d0], -R3 ;  /* 0x0000b40094027a23 */ /* 0x002fce0000010803 */
[C---:B------:R-:W-:Y:S01]  /*51c0*/  HMMA.16816.F32 R124, R12.reuse, R76, R16 ;  /* 0x0000004c0c7c723c */ /* 0x040fe20000001810 */
[----:B------:R1:W-:Y:S07]  /*51d0*/  MUFU.EX2 R209, R2 ;  /* 0x0000000200d17308 */ /* 0x0003ee0000000800 */
[C---:B------:R-:W-:Y:S08]  /*51e0*/  HMMA.16816.F32 R96, R12.reuse, R50, R36 ;  /* 0x000000320c60723c */ /* 0x040ff00000001824 */
[----:B------:R-:W-:Y:S01]  /*51f0*/  HMMA.16816.F32 R92, R12, R66, R32 ;  /* 0x000000420c5c723c */ /* 0x000fe20000001820 */
[----:B-1----:R-:W-:-:S07]  /*5200*/  FFMA.FTZ R2, R146, c[0x0][0x2d0], -R3 ;  /* 0x0000b40092027a23 */ /* 0x002fce0000010803 */
[----:B------:R-:W-:Y:S08]  /*5210*/  HMMA.16816.F32 R116, R12, R74, R28 ;  /* 0x0000004a0c74723c */ /* 0x000ff0000000181c */
[C---:B------:R-:W-:Y:S08]  /*5220*/  HMMA.16816.F32 R12, R8.reuse, R20, RZ ;  /* 0x00000014080c723c */ /* 0x040ff000000018ff */
[C---:B------:R-:W-:Y:S08]  /*5230*/  HMMA.16816.F32 R32, R8.reuse, R22, RZ ;  /* 0x000000160820723c */ /* 0x040ff000000018ff */
[C---:B------:R-:W-:Y:S08]  /*5240*/  HMMA.16816.F32 R16, R8.reuse, R24, RZ ;  /* 0x000000180810723c */ /* 0x040ff000000018ff */
[----:B------:R-:W-:Y:S01]  /*5250*/  HMMA.16816.F32 R28, R8, R26, RZ ;  /* 0x0000001a081c723c */ /* 0x000fe200000018ff */
[----:B------:R-:W-:-:S07]  /*5260*/  IMAD.MOV.U32 R166, RZ, RZ, R206 ;  /* 0x000000ffffa67224 */ /* 0x000fce00078e00ce */
[C---:B------:R-:W-:Y:S08]  /*5270*/  HMMA.16816.F32 R20, R8.reuse, R40, RZ ;  /* 0x000000280814723c */ /* 0x040ff000000018ff */
[C---:B------:R-:W-:Y:S08]  /*5280*/  HMMA.16816.F32 R24, R8.reuse, R44, RZ ;  /* 0x0000002c0818723c */ /* 0x040ff000000018ff */
[C---:B------:R-:W-:Y:S08]  /*5290*/  HMMA.16816.F32 R40, R8.reuse, R42, RZ ;  /* 0x0000002a0828723c */ /* 0x040ff000000018ff */
[----:B------:R-:W-:Y:S07]  /*52a0*/  HMMA.16816.F32 R44, R8, R46, RZ ;  /* 0x0000002e082c723c */ /* 0x000fee00000018ff */
[----:B------:R-:W-:-:S02]  /*52b0*/  F2FP.PACK_AB R11, R71, R208 ;  /* 0x000000d0470b723e */ /* 0x000fc400000000ff */
[----:B------:R1:W1:Y:S01]  /*52c0*/  MUFU.EX2 R208, R2 ;  /* 0x0000000200d07308 */ /* 0x0002620000000800 */
[----:B------:R-:W-:Y:S01]  /*52d0*/  F2FP.PACK_AB R10, R207, R206 ;  /* 0x000000cecf0a723e */ /* 0x000fe200000000ff */
[----:B------:R-:W-:Y:S02]  /*52e0*/  IMAD.MOV.U32 R161, RZ, RZ, R207 ;  /* 0x000000ffffa17224 */ /* 0x000fe400078e00cf */
[----:B-1----:R-:W-:-:S04]  /*52f0*/  FFMA.FTZ R2, R139, c[0x0][0x2d0], -R0 ;  /* 0x0000b4008b027a23 */ /* 0x002fc80000010800 */
[----:B------:R1:W-:Y:S01]  /*5300*/  MUFU.EX2 R206, R2 ;  /* 0x0000000200ce7308 */ /* 0x0003e20000000800 */
[----:B------:R-:W-:Y:S02]  /*5310*/  IMAD.MOV.U32 R148, RZ, RZ, R205 ;  /* 0x000000ffff947224 */ /* 0x000fe400078e00cd */
[----:B------:R-:W-:Y:S02]  /*5320*/  IMAD.MOV.U32 R146, RZ, RZ, R204 ;  /* 0x000000ffff927224 */ /* 0x000fe400078e00cc */
[----:B-1----:R-:W-:-:S04]  /*5330*/  FFMA.FTZ R2, R138, c[0x0][0x2d0], -R0 ;  /* 0x0000b4008a027a23 */ /* 0x002fc80000010800 */
[----:B------:R1:W1:Y:S02]  /*5340*/  MUFU.EX2 R207, R2 ;  /* 0x0000000200cf7308 */ /* 0x0002640000000800 */
[----:B-1----:R-:W-:-:S06]  /*5350*/  FFMA.FTZ R2, R131, c[0x0][0x2d0], -R0 ;  /* 0x0000b40083027a23 */ /* 0x002fcc0000010800 */
[----:B------:R1:W-:Y:S01]  /*5360*/  MUFU.EX2 R205, R2 ;  /* 0x0000000200cd7308 */ /* 0x0003e20000000800 */
[----:B------:R-:W-:Y:S02]  /*5370*/  IMAD.MOV.U32 R131, RZ, RZ, R201 ;  /* 0x000000ffff837224 */ /* 0x000fe400078e00c9 */
[----:B-1----:R-:W-:-:S05]  /*5380*/  FFMA.FTZ R2, R137, c[0x0][0x2d0], -R0 ;  /* 0x0000b40089027a23 */ /* 0x002fca0000010800 */
[----:B------:R1:W1:Y:S01]  /*5390*/  MUFU.EX2 R204, R2 ;  /* 0x0000000200cc7308 */ /* 0x0002620000000800 */
[----:B------:R-:W-:Y:S01]  /*53a0*/  IMAD.MOV.U32 R137, RZ, RZ, R200 ;  /* 0x000000ffff897224 */ /* 0x000fe200078e00c8 */
[----:B------:R-:W-:Y:S01]  /*53b0*/  F2FP.PACK_AB R8, R202, R107 ;  /* 0x0000006bca08723e */ /* 0x000fe200000000ff */
[----:B------:R-:W-:Y:S02]  /*53c0*/  IMAD.MOV.U32 R138, RZ, RZ, R202 ;  /* 0x000000ffff8a7224 */ /* 0x000fe400078e00ca */
[----:B-1----:R-:W-:-:S04]  /*53d0*/  FFMA.FTZ R2, R173, c[0x0][0x2d0], -R6 ;  /* 0x0000b400ad027a23 */ /* 0x002fc80000010806 */
[----:B------:R1:W-:Y:S01]  /*53e0*/  MUFU.EX2 R200, R2 ;  /* 0x0000000200c87308 */ /* 0x0003e20000000800 */
[----:B------:R-:W-:Y:S01]  /*53f0*/  F2FP.PACK_AB R9, R203, R186 ;  /* 0x000000bacb09723e */ /* 0x000fe200000000ff */
[----:B------:R-:W-:Y:S02]  /*5400*/  IMAD.MOV.U32 R139, RZ, RZ, R203 ;  /* 0x000000ffff8b7224 */ /* 0x000fe400078e00cb */
[----:B-1----:R-:W-:-:S04]  /*5410*/  FFMA.FTZ R2, R174, c[0x0][0x2d0], -R6 ;  /* 0x0000b400ae027a23 */ /* 0x002fc80000010806 */
[----:B------:R1:W-:Y:S01]  /*5420*/  MUFU.EX2 R201, R2 ;  /* 0x0000000200c97308 */ /* 0x0003e20000000800 */
[----:B------:R-:W-:Y:S02]  /*5430*/  IMAD.MOV.U32 R160, RZ, RZ, R198 ;  /* 0x000000ffffa07224 */ /* 0x000fe400078e00c6 */
[----:B-1----:R-:W-:-:S05]  /*5440*/  FFMA.FTZ R2, R175, c[0x0][0x2d0], -R6 ;  /* 0x0000b400af027a23 */ /* 0x002fca0000010806 */
        /* <DEDUP_REMOVED lines=9> */
[----:B------:R1:W1:Y:S01]  /*54e0*/  MUFU.EX2 R199, R2 ;  /* 0x0000000200c77308 */ /* 0x0002620000000800 */
        /* <DEDUP_REMOVED lines=16> */
[----:B------:R-:W-:Y:S02]  /*55f0*/  IMAD.MOV.U32 R68, RZ, RZ, R191 ;  /* 0x000000ffff447224 */ /* 0x000fe400078e00bf */
[----:B-1----:R-:W-:-:S04]  /*5600*/  FFMA.FTZ R2, R156, c[0x0][0x2d0], -R3 ;  /* 0x0000b4009c027a23 */ /* 0x002fc80000010803 */
[----:B------:R1:W1:Y:S01]  /*5610*/  MUFU.EX2 R192, R2 ;  /* 0x0000000200c07308 */ /* 0x0002620000000800 */
[----:B------:R-:W-:Y:S02]  /*5620*/  IMAD.MOV.U32 R176, RZ, RZ, R190 ;  /* 0x000000ffffb07224 */ /* 0x000fe400078e00be */
[----:B-1----:R-:W-:-:S05]  /*5630*/  FFMA.FTZ R2, R149, c[0x0][0x2d0], -R0 ;  /* 0x0000b40095027a23 */ /* 0x002fca0000010800 */
[----:B------:R1:W-:Y:S01]  /*5640*/  MUFU.EX2 R188, R2 ;  /* 0x0000000200bc7308 */ /* 0x0003e20000000800 */
[----:B------:R-:W-:Y:S02]  /*5650*/  IMAD.MOV.U32 R133, RZ, RZ, R189 ;  /* 0x000000ffff857224 */ /* 0x000fe400078e00bd */
[----:B-1----:R-:W-:-:S05]  /*5660*/  FFMA.FTZ R2, R150, c[0x0][0x2d0], -R0 ;  /* 0x0000b40096027a23 */ /* 0x002fca0000010800 */
[----:B------:R1:W1:Y:S01]  /*5670*/  MUFU.EX2 R191, R2 ;  /* 0x0000000200bf7308 */ /* 0x0002620000000800 */
[----:B------:R-:W-:Y:S02]  /*5680*/  IMAD.MOV.U32 R170, RZ, RZ, R176 ;  /* 0x000000ffffaa7224 */ /* 0x000fe400078e00b0 */
[----:B------:R-:W-:Y:S02]  /*5690*/  IMAD.MOV.U32 R176, RZ, RZ, R174 ;  /* 0x000000ffffb07224 */ /* 0x000fe400078e00ae */
[----:B-1----:R-:W-:-:S04]  /*56a0*/  FFMA.FTZ R2, R151, c[0x0][0x2d0], -R0 ;  /* 0x0000b40097027a23 */ /* 0x002fc80000010800 */
[----:B------:R1:W-:Y:S01]  /*56b0*/  MUFU.EX2 R190, R2 ;  /* 0x0000000200be7308 */ /* 0x0003e20000000800 */
[----:B------:R-:W-:Y:S02]  /*56c0*/  IMAD.MOV.U32 R144, RZ, RZ, R85 ;  /* 0x000000ffff907224 */ /* 0x000fe400078e0055 */
[----:B------:R-:W-:Y:S02]  /*56d0*/  IMAD.MOV.U32 R174, RZ, RZ, R173 ;  /* 0x000000ffffae7224 */ /* 0x000fe400078e00ad */
[----:B------:R-:W-:Y:S02]  /*56e0*/  IMAD.MOV.U32 R173, RZ, RZ, R131 ;  /* 0x000000ffffad7224 */ /* 0x000fe400078e0083 */
[----:B-1----:R-:W-:-:S04]  /*56f0*/  FFMA.FTZ R2, R155, c[0x0][0x2d0], -R0 ;  /* 0x0000b4009b027a23 */ /* 0x002fc80000010800 */
[----:B------:R1:W1:Y:S01]  /*5700*/  MUFU.EX2 R189, R2 ;  /* 0x0000000200bd7308 */ /* 0x0002620000000800 */
[----:B------:R-:W-:Y:S02]  /*5710*/  IMAD.MOV.U32 R135, RZ, RZ, R106 ;  /* 0x000000ffff877224 */ /* 0x000fe400078e006a */
[----:B------:R-:W-:Y:S02]  /*5720*/  IMAD.MOV.U32 R131, RZ, RZ, R154 ;  /* 0x000000ffff837224 */ /* 0x000fe400078e009a */
[----:B------:R-:W-:Y:S02]  /*5730*/  IMAD.MOV.U32 R154, RZ, RZ, R152 ;  /* 0x000000ffff9a7224 */ /* 0x000fe400078e0098 */
[----:B------:R-:W-:Y:S02]  /*5740*/  IMAD.MOV.U32 R134, RZ, RZ, R107 ;  /* 0x000000ffff867224 */ /* 0x000fe400078e006b */
[----:B-1----:R-:W-:Y:S02]  /*5750*/  FFMA.FTZ R2, R169, c[0x0][0x2d0], -R5 ;  /* 0x0000b400a9027a23 */ /* 0x002fe40000010805 */
[----:B------:R-:W-:-:S02]  /*5760*/  IMAD.MOV.U32 R169, RZ, RZ, R175 ;  /* 0x000000ffffa97224 */ /* 0x000fc400078e00af */
[----:B------:R-:W-:Y:S02]  /*5770*/  IMAD.MOV.U32 R175, RZ, RZ, R137 ;  /* 0x000000ffffaf7224 */ /* 0x000fe400078e0089 */
[----:B------:R-:W-:Y:S01]  /*5780*/  IMAD.MOV.U32 R137, RZ, RZ, R138 ;  /* 0x000000ffff897224 */ /* 0x000fe200078e008a */
[----:B------:R-:W-:Y:S01]  /*5790*/  MOV R138, R139 ;  /* 0x0000008b008a7202 */ /* 0x000fe20000000f00 */
[----:B------:R-:W-:Y:S02]  /*57a0*/  IMAD.MOV.U32 R139, RZ, RZ, R146 ;  /* 0x000000ffff8b7224 */ /* 0x000fe400078e0092 */
[----:B------:R-:W-:Y:S02]  /*57b0*/  IMAD.MOV.U32 R146, RZ, RZ, R153 ;  /* 0x000000ffff927224 */ /* 0x000fe400078e0099 */
[----:B------:R-:W-:Y:S02]  /*57c0*/  IMAD.MOV.U32 R153, RZ, RZ, R144 ;  /* 0x000000ffff997224 */ /* 0x000fe400078e0090 */
[----:B------:R-:W-:-:S02]  /*57d0*/  IMAD.MOV.U32 R152, RZ, RZ, R141 ;  /* 0x000000ffff987224 */ /* 0x000fc400078e008d */
[----:B------:R-:W-:Y:S02]  /*57e0*/  IMAD.MOV.U32 R171, RZ, RZ, R169 ;  /* 0x000000ffffab7224 */ /* 0x000fe400078e00a9 */
[----:B------:R-:W-:Y:S02]  /*57f0*/  IMAD.MOV.U32 R141, RZ, RZ, R135 ;  /* 0x000000ffff8d7224 */ /* 0x000fe400078e0087 */
[----:B------:R-:W-:Y:S02]  /*5800*/  IMAD.MOV.U32 R169, RZ, RZ, R131 ;  /* 0x000000ffffa97224 */ /* 0x000fe400078e0083 */
[----:B------:R-:W-:Y:S02]  /*5810*/  IMAD.MOV.U32 R131, RZ, RZ, R154 ;  /* 0x000000ffff837224 */ /* 0x000fe400078e009a */
[----:B------:R-:W-:Y:S02]  /*5820*/  IMAD.MOV.U32 R154, RZ, RZ, R153 ;  /* 0x000000ffff9a7224 */ /* 0x000fe400078e0099 */
[----:B------:R-:W-:-:S02]  /*5830*/  IMAD.MOV.U32 R153, RZ, RZ, R152 ;  /* 0x000000ffff997224 */ /* 0x000fc400078e0098 */
[----:B------:R-:W-:Y:S02]  /*5840*/  IMAD.MOV.U32 R135, RZ, RZ, R134 ;  /* 0x000000ffff877224 */ /* 0x000fe400078e0086 */
[----:B------:R-:W-:Y:S01]  /*5850*/  IMAD.MOV.U32 R152, RZ, RZ, R141 ;  /* 0x000000ffff987224 */ /* 0x000fe200078e008d */
[----:B------:R-:W4:Y:S01]  /*5860*/  LDL R134, [R1+0x64] ;  /* 0x0000640001867983 */ /* 0x000f220000100800 */
[----:B------:R-:W-:-:S03]  /*5870*/  IMAD.MOV.U32 R141, RZ, RZ, R241 ;  /* 0x000000ffff8d7224 */ /* 0x000fc600078e00f1 */
[----:B------:R-:W4:Y:S01]  /*5880*/  LDL.LU R241, [R1+0xb4] ;  /* 0x0000b40001f17983 */ /* 0x000f220000300800 */
[C---:B------:R-:W-:Y:S03]  /*5890*/  HMMA.16816.F32 R60, R8.reuse, R48, R12 ;  /* 0x00000030083c723c */ /* 0x040fe6000000180c */
[----:B------:R-:W-:Y:S05]  /*58a0*/  LDSM.16.MT88.4 R12, [R229+0x1100] ;  /* 0x00110000e50c783b */ /* 0x000fea0000004200 */
[C---:B------:R-:W-:Y:S01]  /*58b0*/  HMMA.16816.F32 R56, R8.reuse, R64, R16 ;  /* 0x000000400838723c */ /* 0x040fe20000001810 */
[----:B------:R-:W-:Y:S07]  /*58c0*/  LDSM.16.MT88.4 R16, [R231+0x1100] ;  /* 0x00110000e710783b */ /* 0x000fee0000004200 */
[C---:B------:R-:W-:Y:S01]  /*58d0*/  HMMA.16816.F32 R52, R8.reuse, R72, R20 ;  /* 0x000000480834723c */ /* 0x040fe20000001814 */
[----:B------:R-:W1:Y:S07]  /*58e0*/  LDSM.16.MT88.4 R20, [R228+0x1100] ;  /* 0x00110000e414783b */ /* 0x000e6e0000004200 */
[C---:B------:R-:W-:Y:S01]  /*58f0*/  HMMA.16816.F32 R80, R8.reuse, R76, R24 ;  /* 0x0000004c0850723c */ /* 0x040fe20000001818 */
[----:B------:R-:W1:Y:S07]  /*5900*/  LDSM.16.MT88.4 R24, [R230+0x1100] ;  /* 0x00110000e618783b */ /* 0x000e6e0000004200 */
[C---:B------:R-:W-:Y:S08]  /*5910*/  HMMA.16816.F32 R36, R8.reuse, R50, R32 ;  /* 0x000000320824723c */ /* 0x040ff00000001820 */
[C---:B------:R-:W-:Y:S08]  /*5920*/  HMMA.16816.F32 R28, R8.reuse, R66, R28 ;  /* 0x00000042081c723c */ /* 0x040ff0000000181c */
[C---:B------:R-:W-:Y:S08]  /*5930*/  HMMA.16816.F32 R32, R8.reuse, R74, R40 ;  /* 0x0000004a0820723c */ /* 0x040ff00000001828 */
[----:B------:R-:W-:Y:S01]  /*5940*/  HMMA.16816.F32 R44, R8, R78, R44 ;  /* 0x0000004e082c723c */ /* 0x000fe2000000182c */
[----:B------:R-:W-:-:S06]  /*5950*/  IMAD.MOV.U32 R145, RZ, RZ, R84 ;  /* 0x000000ffff917224 */ /* 0x000fcc00078e0054 */
[----:B------:R-:W-:Y:S02]  /*5960*/  F2FP.PACK_AB R8, R250, R249 ;  /* 0x000000f9fa08723e */ /* 0x000fe400000000ff */
[----:B------:R-:W-:Y:S02]  /*5970*/  F2FP.PACK_AB R9, R226, R227 ;  /* 0x000000e3e209723e */ /* 0x000fe400000000ff */
[----:B------:R-:W-:Y:S02]  /*5980*/  F2FP.PACK_AB R10, R247, R248 ;  /* 0x000000f8f70a723e */ /* 0x000fe400000000ff */
[----:B------:R-:W-:-:S07]  /*5990*/  F2FP.PACK_AB R11, R224, R225 ;  /* 0x000000e1e00b723e */ /* 0x000fce00000000ff */
[C---:B-1----:R-:W-:Y:S08]  /*59a0*/  HMMA.16816.F32 R48, R8.reuse, R20, R120 ;  /* 0x000000140830723c */ /* 0x042ff00000001878 */
[C---:B------:R-:W-:Y:S08]  /*59b0*/  HMMA.16816.F32 R84, R8.reuse, R16, R112 ;  /* 0x000000100854723c */ /* 0x040ff00000001870 */
[C---:B------:R-:W-:Y:S08]  /*59c0*/  HMMA.16816.F32 R104, R8.reuse, R12, R108 ;  /* 0x0000000c0868723c */ /* 0x040ff0000000186c */
[C---:B------:R-:W-:Y:S08]  /*59d0*/  HMMA.16816.F32 R124, R8.reuse, R24, R124 ;  /* 0x00000018087c723c */ /* 0x040ff0000000187c */
[C---:B------:R-:W-:Y:S08]  /*59e0*/  HMMA.16816.F32 R76, R8.reuse, R22, R96 ;  /* 0x00000016084c723c */ /* 0x040ff00000001860 */
[C---:B------:R-:W-:Y:S08]  /*59f0*/  HMMA.16816.F32 R92, R8.reuse, R18, R92 ;  /* 0x00000012085c723c */ /* 0x040ff0000000185c */
[C---:B------:R-:W-:Y:S08]  /*5a00*/  HMMA.16816.F32 R116, R8.reuse, R14, R116 ;  /* 0x0000000e0874723c */ /* 0x040ff00000001874 */
[----:B------:R-:W-:Y:S07]  /*5a10*/  HMMA.16816.F32 R100, R8, R26, R100 ;  /* 0x0000001a0864723c */ /* 0x000fee0000001864 */
[----:B------:R-:W-:-:S02]  /*5a20*/  F2FP.PACK_AB R8, R144, R145 ;  /* 0x000000919008723e */ /* 0x000fc400000000ff */
[----:B------:R-:W-:Y:S02]  /*5a30*/  F2FP.PACK_AB R9, R223, R222 ;  /* 0x000000dedf09723e */ /* 0x000fe400000000ff */
[----:B------:R-:W-:Y:S02]  /*5a40*/  F2FP.PACK_AB R10, R132, R128 ;  /* 0x00000080840a723e */ /* 0x000fe400000000ff */
[----:B---3--:R-:W-:-:S07]  /*5a50*/  F2FP.PACK_AB R11, R220, R221 ;  /* 0x000000dddc0b723e */ /* 0x008fce00000000ff */
[C---:B------:R-:W-:Y:S08]  /*5a60*/  HMMA.16816.F32 R96, R8.reuse, R20, R60 ;  /* 0x000000140860723c */ /* 0x040ff0000000183c */
[C---:B------:R-:W-:Y:S01]  /*5a70*/  HMMA.16816.F32 R88, R8.reuse, R22, R36 ;  /* 0x000000160858723c */ /* 0x040fe20000001824 */
[----:B------:R-:W1:Y:S07]  /*5a80*/  LDSM.16.MT88.4 R20, [R228+0x1900] ;  /* 0x00190000e414783b */ /* 0x000e6e0000004200 */
[C---:B------:R-:W-:Y:S08]  /*5a90*/  HMMA.16816.F32 R64, R8.reuse, R18, R28 ;  /* 0x000000120840723c */ /* 0x040ff0000000181c */
[C---:B------:R-:W-:Y:S01]  /*5aa0*/  HMMA.16816.F32 R72, R8.reuse, R16, R56 ;  /* 0x000000100848723c */ /* 0x040fe20000001838 */
[----:B------:R-:W3:Y:S07]  /*5ab0*/  LDSM.16.MT88.4 R16, [R231+0x1900] ;  /* 0x00190000e710783b */ /* 0x000eee0000004200 */
[C---:B------:R-:W-:Y:S08]  /*5ac0*/  HMMA.16816.F32 R40, R8.reuse, R12, R52 ;  /* 0x0000000c0828723c */ /* 0x040ff00000001834 */
[C---:B------:R-:W-:Y:S01]  /*5ad0*/  HMMA.16816.F32 R32, R8.reuse, R14, R32 ;  /* 0x0000000e0820723c */ /* 0x040fe20000001820 */
[----:B------:R-:W3:Y:S07]  /*5ae0*/  LDSM.16.MT88.4 R12, [R229+0x1900] ;  /* 0x00190000e50c783b */ /* 0x000eee0000004200 */
[C---:B------:R-:W-:Y:S08]  /*5af0*/  HMMA.16816.F32 R36, R8.reuse, R24, R80 ;  /* 0x000000180824723c */ /* 0x040ff00000001850 */
[----:B------:R-:W-:Y:S01]  /*5b00*/  HMMA.16816.F32 R28, R8, R26, R44 ;  /* 0x0000001a081c723c */ /* 0x000fe2000000182c */
[----:B------:R-:W4:Y:S06]  /*5b10*/  LDSM.16.MT88.4 R24, [R230+0x1900] ;  /* 0x00190000e618783b */ /* 0x000f2c0000004200 */
[----:B--2---:R-:W-:-:S02]  /*5b20*/  F2FP.PACK_AB R8, R215, R214 ;  /* 0x000000d6d708723e */ /* 0x004fc400000000ff */
[----:B----4-:R-:W-:Y:S02]  /*5b30*/  F2FP.PACK_AB R9, R210, R211 ;  /* 0x000000d3d209723e */ /* 0x010fe400000000ff */
[----:B------:R-:W-:Y:S02]  /*5b40*/  F2FP.PACK_AB R10, R212, R213 ;  /* 0x000000d5d40a723e */ /* 0x000fe400000000ff */
[----:B------:R-:W-:-:S07]  /*5b50*/  F2FP.PACK_AB R11, R208, R209 ;  /* 0x000000d1d00b723e */ /* 0x000fce00000000ff */
[C---:B-1----:R-:W-:Y:S08]  /*5b60*/  HMMA.16816.F32 R52, R8.reuse, R20, R48 ;  /* 0x000000140834723c */ /* 0x042ff00000001830 */
[C---:B------:R-:W-:Y:S08]  /*5b70*/  HMMA.16816.F32 R48, R8.reuse, R22, R76 ;  /* 0x000000160830723c */ /* 0x040ff0000000184c */
[C---:B---3--:R-:W-:Y:S08]  /*5b80*/  HMMA.16816.F32 R44, R8.reuse, R16, R84 ;  /* 0x00000010082c723c */ /* 0x048ff00000001854 */
        /* <DEDUP_REMOVED lines=8> */
[----:B------:R-:W-:-:S07]  /*5c10*/  F2FP.PACK_AB R11, R204, R205 ;  /* 0x000000cdcc0b723e */ /* 0x000fce00000000ff */
[C---:B------:R-:W-:Y:S08]  /*5c20*/  HMMA.16816.F32 R120, R8.reuse, R20, R96 ;  /* 0x000000140878723c */ /* 0x040ff00000001860 */
[C---:B------:R-:W-:Y:S01]  /*5c30*/  HMMA.16816.F32 R76, R8.reuse, R22, R88 ;  /* 0x00000016084c723c */ /* 0x040fe20000001858 */
[----:B------:R-:W1:Y:S07]  /*5c40*/  LDSM.16.MT88.4 R20, [R228+0x2100] ;  /* 0x00210000e414783b */ /* 0x000e6e0000004200 */
[C---:B------:R-:W-:Y:S08]  /*5c50*/  HMMA.16816.F32 R104, R8.reuse, R16, R72 ;  /* 0x000000100868723c */ /* 0x040ff00000001848 */
[C---:B------:R-:W-:Y:S01]  /*5c60*/  HMMA.16816.F32 R80, R8.reuse, R18, R64 ;  /* 0x000000120850723c */ /* 0x040fe20000001840 */
[----:B------:R-:W2:Y:S07]  /*5c70*/  LDSM.16.MT88.4 R16, [R231+0x2100] ;  /* 0x00210000e710783b */ /* 0x000eae0000004200 */
[C---:B------:R-:W-:Y:S08]  /*5c80*/  HMMA.16816.F32 R100, R8.reuse, R12, R40 ;  /* 0x0000000c0864723c */ /* 0x040ff00000001828 */
[C---:B------:R-:W-:Y:S01]  /*5c90*/  HMMA.16816.F32 R40, R8.reuse, R14, R32 ;  /* 0x0000000e0828723c */ /* 0x040fe20000001820 */
[----:B------:R-:W3:Y:S07]  /*5ca0*/  LDSM.16.MT88.4 R12, [R229+0x2100] ;  /* 0x00210000e50c783b */ /* 0x000eee0000004200 */
[C---:B------:R-:W-:Y:S08]  /*5cb0*/  HMMA.16816.F32 R96, R8.reuse, R24, R36 ;  /* 0x000000180860723c */ /* 0x040ff00000001824 */
[----:B------:R-:W-:Y:S01]  /*5cc0*/  HMMA.16816.F32 R84, R8, R26, R28 ;  /* 0x0000001a0854723c */ /* 0x000fe2000000181c */
[----:B------:R-:W2:Y:S01]  /*5cd0*/  LDSM.16.MT88.4 R24, [R230+0x2100] ;  /* 0x00210000e618783b */ /* 0x000ea20000004200 */
[----:B------:R1:W-:Y:S03]  /*5ce0*/  MUFU.EX2 R144, R2 ;  /* 0x0000000200907308 */ /* 0x0003e60000000800 */
[----:B------:R-:W-:Y:S02]  /*5cf0*/  LDSM.16.MT88.4 R28, [R228+0x2900] ;  /* 0x00290000e41c783b */ /* 0x000fe40000004200 */
[----:B------:R-:W-:-:S02]  /*5d00*/  F2FP.PACK_AB R8, R199, R198 ;  /* 0x000000c6c708723e */ /* 0x000fc400000000ff */
[----:B------:R-:W-:Y:S02]  /*5d10*/  F2FP.PACK_AB R9, R194, R195 ;  /* 0x000000c3c209723e */ /* 0x000fe400000000ff */
[----:B------:R-:W-:Y:S02]  /*5d20*/  F2FP.PACK_AB R10, R196, R197 ;  /* 0x000000c5c40a723e */ /* 0x000fe400000000ff */
[----:B------:R-:W-:Y:S01]  /*5d30*/  F2FP.PACK_AB R11, R192, R193 ;  /* 0x000000c1c00b723e */ /* 0x000fe200000000ff */
[----:B-1----:R-:W-:Y:S02]  /*5d40*/  FFMA.FTZ R2, R170, c[0x0][0x2d0], -R5 ;  /* 0x0000b400aa027a23 */ /* 0x002fe40000010805 */
[----:B------:R-:W-:Y:S02]  /*5d50*/  IMAD.MOV.U32 R170, RZ, RZ, R176 ;  /* 0x000000ffffaa7224 */ /* 0x000fe400078e00b0 */
[----:B------:R-:W-:Y:S02]  /*5d60*/  IMAD.MOV.U32 R176, RZ, RZ, R173 ;  /* 0x000000ffffb07224 */ /* 0x000fe400078e00ad */
[----:B------:R-:W-:-:S02]  /*5d70*/  IMAD.MOV.U32 R173, RZ, RZ, R146 ;  /* 0x000000ffffad7224 */ /* 0x000fc400078e0092 */
[----:B------:R1:W1:Y:S01]  /*5d80*/  MUFU.EX2 R146, R2 ;  /* 0x0000000200927308 */ /* 0x0002620000000800 */
[----:B------:R-:W-:Y:S01]  /*5d90*/  HMMA.16816.F32 R92, R8, R22, R48 ;  /* 0x00000016085c723c */ /* 0x000fe20000001830 */
[----:B------:R-:W-:Y:S02]  /*5da0*/  IMAD.MOV.U32 R67, RZ, RZ, R170 ;  /* 0x000000ffff437224 */ /* 0x000fe400078e00aa */
[----:B------:R-:W-:Y:S02]  /*5db0*/  IMAD.MOV.U32 R170, RZ, RZ, R131 ;  /* 0x000000ffffaa7224 */ /* 0x000fe400078e0083 */
[----:B------:R-:W-:-:S03]  /*5dc0*/  IMAD.MOV.U32 R131, RZ, RZ, R141 ;  /* 0x000000ffff837224 */ /* 0x000fc600078e008d */
[C---:B------:R-:W-:Y:S01]  /*5dd0*/  HMMA.16816.F32 R108, R8.reuse, R20, R52 ;  /* 0x00000014086c723c */ /* 0x040fe20000001834 */
[----:B-1----:R-:W-:Y:S02]  /*5de0*/  FFMA.FTZ R2, R171, c[0x0][0x2d0], -R5 ;  /* 0x0000b400ab027a23 */ /* 0x002fe40000010805 */
[----:B------:R-:W-:Y:S02]  /*5df0*/  IMAD.MOV.U32 R171, RZ, RZ, R173 ;  /* 0x000000ffffab7224 */ /* 0x000fe400078e00ad */
[----:B------:R-:W-:Y:S02]  /*5e00*/  IMAD.MOV.U32 R173, RZ, RZ, R68 ;  /* 0x000000ffffad7224 */ /* 0x000fe400078e0044 */
[----:B------:R-:W-:Y:S02]  /*5e10*/  IMAD.MOV.U32 R68, RZ, RZ, R246 ;  /* 0x000000ffff447224 */ /* 0x000fe400078e00f6 */
[----:B------:R-:W4:Y:S01]  /*5e20*/  LDL.LU R246, [R1+0xb0] ;  /* 0x0000b00001f67983 */ /* 0x000f220000300800 */
[----:B--2---:R-:W-:Y:S01]  /*5e30*/  HMMA.16816.F32 R48, R8, R18, R56 ;  /* 0x000000120830723c */ /* 0x004fe20000001838 */
[----:B------:R1:W-:Y:S01]  /*5e40*/  MUFU.EX2 R141, R2 ;  /* 0x00000002008d7308 */ /* 0x0003e20000000800 */
[----:B------:R-:W-:-:S02]  /*5e50*/  IMAD.MOV.U32 R172, RZ, RZ, R171 ;  /* 0x000000ffffac7224 */ /* 0x000fc400078e00ab */
[----:B------:R-:W-:-:S04]  /*5e60*/  IMAD.MOV.U32 R171, RZ, RZ, R170 ;  /* 0x000000ffffab7224 */ /* 0x000fc800078e00aa */
[----:B------:R-:W-:Y:S01]  /*5e70*/  HMMA.16816.F32 R32, R8, R16, R44 ;  /* 0x000000100820723c */ /* 0x000fe2000000182c */
[----:B------:R-:W-:Y:S02]  /*5e80*/  IMAD.MOV.U32 R170, RZ, RZ, R173 ;  /* 0x000000ffffaa7224 */ /* 0x000fe400078e00ad */
[----:B------:R-:W-:-:S05]  /*5e90*/  IMAD.MOV.U32 R173, RZ, RZ, R145 ;  /* 0x000000ffffad7224 */ /* 0x000fca00078e0091 */
[----:B---3--:R-:W-:Y:S01]  /*5ea0*/  HMMA.16816.F32 R52, R8, R12, R60 ;  /* 0x0000000c0834723c */ /* 0x008fe2000000183c */
[----:B-1----:R-:W-:-:S07]  /*5eb0*/  FFMA.FTZ R2, R67, c[0x0][0x2d0], -R5 ;  /* 0x0000b40043027a23 */ /* 0x002fce0000010805 */
[C---:B------:R-:W-:Y:S01]  /*5ec0*/  HMMA.16816.F32 R56, R8.reuse, R14, R116 ;  /* 0x0000000e0838723c */ /* 0x040fe20000001874 */
[----:B------:R1:W-:Y:S07]  /*5ed0*/  MUFU.EX2 R145, R2 ;  /* 0x0000000200917308 */ /* 0x0003ee0000000800 */
[C---:B------:R-:W-:Y:S08]  /*5ee0*/  HMMA.16816.F32 R72, R8.reuse, R24, R124 ;  /* 0x000000180848723c */ /* 0x040ff0000000187c */
[----:B------:R-:W-:Y:S01]  /*5ef0*/  HMMA.16816.F32 R88, R8, R26, R112 ;  /* 0x0000001a0858723c */ /* 0x000fe20000001870 */
[----:B-1----:R-:W-:Y:S01]  /*5f00*/  FFMA.FTZ R2, R184, c[0x0][0x2d0], -R3 ;  /* 0x0000b400b8027a23 */ /* 0x002fe20000010803 */
[----:B------:R-:W-:Y:S05]  /*5f10*/  LDSM.16.MT88.4 R124, [R229+0x3100] ;  /* 0x00310000e57c783b */ /* 0x000fea0000004200 */
[----:B------:R-:W-:-:S02]  /*5f20*/  F2FP.PACK_AB R8, R201, R200 ;  /* 0x000000c8c908723e */ /* 0x000fc400000000ff */
[----:B------:R-:W-:Y:S02]  /*5f30*/  F2FP.PACK_AB R9, R191, R188 ;  /* 0x000000bcbf09723e */ /* 0x000fe400000000ff */
[----:B------:R-:W-:Y:S02]  /*5f40*/  F2FP.PACK_AB R10, R203, R202 ;  /* 0x000000cacb0a723e */ /* 0x000fe400000000ff */
[----:B------:R-:W-:-:S07]  /*5f50*/  F2FP.PACK_AB R11, R189, R190 ;  /* 0x000000bebd0b723e */ /* 0x000fce00000000ff */
[C---:B------:R-:W-:Y:S08]  /*5f60*/  HMMA.16816.F32 R112, R8.reuse, R20, R120 ;  /* 0x000000140870723c */ /* 0x040ff00000001878 */
[C---:B------:R-:W-:Y:S01]  /*5f70*/  HMMA.16816.F32 R76, R8.reuse, R22, R76 ;  /* 0x00000016084c723c */ /* 0x040fe2000000184c */
[----:B------:R-:W1:Y:S07]  /*5f80*/  LDSM.16.MT88.4 R20, [R231+0x2900] ;  /* 0x00290000e714783b */ /* 0x000e6e0000004200 */
[C---:B------:R-:W-:Y:S01]  /*5f90*/  HMMA.16816.F32 R64, R8.reuse, R16, R104 ;  /* 0x000000100840723c */ /* 0x040fe20000001868 */
[----:B------:R2:W-:Y:S07]  /*5fa0*/  MUFU.EX2 R105, R2 ;  /* 0x0000000200697308 */ /* 0x0005ee0000000800 */
[----:B------:R-:W-:Y:S01]  /*5fb0*/  HMMA.16816.F32 R36, R8, R12, R100 ;  /* 0x0000000c0824723c */ /* 0x000fe20000001864 */
[----:B--2---:R-:W-:-:S04]  /*5fc0*/  FFMA.FTZ R2, R185, c[0x0][0x2d0], -R3 ;  /* 0x0000b400b9027a23 */ /* 0x004fc80000010803 */
[----:B------:R2:W3:Y:S03]  /*5fd0*/  MUFU.EX2 R104, R2 ;  /* 0x0000000200687308 */ /* 0x0004e60000000800 */
[----:B------:R-:W-:Y:S01]  /*5fe0*/  HMMA.16816.F32 R60, R8, R24, R96 ;  /* 0x00000018083c723c */ /* 0x000fe20000001860 */
[----:B--2---:R-:W-:-:S04]  /*5ff0*/  FFMA.FTZ R2, R179, c[0x0][0x2d0], -R3 ;  /* 0x0000b400b3027a23 */ /* 0x004fc80000010803 */
[----:B------:R2:W-:Y:S03]  /*6000*/  MUFU.EX2 R101, R2 ;  /* 0x0000000200657308 */ /* 0x0005e60000000800 */
[----:B------:R-:W-:Y:S01]  /*6010*/  HMMA.16816.F32 R44, R8, R18, R80 ;  /* 0x00000012082c723c */ /* 0x000fe20000001850 */
[----:B------:R-:W1:Y:S01]  /*6020*/  LDSM.16.MT88.4 R16, [R229+0x2900] ;  /* 0x00290000e510783b */ /* 0x000e620000004200 */
[----:B--2---:R-:W-:-:S04]  /*6030*/  FFMA.FTZ R2, R183, c[0x0][0x2d0], -R3 ;  /* 0x0000b400b7027a23 */ /* 0x004fc80000010803 */
[----:B------:R2:W1:Y:S02]  /*6040*/  MUFU.EX2 R100, R2 ;  /* 0x0000000200647308 */ /* 0x0004640000000800 */
[----:B------:R-:W-:Y:S01]  /*6050*/  HMMA.16816.F32 R80, R8, R26, R84 ;  /* 0x0000001a0850723c */ /* 0x000fe20000001854 */
[----:B--2---:R-:W-:Y:S02]  /*6060*/  FFMA.FTZ R2, R172, c[0x0][0x2d0], -R6 ;  /* 0x0000b400ac027a23 */ /* 0x004fe40000010806 */
[----:B------:R-:W-:Y:S01]  /*6070*/  IMAD.MOV.U32 R172, RZ, RZ, R171 ;  /* 0x000000ffffac7224 */ /* 0x000fe200078e00ab */
[----:B------:R-:W-:Y:S01]  /*6080*/  MOV R171, R170 ;  /* 0x000000aa00ab7202 */ /* 0x000fe20000000f00 */
[----:B------:R-:W-:Y:S01]  /*6090*/  IMAD.MOV.U32 R170, RZ, RZ, R169 ;  /* 0x000000ffffaa7224 */ /* 0x000fe200078e00a9 */
[----:B------:R2:W-:Y:S01]  /*60a0*/  MUFU.EX2 R96, R2 ;  /* 0x0000000200607308 */ /* 0x0005e20000000800 */
[----:B------:R-:W-:Y:S02]  /*60b0*/  IMAD.MOV.U32 R169, RZ, RZ, R175 ;  /* 0x000000ffffa97224 */ /* 0x000fe400078e00af */
[----:B------:R-:W-:-:S02]  /*60c0*/  IMAD.MOV.U32 R175, RZ, RZ, R174 ;  /* 0x000000ffffaf7224 */ /* 0x000fc400078e00ae */
[----:B------:R-:W-:Y:S01]  /*60d0*/  IMAD.MOV.U32 R174, RZ, RZ, R245 ;  /* 0x000000ffffae7224 */ /* 0x000fe200078e00f5 */
[----:B------:R-:W-:Y:S01]  /*60e0*/  HMMA.16816.F32 R40, R8, R14, R40 ;  /* 0x0000000e0828723c */ /* 0x000fe20000001828 */
[----:B------:R-:W4:Y:S01]  /*60f0*/  LDSM.16.MT88.4 R12, [R230+0x2900] ;  /* 0x00290000e60c783b */ /* 0x000f220000004200 */
[----:B------:R-:W-:Y:S02]  /*6100*/  IMAD.MOV.U32 R149, RZ, RZ, R68 ;  /* 0x000000ffff957224 */ /* 0x000fe400078e0044 */
[----:B------:R-:W-:Y:S01]  /*6110*/  IMAD.MOV.U32 R167, RZ, RZ, R71 ;  /* 0x000000ffffa77224 */ /* 0x000fe200078e0047 */
[----:B------:R1:W5:Y:S01]  /*6120*/  LDL.LU R245, [R1+0xac] ;  /* 0x0000ac0001f57983 */ /* 0x0003620000300800 */
[----:B--2---:R-:W-:Y:S02]  /*6130*/  FFMA.FTZ R2, R172, c[0x0][0x2d0], -R6 ;  /* 0x0000b400ac027a23 */ /* 0x004fe40000010806 */
[----:B------:R-:W-:Y:S02]  /*6140*/  IMAD.MOV.U32 R172, RZ, RZ, R171 ;  /* 0x000000ffffac7224 */ /* 0x000fe400078e00ab */
[----:B------:R-:W-:Y:S01]  /*6150*/  IMAD.MOV.U32 R171, RZ, RZ, R170 ;  /* 0x000000ffffab7224 */ /* 0x000fe200078e00aa */
[----:B------:R2:W2:Y:S01]  /*6160*/  MUFU.EX2 R85, R2 ;  /* 0x0000000200557308 */ /* 0x0004a20000000800 */
[----:B------:R-:W-:-:S02]  /*6170*/  IMAD.MOV.U32 R170, RZ, RZ, R169 ;  /* 0x000000ffffaa7224 */ /* 0x000fc400078e00a9 */
[----:B------:R-:W-:Y:S02]  /*6180*/  IMAD.MOV.U32 R169, RZ, RZ, R175 ;  /* 0x000000ffffa97224 */ /* 0x000fe400078e00af */
[----:B------:R-:W-:Y:S02]  /*6190*/  IMAD.MOV.U32 R175, RZ, RZ, R174 ;  /* 0x000000ffffaf7224 */ /* 0x000fe400078e00ae */
[----:B------:R-:W-:Y:S01]  /*61a0*/  IMAD.MOV.U32 R174, RZ, RZ, R244 ;  /* 0x000000ffffae7224 */ /* 0x000fe200078e00f4 */
[----:B------:R-:W-:Y:S01]  /*61b0*/  F2FP.PACK_AB R8, R146, R144 ;  /* 0x000000909208723e */ /* 0x000fe200000000ff */
[----:B------:R-:W-:Y:S01]  /*61c0*/  IMAD.MOV.U32 R156, RZ, RZ, R69 ;  /* 0x000000ffff9c7224 */ /* 0x000fe200078e0045 */
[----:B---3--:R-:W-:Y:S01]  /*61d0*/  F2FP.PACK_AB R9, R104, R105 ;  /* 0x000000696809723e */ /* 0x008fe200000000ff */
[----:B------:R-:W-:Y:S01]  /*61e0*/  IMAD.MOV.U32 R157, RZ, RZ, R173 ;  /* 0x000000ffff9d7224 */ /* 0x000fe200078e00ad */
[----:B------:R-:W-:Y:S01]  /*61f0*/  F2FP.PACK_AB R10, R145, R141 ;  /* 0x0000008d910a723e */ /* 0x000fe200000000ff */
[--C-:B------:R-:W-:Y:S01]  /*6200*/  FFMA.FTZ R25, R235, c[0x0][0x2d0], -R3.reuse ;  /* 0x0000b400eb197a23 */ /* 0x100fe20000010803 */
[----:B-1----:R-:W-:Y:S01]  /*6210*/  F2FP.PACK_AB R11, R100, R101 ;  /* 0x00000065640b723e */ /* 0x002fe200000000ff */
[----:B------:R-:W-:Y:S01]  /*6220*/  FFMA.FTZ R24, R234, c[0x0][0x2d0], -R3 ;  /* 0x0000b400ea187a23 */ /* 0x000fe20000010803 */
[----:B------:R1:W5:Y:S01]  /*6230*/  LDL.LU R244, [R1+0xa8] ;  /* 0x0000a80001f47983 */ /* 0x0003620000300800 */
[----:B--2---:R-:W-:-:S02]  /*6240*/  FFMA.FTZ R2, R172, c[0x0][0x2d0], -R6 ;  /* 0x0000b400ac027a23 */ /* 0x004fc40000010806 */
[----:B------:R-:W-:Y:S02]  /*6250*/  IMAD.MOV.U32 R172, RZ, RZ, R171 ;  /* 0x000000ffffac7224 */ /* 0x000fe400078e00ab */
[----:B------:R-:W-:Y:S01]  /*6260*/  IMAD.MOV.U32 R171, RZ, RZ, R170 ;  /* 0x000000ffffab7224 */ /* 0x000fe200078e00aa */
[----:B------:R2:W-:Y:S01]  /*6270*/  MUFU.EX2 R86, R2 ;  /* 0x0000000200567308 */ /* 0x0005e20000000800 */
[----:B------:R-:W-:Y:S02]  /*6280*/  IMAD.MOV.U32 R170, RZ, RZ, R169 ;  /* 0x000000ffffaa7224 */ /* 0x000fe400078e00a9 */
[----:B------:R-:W-:Y:S02]  /*6290*/  IMAD.MOV.U32 R169, RZ, RZ, R175 ;  /* 0x000000ffffa97224 */ /* 0x000fe400078e00af */
[----:B------:R-:W-:Y:S02]  /*62a0*/  IMAD.MOV.U32 R175, RZ, RZ, R174 ;  /* 0x000000ffffaf7224 */ /* 0x000fe400078e00ae */
[----:B------:R-:W-:-:S02]  /*62b0*/  IMAD.MOV.U32 R174, RZ, RZ, R131 ;  /* 0x000000ffffae7224 */ /* 0x000fc400078e0083 */
[----:B------:R-:W-:Y:S02]  /*62c0*/  IMAD.MOV.U32 R118, RZ, RZ, R171 ;  /* 0x000000ffff767224 */ /* 0x000fe400078e00ab */
[----:B------:R-:W-:Y:S02]  /*62d0*/  IMAD.MOV.U32 R119, RZ, RZ, R170 ;  /* 0x000000ffff777224 */ /* 0x000fe400078e00aa */
[----:B--2---:R-:W-:Y:S02]  /*62e0*/  FFMA.FTZ R2, R172, c[0x0][0x2d0], -R6 ;  /* 0x0000b400ac027a23 */ /* 0x004fe40000010806 */
[----:B------:R-:W-:Y:S02]  /*62f0*/  IMAD.MOV.U32 R155, RZ, RZ, R169 ;  /* 0x000000ffff9b7224 */ /* 0x000fe400078e00a9 */
[----:B------:R2:W3:Y:S01]  /*6300*/  MUFU.EX2 R84, R2 ;  /* 0x0000000200547308 */ /* 0x0004e20000000800 */
[----:B------:R-:W-:Y:S01]  /*6310*/  IMAD.MOV.U32 R151, RZ, RZ, R175 ;  /* 0x000000ffff977224 */ /* 0x000fe200078e00af */
[----:B------:R-:W-:Y:S01]  /*6320*/  HMMA.16816.F32 R168, R8, R20, R32 ;  /* 0x0000001408a8723c */ /* 0x000fe20000001820 */
[----:B------:R-:W-:-:S06]  /*6330*/  IMAD.MOV.U32 R150, RZ, RZ, R174 ;  /* 0x000000ffff967224 */ /* 0x000fcc00078e00ae */
[----:B------:R-:W-:Y:S02]  /*6340*/  FFMA.FTZ R34, R118, c[0x0][0x2d0], -R6 ;  /* 0x0000b40076227a23 */ /* 0x000fe40000010806 */
[----:B------:R-:W-:Y:S02]  /*6350*/  IMAD.MOV.U32 R118, RZ, RZ, R119 ;  /* 0x000000ffff767224 */ /* 0x000fe400078e0077 */
[----:B------:R-:W-:Y:S02]  /*6360*/  IMAD.MOV.U32 R119, RZ, RZ, R155 ;  /* 0x000000ffff777224 */ /* 0x000fe400078e009b */
[----:B--2---:R-:W-:Y:S02]  /*6370*/  FFMA.FTZ R2, R177, c[0x0][0x2d0], -R0 ;  /* 0x0000b400b1027a23 */ /* 0x004fe40000010800 */
[----:B------:R-:W-:Y:S01]  /*6380*/  IMAD.MOV.U32 R155, RZ, RZ, R151 ;  /* 0x000000ffff9b7224 */ /* 0x000fe200078e0097 */
[----:B------:R-:W-:Y:S01]  /*6390*/  MOV R151, R150 ;  /* 0x0000009600977202 */ /* 0x000fe20000000f00 */
[----:B------:R2:W-:Y:S01]  /*63a0*/  MUFU.EX2 R71, R2 ;  /* 0x0000000200477308 */ /* 0x0005e20000000800 */
[----:B------:R-:W-:-:S02]  /*63b0*/  IMAD.MOV.U32 R150, RZ, RZ, R149 ;  /* 0x000000ffff967224 */ /* 0x000fc400078e0095 */
[----:B------:R-:W-:Y:S02]  /*63c0*/  IMAD.MOV.U32 R149, RZ, RZ, R167 ;  /* 0x000000ffff957224 */ /* 0x000fe400078e00a7 */
[----:B------:R-:W-:Y:S02]  /*63d0*/  IMAD.MOV.U32 R167, RZ, RZ, R176 ;  /* 0x000000ffffa77224 */ /* 0x000fe400078e00b0 */
[----:B------:R-:W-:Y:S02]  /*63e0*/  IMAD.MOV.U32 R176, RZ, RZ, R137 ;  /* 0x000000ffffb07224 */ /* 0x000fe400078e0089 */
[----:B------:R-:W-:Y:S02]  /*63f0*/  IMAD.MOV.U32 R137, RZ, RZ, R138 ;  /* 0x000000ffff897224 */ /* 0x000fe400078e008a */
[----:B--2---:R-:W-:Y:S02]  /*6400*/  FFMA.FTZ R2, R178, c[0x0][0x2d0], -R0 ;  /* 0x0000b400b2027a23 */ /* 0x004fe40000010800 */
[----:B------:R-:W-:-:S02]  /*6410*/  IMAD.MOV.U32 R138, RZ, RZ, R139 ;  /* 0x000000ffff8a7224 */ /* 0x000fc400078e008b */
[----:B------:R2:W1:Y:S01]  /*6420*/  MUFU.EX2 R69, R2 ;  /* 0x0000000200457308 */ /* 0x0004620000000800 */
[----:B------:R-:W-:Y:S02]  /*6430*/  FFMA.FTZ R35, R118, c[0x0][0x2d0], -R6 ;  /* 0x0000b40076237a23 */ /* 0x000fe40000010806 */
[----:B------:R-:W-:Y:S02]  /*6440*/  IMAD.MOV.U32 R139, RZ, RZ, R148 ;  /* 0x000000ffff8b7224 */ /* 0x000fe400078e0094 */
[----:B------:R-:W-:Y:S02]  /*6450*/  IMAD.MOV.U32 R118, RZ, RZ, R119 ;  /* 0x000000ffff767224 */ /* 0x000fe400078e0077 */
[----:B------:R-:W-:Y:S02]  /*6460*/  IMAD.MOV.U32 R148, RZ, RZ, R166 ;  /* 0x000000ffff947224 */ /* 0x000fe400078e00a6 */
[----:B------:R-:W-:Y:S02]  /*6470*/  IMAD.MOV.U32 R119, RZ, RZ, R155 ;  /* 0x000000ffff777224 */ /* 0x000fe400078e009b */
[----:B------:R-:W-:-:S02]  /*6480*/  IMAD.MOV.U32 R166, RZ, RZ, R161 ;  /* 0x000000ffffa67224 */ /* 0x000fc400078e00a1 */
[----:B--2---:R-:W-:Y:S02]  /*6490*/  FFMA.FTZ R2, R159, c[0x0][0x2d0], -R0 ;  /* 0x0000b4009f027a23 */ /* 0x004fe40000010800 */
[----:B------:R-:W-:Y:S02]  /*64a0*/  IMAD.MOV.U32 R155, RZ, RZ, R151 ;  /* 0x000000ffff9b7224 */ /* 0x000fe400078e0097 */
[----:B------:R2:W-:Y:S01]  /*64b0*/  MUFU.EX2 R68, R2 ;  /* 0x0000000200447308 */ /* 0x0005e20000000800 */
[----:B------:R-:W-:Y:S02]  /*64c0*/  IMAD.MOV.U32 R161, RZ, RZ, R242 ;  /* 0x000000ffffa17224 */ /* 0x000fe400078e00f2 */
[----:B------:R-:W-:Y:S02]  /*64d0*/  IMAD.MOV.U32 R151, RZ, RZ, R150 ;  /* 0x000000ffff977224 */ /* 0x000fe400078e0096 */
[----:B------:R-:W-:Y:S01]  /*64e0*/  IMAD.MOV.U32 R150, RZ, RZ, R149 ;  /* 0x000000ffff967224 */ /* 0x000fe200078e0095 */
[----:B------:R-:W-:Y:S01]  /*64f0*/  HMMA.16816.F32 R172, R8, R22, R48 ;  /* 0x0000001608ac723c */ /* 0x000fe20000001830 */
[----:B------:R-:W-:-:S02]  /*6500*/  IMAD.MOV.U32 R149, RZ, RZ, R167 ;  /* 0x000000ffff957224 */ /* 0x000fc400078e00a7 */
[----:B------:R-:W-:Y:S02]  /*6510*/  IMAD.MOV.U32 R167, RZ, RZ, R176 ;  /* 0x000000ffffa77224 */ /* 0x000fe400078e00b0 */
[----:B------:R-:W-:Y:S02]  /*6520*/  IMAD.MOV.U32 R176, RZ, RZ, R161 ;  /* 0x000000ffffb07224 */ /* 0x000fe400078e00a1 */
[----:B--2---:R-:W-:Y:S02]  /*6530*/  FFMA.FTZ R2, R158, c[0x0][0x2d0], -R0 ;  /* 0x0000b4009e027a23 */ /* 0x004fe40000010800 */
[----:B------:R-:W-:Y:S02]  /*6540*/  IMAD.MOV.U32 R161, RZ, RZ, R160 ;  /* 0x000000ffffa17224 */ /* 0x000fe400078e00a0 */
[----:B------:R2:W1:Y:S01]  /*6550*/  MUFU.EX2 R51, R2 ;  /* 0x0000000200337308 */ /* 0x0004620000000800 */
[----:B------:R-:W-:Y:S02]  /*6560*/  IMAD.MOV.U32 R160, RZ, RZ, R129 ;  /* 0x000000ffffa07224 */ /* 0x000fe400078e0081 */
[----:B------:R-:W-:Y:S01]  /*6570*/  FFMA.FTZ R33, R233, c[0x0][0x2d0], -R3 ;  /* 0x0000b400e9217a23 */ /* 0x000fe20000010803 */
[----:B------:R-:W-:Y:S01]  /*6580*/  HMMA.16816.F32 R108, R8, R28, R108 ;  /* 0x0000001c086c723c */ /* 0x000fe2000000186c */
[----:B------:R-:W-:-:S02]  /*6590*/  IMAD.MOV.U32 R123, RZ, RZ, R163 ;  /* 0x000000ffff7b7224 */ /* 0x000fc400078e00a3 */
[----:B--2---:R-:W-:Y:S02]  /*65a0*/  FFMA.FTZ R2, R118, c[0x0][0x2d0], -R5 ;  /* 0x0000b40076027a23 */ /* 0x004fe40000010805 */
[----:B------:R-:W-:Y:S02]  /*65b0*/  IMAD.MOV.U32 R118, RZ, RZ, R119 ;  /* 0x000000ffff767224 */ /* 0x000fe400078e0077 */
[----:B------:R-:W-:Y:S02]  /*65c0*/  IMAD.MOV.U32 R119, RZ, RZ, R155 ;  /* 0x000000ffff777224 */ /* 0x000fe400078e009b */
[----:B------:R-:W-:Y:S02]  /*65d0*/  IMAD.MOV.U32 R155, RZ, RZ, R176 ;  /* 0x000000ffff9b7224 */ /* 0x000fe400078e00b0 */
[----:B------:R-:W-:Y:S02]  /*65e0*/  IMAD.MOV.U32 R176, RZ, RZ, R161 ;  /* 0x000000ffffb07224 */ /* 0x000fe400078e00a1 */
[----:B------:R-:W-:-:S02]  /*65f0*/  IMAD.MOV.U32 R161, RZ, RZ, R160 ;  /* 0x000000ffffa17224 */ /* 0x000fc400078e00a0 */
[----:B------:R-:W-:Y:S02]  /*6600*/  IMAD.MOV.U32 R160, RZ, RZ, R162 ;  /* 0x000000ffffa07224 */ /* 0x000fe400078e00a2 */
[----:B------:R-:W-:Y:S02]  /*6610*/  IMAD.MOV.U32 R121, RZ, RZ, R155 ;  /* 0x000000ffff797224 */ /* 0x000fe400078e009b */
[----:B------:R-:W-:Y:S01]  /*6620*/  IMAD.MOV.U32 R122, RZ, RZ, R160 ;  /* 0x000000ffff7a7224 */ /* 0x000fe200078e00a0 */
[----:B------:R-:W-:Y:S01]  /*6630*/  HMMA.16816.F32 R92, R8, R30, R92 ;  /* 0x0000001e085c723c */ /* 0x000fe2000000185c */
[----:B------:R-:W-:Y:S02]  /*6640*/  FFMA.FTZ R3, R119, c[0x0][0x2d0], -R3 ;  /* 0x0000b40077037a23 */ /* 0x000fe40000010803 */
[----:B------:R-:W-:Y:S02]  /*6650*/  IMAD.MOV.U32 R119, RZ, RZ, R4 ;  /* 0x000000ffff777224 */ /* 0x000fe400078e0004 */
[----:B------:R-:W-:-:S03]  /*6660*/  IMAD.MOV.U32 R155, RZ, RZ, R7 ;  /* 0x000000ffff9b7224 */ /* 0x000fc600078e0007 */
[C---:B------:R-:W-:Y:S01]  /*6670*/  HMMA.16816.F32 R52, R8.reuse, R16, R52 ;  /* 0x000000100834723c */ /* 0x040fe20000001834 */
[----:B------:R-:W-:Y:S02]  /*6680*/  IMAD.MOV.U32 R131, RZ, RZ, R243 ;  /* 0x000000ffff837224 */ /* 0x000fe400078e00f3 */
[----:B------:R2:W5:Y:S05]  /*6690*/  LDL.LU R243, [R1+0xa4] ;  /* 0x0000a40001f37983 */ /* 0x00056a0000300800 */
[----:B------:R-:W-:Y:S01]  /*66a0*/  HMMA.16816.F32 R56, R8, R18, R56 ;  /* 0x000000120838723c */ /* 0x000fe20000001838 */
[----:B------:R2:W5:Y:S01]  /*66b0*/  LDL.LU R242, [R1+0xa0] ;  /* 0x0000a00001f27983 */ /* 0x0005620000300800 */
[----:B------:R-:W-:-:S06]  /*66c0*/  FFMA.FTZ R48, R241, c[0x0][0x2d0], -R6 ;  /* 0x0000b400f1307a23 */ /* 0x000fcc0000010806 */
[----:B----4-:R-:W-:Y:S01]  /*66d0*/  HMMA.16816.F32 R72, R8, R12, R72 ;  /* 0x0000000c0848723c */ /* 0x010fe20000001848 */
[----:B------:R2:W5:Y:S01]  /*66e0*/  LDL.LU R241, [R1+0x9c] ;  /* 0x00009c0001f17983 */ /* 0x0005620000300800 */
[----:B------:R-:W-:-:S06]  /*66f0*/  FFMA.FTZ R49, R240, c[0x0][0x2d0], -R6 ;  /* 0x0000b400f0317a23 */ /* 0x000fcc0000010806 */
[----:B------:R-:W-:Y:S01]  /*6700*/  HMMA.16816.F32 R88, R8, R14, R88 ;  /* 0x0000000e0858723c */ /* 0x000fe20000001858 */
[----:B------:R2:W5:Y:S06]  /*6710*/  LDL.LU R240, [R1+0x98] ;  /* 0x0000980001f07983 */ /* 0x00056c0000300800 */
[----:B------:R-:W-:Y:S02]  /*6720*/  FFMA.FTZ R8, R121, c[0x0][0x2d0], -R0 ;  /* 0x0000b40079087a23 */ /* 0x000fe40000010800 */
[----:B------:R-:W-:Y:S02]  /*6730*/  IMAD.MOV.U32 R121, RZ, RZ, R122 ;  /* 0x000000ffff797224 */ /* 0x000fe400078e007a */
[----:B------:R-:W-:-:S02]  /*6740*/  IMAD.MOV.U32 R122, RZ, RZ, R123 ;  /* 0x000000ffff7a7224 */ /* 0x000fc400078e007b */
[----:B------:R-:W-:Y:S02]  /*6750*/  IMAD.MOV.U32 R123, RZ, RZ, R119 ;  /* 0x000000ffff7b7224 */ /* 0x000fe400078e0077 */
[----:B------:R-:W-:Y:S02]  /*6760*/  IMAD.MOV.U32 R119, RZ, RZ, R155 ;  /* 0x000000ffff777224 */ /* 0x000fe400078e009b */
[----:B------:R-:W-:Y:S02]  /*6770*/  IMAD.MOV.U32 R155, RZ, RZ, R156 ;  /* 0x000000ffff9b7224 */ /* 0x000fe400078e009c */
[----:B------:R-:W-:Y:S02]  /*6780*/  IMAD.MOV.U32 R129, RZ, RZ, R239 ;  /* 0x000000ffff817224 */ /* 0x000fe400078e00ef */
[----:B------:R-:W-:Y:S01]  /*6790*/  IMAD.MOV.U32 R156, RZ, RZ, R157 ;  /* 0x000000ffff9c7224 */ /* 0x000fe200078e009d */
[----:B------:R2:W5:Y:S01]  /*67a0*/  LDL.LU R239, [R1+0x94] ;  /* 0x0000940001ef7983 */ /* 0x0005620000300800 */
[----:B------:R-:W-:-:S02]  /*67b0*/  IMAD.MOV.U32 R162, RZ, RZ, R238 ;  /* 0x000000ffffa27224 */ /* 0x000fc400078e00ee */
[----:B------:R-:W-:Y:S01]  /*67c0*/  IMAD.MOV.U32 R157, RZ, RZ, R131 ;  /* 0x000000ffff9d7224 */ /* 0x000fe200078e0083 */
[----:B------:R2:W5:Y:S01]  /*67d0*/  LDL.LU R238, [R1+0x90] ;  /* 0x0000900001ee7983 */ /* 0x0005620000300800 */
[--C-:B------:R-:W-:Y:S02]  /*67e0*/  FFMA.FTZ R27, R237, c[0x0][0x2d0], -R5.reuse ;  /* 0x0000b400ed1b7a23 */ /* 0x100fe40000010805 */
[----:B------:R-:W-:Y:S01]  /*67f0*/  IMAD.MOV.U32 R131, RZ, RZ, R154 ;  /* 0x000000ffff837224 */ /* 0x000fe200078e009a */
[----:B------:R2:W5:Y:S01]  /*6800*/  LDL.LU R237, [R1+0x8c] ;  /* 0x00008c0001ed7983 */ /* 0x0005620000300800 */
[----:B------:R-:W-:Y:S02]  /*6810*/  FFMA.FTZ R26, R236, c[0x0][0x2d0], -R5 ;  /* 0x0000b400ec1a7a23 */ /* 0x000fe40000010805 */
[----:B------:R-:W-:Y:S01]  /*6820*/  IMAD.MOV.U32 R154, RZ, RZ, R153 ;  /* 0x000000ffff9a7224 */ /* 0x000fe200078e0099 */
[----:B------:R2:W5:Y:S01]  /*6830*/  LDL.LU R236, [R1+0x88] ;  /* 0x0000880001ec7983 */ /* 0x0005620000300800 */
[----:B------:R-:W-:-:S02]  /*6840*/  IMAD.MOV.U32 R153, RZ, RZ, R152 ;  /* 0x000000ffff997224 */ /* 0x000fc400078e0098 */
[----:B------:R-:W-:Y:S01]  /*6850*/  IMAD.MOV.U32 R152, RZ, RZ, R135 ;  /* 0x000000ffff987224 */ /* 0x000fe200078e0087 */
[----:B------:R2:W5:Y:S01]  /*6860*/  LDL.LU R235, [R1+0x84] ;  /* 0x0000840001eb7983 */ /* 0x0005620000300800 */
[----:B------:R-:W-:Y:S02]  /*6870*/  IMAD.MOV.U32 R135, RZ, RZ, R134 ;  /* 0x000000ffff877224 */ /* 0x000fe400078e0086 */
[----:B------:R-:W-:Y:S01]  /*6880*/  IMAD.MOV.U32 R134, RZ, RZ, R133 ;  /* 0x000000ffff867224 */ /* 0x000fe200078e0085 */
[----:B------:R2:W5:Y:S04]  /*6890*/  LDL.LU R234, [R1+0x80] ;  /* 0x0000800001ea7983 */ /* 0x0005680000300800 */
[----:B------:R2:W5:Y:S04]  /*68a0*/  LDL.LU R233, [R1+0x7c] ;  /* 0x00007c0001e97983 */ /* 0x0005680000300800 */
[----:B------:R-:W4:Y:S01]  /*68b0*/  LDL.LU R133, [R1+0x8] ;  /* 0x0000080001857983 */ /* 0x000f220000300800 */
[----:B------:R-:W-:Y:S01]  /*68c0*/  FFMA.FTZ R32, R118, c[0x0][0x2d0], -R5 ;  /* 0x0000b40076207a23 */ /* 0x000fe20000010805 */
[----:B------:R-:W-:-:S02]  /*68d0*/  MOV R116, R176 ;  /* 0x000000b000747202 */ /* 0x000fc40000000f00 */
[----:B------:R-:W-:Y:S02]  /*68e0*/  F2FP.PACK_AB R4, R85, R96 ;  /* 0x000000605504723e */ /* 0x000fe400000000ff */
[----:B---3--:R-:W-:Y:S02]  /*68f0*/  F2FP.PACK_AB R6, R84, R86 ;  /* 0x000000565406723e */ /* 0x008fe400000000ff */
[----:B-1----:R-:W-:Y:S02]  /*6900*/  F2FP.PACK_AB R5, R69, R71 ;  /* 0x000000474505723e */ /* 0x002fe400000000ff */
[----:B------:R-:W-:Y:S01]  /*6910*/  F2FP.PACK_AB R7, R51, R68 ;  /* 0x000000443307723e */ /* 0x000fe200000000ff */
[--C-:B------:R-:W-:Y:S02]  /*6920*/  FFMA.FTZ R10, R121, c[0x0][0x2d0], -R0.reuse ;  /* 0x0000b400790a7a23 */ /* 0x100fe40000010800 */
[----:B------:R-:W-:Y:S02]  /*6930*/  IMAD.MOV.U32 R120, RZ, RZ, R123 ;  /* 0x000000ffff787224 */ /* 0x000fe400078e007b */
[----:B------:R-:W-:Y:S01]  /*6940*/  FFMA.FTZ R9, R252, c[0x0][0x2d0], -R0 ;  /* 0x0000b400fc097a23 */ /* 0x000fe20000010800 */
[----:B------:R-:W-:Y:S01]  /*6950*/  MOV R98, R154 ;  /* 0x0000009a00627202 */ /* 0x000fe20000000f00 */
[----:B------:R-:W-:Y:S01]  /*6960*/  IMAD.MOV.U32 R121, RZ, RZ, R122 ;  /* 0x000000ffff797224 */ /* 0x000fe200078e007a */
[----:B------:R1:W-:Y:S01]  /*6970*/  MUFU.EX2 R50, R2 ;  /* 0x0000000200327308 */ /* 0x0003e20000000800 */
[----:B------:R-:W-:Y:S01]  /*6980*/  IMAD.MOV.U32 R123, RZ, RZ, R116 ;  /* 0x000000ffff7b7224 */ /* 0x000fe200078e0074 */
[----:B------:R-:W-:Y:S01]  /*6990*/  LDSM.16.MT88.4 R176, [R231+0x3100] ;  /* 0x00310000e7b0783b */ /* 0x000fe20000004200 */
[----:B------:R-:W-:Y:S01]  /*69a0*/  IMAD.MOV.U32 R122, RZ, RZ, R232 ;  /* 0x000000ffff7a7224 */ /* 0x000fe200078e00e8 */
[----:B------:R-:W-:Y:S01]  /*69b0*/  HMMA.16816.F32 R60, R4, R12, R60 ;  /* 0x0000000c043c723c */ /* 0x000fe2000000183c */
[----:B------:R-:W-:Y:S01]  /*69c0*/  IMAD.MOV.U32 R103, RZ, RZ, R129 ;  /* 0x000000ffff677224 */ /* 0x000fe200078e0081 */
[----:B------:R2:W5:Y:S05]  /*69d0*/  LDL.LU R232, [R1+0x78] ;  /* 0x0000780001e87983 */ /* 0x00056a0000300800 */
[----:B------:R-:W-:-:S02]  /*69e0*/  FFMA.FTZ R12, R251, c[0x0][0x2d0], -R0 ;  /* 0x0000b400fb0c7a23 */ /* 0x000fc40000010800 */
[----:B------:R-:W-:Y:S01]  /*69f0*/  FADD.FTZ R0, R123, R122 ;  /* 0x0000007a7b007221 */ /* 0x000fe20000010000 */
[----:B------:R-:W-:Y:S03]  /*6a00*/  HMMA.16816.F32 R64, R4, R20, R64 ;  /* 0x000000140440723c */ /* 0x000fe60000001840 */
[----:B------:R-:W-:Y:S01]  /*6a10*/  FADD.FTZ R0, R119, R0 ;  /* 0x0000000077007221 */ /* 0x000fe20000010000 */
[----:B------:R3:W-:Y:S01]  /*6a20*/  MUFU.EX2 R21, R3 ;  /* 0x0000000300157308 */ /* 0x0007e20000000800 */
[----:B------:R-:W-:Y:S02]  /*6a30*/  IMAD.MOV.U32 R117, RZ, RZ, R161 ;  /* 0x000000ffff757224 */ /* 0x000fe400078e00a1 */
[----:B------:R-:W-:Y:S02]  /*6a40*/  FADD.FTZ R0, R98, R0 ;  /* 0x0000000062007221 */ /* 0x000fe40000010000 */
[----:B------:R-:W-:-:S02]  /*6a50*/  IMAD.MOV.U32 R118, RZ, RZ, R162 ;  /* 0x000000ffff767224 */ /* 0x000fc400078e00a2 */
[----:B------:R-:W-:Y:S01]  /*6a60*/  IMAD.MOV.U32 R116, RZ, RZ, R147 ;  /* 0x000000ffff747224 */ /* 0x000fe200078e0093 */
[----:B------:R-:W-:Y:S01]  /*6a70*/  HMMA.16816.F32 R112, R4, R28, R112 ;  /* 0x0000001c0470723c */ /* 0x000fe20000001870 */
[----:B-1----:R-:W-:Y:S02]  /*6a80*/  FADD.FTZ R2, R182, R181 ;  /* 0x000000b5b6027221 */ /* 0x002fe40000010000 */
[----:B------:R-:W-:-:S05]  /*6a90*/  IMAD.MOV.U32 R97, RZ, RZ, R157 ;  /* 0x000000ffff617224 */ /* 0x000fca00078e009d */
[----:B------:R-:W-:Y:S01]  /*6aa0*/  HMMA.16816.F32 R76, R4, R30, R76 ;  /* 0x0000001e044c723c */ /* 0x000fe2000000184c */
[----:B---3--:R-:W-:-:S07]  /*6ab0*/  FADD.FTZ R3, R121, R120 ;  /* 0x0000007879037221 */ /* 0x008fce0000010000 */
[----:B------:R-:W-:Y:S01]  /*6ac0*/  HMMA.16816.F32 R44, R4, R22, R44 ;  /* 0x00000016042c723c */ /* 0x000fe2000000182c */
[----:B------:R-:W-:-:S07]  /*6ad0*/  FADD.FTZ R11, R117, R116 ;  /* 0x00000074750b7221 */ /* 0x000fce0000010000 */
[----:B------:R-:W-:Y:S01]  /*6ae0*/  HMMA.16816.F32 R36, R4, R16, R36 ;  /* 0x000000100424723c */ /* 0x000fe20000001824 */
[----:B------:R-:W-:-:S07]  /*6af0*/  FADD.FTZ R3, R118, R3 ;  /* 0x0000000376037221 */ /* 0x000fce0000010000 */
[----:B------:R-:W-:Y:S01]  /*6b00*/  HMMA.16816.F32 R40, R4, R18, R40 ;  /* 0x000000120428723c */ /* 0x000fe20000001828 */
[----:B------:R-:W-:-:S07]  /*6b10*/  FADD.FTZ R2, R180, R2 ;  /* 0x00000002b4027221 */ /* 0x000fce0000010000 */
[----:B------:R-:W-:Y:S01]  /*6b20*/  HMMA.16816.F32 R80, R4, R14, R80 ;  /* 0x0000000e0450723c */ /* 0x000fe20000001850 */
[----:B------:R-:W-:Y:S02]  /*6b30*/  IMAD.MOV.U32 R99, RZ, RZ, R153 ;  /* 0x000000ffff637224 */ /* 0x000fe400078e0099 */
[----:B------:R-:W-:Y:S02]  /*6b40*/  IMAD.MOV.U32 R102, RZ, RZ, R152 ;  /* 0x000000ffff667224 */ /* 0x000fe400078e0098 */
[----:B------:R-:W-:Y:S02]  /*6b50*/  IMAD.MOV.U32 R107, RZ, RZ, R134 ;  /* 0x000000ffff6b7224 */ /* 0x000fe400078e0086 */
[----:B------:R-:W-:Y:S01]  /*6b60*/  IMAD.MOV.U32 R185, RZ, RZ, R131 ;  /* 0x000000ffffb97224 */ /* 0x000fe200078e0083 */
[----:B------:R1:W-:Y:S01]  /*6b70*/  MUFU.EX2 R22, R33 ;  /* 0x0000002100167308 */ /* 0x0003e20000000800 */
[----:B------:R-:W-:Y:S01]  /*6b80*/  FADD.FTZ R6, R103, R0 ;  /* 0x0000000067067221 */ /* 0x000fe20000010000 */
[----:B------:R-:W3:Y:S01]  /*6b90*/  LDSM.16.MT88.4 R160, [R228+0x3100] ;  /* 0x00310000e4a0783b */ /* 0x000ee20000004200 */
[----:B------:R-:W-:-:S03]  /*6ba0*/  @P4 IMAD.HI.U32 R0, R246, c[0x0][0x2c8], RZ ;  /* 0x0000b200f6004a27 */ /* 0x000fc600078e00ff */
[----:B------:R-:W2:Y:S01]  /*6bb0*/  LDSM.16.MT88.4 R16, [R230+0x3100] ;  /* 0x00310000e610783b */ /* 0x000ea20000004200 */
[----:B------:R-:W-:Y:S01]  /*6bc0*/  IMAD.MOV.U32 R116, RZ, RZ, R135 ;  /* 0x000000ffff747224 */ /* 0x000fe200078e0087 */
[----:B------:R-:W-:Y:S01]  /*6bd0*/  @P4 SHF.R.U32.HI R246, RZ, c[0x0][0x2cc], R0 ;  /* 0x0000b300fff64a19 */ /* 0x000fe20000011600 */
[----:B------:R-:W-:Y:S02]  /*6be0*/  FADD.FTZ R4, R130, R11 ;  /* 0x0000000b82047221 */ /* 0x000fe40000010000 */
[----:B------:R-:W-:Y:S02]  /*6bf0*/  IMAD.MOV.U32 R184, RZ, RZ, R156 ;  /* 0x000000ffffb87224 */ /* 0x000fe400078e009c */
[----:B------:R-:W-:Y:S02]  /*6c00*/  IMAD.MOV.U32 R251, RZ, RZ, R149 ;  /* 0x000000fffffb7224 */ /* 0x000fe400078e0095 */
[----:B------:R-:W-:Y:S02]  /*6c10*/  IMAD.MOV.U32 R252, RZ, RZ, R167 ;  /* 0x000000fffffc7224 */ /* 0x000fe400078e00a7 */
[----:B------:R-:W-:-:S02]  /*6c20*/  IMAD.MOV.U32 R106, RZ, RZ, R155 ;  /* 0x000000ffff6a7224 */ /* 0x000fc400078e009b */
[----:B------:R-:W-:Y:S01]  /*6c30*/  IMAD.MOV.U32 R87, RZ, RZ, R150 ;  /* 0x000000ffff577224 */ /* 0x000fe200078e0096 */
[----:B------:R-:W1:Y:S01]  /*6c40*/  MUFU.EX2 R20, R34 ;  /* 0x0000002200147308 */ /* 0x000e620000000800 */
[----:B------:R-:W-:Y:S01]  /*6c50*/  FADD.FTZ R3, R97, R3 ;  /* 0x0000000361037221 */ /* 0x000fe20000010000 */
[----:B------:R2:W5:Y:S01]  /*6c60*/  LDL.LU R147, [R1+0x74] ;  /* 0x0000740001937983 */ /* 0x0005620000300800 */
[----:B------:R-:W-:Y:S02]  /*6c70*/  FADD.FTZ R2, R187, R2 ;  /* 0x00000002bb027221 */ /* 0x000fe40000010000 */
[----:B------:R-:W-:Y:S02]  /*6c80*/  FADD.FTZ R7, R99, R4 ;  /* 0x0000000463077221 */ /* 0x000fe40000010000 */
[----:B------:R-:W-:Y:S01]  /*6c90*/  FADD.FTZ R5, R102, R3 ;  /* 0x0000000366057221 */ /* 0x000fe20000010000 */
[----:B------:R-:W-:Y:S01]  /*6ca0*/  IADD3 R3, R246, R116, -R107 ;  /* 0x00000074f6037210 */ /* 0x000fe20007ffe86b */
[----:B------:R-:W-:-:S02]  /*6cb0*/  FADD.FTZ R4, R186, R2 ;  /* 0x00000002ba047221 */ /* 0x000fc40000010000 */
[----:B------:R-:W-:-:S04]  /*6cc0*/  IMAD.MOV.U32 R2, RZ, RZ, RZ ;  /* 0x000000ffff027224 */ /* 0x000fc800078e00ff */
[----:B------:R-:W-:Y:S01]  /*6cd0*/  IMAD.HI R2, R3, -0x6db6db6d, R2 ;  /* 0x9249249303027827 */ /* 0x000fe200078e0202 */
[----:B------:R2:W-:Y:S04]  /*6ce0*/  MUFU.EX2 R23, R24 ;  /* 0x0000001800177308 */ /* 0x0005e80000000800 */
[----:B------:R-:W-:Y:S01]  /*6cf0*/  SHF.R.U32.HI R0, RZ, 0x1f, R2 ;  /* 0x0000001fff007819 */ /* 0x000fe20000011602 */
[----:B-1----:R-:W-:Y:S02]  /*6d00*/  IMAD.MOV.U32 R33, RZ, RZ, R137 ;  /* 0x000000ffff217224 */ /* 0x002fe400078e0089 */
[----:B------:R-:W-:Y:S01]  /*6d10*/  IMAD.MOV.U32 R102, RZ, RZ, R185 ;  /* 0x000000ffff667224 */ /* 0x000fe200078e00b9 */
[----:B------:R-:W-:Y:S01]  /*6d20*/  LEA.HI.SX32 R11, R2, R0, 0x1a ;  /* 0x00000000020b7211 */ /* 0x000fe200078fd2ff */
[----:B------:R-:W-:-:S02]  /*6d30*/  IMAD.MOV.U32 R99, RZ, RZ, R184 ;  /* 0x000000ffff637224 */ /* 0x000fc400078e00b8 */
[----:B------:R-:W-:Y:S02]  /*6d40*/  IMAD.MOV.U32 R185, RZ, RZ, R139 ;  /* 0x000000ffffb97224 */ /* 0x000fe400078e008b */
[----:B------:R-:W-:Y:S02]  /*6d50*/  FADD.FTZ R2, R251, R7 ;  /* 0x00000007fb027221 */ /* 0x000fe40000010000 */
[----:B--2---:R-:W-:Y:S02]  /*6d60*/  IMAD.MOV.U32 R24, RZ, RZ, R138 ;  /* 0x000000ffff187224 */ /* 0x004fe400078e008a */
[----:B------:R-:W-:Y:S02]  /*6d70*/  IMAD.MOV.U32 R184, RZ, RZ, R148 ;  /* 0x000000ffffb87224 */ /* 0x000fe400078e0094 */
[----:B------:R-:W-:Y:S02]  /*6d80*/  FADD.FTZ R0, R252, R5 ;  /* 0x00000005fc007221 */ /* 0x000fe40000010000 */
[----:B------:R-:W-:-:S02]  /*6d90*/  IMAD.MOV.U32 R30, RZ, RZ, R164 ;  /* 0x000000ffff1e7224 */ /* 0x000fc400078e00a4 */
[----:B------:R-:W-:Y:S02]  /*6da0*/  FADD.FTZ R3, R33, R4 ;  /* 0x0000000421037221 */ /* 0x000fe40000010000 */
[----:B------:R-:W-:Y:S02]  /*6db0*/  IMAD.MOV.U32 R31, RZ, RZ, R165 ;  /* 0x000000ffff1f7224 */ /* 0x000fe400078e00a5 */
[----:B------:R-:W-:Y:S02]  /*6dc0*/  FADD.FTZ R6, R24, R6 ;  /* 0x0000000618067221 */ /* 0x000fe40000010000 */
[----:B------:R-:W-:Y:S02]  /*6dd0*/  IMAD.MOV.U32 R28, RZ, RZ, R136 ;  /* 0x000000ffff1c7224 */ /* 0x000fe400078e0088 */
[----:B------:R-:W-:Y:S02]  /*6de0*/  FADD.FTZ R5, R185, R2 ;  /* 0x00000002b9057221 */ /* 0x000fe40000010000 */
[----:B------:R-:W-:-:S02]  /*6df0*/  IMAD.MOV.U32 R29, RZ, RZ, R166 ;  /* 0x000000ffff1d7224 */ /* 0x000fc400078e00a6 */
[----:B------:R-:W-:Y:S02]  /*6e00*/  FADD.FTZ R4, R184, R0 ;  /* 0x00000000b8047221 */ /* 0x000fe40000010000 */
[----:B------:R-:W-:Y:S02]  /*6e10*/  FADD.FTZ R3, R30, R3 ;  /* 0x000000031e037221 */ /* 0x000fe40000010000 */
[----:B------:R-:W-:Y:S02]  /*6e20*/  IMAD.MOV.U32 R97, RZ, RZ, R151 ;  /* 0x000000ffff617224 */ /* 0x000fe400078e0097 */
[----:B------:R-:W-:Y:S02]  /*6e30*/  FADD.FTZ R2, R31, R6 ;  /* 0x000000061f027221 */ /* 0x000fe40000010000 */
[----:B------:R-:W-:Y:S02]  /*6e40*/  IMAD.MOV.U32 R98, RZ, RZ, R106 ;  /* 0x000000ffff627224 */ /* 0x000fe400078e006a */
[----:B------:R-:W-:-:S02]  /*6e50*/  FADD.FTZ R0, R28, R5 ;  /* 0x000000051c007221 */ /* 0x000fc40000010000 */
[----:B------:R-:W-:Y:S02]  /*6e60*/  FADD.FTZ R5, R29, R4 ;  /* 0x000000041d057221 */ /* 0x000fe40000010000 */
[----:B------:R-:W-:Y:S02]  /*6e70*/  FADD.FTZ R3, R87, R3 ;  /* 0x0000000357037221 */ /* 0x000fe40000010000 */
[----:B------:R-:W-:Y:S02]  /*6e80*/  FADD.FTZ R4, R97, R2 ;  /* 0x0000000261047221 */ /* 0x000fe40000010000 */
[----:B------:R-:W-:Y:S02]  /*6e90*/  FADD.FTZ R2, R98, R0 ;  /* 0x0000000062027221 */ /* 0x000fe40000010000 */
[----:B------:R-:W-:Y:S02]  /*6ea0*/  IMAD.MOV.U32 R119, RZ, RZ, R128 ;  /* 0x000000ffff777224 */ /* 0x000fe400078e0080 */
[----:B------:R-:W-:-:S02]  /*6eb0*/  FADD.FTZ R0, R99, R5 ;  /* 0x0000000563007221 */ /* 0x000fc40000010000 */
[----:B------:R-:W-:Y:S02]  /*6ec0*/  FADD.FTZ R3, R222, R3 ;  /* 0x00000003de037221 */ /* 0x000fe40000010000 */
[----:B------:R-:W-:Y:S02]  /*6ed0*/  FADD.FTZ R4, R249, R4 ;  /* 0x00000004f9047221 */ /* 0x000fe40000010000 */
[----:B------:R-:W-:Y:S02]  /*6ee0*/  FADD.FTZ R5, R227, R2 ;  /* 0x00000002e3057221 */ /* 0x000fe40000010000 */
[----:B------:R-:W-:Y:S02]  /*6ef0*/  IMAD.MOV.U32 R118, RZ, RZ, R132 ;  /* 0x000000ffff767224 */ /* 0x000fe400078e0084 */
[----:B------:R-:W-:Y:S02]  /*6f00*/  IMAD.MOV.U32 R103, RZ, RZ, R119 ;  /* 0x000000ffff677224 */ /* 0x000fe400078e0077 */
        /* <DEDUP_REMOVED lines=44> */
[----:B------:R-:W-:Y:S01]  /*71d0*/  FADD.FTZ R5, R192, R5 ;  /* 0x00000005c0057221 */ /* 0x000fe20000010000 */
[----:B------:R-:W1:Y:S01]  /*71e0*/  MUFU.EX2 R8, R8 ;  /* 0x0000000800087308 */ /* 0x000e620000000800 */
[----:B------:R-:W-:Y:S02]  /*71f0*/  FADD.FTZ R0, R96, R0 ;  /* 0x0000000060007221 */ /* 0x000fe40000010000 */
[----:B------:R-:W-:Y:S02]  /*7200*/  FADD.FTZ R3, R71, R3 ;  /* 0x0000000347037221 */ /* 0x000fe40000010000 */
[----:B------:R-:W-:Y:S02]  /*7210*/  FADD.FTZ R4, R144, R4 ;  /* 0x0000000490047221 */ /* 0x000fe40000010000 */
[----:B------:R-:W-:Y:S01]  /*7220*/  FADD.FTZ R5, R105, R5 ;  /* 0x0000000569057221 */ /* 0x000fe20000010000 */
[----:B------:R-:W2:Y:S01]  /*7230*/  MUFU.EX2 R25, R25 ;  /* 0x0000001900197308 */ /* 0x000ea20000000800 */
[----:B------:R-:W-:-:S02]  /*7240*/  FADD.FTZ R0, R85, R0 ;  /* 0x0000000055007221 */ /* 0x000fc40000010000 */
        /* <DEDUP_REMOVED lines=13> */
[----:B----4-:R-:W-:-:S05]  /*7320*/  IMAD.MOV.U32 R117, RZ, RZ, R133 ;  /* 0x000000ffff757224 */ /* 0x010fca00078e0085 */
[----:B------:R-:W4:Y:S01]  /*7330*/  MUFU.EX2 R10, R10 ;  /* 0x0000000a000a7308 */ /* 0x000f220000000800 */
[----:B------:R-:W-:Y:S02]  /*7340*/  FADD.FTZ R4, R145, R4 ;  /* 0x0000000491047221 */ /* 0x000fe40000010000 */
[----:B------:R-:W-:-:S05]  /*7350*/  FADD.FTZ R5, R100, R5 ;  /* 0x0000000564057221 */ /* 0x000fca0000010000 */
[----:B------:R-:W2:Y:S01]  /*7360*/  MUFU.EX2 R27, R27 ;  /* 0x0000001b001b7308 */ /* 0x000ea20000000800 */
[----:B------:R-:W-:Y:S02]  /*7370*/  FADD.FTZ R3, R20, R2 ;  /* 0x0000000214037221 */ /* 0x000fe40000010000 */
[----:B-1----:R-:W-:-:S05]  /*7380*/  FADD.FTZ R2, R8, R0 ;  /* 0x0000000008027221 */ /* 0x002fca0000010000 */
[----:B------:R-:W-:Y:S01]  /*7390*/  MUFU.EX2 R15, R49 ;  /* 0x00000031000f7308 */ /* 0x000fe20000000800 */
[----:B------:R-:W-:Y:S02]  /*73a0*/  IMAD.MOV.U32 R107, RZ, RZ, R117 ;  /* 0x000000ffff6b7224 */ /* 0x000fe400078e0075 */
[----:B------:R-:W-:-:S05]  /*73b0*/  FADD.FTZ R0, R50, R4 ;  /* 0x0000000432007221 */ /* 0x000fca0000010000 */
[----:B------:R-:W-:Y:S01]  /*73c0*/  MUFU.EX2 R12, R12 ;  /* 0x0000000c000c7308 */ /* 0x000fe20000000800 */
[----:B--2---:R-:W-:-:S07]  /*73d0*/  FADD.FTZ R4, R25, R5 ;  /* 0x0000000519047221 */ /* 0x004fce0000010000 */
[----:B------:R-:W1:Y:S01]  /*73e0*/  MUFU.EX2 R26, R26 ;  /* 0x0000001a001a7308 */ /* 0x000e620000000800 */
[----:B------:R-:W-:Y:S01]  /*73f0*/  FADD.FTZ R3, R13, R3 ;  /* 0x000000030d037221 */ /* 0x000fe20000010000 */
[----:B------:R-:W-:Y:S01]  /*7400*/  IMNMX R5, RZ, R11, !PT ;  /* 0x0000000bff057217 */ /* 0x000fe20007800200 */
[----:B------:R-:W-:Y:S01]  /*7410*/  FADD.FTZ R2, R9, R2 ;  /* 0x0000000209027221 */ /* 0x000fe20000010000 */
[----:B------:R-:W-:Y:S01]  /*7420*/  IADD3 R246, R107, -0x2, RZ ;  /* 0xfffffffe6bf67810 */ /* 0x000fe20007ffe0ff */
[----:B------:R-:W-:Y:S02]  /*7430*/  FADD.FTZ R0, R32, R0 ;  /* 0x0000000020007221 */ /* 0x000fe40000010000 */
[----:B------:R-:W-:Y:S02]  /*7440*/  FADD.FTZ R4, R23, R4 ;  /* 0x0000000417047221 */ /* 0x000fe40000010000 */
[----:B------:R-:W-:Y:S02]  /*7450*/  FADD.FTZ R3, R14, R3 ;  /* 0x000000030e037221 */ /* 0x000fe40000010000 */
[----:B----4-:R-:W-:Y:S01]  /*7460*/  FADD.FTZ R2, R10, R2 ;  /* 0x000000020a027221 */ /* 0x010fe20000010000 */
[----:B------:R2:W-:Y:S01]  /*7470*/  STL [R1+0x38], R5 ;  /* 0x0000380501007387 */ /* 0x0005e20000100800 */
[----:B------:R-:W-:Y:S01]  /*7480*/  FADD.FTZ R0, R27, R0 ;  /* 0x000000001b007221 */ /* 0x000fe20000010000 */
[----:B------:R-:W-:Y:S01]  /*7490*/  ISETP.GE.AND P0, PT, R246, R5, PT ;  /* 0x00000005f600720c */ /* 0x000fe20003f06270 */
[----:B------:R-:W-:Y:S01]  /*74a0*/  FADD.FTZ R4, R22, R4 ;  /* 0x0000000416047221 */ /* 0x000fe20000010000 */
[----:B------:R-:W-:-:S02]  /*74b0*/  F2FP.PACK_AB R132, R32, R50 ;  /* 0x000000322084723e */ /* 0x000fc400000000ff */
[----:B------:R-:W-:Y:S02]  /*74c0*/  F2FP.PACK_AB R133, R23, R25 ;  /* 0x000000191785723e */ /* 0x000fe400000000ff */
[----:B-1----:R-:W-:Y:S01]  /*74d0*/  F2FP.PACK_AB R134, R26, R27 ;  /* 0x0000001b1a86723e */ /* 0x002fe200000000ff */
[----:B--2---:R-:W-:Y:S02]  /*74e0*/  FADD.FTZ R5, R15, R3 ;  /* 0x000000030f057221 */ /* 0x004fe40000010000 */
[----:B------:R-:W-:Y:S02]  /*74f0*/  FADD.FTZ R3, R12, R2 ;  /* 0x000000020c037221 */ /* 0x000fe40000010000 */
[----:B------:R-:W-:Y:S02]  /*7500*/  FADD.FTZ R2, R26, R0 ;  /* 0x000000001a027221 */ /* 0x000fe40000010000 */
[C---:B------:R-:W-:Y:S01]  /*7510*/  FADD.FTZ R0, R21.reuse, R4 ;  /* 0x0000000415007221 */ /* 0x040fe20000010000 */
[----:B------:R1:W-:Y:S04]  /*7520*/  STL [R1+0x28], R5 ;  /* 0x0000280501007387 */ /* 0x0003e80000100800 */
[----:B------:R1:W-:Y:S04]  /*7530*/  STL [R1+0x30], R3 ;  /* 0x0000300301007387 */ /* 0x0003e80000100800 */
[----:B------:R1:W-:Y:S04]  /*7540*/  STL [R1+0x34], R0 ;  /* 0x0000340001007387 */ /* 0x0003e80000100800 */
[----:B------:R1:W-:Y:S01]  /*7550*/  STL [R1+0x2c], R2 ;  /* 0x00002c0201007387 */ /* 0x0003e20000100800 */
[----:B------:R-:W-:-:S02]  /*7560*/  F2FP.PACK_AB R135, R21, R22 ;  /* 0x000000161587723e */ /* 0x000fc400000000ff */
[----:B------:R-:W-:Y:S02]  /*7570*/  F2FP.PACK_AB R136, R13, R20 ;  /* 0x000000140d88723e */ /* 0x000fe400000000ff */
[----:B------:R-:W-:Y:S02]  /*7580*/  F2FP.PACK_AB R137, R9, R8 ;  /* 0x000000080989723e */ /* 0x000fe400000000ff */
[----:B------:R-:W-:Y:S02]  /*7590*/  F2FP.PACK_AB R138, R15, R14 ;  /* 0x0000000e0f8a723e */ /* 0x000fe400000000ff */
[----:B------:R-:W-:Y:S01]  /*75a0*/  F2FP.PACK_AB R139, R12, R10 ;  /* 0x0000000a0c8b723e */ /* 0x000fe200000000ff */
        /* <DEDUP_REMOVED lines=17> */
[----:B-1----:R-:W2:Y:S01]  /*76c0*/  LDL R107, [R1+0x50] ;  /* 0x00005000016b7983 */ /* 0x002ea20000100800 */
[----:B------:R-:W-:Y:S01]  /*76d0*/  MOV R141, R142 ;  /* 0x0000008e008d7202 */ /* 0x000fe20000000f00 */
[----:B------:R-:W-:Y:S01]  /*76e0*/  IMAD.MOV.U32 R145, RZ, RZ, R70 ;  /* 0x000000ffff917224 */ /* 0x000fe200078e0046 */
[----:B------:R-:W-:Y:S01]  /*76f0*/  MOV R3, R143 ;  /* 0x0000008f00037202 */ /* 0x000fe20000000f00 */
[----:B------:R-:W-:Y:S01]  /*7700*/  IMAD.MOV.U32 R220, RZ, RZ, R246 ;  /* 0x000000ffffdc7224 */ /* 0x000fe200078e00f6 */
[----:B------:R-:W-:Y:S01]  /*7710*/  MOV R144, R140 ;  /* 0x0000008c00907202 */ /* 0x000fe20000000f00 */
[----:B--2---:R-:W-:-:S05]  /*7720*/  @P4 IMAD.HI.U32 R0, R107, c[0x0][0x2c8], RZ ;  /* 0x0000b2006b004a27 */ /* 0x004fca00078e00ff */
[----:B------:R-:W-:-:S05]  /*7730*/  @P4 SHF.R.U32.HI R0, RZ, c[0x0][0x2cc], R0 ;  /* 0x0000b300ff004a19 */ /* 0x000fca0000011600 */
[----:B------:R1:W-:Y:S02]  /*7740*/  @P4 STL [R1+0x3c], R0 ;  /* 0x00003c0001004387 */ /* 0x0003e40000100800 */
.L_x_603:
[----:B------:R-:W-:Y:S04]  /*7750*/  DEPBAR.LE SB0, 0x0 ;  /* 0x000080000000791a */ /* 0x000fe80000000000 */
[----:B------:R-:W-:Y:S01]  /*7760*/  BAR.SYNC.DEFER_BLOCKING 0x0 ;  /* 0x0000000000007b1d */ /* 0x000fe20000010000 */
[C---:B------:R-:W-:Y:S02]  /*7770*/  ISETP.GE.AND P2, PT, R220.reuse, RZ, PT ;  /* 0x000000ffdc00720c */ /* 0x040fe40003f46270 */
[C---:B------:R-:W-:Y:S11]  /*7780*/  IADD3 R246, R220.reuse, -0x1, RZ ;  /* 0xffffffffdcf67810 */ /* 0x040ff60007ffe0ff */
[----:B-1----:R-:W-:Y:S01]  /*7790*/  @P2 SHF.R.S32.HI R0, RZ, 0x1f, R220 ;  /* 0x0000001fff002819 */ /* 0x002fe200000114dc */
[----:B------:R-:W-:Y:S04]  /*77a0*/  @P2 IMAD.WIDE.U32 R142, R220, c[0x0][0x208], RZ ;  /* 0x00008200dc8e2a25 */ /* 0x000fe800078e00ff */
[----:B------:R-:W-:Y:S04]  /*77b0*/  @P2 IMAD R0, R0, c[0x0][0x208], RZ ;  /* 0x0000820000002a24 */ /* 0x000fe800078e02ff */
[----:B------:R-:W-:Y:S01]  /*77c0*/  @P2 IMAD R0, R220, c[0x0][0x20c], R0 ;  /* 0x00008300dc002a24 */ /* 0x000fe200078e0200 */
[----:B-----5:R-:W-:Y:S03]  /*77d0*/  LDSM.16.M88.4 R112, [R234+0x7100] ;  /* 0x00710000ea70783b */ /* 0x020fe60000000200 */
[----:B------:R-:W-:Y:S04]  /*77e0*/  @P2 IMAD.IADD R0, R143, 0x1, R0 ;  /* 0x000000018f002824 */ /* 0x000fe800078e0200 */
[----:B------:R-:W-:Y:S01]  /*77f0*/  @P2 IMAD R0, R0, 0x70, RZ ;  /* 0x0000007000002824 */ /* 0x000fe200078e02ff */
[----:B------:R-:W1:Y:S08]  /*7800*/  LDSM.16.M88.4 R16, [R147+0x3900] ;  /* 0x003900009310783b */ /* 0x000e700000000200 */
[----:B------:R-:W2:Y:S08]  /*7810*/  LDSM.16.M88.4 R108, [R234+0x9100] ;  /* 0x00910000ea6c783b */ /* 0x000eb00000000200 */
[----:B------:R-:W3:Y:S08]  /*7820*/  LDSM.16.M88.4 R32, [R147+0x4100] ;  /* 0x004100009320783b */ /* 0x000ef00000000200 */
[----:B------:R-:W3:Y:S06]  /*7830*/  LDL.64 R224, [R1+0x58] ;  /* 0x0000580001e07983 */ /* 0x000eec0000100a00 */
[----:B------:R-:W3:Y:S08]  /*7840*/  LDSM.16.M88.4 R48, [R147+0x4900] ;  /* 0x004900009330783b */ /* 0x000ef00000000200 */
[----:B------:R-:W3:Y:S01]  /*7850*/  LDSM.16.M88.4 R64, [R147+0x5100] ;  /* 0x005100009340783b */ /* 0x000ee20000000200 */
[-C--:B-1----:R-:W-:Y:S07]  /*7860*/  HMMA.16816.F32 R4, R112, R16.reuse, RZ ;  /* 0x000000107004723c */ /* 0x082fee00000018ff */
[----:B------:R-:W3:Y:S01]  /*7870*/  LDL.64 R222, [R1+0x68] ;  /* 0x0000680001de7983 */ /* 0x000ee20000100a00 */
[C---:B--2---:R-:W-:Y:S05]  /*7880*/  HMMA.16816.F32 R8, R108.reuse, R16, RZ ;  /* 0x000000106c08723c */ /* 0x044fea00000018ff */
[----:B------:R-:W1:Y:S03]  /*7890*/  LDSM.16.M88.4 R80, [R147+0x5900] ;  /* 0x005900009350783b */ /* 0x000e660000000200 */
[-C--:B------:R-:W-:Y:S05]  /*78a0*/  HMMA.16816.F32 R12, R108, R18.reuse, RZ ;  /* 0x000000126c0c723c */ /* 0x080fea00000018ff */
[----:B------:R-:W2:Y:S03]  /*78b0*/  LDSM.16.M88.4 R96, [R147+0x6100] ;  /* 0x006100009360783b */ /* 0x000ea60000000200 */
[C---:B------:R-:W-:Y:S05]  /*78c0*/  HMMA.16816.F32 R16, R112.reuse, R18, RZ ;  /* 0x000000127010723c */ /* 0x040fea00000018ff */
[----:B------:R-:W1:Y:S03]  /*78d0*/  LDSM.16.M88.4 R188, [R147+0x6900] ;  /* 0x0069000093bc783b */ /* 0x000e660000000200 */
[-C--:B---3--:R-:W-:Y:S05]  /*78e0*/  HMMA.16816.F32 R20, R112, R32.reuse, RZ ;  /* 0x000000207014723c */ /* 0x088fea00000018ff */
[----:B------:R-:W-:Y:S03]  /*78f0*/  LDSM.16.M88.4 R192, [R237+0x7100] ;  /* 0x00710000edc0783b */ /* 0x000fe60000000200 */
[C---:B------:R-:W-:Y:S05]  /*7900*/  HMMA.16816.F32 R24, R108.reuse, R32, RZ ;  /* 0x000000206c18723c */ /* 0x040fea00000018ff */
[----:B------:R-:W3:Y:S03]  /*7910*/  LDSM.16.M88.4 R196, [R238] ;  /* 0x00000000eec4783b */ /* 0x000ee60000000200 */
[-C--:B------:R-:W-:Y:S05]  /*7920*/  HMMA.16816.F32 R28, R108, R34.reuse, RZ ;  /* 0x000000226c1c723c */ /* 0x080fea00000018ff */
[----:B------:R-:W1:Y:S03]  /*7930*/  LDSM.16.M88.4 R200, [R237+0x9100] ;  /* 0x00910000edc8783b */ /* 0x000e660000000200 */
[C---:B------:R-:W-:Y:S05]  /*7940*/  HMMA.16816.F32 R32, R112.reuse, R34, RZ ;  /* 0x000000227020723c */ /* 0x040fea00000018ff */
[----:B------:R-:W1:Y:S03]  /*7950*/  LDSM.16.M88.4 R204, [R244] ;  /* 0x00000000f4cc783b */ /* 0x000e660000000200 */
[-C--:B------:R-:W-:Y:S05]  /*7960*/  HMMA.16816.F32 R36, R112, R48.reuse, RZ ;  /* 0x000000307024723c */ /* 0x080fea00000018ff */
[----:B------:R-:W1:Y:S03]  /*7970*/  LDSM.16.M88.4 R208, [R243] ;  /* 0x00000000f3d0783b */ /* 0x000e660000000200 */
[C---:B------:R-:W-:Y:S05]  /*7980*/  HMMA.16816.F32 R40, R108.reuse, R48, RZ ;  /* 0x000000306c28723c */ /* 0x040fea00000018ff */
[----:B------:R-:W1:Y:S03]  /*7990*/  LDSM.16.M88.4 R212, [R242] ;  /* 0x00000000f2d4783b */ /* 0x000e660000000200 */
[-C--:B------:R-:W-:Y:S05]  /*79a0*/  HMMA.16816.F32 R44, R108, R50.reuse, RZ ;  /* 0x000000326c2c723c */ /* 0x080fea00000018ff */
[----:B------:R-:W1:Y:S03]  /*79b0*/  LDSM.16.M88.4 R216, [R241] ;  /* 0x00000000f1d8783b */ /* 0x000e660000000200 */
[C---:B------:R-:W-:Y:S05]  /*79c0*/  HMMA.16816.F32 R48, R112.reuse, R50, RZ ;  /* 0x000000327030723c */ /* 0x040fea00000018ff */
[----:B------:R-:W-:Y:S03]  /*79d0*/  STL [R1+0x74], R234 ;  /* 0x000074ea01007387 */ /* 0x000fe60000100800 */
[-C--:B------:R-:W-:Y:S01]  /*79e0*/  HMMA.16816.F32 R52, R112, R64.reuse, RZ ;  /* 0x000000407034723c */ /* 0x080fe200000018ff */
[----:B------:R1:W-:Y:S04]  /*79f0*/  STL [R1+0x78], R147 ;  /* 0x0000789301007387 */ /* 0x0003e80000100800 */
[----:B------:R-:W-:Y:S03]  /*7a00*/  STL [R1+0x7c], R238 ;  /* 0x00007cee01007387 */ /* 0x000fe60000100800 */
[C---:B------:R-:W-:Y:S01]  /*7a10*/  HMMA.16816.F32 R56, R108.reuse, R64, RZ ;  /* 0x000000406c38723c */ /* 0x040fe200000018ff */
[----:B------:R-:W-:Y:S04]  /*7a20*/  STL [R1+0x80], R237 ;  /* 0x000080ed01007387 */ /* 0x000fe80000100800 */
[----:B------:R-:W-:Y:S03]  /*7a30*/  STL [R1+0x84], R244 ;  /* 0x000084f401007387 */ /* 0x000fe60000100800 */
[-C--:B------:R-:W-:Y:S01]  /*7a40*/  HMMA.16816.F32 R60, R108, R66.reuse, RZ ;  /* 0x000000426c3c723c */ /* 0x080fe200000018ff */
[----:B------:R-:W-:Y:S04]  /*7a50*/  STL [R1+0x88], R243 ;  /* 0x000088f301007387 */ /* 0x000fe80000100800 */
[----:B------:R-:W-:Y:S03]  /*7a60*/  STL [R1+0x8c], R242 ;  /* 0x00008cf201007387 */ /* 0x000fe60000100800 */
[C---:B------:R-:W-:Y:S01]  /*7a70*/  HMMA.16816.F32 R64, R112.reuse, R66, RZ ;  /* 0x000000427040723c */ /* 0x040fe200000018ff */
[----:B------:R-:W-:Y:S04]  /*7a80*/  STL [R1+0x90], R241 ;  /* 0x000090f101007387 */ /* 0x000fe80000100800 */
[----:B------:R-:W-:Y:S03]  /*7a90*/  STL [R1+0x94], R240 ;  /* 0x000094f001007387 */ /* 0x000fe60000100800 */
[-C--:B-1----:R-:W-:Y:S01]  /*7aa0*/  HMMA.16816.F32 R68, R112, R80.reuse, RZ ;  /* 0x000000507044723c */ /* 0x082fe200000018ff */
[----:B------:R-:W4:Y:S04]  /*7ab0*/  LDL R2, [R1+0x3c] ;  /* 0x00003c0001027983 */ /* 0x000f280000100800 */
[----:B------:R-:W4:Y:S03]  /*7ac0*/  LDL R221, [R1+0x64] ;  /* 0x0000640001dd7983 */ /* 0x000f260000100800 */
[C---:B------:R-:W-:Y:S01]  /*7ad0*/  HMMA.16816.F32 R72, R108.reuse, R80, RZ ;  /* 0x000000506c48723c */ /* 0x040fe200000018ff */
[----:B------:R-:W4:Y:S07]  /*7ae0*/  LDL R147, [R1+0x60] ;  /* 0x0000600001937983 */ /* 0x000f2e0000100800 */
        /* <DEDUP_REMOVED lines=11> */
[-C--:B---3--:R-:W-:Y:S08]  /*7ba0*/  HMMA.16816.F32 R4, R192, R196.reuse, R4 ;  /* 0x000000c4c004723c */ /* 0x088ff00000001804 */
[C---:B------:R-:W-:Y:S08]  /*7bb0*/  HMMA.16816.F32 R8, R200.reuse, R196, R8 ;  /* 0x000000c4c808723c */ /* 0x040ff00000001808 */
[-C--:B------:R-:W-:Y:S08]  /*7bc0*/  HMMA.16816.F32 R12, R200, R198.reuse, R12 ;  /* 0x000000c6c80c723c */ /* 0x080ff0000000180c */
[C---:B------:R-:W-:Y:S01]  /*7bd0*/  HMMA.16816.F32 R16, R192.reuse, R198, R16 ;  /* 0x000000c6c010723c */ /* 0x040fe20000001810 */
[----:B------:R-:W2:Y:S07]  /*7be0*/  LDSM.16.M88.4 R196, [R239] ;  /* 0x00000000efc4783b */ /* 0x000eae0000000200 */
[-C--:B------:R-:W-:Y:S08]  /*7bf0*/  HMMA.16816.F32 R20, R192, R204.reuse, R20 ;  /* 0x000000ccc014723c */ /* 0x080ff00000001814 */
[C---:B------:R-:W-:Y:S08]  /*7c00*/  HMMA.16816.F32 R24, R200.reuse, R204, R24 ;  /* 0x000000ccc818723c */ /* 0x040ff00000001818 */
[-C--:B------:R-:W-:Y:S08]  /*7c10*/  HMMA.16816.F32 R28, R200, R206.reuse, R28 ;  /* 0x000000cec81c723c */ /* 0x080ff0000000181c */
[C---:B------:R-:W-:Y:S04]  /*7c20*/  HMMA.16816.F32 R32, R192.reuse, R206, R32 ;  /* 0x000000cec020723c */ /* 0x040fe80000001820 */
[----:B------:R-:W-:Y:S04]  /*7c30*/  @P2 IMAD.MOV.U32 R205, RZ, RZ, R225 ;  /* 0x000000ffffcd2224 */ /* 0x000fe800078e00e1 */
[-C--:B------:R-:W-:Y:S08]  /*7c40*/  HMMA.16816.F32 R36, R192, R208.reuse, R36 ;  /* 0x000000d0c024723c */ /* 0x080ff00000001824 */
[C---:B------:R-:W-:Y:S08]  /*7c50*/  HMMA.16816.F32 R40, R200.reuse, R208, R40 ;  /* 0x000000d0c828723c */ /* 0x040ff00000001828 */
[-C--:B------:R-:W-:Y:S04]  /*7c60*/  HMMA.16816.F32 R44, R200, R210.reuse, R44 ;  /* 0x000000d2c82c723c */ /* 0x080fe8000000182c */
[----:B------:R-:W-:Y:S02]  /*7c70*/  @P2 IMAD.MOV.U32 R204, RZ, RZ, R222 ;  /* 0x000000ffffcc2224 */ /* 0x000fe400078e00de */
[----:B------:R-:W3:Y:S02]  /*7c80*/  LDL R222, [R1+0x54] ;  /* 0x0000540001de7983 */ /* 0x000ee40000100800 */
[C---:B------:R-:W-:Y:S02]  /*7c90*/  HMMA.16816.F32 R48, R192.reuse, R210, R48 ;  /* 0x000000d2c030723c */ /* 0x040fe40000001830 */
[----:B------:R-:W-:Y:S02]  /*7ca0*/  STL [R1+0x98], R239 ;  /* 0x000098ef01007387 */ /* 0x000fe40000100800 */
[----:B------:R-:W-:Y:S02]  /*7cb0*/  @P2 IMAD.WIDE.U32 R204, R142, 0x70, R204 ;  /* 0x000000708ecc2825 */ /* 0x000fe400078e00cc */
[----:B------:R-:W-:Y:S02]  /*7cc0*/  STL [R1+0x9c], R235 ;  /* 0x00009ceb01007387 */ /* 0x000fe40000100800 */
[-C--:B------:R-:W-:Y:S02]  /*7cd0*/  HMMA.16816.F32 R52, R192, R212.reuse, R52 ;  /* 0x000000d4c034723c */ /* 0x080fe40000001834 */
[----:B------:R-:W-:Y:S02]  /*7ce0*/  STL [R1+0xa0], R233 ;  /* 0x0000a0e901007387 */ /* 0x000fe40000100800 */
[C---:B------:R-:W-:Y:S01]  /*7cf0*/  @P2 LEA R142, P0, R204.reuse, c[0x0][0x1f8], 0x1 ;  /* 0x00007e00cc8e2a11 */ /* 0x040fe200078008ff */
[----:B------:R-:W-:Y:S01]  /*7d00*/  @P2 IMAD.IADD R0, R205, 0x1, R0 ;  /* 0x00000001cd002824 */ /* 0x000fe200078e0200 */
[----:B------:R-:W-:Y:S02]  /*7d10*/  STL [R1+0xa4], R236 ;  /* 0x0000a4ec01007387 */ /* 0x000fe40000100800 */
[C---:B------:R-:W-:Y:S04]  /*7d20*/  HMMA.16816.F32 R56, R200.reuse, R212, R56 ;  /* 0x000000d4c838723c */ /* 0x040fe80000001838 */
[----:B------:R-:W-:Y:S02]  /*7d30*/  @P2 LEA.HI.X R143, R204, c[0x0][0x1fc], R0, 0x1, P0 ;  /* 0x00007f00cc8f2a11 */ /* 0x000fe400000f0c00 */
[----:B------:R1:W4:Y:S01]  /*7d40*/  LDL R0, [R1+0x50] ;  /* 0x0000500001007983 */ /* 0x0003220000100800 */
[----:B------:R-:W-:Y:S01]  /*7d50*/  @P2 IADD3 R208, P1, R142, UR9, RZ ;  /* 0x000000098ed02c10 */ /* 0x000fe2000ff3e0ff */
[-C--:B------:R-:W-:Y:S02]  /*7d60*/  HMMA.16816.F32 R60, R200, R214.reuse, R60 ;  /* 0x000000d6c83c723c */ /* 0x080fe4000000183c */
[----:B------:R-:W-:Y:S01]  /*7d70*/  @!PT LDS RZ, [RZ] ;  /* 0x00000000fffff984 */ /* 0x000fe20000000800 */
[----:B------:R-:W-:Y:S01]  /*7d80*/  @!PT LDS RZ, [RZ] ;  /* 0x00000000fffff984 */ /* 0x000fe20000000800 */
[----:B------:R-:W-:Y:S01]  /*7d90*/  @!PT LDS RZ, [RZ] ;  /* 0x00000000fffff984 */ /* 0x000fe20000000800 */
[----:B------:R1:W-:Y:S02]  /*7da0*/  @P2 LDGSTS.E.BYPASS.LTC128B.128 [R245+0x100], [R142.64], !P6 ;  /* 0x001000008ef52fae */ /* 0x0003e4000f101d4a */
[----:B------:R-:W-:Y:S02]  /*7db0*/  @P2 IADD3.X R209, R143, UR8, RZ, P1, !PT ;  /* 0x000000088fd12c10 */ /* 0x000fe40008ffe4ff */
[----:B------:R-:W-:Y:S02]  /*7dc0*/  @P2 IADD3 R206, P0, R208, UR9, RZ ;  /* 0x00000009d0ce2c10 */ /* 0x000fe4000ff1e0ff */
[C---:B------:R-:W-:Y:S02]  /*7dd0*/  HMMA.16816.F32 R64, R192.reuse, R214, R64 ;  /* 0x000000d6c040723c */ /* 0x040fe40000001840 */
[----:B------:R1:W-:Y:S02]  /*7de0*/  @P2 LDGSTS.E.BYPASS.LTC128B.128 [R245+0x900], [R208.64], !P6 ;  /* 0x00900000d0f52fae */ /* 0x0003e4000f101d4a */
[----:B------:R-:W-:Y:S02]  /*7df0*/  @P2 IADD3.X R207, R209, UR8, RZ, P0, !PT ;  /* 0x00000008d1cf2c10 */ /* 0x000fe400087fe4ff */
[----:B------:R-:W-:Y:S02]  /*7e00*/  @P2 IADD3 R204, P1, R206, UR9, RZ ;  /* 0x00000009cecc2c10 */ /* 0x000fe4000ff3e0ff */
[-C--:B------:R-:W-:Y:S02]  /*7e10*/  HMMA.16816.F32 R68, R192, R216.reuse, R68 ;  /* 0x000000d8c044723c */ /* 0x080fe40000001844 */
[----:B------:R1:W-:Y:S02]  /*7e20*/  @P2 LDGSTS.E.BYPASS.LTC128B.128 [R245+0x1100], [R206.64], !P6 ;  /* 0x01100000cef52fae */ /* 0x0003e4000f101d4a */
[----:B------:R-:W-:Y:S04]  /*7e30*/  @P2 IADD3.X R205, R207, UR8, RZ, P1, !PT ;  /* 0x00000008cfcd2c10 */ /* 0x000fe80008ffe4ff */
[C---:B------:R-:W-:Y:S02]  /*7e40*/  HMMA.16816.F32 R72, R200.reuse, R216, R72 ;  /* 0x000000d8c848723c */ /* 0x040fe40000001848 */
[----:B------:R2:W-:Y:S06]  /*7e50*/  @P2 LDGSTS.E.BYPASS.LTC128B.128 [R245+0x1900], [R204.64], !P6 ;  /* 0x01900000ccf52fae */ /* 0x0005ec000f101d4a */
[-C--:B------:R-:W-:Y:S02]  /*7e60*/  HMMA.16816.F32 R76, R200, R218.reuse, R76 ;  /* 0x000000dac84c723c */ /* 0x080fe4000000184c */
[----:B------:R-:W-:Y:S06]  /*7e70*/  STL [R1+0xa8], R232 ;  /* 0x0000a8e801007387 */ /* 0x000fec0000100800 */
[C---:B------:R-:W-:Y:S08]  /*7e80*/  HMMA.16816.F32 R80, R192.reuse, R218, R80 ;  /* 0x000000dac050723c */ /* 0x040ff00000001850 */
[-C--:B-1----:R-:W-:Y:S08]  /*7e90*/  HMMA.16816.F32 R84, R192, R188.reuse, R84 ;  /* 0x000000bcc054723c */ /* 0x082ff00000001854 */
[C---:B------:R-:W-:Y:S07]  /*7ea0*/  HMMA.16816.F32 R88, R200.reuse, R188, R88 ;  /* 0x000000bcc858723c */ /* 0x040fee0000001858 */
[----:B------:R-:W-:Y:S01]  /*7eb0*/  @P2 IADD3 R188, P0, R204, UR9, RZ ;  /* 0x00000009ccbc2c10 */ /* 0x000fe2000ff1e0ff */
[-C--:B------:R-:W-:Y:S04]  /*7ec0*/  HMMA.16816.F32 R92, R200, R190.reuse, R92 ;  /* 0x000000bec85c723c */ /* 0x080fe8000000185c */
[----:B------:R-:W-:Y:S02]  /*7ed0*/  @P2 IADD3.X R189, R205, UR8, RZ, P0, !PT ;  /* 0x00000008cdbd2c10 */ /* 0x000fe400087fe4ff */
[----:B------:R-:W-:Y:S02]  /*7ee0*/  @P2 IADD3 R142, P1, R188, UR9, RZ ;  /* 0x00000009bc8e2c10 */ /* 0x000fe4000ff3e0ff */
[C---:B------:R-:W-:Y:S01]  /*7ef0*/  HMMA.16816.F32 R96, R192.reuse, R190, R96 ;  /* 0x000000bec060723c */ /* 0x040fe20000001860 */
[----:B------:R1:W-:Y:S03]  /*7f00*/  @P2 LDGSTS.E.BYPASS.LTC128B.128 [R245+0x2100], [R188.64], !P6 ;  /* 0x02100000bcf52fae */ /* 0x0003e6000f101d4a */
[----:B------:R-:W-:Y:S02]  /*7f10*/  @P2 IADD3.X R143, R189, UR8, RZ, P1, !PT ;  /* 0x00000008bd8f2c10 */ /* 0x000fe40008ffe4ff */
[----:B------:R-:W-:Y:S02]  /*7f20*/  @P2 IADD3 R208, P0, R142, UR9, RZ ;  /* 0x000000098ed02c10 */ /* 0x000fe4000ff1e0ff */
[-C--:B--2---:R-:W-:Y:S01]  /*7f30*/  HMMA.16816.F32 R100, R192, R196.reuse, R100 ;  /* 0x000000c4c064723c */ /* 0x084fe20000001864 */
[----:B------:R2:W-:Y:S03]  /*7f40*/  @P2 LDGSTS.E.BYPASS.LTC128B.128 [R245+0x2900], [R142.64], !P6 ;  /* 0x029000008ef52fae */ /* 0x0005e6000f101d4a */
[----:B------:R-:W-:Y:S04]  /*7f50*/  @P2 IADD3.X R209, R143, UR8, RZ, P0, !PT ;  /* 0x000000088fd12c10 */ /* 0x000fe800087fe4ff */
[C---:B------:R-:W-:Y:S01]  /*7f60*/  HMMA.16816.F32 R104, R200.reuse, R196, R104 ;  /* 0x000000c4c868723c */ /* 0x040fe20000001868 */
[----:B------:R2:W-:Y:S07]  /*7f70*/  @P2 LDGSTS.E.BYPASS.LTC128B.128 [R245+0x3100], [R208.64], !P6 ;  /* 0x03100000d0f52fae */ /* 0x0005ee000f101d4a */
[-C--:B------:R-:W-:Y:S01]  /*7f80*/  HMMA.16816.F32 R108, R200, R198.reuse, R108 ;  /* 0x000000c6c86c723c */ /* 0x080fe2000000186c */
[----:B------:R-:W-:Y:S07]  /*7f90*/  LDSM.16.M88.4 R204, [R233+0x3900] ;  /* 0x00390000e9cc783b */ /* 0x000fee0000000200 */
[----:B------:R-:W-:Y:S01]  /*7fa0*/  HMMA.16816.F32 R112, R192, R198, R112 ;  /* 0x000000c6c070723c */ /* 0x000fe20000001870 */
[----:B-1----:R-:W1:Y:S03]  /*7fb0*/  LDSM.16.M88.4 R188, [R235+0x7100] ;  /* 0x00710000ebbc783b */ /* 0x002e660000000200 */
[----:B--2---:R-:W-:Y:S05]  /*7fc0*/  IMAD R142, R220, -0x70, RZ ;  /* 0xffffff90dc8e7824 */ /* 0x004fea00078e02ff */
[----:B------:R-:W-:Y:S08]  /*7fd0*/  LDSM.16.M88.4 R212, [R233+0x4100] ;  /* 0x00410000e9d4783b */ /* 0x000ff00000000200 */
[----:B------:R-:W2:Y:S08]  /*7fe0*/  LDSM.16.M88.4 R208, [R235+0x9100] ;  /* 0x00910000ebd0783b */ /* 0x000eb00000000200 */
[----:B------:R-:W0:Y:S08]  /*7ff0*/  LDGDEPBAR ;  /* 0x00000000000079af */ /* 0x000e300000000000 */
[----:B------:R-:W2:Y:S01]  /*8000*/  LDSM.16.M88.4 R216, [R233+0x4900] ;  /* 0x00490000e9d8783b */ /* 0x000ea20000000200 */
[-C--:B-1----:R-:W-:Y:S07]  /*8010*/  HMMA.16816.F32 R4, R188, R204.reuse, R4 ;  /* 0x000000ccbc04723c */ /* 0x082fee0000001804 */
[----:B------:R-:W1:Y:S08]  /*8020*/  LDSM.16.M88.4 R200, [R233+0x5100] ;  /* 0x00510000e9c8783b */ /* 0x000e700000000200 */
[----:B------:R-:W1:Y:S01]  /*8030*/  LDSM.16.M88.4 R192, [R233+0x5900] ;  /* 0x00590000e9c0783b */ /* 0x000e620000000200 */
[C---:B--2---:R-:W-:Y:S07]  /*8040*/  HMMA.16816.F32 R8, R208.reuse, R204, R8 ;  /* 0x000000ccd008723c */ /* 0x044fee0000001808 */
[----:B------:R-:W2:Y:S01]  /*8050*/  LDSM.16.M88.4 R196, [R233+0x6100] ;  /* 0x00610000e9c4783b */ /* 0x000ea20000000200 */
[-C--:B------:R-:W-:Y:S08]  /*8060*/  HMMA.16816.F32 R12, R208, R206.reuse, R12 ;  /* 0x000000ced00c723c */ /* 0x080ff0000000180c */
[C---:B------:R-:W-:Y:S01]  /*8070*/  HMMA.16816.F32 R16, R188.reuse, R206, R16 ;  /* 0x000000cebc10723c */ /* 0x040fe20000001810 */
[----:B------:R-:W1:Y:S07]  /*8080*/  LDSM.16.M88.4 R204, [R233+0x6900] ;  /* 0x00690000e9cc783b */ /* 0x000e6e0000000200 */
[-C--:B------:R-:W-:Y:S08]  /*8090*/  HMMA.16816.F32 R20, R188, R212.reuse, R20 ;  /* 0x000000d4bc14723c */ /* 0x080ff00000001814 */
[C---:B------:R-:W-:Y:S08]  /*80a0*/  HMMA.16816.F32 R24, R208.reuse, R212, R24 ;  /* 0x000000d4d018723c */ /* 0x040ff00000001818 */
[-C--:B------:R-:W-:Y:S08]  /*80b0*/  HMMA.16816.F32 R28, R208, R214.reuse, R28 ;  /* 0x000000d6d01c723c */ /* 0x080ff0000000181c */
[C---:B------:R-:W-:Y:S01]  /*80c0*/  HMMA.16816.F32 R32, R188.reuse, R214, R32 ;  /* 0x000000d6bc20723c */ /* 0x040fe20000001820 */
[----:B------:R-:W-:Y:S07]  /*80d0*/  LDSM.16.M88.4 R212, [R232] ;  /* 0x00000000e8d4783b */ /* 0x000fee0000000200 */
        /* <DEDUP_REMOVED lines=9> */
[----:B------:R-:W-:Y:S03]  /*8170*/  LDSM.16.M88.4 R200, [R236+0x7100] ;  /* 0x00710000ecc8783b */ /* 0x000fe60000000200 */
[----:B---3--:R-:W-:Y:S04]  /*8180*/  IADD3 R142, -R222, 0x1, R142 ;  /* 0x00000001de8e7810 */ /* 0x008fe80007ffe18e */
[-C--:B------:R-:W-:Y:S04]  /*8190*/  HMMA.16816.F32 R68, R188, R192.reuse, R68 ;  /* 0x000000c0bc44723c */ /* 0x080fe80000001844 */
[----:B----4-:R-:W-:Y:S04]  /*81a0*/  IADD3 R142, -R147, R142, R221 ;  /* 0x0000008e938e7210 */ /* 0x010fe80007ffe1dd */
[C---:B------:R-:W-:Y:S08]  /*81b0*/  HMMA.16816.F32 R72, R208.reuse, R192, R72 ;  /* 0x000000c0d048723c */ /* 0x040ff00000001848 */
[-C--:B------:R-:W-:Y:S04]  /*81c0*/  HMMA.16816.F32 R76, R208, R194.reuse, R76 ;  /* 0x000000c2d04c723c */ /* 0x080fe8000000184c */
[----:B------:R-:W-:Y:S04]  /*81d0*/  @P4 IMAD.MOV.U32 R0, RZ, RZ, R2 ;  /* 0x000000ffff004224 */ /* 0x000fe800078e0002 */
[C---:B------:R-:W-:Y:S01]  /*81e0*/  HMMA.16816.F32 R80, R188.reuse, R194, R80 ;  /* 0x000000c2bc50723c */ /* 0x040fe20000001850 */
[----:B------:R-:W-:Y:S07]  /*81f0*/  LDSM.16.M88.4 R192, [R232+0x800] ;  /* 0x00080000e8c0783b */ /* 0x000fee0000000200 */
[-C--:B--2---:R-:W-:Y:S01]  /*8200*/  HMMA.16816.F32 R84, R188, R196.reuse, R84 ;  /* 0x000000c4bc54723c */ /* 0x084fe20000001854 */
[----:B------:R-:W-:Y:S07]  /*8210*/  SHFL.IDX PT, R146, R0, 0x2, 0x1c1f ;  /* 0x005c1f0000927f89 */ /* 0x000fee00000e0000 */
[C---:B------:R-:W-:Y:S01]  /*8220*/  HMMA.16816.F32 R88, R208.reuse, R196, R88 ;  /* 0x000000c4d058723c */ /* 0x040fe20000001858 */
[----:B------:R-:W-:Y:S07]  /*8230*/  SHFL.IDX PT, R143, R0, 0x3, 0x1c1f ;  /* 0x007c1f00008f7f89 */ /* 0x000fee00000e0000 */
[-C--:B------:R-:W-:Y:S01]  /*8240*/  HMMA.16816.F32 R92, R208, R198.reuse, R92 ;  /* 0x000000c6d05c723c */ /* 0x080fe2000000185c */
[----:B------:R-:W1:Y:S07]  /*8250*/  SHFL.IDX PT, R2, R0, RZ, 0x1c1f ;  /* 0x001c1fff00027589 */ /* 0x000e6e00000e0000 */
[C---:B------:R-:W-:Y:S01]  /*8260*/  HMMA.16816.F32 R96, R188.reuse, R198, R96 ;  /* 0x000000c6bc60723c */ /* 0x040fe20000001860 */
[----:B------:R1:W2:Y:S07]  /*8270*/  SHFL.IDX PT, R140, R0, 0x1, 0x1c1f ;  /* 0x003c1f00008c7f89 */ /* 0x0002ae00000e0000 */
[-C--:B------:R-:W-:Y:S08]  /*8280*/  HMMA.16816.F32 R100, R188, R204.reuse, R100 ;  /* 0x000000ccbc64723c */ /* 0x080ff00000001864 */
[C---:B------:R-:W-:Y:S08]  /*8290*/  HMMA.16816.F32 R104, R208.reuse, R204, R104 ;  /* 0x000000ccd068723c */ /* 0x040ff00000001868 */
[-C--:B------:R-:W-:Y:S04]  /*82a0*/  HMMA.16816.F32 R108, R208, R206.reuse, R108 ;  /* 0x000000ced06c723c */ /* 0x080fe8000000186c */
[C---:B-1----:R-:W-:Y:S02]  /*82b0*/  IMAD.IADD R0, R142.reuse, 0x1, R2 ;  /* 0x000000018e007824 */ /* 0x042fe400078e0202 */
[----:B--2---:R-:W-:Y:S02]  /*82c0*/  IMAD.IADD R140, R142, 0x1, R140 ;  /* 0x000000018e8c7824 */ /* 0x004fe400078e028c */
[----:B------:R-:W-:Y:S01]  /*82d0*/  HMMA.16816.F32 R112, R188, R206, R112 ;  /* 0x000000cebc70723c */ /* 0x000fe20000001870 */
[----:B------:R-:W1:Y:S03]  /*82e0*/  LDSM.16.M88.4 R188, [R232+0x1000] ;  /* 0x00100000e8bc783b */ /* 0x000e660000000200 */
[----:B------:R-:W-:Y:S01]  /*82f0*/  ISETP.GT.AND P3, PT, R0, RZ, PT ;  /* 0x000000ff0000720c */ /* 0x000fe20003f64270 */
[----:B------:R-:W-:Y:S01]  /*8300*/  IMAD.IADD R2, R142, 0x1, R146 ;  /* 0x000000018e027824 */ /* 0x000fe200078e0292 */
[----:B------:R-:W-:Y:S01]  /*8310*/  ISETP.GT.AND P2, PT, R0, 0x1, PT ;  /* 0x000000010000780c */ /* 0x000fe20003f44270 */
[----:B------:R-:W-:Y:S01]  /*8320*/  IMAD.IADD R142, R142, 0x1, R143 ;  /* 0x000000018e8e7824 */ /* 0x000fe200078e028f */
[-C--:B------:R-:W-:Y:S05]  /*8330*/  HMMA.16816.F32 R4, R200, R212.reuse, R4 ;  /* 0x000000d4c804723c */ /* 0x080fea0000001804 */
[C---:B------:R-:W-:Y:S02]  /*8340*/  ISETP.GT.AND P1, PT, R140.reuse, RZ, PT ;  /* 0x000000ff8c00720c */ /* 0x040fe40003f24270 */
[----:B------:R-:W-:Y:S01]  /*8350*/  ISETP.GT.AND P0, PT, R140, 0x1, PT ;  /* 0x000000018c00780c */ /* 0x000fe20003f04270 */
[C---:B------:R-:W-:Y:S04]  /*8360*/  HMMA.16816.F32 R8, R216.reuse, R212, R8 ;  /* 0x000000d4d808723c */ /* 0x040fe80000001808 */
[----:B------:R-:W-:Y:S04]  /*8370*/  ISETP.GT.AND P5, PT, R0, 0x60, PT ;  /* 0x000000600000780c */ /* 0x000fe80003fa4270 */
[-C--:B------:R-:W-:Y:S08]  /*8380*/  HMMA.16816.F32 R12, R216, R214.reuse, R12 ;  /* 0x000000d6d80c723c */ /* 0x080ff0000000180c */
[C---:B------:R-:W-:Y:S04]  /*8390*/  HMMA.16816.F32 R16, R200.reuse, R214, R16 ;  /* 0x000000d6c810723c */ /* 0x040fe80000001810 */
[----:B------:R-:W-:Y:S02]  /*83a0*/  FSEL R146, R4, -INF , P3 ;  /* 0xff80000004927808 */ /* 0x000fe40001800000 */
[----:B------:R-:W-:Y:S02]  /*83b0*/  FSEL R196, R5, -INF , P2 ;  /* 0xff80000005c47808 */ /* 0x000fe40001000000 */
[-C--:B------:R-:W-:Y:S03]  /*83c0*/  HMMA.16816.F32 R20, R200, R192.reuse, R20 ;  /* 0x000000c0c814723c */ /* 0x080fe60000001814 */
[----:B------:R-:W-:Y:S02]  /*83d0*/  ISETP.GT.AND P3, PT, R2, RZ, PT ;  /* 0x000000ff0200720c */ /* 0x000fe40003f64270 */
[----:B------:R-:W-:Y:S02]  /*83e0*/  FSEL R198, R6, -INF , P1 ;  /* 0xff80000006c67808 */ /* 0x000fe40000800000 */
[----:B------:R-:W-:Y:S01]  /*83f0*/  FSEL R197, R7, -INF , P0 ;  /* 0xff80000007c57808 */ /* 0x000fe20000000000 */
[C---:B------:R-:W-:Y:S01]  /*8400*/  HMMA.16816.F32 R24, R216.reuse, R192, R24 ;  /* 0x000000c0d818723c */ /* 0x040fe20000001818 */
[----:B------:R-:W2:Y:S03]  /*8410*/  LDSM.16.M88.4 R4, [R232+0x1800] ;  /* 0x00180000e804783b */ /* 0x000ea60000000200 */
[----:B------:R-:W-:Y:S02]  /*8420*/  ISETP.GT.AND P2, PT, R2, 0x1, PT ;  /* 0x000000010200780c */ /* 0x000fe40003f44270 */
[C---:B------:R-:W-:Y:S02]  /*8430*/  ISETP.GT.AND P1, PT, R142.reuse, RZ, PT ;  /* 0x000000ff8e00720c */ /* 0x040fe40003f24270 */
[-C--:B------:R-:W-:Y:S03]  /*8440*/  HMMA.16816.F32 R28, R216, R194.reuse, R28 ;  /* 0x000000c2d81c723c */ /* 0x080fe6000000181c */
[----:B------:R-:W-:Y:S02]  /*8450*/  ISETP.GT.AND P0, PT, R142, 0x1, PT ;  /* 0x000000018e00780c */ /* 0x000fe40003f04270 */
[----:B------:R-:W-:Y:S02]  /*8460*/  FSEL R192, R8, -INF , P3 ;  /* 0xff80000008c07808 */ /* 0x000fe40001800000 */
[----:B------:R-:W-:Y:S01]  /*8470*/  FSEL R199, R9, -INF , P2 ;  /* 0xff80000009c77808 */ /* 0x000fe20001000000 */
[C---:B------:R-:W-:Y:S04]  /*8480*/  HMMA.16816.F32 R32, R200.reuse, R194, R32 ;  /* 0x000000c2c820723c */ /* 0x040fe80000001820 */
[----:B------:R-:W-:Y:S02]  /*8490*/  FSEL R205, R10, -INF , P1 ;  /* 0xff8000000acd7808 */ /* 0x000fe40000800000 */
[----:B------:R-:W-:Y:S02]  /*84a0*/  FSEL R204, R11, -INF , P0 ;  /* 0xff8000000bcc7808 */ /* 0x000fe40000000000 */
[-C--:B-1----:R-:W-:Y:S01]  /*84b0*/  HMMA.16816.F32 R36, R200, R188.reuse, R36 ;  /* 0x000000bcc824723c */ /* 0x082fe20000001824 */
[----:B------:R-:W1:Y:S02]  /*84c0*/  LDSM.16.M88.4 R8, [R232+0x2000] ;  /* 0x00200000e808783b */ /* 0x000e640000000200 */
[C---:B------:R-:W-:Y:S02]  /*84d0*/  ISETP.GT.AND P3, PT, R2.reuse, 0x8, PT ;  /* 0x000000080200780c */ /* 0x040fe40003f64270 */
[----:B------:R-:W-:Y:S02]  /*84e0*/  ISETP.GT.AND P2, PT, R2, 0x9, PT ;  /* 0x000000090200780c */ /* 0x000fe40003f44270 */
[----:B------:R-:W-:Y:S01]  /*84f0*/  FSEL R193, R12, -INF , P3 ;  /* 0xff8000000cc17808 */ /* 0x000fe20001800000 */
[C---:B------:R-:W-:Y:S04]  /*8500*/  HMMA.16816.F32 R40, R216.reuse, R188, R40 ;  /* 0x000000bcd828723c */ /* 0x040fe80000001828 */
[----:B------:R-:W-:Y:S02]  /*8510*/  ISETP.GT.AND P3, PT, R0, 0x8, PT ;  /* 0x000000080000780c */ /* 0x000fe40003f64270 */
[----:B------:R-:W-:Y:S02]  /*8520*/  FMNMX.FTZ R12, R146, R3, !PT ;  /* 0x00000003920c7209 */ /* 0x000fe40007810000 */
[-C--:B------:R-:W-:Y:S03]  /*8530*/  HMMA.16816.F32 R44, R216, R190.reuse, R44 ;  /* 0x000000bed82c723c */ /* 0x080fe6000000182c */
[C---:B------:R-:W-:Y:S02]  /*8540*/  ISETP.GT.AND P0, PT, R142.reuse, 0x9, PT ;  /* 0x000000098e00780c */ /* 0x040fe40003f04270 */
[----:B------:R-:W-:Y:S02]  /*8550*/  ISETP.GT.AND P1, PT, R142, 0x8, PT ;  /* 0x000000088e00780c */ /* 0x000fe40003f24270 */
[----:B------:R-:W-:Y:S01]  /*8560*/  FSEL R13, R13, -INF , P2 ;  /* 0xff8000000d0d7808 */ /* 0x000fe20001000000 */
[C---:B------:R-:W-:Y:S04]  /*8570*/  HMMA.16816.F32 R48, R200.reuse, R190, R48 ;  /* 0x000000bec830723c */ /* 0x040fe80000001830 */
[----:B------:R-:W-:Y:S02]  /*8580*/  FSEL R16, R16, -INF , P3 ;  /* 0xff80000010107808 */ /* 0x000fe40001800000 */
[C---:B------:R-:W-:Y:S02]  /*8590*/  ISETP.GT.AND P3, PT, R0.reuse, 0x10, PT ;  /* 0x000000100000780c */ /* 0x040fe40003f64270 */
[-C--:B--2---:R-:W-:Y:S03]  /*85a0*/  HMMA.16816.F32 R52, R200, R4.reuse, R52 ;  /* 0x00000004c834723c */ /* 0x084fe60000001834 */
[----:B------:R-:W-:Y:S02]  /*85b0*/  ISETP.GT.AND P2, PT, R0, 0x9, PT ;  /* 0x000000090000780c */ /* 0x000fe40003f44270 */
[----:B------:R-:W-:Y:S02]  /*85c0*/  FMNMX.FTZ R12, R196, R12, !PT ;  /* 0x0000000cc40c7209 */ /* 0x000fe40007810000 */
[----:B------:R-:W-:Y:S01]  /*85d0*/  FSEL R15, R15, -INF , P0 ;  /* 0xff8000000f0f7808 */ /* 0x000fe20000000000 */
[C---:B------:R-:W-:Y:S04]  /*85e0*/  HMMA.16816.F32 R56, R216.reuse, R4, R56 ;  /* 0x00000004d838723c */ /* 0x040fe80000001838 */
[----:B------:R-:W-:Y:S02]  /*85f0*/  ISETP.GT.AND P0, PT, R140, 0x9, PT ;  /* 0x000000098c00780c */ /* 0x000fe40003f04270 */
[----:B------:R-:W-:Y:S02]  /*8600*/  FSEL R20, R20, -INF , P3 ;  /* 0xff80000014147808 */ /* 0x000fe40001800000 */
[-C--:B------:R-:W-:Y:S03]  /*8610*/  HMMA.16816.F32 R60, R216, R6.reuse, R60 ;  /* 0x00000006d83c723c */ /* 0x080fe6000000183c */
[----:B------:R-:W-:Y:S02]  /*8620*/  ISETP.GT.AND P3, PT, R2, 0x10, PT ;  /* 0x000000100200780c */ /* 0x000fe40003f64270 */
[----:B------:R-:W-:Y:S02]  /*8630*/  FSEL R14, R14, -INF , P1 ;  /* 0xff8000000e0e7808 */ /* 0x000fe40000800000 */
[----:B------:R-:W-:Y:S01]  /*8640*/  FSEL R17, R17, -INF , P2 ;  /* 0xff80000011117808 */ /* 0x000fe20001000000 */
[C---:B------:R-:W-:Y:S01]  /*8650*/  HMMA.16816.F32 R64, R200.reuse, R6, R64 ;  /* 0x00000006c840723c */ /* 0x040fe20000001840 */
[----:B------:R-:W2:Y:S03]  /*8660*/  LDSM.16.M88.4 R4, [R232+0x2800] ;  /* 0x00280000e804783b */ /* 0x000ea60000000200 */
[----:B------:R-:W-:Y:S02]  /*8670*/  ISETP.GT.AND P2, PT, R0, 0x11, PT ;  /* 0x000000110000780c */ /* 0x000fe40003f44270 */
[----:B------:R-:W-:Y:S02]  /*8680*/  FMNMX.FTZ R12, R16, R12, !PT ;  /* 0x0000000c100c7209 */ /* 0x000fe40007810000 */
[-C--:B-1----:R-:W-:Y:S03]  /*8690*/  HMMA.16816.F32 R68, R200, R8.reuse, R68 ;  /* 0x00000008c844723c */ /* 0x082fe60000001844 */
[C---:B------:R-:W-:Y:S02]  /*86a0*/  ISETP.GT.AND P1, PT, R140.reuse, 0x8, PT ;  /* 0x000000088c00780c */ /* 0x040fe40003f24270 */
[----:B------:R-:W-:Y:S02]  /*86b0*/  FSEL R19, R19, -INF , P0 ;  /* 0xff80000013137808 */ /* 0x000fe40000000000 */
[----:B------:R-:W-:Y:S01]  /*86c0*/  ISETP.GT.AND P0, PT, R140, 0x11, PT ;  /* 0x000000118c00780c */ /* 0x000fe20003f04270 */
[C---:B------:R-:W-:Y:S04]  /*86d0*/  HMMA.16816.F32 R72, R216.reuse, R8, R72 ;  /* 0x00000008d848723c */ /* 0x040fe80000001848 */
[----:B------:R-:W-:Y:S02]  /*86e0*/  FSEL R21, R21, -INF , P2 ;  /* 0xff80000015157808 */ /* 0x000fe40001000000 */
[----:B------:R-:W-:Y:S02]  /*86f0*/  FSEL R18, R18, -INF , P1 ;  /* 0xff80000012127808 */ /* 0x000fe40000800000 */
[-C--:B------:R-:W-:Y:S03]  /*8700*/  HMMA.16816.F32 R76, R216, R10.reuse, R76 ;  /* 0x0000000ad84c723c */ /* 0x080fe6000000184c */
[----:B------:R-:W-:Y:S02]  /*8710*/  ISETP.GT.AND P1, PT, R140, 0x10, PT ;  /* 0x000000108c00780c */ /* 0x000fe40003f24270 */
[----:B------:R-:W-:Y:S02]  /*8720*/  ISETP.GT.AND P2, PT, R2, 0x11, PT ;  /* 0x000000110200780c */ /* 0x000fe40003f44270 */
[----:B------:R-:W-:Y:S01]  /*8730*/  FMNMX.FTZ R12, R17, R12, !PT ;  /* 0x0000000c110c7209 */ /* 0x000fe20007810000 */
[C---:B------:R-:W-:Y:S01]  /*8740*/  HMMA.16816.F32 R80, R200.reuse, R10, R80 ;  /* 0x0000000ac850723c */ /* 0x040fe20000001850 */
[----:B------:R-:W1:Y:S01]  /*8750*/  LDSM.16.M88.4 R8, [R232+0x3000] ;  /* 0x00300000e808783b */ /* 0x000e620000000200 */
[----:B------:R-:W-:Y:S04]  /*8760*/  DEPBAR.LE SB0, 0x0 ;  /* 0x000080000000791a */ /* 0x000fe80000000000 */
[----:B------:R-:W-:Y:S03]  /*8770*/  FSEL R24, R24, -INF , P3 ;  /* 0xff80000018187808 */ /* 0x000fe60001800000 */
[----:B------:R-:W-:Y:S01]  /*8780*/  BAR.SYNC.DEFER_BLOCKING 0x0 ;  /* 0x0000000000007b1d */ /* 0x000fe20000010000 */
[-C--:B--2---:R-:W-:Y:S05]  /*8790*/  HMMA.16816.F32 R84, R200, R4.reuse, R84 ;  /* 0x00000004c854723c */ /* 0x084fea0000001854 */
[----:B------:R-:W-:Y:S02]  /*87a0*/  ISETP.GT.AND P3, PT, R2, 0x18, PT ;  /* 0x000000180200780c */ /* 0x000fe40003f64270 */
[----:B------:R-:W-:Y:S01]  /*87b0*/  FSEL R23, R23, -INF , P0 ;  /* 0xff80000017177808 */ /* 0x000fe20000000000 */
[C---:B------:R-:W-:Y:S04]  /*87c0*/  HMMA.16816.F32 R88, R216.reuse, R4, R88 ;  /* 0x00000004d858723c */ /* 0x040fe80000001858 */
[----:B------:R-:W-:Y:S02]  /*87d0*/  ISETP.GT.AND P0, PT, R142, 0x11, PT ;  /* 0x000000118e00780c */ /* 0x000fe40003f04270 */
[----:B------:R-:W-:Y:S02]  /*87e0*/  FSEL R22, R22, -INF , P1 ;  /* 0xff80000016167808 */ /* 0x000fe40000800000 */
[----:B------:R-:W-:Y:S01]  /*87f0*/  FMNMX.FTZ R4, R20, R12, !PT ;  /* 0x0000000c14047209 */ /* 0x000fe20007810000 */
[-C--:B------:R-:W-:Y:S03]  /*8800*/  HMMA.16816.F32 R92, R216, R6.reuse, R92 ;  /* 0x00000006d85c723c */ /* 0x080fe6000000185c */
[----:B------:R-:W-:Y:S02]  /*8810*/  ISETP.GT.AND P1, PT, R142, 0x10, PT ;  /* 0x000000108e00780c */ /* 0x000fe40003f24270 */
[----:B------:R-:W-:Y:S02]  /*8820*/  FSEL R25, R25, -INF , P2 ;  /* 0xff80000019197808 */ /* 0x000fe40001000000 */
[----:B------:R-:W-:Y:S01]  /*8830*/  ISETP.GT.AND P2, PT, R2, 0x19, PT ;  /* 0x000000190200780c */ /* 0x000fe20003f44270 */
[C---:B------:R-:W-:Y:S04]  /*8840*/  HMMA.16816.F32 R96, R200.reuse, R6, R96 ;  /* 0x00000006c860723c */ /* 0x040fe80000001860 */
[----:B------:R-:W-:Y:S02]  /*8850*/  FSEL R28, R28, -INF , P3 ;  /* 0xff8000001c1c7808 */ /* 0x000fe40001800000 */
[----:B------:R-:W-:Y:S02]  /*8860*/  ISETP.GT.AND P3, PT, R0, 0x18, PT ;  /* 0x000000180000780c */ /* 0x000fe40003f64270 */
[----:B------:R-:W-:Y:S01]  /*8870*/  FSEL R27, R27, -INF , P0 ;  /* 0xff8000001b1b7808 */ /* 0x000fe20000000000 */
[-C--:B-1----:R-:W-:Y:S03]  /*8880*/  HMMA.16816.F32 R100, R200, R8.reuse, R100 ;  /* 0x00000008c864723c */ /* 0x082fe60000001864 */
[----:B------:R-:W-:Y:S02]  /*8890*/  ISETP.GT.AND P0, PT, R142, 0x19, PT ;  /* 0x000000198e00780c */ /* 0x000fe40003f04270 */
[----:B------:R-:W-:Y:S02]  /*88a0*/  FMNMX.FTZ R4, R21, R4, !PT ;  /* 0x0000000415047209 */ /* 0x000fe40007810000 */
[----:B------:R-:W-:Y:S01]  /*88b0*/  FSEL R32, R32, -INF , P3 ;  /* 0xff80000020207808 */ /* 0x000fe20001800000 */
[C---:B------:R-:W-:Y:S01]  /*88c0*/  HMMA.16816.F32 R104, R216.reuse, R8, R104 ;  /* 0x00000008d868723c */ /* 0x040fe20000001868 */
[----:B------:R-:W2:Y:S03]  /*88d0*/  LDL.64 R8, [R1+0x48] ;  /* 0x0000480001087983 */ /* 0x000ea60000100a00 */
[----:B------:R-:W-:Y:S02]  /*88e0*/  ISETP.GT.AND P3, PT, R0, 0x20, PT ;  /* 0x000000200000780c */ /* 0x000fe40003f64270 */
[----:B------:R-:W-:Y:S02]  /*88f0*/  FSEL R26, R26, -INF , P1 ;  /* 0xff8000001a1a7808 */ /* 0x000fe40000800000 */
[----:B------:R-:W-:Y:S01]  /*8900*/  ISETP.GT.AND P1, PT, R142, 0x18, PT ;  /* 0x000000188e00780c */ /* 0x000fe20003f24270 */
[-C--:B------:R-:W-:Y:S03]  /*8910*/  HMMA.16816.F32 R108, R216, R10.reuse, R108 ;  /* 0x0000000ad86c723c */ /* 0x080fe6000000186c */
[----:B------:R-:W-:Y:S02]  /*8920*/  FSEL R29, R29, -INF , P2 ;  /* 0xff8000001d1d7808 */ /* 0x000fe40001000000 */
[----:B------:R-:W-:Y:S02]  /*8930*/  ISETP.GT.AND P2, PT, R0, 0x19, PT ;  /* 0x000000190000780c */ /* 0x000fe40003f44270 */
[----:B------:R-:W-:Y:S01]  /*8940*/  FSEL R31, R31, -INF , P0 ;  /* 0xff8000001f1f7808 */ /* 0x000fe20000000000 */
[----:B------:R-:W-:Y:S01]  /*8950*/  HMMA.16816.F32 R112, R200, R10, R112 ;  /* 0x0000000ac870723c */ /* 0x000fe20000001870 */
[----:B------:R-:W3:Y:S03]  /*8960*/  LDL.64 R10, [R1+0x40] ;  /* 0x00004000010a7983 */ /* 0x000ee60000100a00 */
        /* <DEDUP_REMOVED lines=13> */
[----:B------:R-:W-:Y:S02]  /*8a40*/  ISETP.GT.AND P2, PT, R2, 0x21, PT ;  /* 0x000000210200780c */ /* 0x000fe40003f44270 */
[----:B------:R-:W-:Y:S02]  /*8a50*/  FMNMX.FTZ R4, R33, R4, !PT ;  /* 0x0000000421047209 */ /* 0x000fe40007810000 */
[----:B------:R-:W-:Y:S02]  /*8a60*/  FSEL R40, R40, -INF , P3 ;  /* 0xff80000028287808 */ /* 0x000fe40001800000 */
[----:B------:R-:W-:Y:S02]  /*8a70*/  ISETP.GT.AND P3, PT, R2, 0x28, PT ;  /* 0x000000280200780c */ /* 0x000fe40003f64270 */
[----:B------:R-:W-:Y:S02]  /*8a80*/  FSEL R39, R39, -INF , P0 ;  /* 0xff80000027277808 */ /* 0x000fe40000000000 */
[----:B------:R-:W-:Y:S02]  /*8a90*/  ISETP.GT.AND P0, PT, R142, 0x21, PT ;  /* 0x000000218e00780c */ /* 0x000fe40003f04270 */
[----:B------:R-:W-:Y:S02]  /*8aa0*/  FSEL R38, R38, -INF , P1 ;  /* 0xff80000026267808 */ /* 0x000fe40000800000 */
[----:B------:R-:W-:Y:S02]  /*8ab0*/  FMNMX.FTZ R4, R36, R4, !PT ;  /* 0x0000000424047209 */ /* 0x000fe40007810000 */
        /* <DEDUP_REMOVED lines=11> */
[C---:B------:R-:W-:Y:S02]  /*8b70*/  ISETP.GT.AND P3, PT, R0.reuse, 0x30, PT ;  /* 0x000000300000780c */ /* 0x040fe40003f64270 */
[----:B------:R-:W-:Y:S02]  /*8b80*/  FSEL R45, R45, -INF , P2 ;  /* 0xff8000002d2d7808 */ /* 0x000fe40001000000 */
[----:B------:R-:W-:Y:S02]  /*8b90*/  ISETP.GT.AND P2, PT, R0, 0x29, PT ;  /* 0x000000290000780c */ /* 0x000fe40003f44270 */
[----:B------:R-:W-:Y:S02]  /*8ba0*/  FSEL R188, R47, -INF , P0 ;  /* 0xff8000002fbc7808 */ /* 0x000fe40000000000 */
[----:B------:R-:W-:Y:S02]  /*8bb0*/  ISETP.GT.AND P0, PT, R140, 0x29, PT ;  /* 0x000000298c00780c */ /* 0x000fe40003f04270 */
[----:B------:R-:W-:Y:S02]  /*8bc0*/  FSEL R49, R49, -INF , P2 ;  /* 0xff80000031317808 */ /* 0x000fe40001000000 */
[----:B------:R-:W-:Y:S02]  /*8bd0*/  FSEL R47, R52, -INF , P3 ;  /* 0xff800000342f7808 */ /* 0x000fe40001800000 */
[----:B------:R-:W-:Y:S02]  /*8be0*/  ISETP.GT.AND P3, PT, R2, 0x30, PT ;  /* 0x000000300200780c */ /* 0x000fe40003f64270 */
[----:B------:R-:W-:Y:S02]  /*8bf0*/  FSEL R46, R46, -INF , P1 ;  /* 0xff8000002e2e7808 */ /* 0x000fe40000800000 */
[----:B------:R-:W-:Y:S02]  /*8c00*/  ISETP.GT.AND P1, PT, R140, 0x28, PT ;  /* 0x000000288c00780c */ /* 0x000fe40003f24270 */
        /* <DEDUP_REMOVED lines=24> */
[----:B------:R-:W-:Y:S02]  /*8d90*/  FSEL R221, R58, -INF , P1 ;  /* 0xff8000003add7808 */ /* 0x000fe40000800000 */
[----:B------:R-:W-:Y:S02]  /*8da0*/  ISETP.GT.AND P1, PT, R142, 0x38, PT ;  /* 0x000000388e00780c */ /* 0x000fe40003f24270 */
[C---:B------:R-:W-:Y:S02]  /*8db0*/  ISETP.GT.AND P2, PT, R0.reuse, 0x39, PT ;  /* 0x000000390000780c */ /* 0x040fe40003f44270 */
        /* <DEDUP_REMOVED lines=8> */
[----:B------:R-:W-:Y:S02]  /*8e40*/  ISETP.GT.AND P1, PT, R140, 0x38, PT ;  /* 0x000000388c00780c */ /* 0x000fe40003f24270 */
[----:B------:R-:W-:Y:S02]  /*8e50*/  ISETP.GT.AND P2, PT, R0, 0x41, PT ;  /* 0x000000410000780c */ /* 0x000fe40003f44270 */
[----:B------:R-:W-:Y:S02]  /*8e60*/  FMNMX.FTZ R4, R56, R4, !PT ;  /* 0x0000000438047209 */ /* 0x000fe40007810000 */
        /* <DEDUP_REMOVED lines=10> */
[----:B------:R-:W-:Y:S02]  /*8f10*/  FMNMX.FTZ R5, R197, R5, !PT ;  /* 0x00000005c5057209 */ /* 0x000fe40007810000 */
[----:B------:R-:W-:Y:S02]  /*8f20*/  FSEL R209, R71, -INF , P0 ;  /* 0xff80000047d17808 */ /* 0x000fe40000000000 */
[----:B------:R-:W-:Y:S02]  /*8f30*/  FSEL R210, R70, -INF , P1 ;  /* 0xff80000046d27808 */ /* 0x000fe40000800000 */
[----:B------:R-:W-:Y:S02]  /*8f40*/  ISETP.GT.AND P1, PT, R142, 0x40, PT ;  /* 0x000000408e00780c */ /* 0x000fe40003f24270 */
[----:B------:R-:W-:Y:S02]  /*8f50*/  FSEL R147, R73, -INF , P2 ;  /* 0xff80000049937808 */ /* 0x000fe40001000000 */
[----:B------:R-:W-:Y:S02]  /*8f60*/  ISETP.GT.AND P2, PT, R2, 0x49, PT ;  /* 0x000000490200780c */ /* 0x000fe40003f44270 */
[----:B------:R-:W-:Y:S01]  /*8f70*/  FSEL R58, R76, -INF , P3 ;  /* 0xff8000004c3a7808 */ /* 0x000fe20001800000 */
[----:B------:R-:W-:Y:S01]  /*8f80*/  IMAD.MOV.U32 R76, RZ, RZ, R210 ;  /* 0x000000ffff4c7224 */ /* 0x000fe200078e00d2 */
[----:B------:R-:W-:Y:S02]  /*8f90*/  FMNMX.FTZ R4, R251, R4, !PT ;  /* 0x00000004fb047209 */ /* 0x000fe40007810000 */
[----:B------:R-:W-:Y:S02]  /*8fa0*/  ISETP.GT.AND P3, PT, R0, 0x48, PT ;  /* 0x000000480000780c */ /* 0x000fe40003f64270 */
[----:B------:R-:W-:Y:S02]  /*8fb0*/  FMNMX.FTZ R5, R18, R5, !PT ;  /* 0x0000000512057209 */ /* 0x000fe40007810000 */
[----:B------:R-:W-:Y:S02]  /*8fc0*/  FSEL R53, R74, -INF , P1 ;  /* 0xff8000004a357808 */ /* 0x000fe40000800000 */
[----:B------:R-:W-:Y:S01]  /*8fd0*/  FSEL R52, R77, -INF , P2 ;  /* 0xff8000004d347808 */ /* 0x000fe20001000000 */
[----:B------:R-:W-:Y:S01]  /*8fe0*/  IMAD.MOV.U32 R77, RZ, RZ, R209 ;  /* 0x000000ffff4d7224 */ /* 0x000fe200078e00d1 */
[C---:B------:R-:W-:Y:S02]  /*8ff0*/  ISETP.GT.AND P0, PT, R142.reuse, 0x41, PT ;  /* 0x000000418e00780c */ /* 0x040fe40003f04270 */
[----:B------:R-:W-:Y:S02]  /*9000*/  ISETP.GT.AND P1, PT, R142, 0x48, PT ;  /* 0x000000488e00780c */ /* 0x000fe40003f24270 */
[----:B------:R-:W-:Y:S02]  /*9010*/  ISETP.GT.AND P2, PT, R0, 0x49, PT ;  /* 0x000000490000780c */ /* 0x000fe40003f44270 */
[----:B------:R-:W-:Y:S01]  /*9020*/  FSEL R209, R80, -INF , P3 ;  /* 0xff80000050d17808 */ /* 0x000fe20001800000 */
[----:B------:R-:W-:Y:S01]  /*9030*/  IMAD.MOV.U32 R80, RZ, RZ, R206 ;  /* 0x000000ffff507224 */ /* 0x000fe200078e00ce */
[----:B------:R-:W-:Y:S02]  /*9040*/  FMNMX.FTZ R4, R62, R4, !PT ;  /* 0x000000043e047209 */ /* 0x000fe40007810000 */
[----:B------:R-:W-:Y:S02]  /*9050*/  FMNMX.FTZ R5, R19, R5, !PT ;  /* 0x0000000513057209 */ /* 0x000fe40007810000 */
        /* <DEDUP_REMOVED lines=20> */
[----:B------:R-:W-:Y:S02]  /*91a0*/  FMNMX.FTZ R143, R213, R143, !PT ;  /* 0x0000008fd58f7209 */ /* 0x000fe40007810000 */
[----:B------:R-:W-:Y:S02]  /*91b0*/  ISETP.GT.AND P1, PT, R0, 0x58, PT ;  /* 0x000000580000780c */ /* 0x000fe40003f24270 */
[----:B------:R-:W-:Y:S02]  /*91c0*/  FMNMX.FTZ R5, R34, R5, !PT ;  /* 0x0000000522057209 */ /* 0x000fe40007810000 */
[----:B------:R-:W-:Y:S02]  /*91d0*/  FSEL R249, R87, -INF , P0 ;  /* 0xff80000057f97808 */ /* 0x000fe40000000000 */
[----:B------:R-:W-:Y:S02]  /*91e0*/  FSEL R206, R96, -INF , P1 ;  /* 0xff80000060ce7808 */ /* 0x000fe40000800000 */
[----:B------:R-:W-:Y:S02]  /*91f0*/  ISETP.GT.AND P0, PT, R0, 0x59, PT ;  /* 0x000000590000780c */ /* 0x000fe40003f04270 */
[----:B------:R-:W-:Y:S02]  /*9200*/  FMNMX.FTZ R143, R212, R143, !PT ;  /* 0x0000008fd48f7209 */ /* 0x000fe40007810000 */
[----:B------:R-:W-:Y:S02]  /*9210*/  FMNMX.FTZ R5, R35, R5, !PT ;  /* 0x0000000523057209 */ /* 0x000fe40007810000 */
[----:B------:R-:W-:Y:S02]  /*9220*/  FMNMX.FTZ R4, R192, R144, !PT ;  /* 0x00000090c0047209 */ /* 0x000fe40007810000 */
[----:B------:R-:W-:Y:S02]  /*9230*/  FSEL R202, R97, -INF , P0 ;  /* 0xff80000061ca7808 */ /* 0x000fe40000000000 */
[----:B------:R-:W-:Y:S02]  /*9240*/  FMNMX.FTZ R143, R206, R143, !PT ;  /* 0x0000008fce8f7209 */ /* 0x000fe40007810000 */
[----:B------:R-:W-:Y:S02]  /*9250*/  FMNMX.FTZ R5, R38, R5, !PT ;  /* 0x0000000526057209 */ /* 0x000fe40007810000 */
[----:B------:R-:W-:Y:S01]  /*9260*/  FMNMX.FTZ R4, R199, R4, !PT ;  /* 0x00000004c7047209 */ /* 0x000fe20007810000 */
[----:B--2---:R-:W-:Y:S01]  /*9270*/  IMAD.MOV.U32 R9, RZ, RZ, c[0x0][0x1e0] ;  /* 0x00007800ff097624 */ /* 0x004fe200078e00ff */
[----:B------:R-:W-:Y:S02]  /*9280*/  FSEL R201, R100, -INF , P5 ;  /* 0xff80000064c97808 */ /* 0x000fe40002800000 */
[----:B------:R-:W-:Y:S02]  /*9290*/  ISETP.GT.AND P3, PT, R0, 0x61, PT ;  /* 0x000000610000780c */ /* 0x000fe40003f64270 */
[----:B------:R-:W-:Y:S02]  /*92a0*/  FMNMX.FTZ R143, R202, R143, !PT ;  /* 0x0000008fca8f7209 */ /* 0x000fe40007810000 */
[----:B------:R-:W-:Y:S02]  /*92b0*/  FMNMX.FTZ R5, R39, R5, !PT ;  /* 0x0000000527057209 */ /* 0x000fe40007810000 */
[----:B------:R-:W-:Y:S02]  /*92c0*/  FMNMX.FTZ R4, R193, R4, !PT ;  /* 0x00000004c1047209 */ /* 0x000fe40007810000 */
[----:B------:R-:W-:Y:S02]  /*92d0*/  FSEL R200, R101, -INF , P3 ;  /* 0xff80000065c87808 */ /* 0x000fe40001800000 */
[----:B------:R-:W-:Y:S02]  /*92e0*/  ISETP.GT.AND P2, PT, R0, 0x68, PT ;  /* 0x000000680000780c */ /* 0x000fe40003f44270 */
[----:B------:R-:W-:Y:S01]  /*92f0*/  FMNMX.FTZ R143, R201, R143, !PT ;  /* 0x0000008fc98f7209 */ /* 0x000fe20007810000 */
[----:B---3--:R-:W-:Y:S01]  /*9300*/  IMAD.MOV.U32 R10, RZ, RZ, c[0x0][0x1e4] ;  /* 0x00007900ff0a7624 */ /* 0x008fe200078e00ff */
[----:B------:R-:W-:Y:S02]  /*9310*/  FMNMX.FTZ R4, R13, R4, !PT ;  /* 0x000000040d047209 */ /* 0x000fe40007810000 */
[----:B------:R-:W-:Y:S02]  /*9320*/  FMNMX.FTZ R5, R50, R5, !PT ;  /* 0x0000000532057209 */ /* 0x000fe40007810000 */
[----:B------:R-:W-:Y:S02]  /*9330*/  FSEL R195, R112, -INF , P2 ;  /* 0xff80000070c37808 */ /* 0x000fe40001000000 */
[----:B------:R-:W-:Y:S02]  /*9340*/  ISETP.GT.AND P1, PT, R0, 0x69, PT ;  /* 0x000000690000780c */ /* 0x000fe40003f24270 */
[----:B------:R-:W-:Y:S02]  /*9350*/  FMNMX.FTZ R143, R200, R143, !PT ;  /* 0x0000008fc88f7209 */ /* 0x000fe40007810000 */
        /* <DEDUP_REMOVED lines=27> */
[----:B------:R-:W-:Y:S02]  /*9510*/  ISETP.GT.AND P0, PT, R140, 0x58, PT ;  /* 0x000000588c00780c */ /* 0x000fe40003f04270 */
[----:B------:R-:W-:Y:S02]  /*9520*/  FMNMX.FTZ R4, R227, R4, !PT ;  /* 0x00000004e3047209 */ /* 0x000fe40007810000 */
[----:B------:R-:W-:Y:S02]  /*9530*/  FMNMX.FTZ R5, R46, R5, !PT ;  /* 0x000000052e057209 */ /* 0x000fe40007810000 */
[----:B------:R-:W-:Y:S02]  /*9540*/  FSEL R113, R98, -INF , P0 ;  /* 0xff80000062717808 */ /* 0x000fe40000000000 */
[C---:B------:R-:W-:Y:S02]  /*9550*/  ISETP.GT.AND P5, PT, R140.reuse, 0x59, PT ;  /* 0x000000598c00780c */ /* 0x040fe40003fa4270 */
[C---:B------:R-:W-:Y:S02]  /*9560*/  ISETP.GT.AND P3, PT, R140.reuse, 0x60, PT ;  /* 0x000000608c00780c */ /* 0x040fe40003f64270 */
[C---:B------:R-:W-:Y:S02]  /*9570*/  ISETP.GT.AND P2, PT, R140.reuse, 0x61, PT ;  /* 0x000000618c00780c */ /* 0x040fe40003f44270 */
[C---:B------:R-:W-:Y:S02]  /*9580*/  ISETP.GT.AND P1, PT, R140.reuse, 0x68, PT ;  /* 0x000000688c00780c */ /* 0x040fe40003f24270 */
[----:B------:R-:W-:Y:S02]  /*9590*/  ISETP.GT.AND P0, PT, R140, 0x69, PT ;  /* 0x000000698c00780c */ /* 0x000fe40003f04270 */
        /* <DEDUP_REMOVED lines=10> */
[----:B------:R-:W-:Y:S02]  /*9640*/  FSEL R100, R91, -INF , P0 ;  /* 0xff8000005b647808 */ /* 0x000fe40000000000 */
[----:B------:R-:W-:Y:S02]  /*9650*/  FMNMX.FTZ R0, R194, R0, !PT ;  /* 0x00000000c2007209 */ /* 0x000fe40007810000 */
[----:B------:R-:W-:Y:S02]  /*9660*/  FSEL R102, R102, -INF , P3 ;  /* 0xff80000066667808 */ /* 0x000fe40001800000 */
[----:B------:R-:W-:Y:S02]  /*9670*/  FSEL R103, R103, -INF , P2 ;  /* 0xff80000067677808 */ /* 0x000fe40001000000 */
[----:B------:R-:W-:Y:S02]  /*9680*/  FSEL R114, R114, -INF , P1 ;  /* 0xff80000072727808 */ /* 0x000fe40000800000 */
[C---:B------:R-:W-:Y:S02]  /*9690*/  ISETP.GT.AND P3, PT, R2.reuse, 0x50, PT ;  /* 0x000000500200780c */ /* 0x040fe40003f64270 */
[----:B------:R-:W-:Y:S02]  /*96a0*/  ISETP.GT.AND P2, PT, R2, 0x51, PT ;  /* 0x000000510200780c */ /* 0x000fe40003f44270 */
[----:B------:R-:W-:Y:S02]  /*96b0*/  ISETP.GT.AND P1, PT, R142, 0x50, PT ;  /* 0x000000508e00780c */ /* 0x000fe40003f24270 */
[----:B------:R-:W-:Y:S02]  /*96c0*/  ISETP.GT.AND P0, PT, R2, 0x58, PT ;  /* 0x000000580200780c */ /* 0x000fe40003f04270 */
[----:B------:R-:W-:Y:S02]  /*96d0*/  FMNMX.FTZ R4, R63, R4, !PT ;  /* 0x000000043f047209 */ /* 0x000fe40007810000 */
[----:B------:R-:W-:Y:S02]  /*96e0*/  FMNMX.FTZ R0, R76, R0, !PT ;  /* 0x000000004c007209 */ /* 0x000fe40007810000 */
[----:B------:R-:W-:Y:S01]  /*96f0*/  FSEL R112, R99, -INF , P5 ;  /* 0xff80000063707808 */ /* 0x000fe20002800000 */
[----:B------:R-:W-:Y:S01]  /*9700*/  IMAD.MOV.U32 R99, RZ, RZ, R147 ;  /* 0x000000ffff637224 */ /* 0x000fe200078e0093 */
[----:B------:R-:W-:Y:S02]  /*9710*/  FSEL R61, R88, -INF , P3 ;  /* 0xff800000583d7808 */ /* 0x000fe40001800000 */
[----:B------:R-:W-:Y:S02]  /*9720*/  FSEL R98, R89, -INF , P2 ;  /* 0xff80000059627808 */ /* 0x000fe40001000000 */
[----:B------:R-:W-:Y:S02]  /*9730*/  FSEL R7, R90, -INF , P1 ;  /* 0xff8000005a077808 */ /* 0x000fe40000800000 */
[C---:B------:R-:W-:Y:S02]  /*9740*/  ISETP.GT.AND P5, PT, R2.reuse, 0x59, PT ;  /* 0x000000590200780c */ /* 0x040fe40003fa4270 */
[C---:B------:R-:W-:Y:S02]  /*9750*/  ISETP.GT.AND P3, PT, R2.reuse, 0x60, PT ;  /* 0x000000600200780c */ /* 0x040fe40003f64270 */
[C---:B------:R-:W-:Y:S02]  /*9760*/  ISETP.GT.AND P2, PT, R2.reuse, 0x61, PT ;  /* 0x000000610200780c */ /* 0x040fe40003f44270 */
[----:B------:R-:W-:Y:S02]  /*9770*/  ISETP.GT.AND P1, PT, R2, 0x68, PT ;  /* 0x000000680200780c */ /* 0x000fe40003f24270 */
[----:B------:R-:W-:Y:S02]  /*9780*/  FSEL R225, R92, -INF , P0 ;  /* 0xff8000005ce17808 */ /* 0x000fe40000000000 */
[----:B------:R-:W-:Y:S02]  /*9790*/  ISETP.GT.AND P0, PT, R2, 0x69, PT ;  /* 0x000000690200780c */ /* 0x000fe40003f04270 */
[----:B------:R-:W-:Y:S02]  /*97a0*/  FMNMX.FTZ R2, R53, R4, !PT ;  /* 0x0000000435027209 */ /* 0x000fe40007810000 */
[----:B-1----:R-:W-:Y:S02]  /*97b0*/  FMNMX.FTZ R143, R143, R6, !PT ;  /* 0x000000068f8f7209 */ /* 0x002fe40007810000 */
[----:B------:R-:W-:Y:S02]  /*97c0*/  FMNMX.FTZ R0, R77, R0, !PT ;  /* 0x000000004d007209 */ /* 0x000fe40007810000 */
[----:B------:R-:W-:Y:S01]  /*97d0*/  FMNMX.FTZ R2, R59, R2, !PT ;  /* 0x000000023b027209 */ /* 0x000fe20007810000 */
[C---:B------:R-:W-:Y:S01]  /*97e0*/  FMUL.FTZ R92, R143.reuse, c[0x0][0x2d0] ;  /* 0x0000b4008f5c7a20 */ /* 0x040fe20000410000 */
[----:B------:R-:W-:Y:S01]  /*97f0*/  FSEL R217, R104, -INF , P3 ;  /* 0xff80000068d97808 */ /* 0x000fe20001800000 */
[----:B------:R-:W-:Y:S01]  /*9800*/  IMAD.MOV.U32 R104, RZ, RZ, R7 ;  /* 0x000000ffff687224 */ /* 0x000fe200078e0007 */
        /* <DEDUP_REMOVED lines=8> */
[----:B------:R-:W-:Y:S01]  /*9890*/  FFMA.FTZ R2, R146, c[0x0][0x2d0], -R92 ;  /* 0x0000b40092027a23 */ /* 0x000fe2000001085c */
[----:B------:R-:W-:Y:S01]  /*98a0*/  FMNMX.FTZ R0, R250, R0, !PT ;  /* 0x00000000fa007209 */ /* 0x000fe20007810000 */
[----:B------:R-:W-:Y:S01]  /*98b0*/  IMAD.MOV.U32 R146, RZ, RZ, R58 ;  /* 0x000000ffff927224 */ /* 0x000fe200078e003a */
[----:B------:R-:W-:Y:S01]  /*98c0*/  FMNMX.FTZ R140, R80, R140, !PT ;  /* 0x0000008c508c7209 */ /* 0x000fe20007810000 */
[----:B------:R1:W-:Y:S01]  /*98d0*/  MUFU.EX2 R224, R2 ;  /* 0x0000000200e07308 */ /* 0x0003e20000000800 */
[----:B------:R-:W-:Y:S02]  /*98e0*/  FMNMX.FTZ R0, R249, R0, !PT ;  /* 0x00000000f9007209 */ /* 0x000fe40007810000 */
[----:B------:R-:W-:Y:S01]  /*98f0*/  FSEL R211, R105, -INF , P2 ;  /* 0xff80000069d37808 */ /* 0x000fe20001000000 */
[----:B------:R-:W-:Y:S01]  /*9900*/  IMAD.MOV.U32 R105, RZ, RZ, R52 ;  /* 0x000000ffff697224 */ /* 0x000fe200078e0034 */
[----:B------:R-:W-:Y:S02]  /*9910*/  FMNMX.FTZ R0, R113, R0, !PT ;  /* 0x0000000071007209 */ /* 0x000fe40007810000 */
[----:B------:R-:W-:Y:S02]  /*9920*/  ISETP.GT.AND P2, PT, R142, 0x58, PT ;  /* 0x000000588e00780c */ /* 0x000fe40003f44270 */
[----:B------:R-:W-:Y:S02]  /*9930*/  FMNMX.FTZ R0, R112, R0, !PT ;  /* 0x0000000070007209 */ /* 0x000fe40007810000 */
[----:B------:R-:W-:Y:S02]  /*9940*/  FSEL R223, R94, -INF , P2 ;  /* 0xff8000005edf7808 */ /* 0x000fe40001000000 */
[----:B------:R-:W-:Y:S02]  /*9950*/  FMNMX.FTZ R0, R102, R0, !PT ;  /* 0x0000000066007209 */ /* 0x000fe40007810000 */
[----:B------:R-:W-:Y:S02]  /*9960*/  FMNMX.FTZ R4, R100, R4, !PT ;  /* 0x0000000464047209 */ /* 0x000fe40007810000 */
[----:B------:R-:W-:Y:S02]  /*9970*/  FMNMX.FTZ R0, R103, R0, !PT ;  /* 0x0000000067007209 */ /* 0x000fe40007810000 */
[----:B------:R-:W-:Y:S02]  /*9980*/  FSEL R203, R109, -INF , P0 ;  /* 0xff8000006dcb7808 */ /* 0x000fe40000000000 */
[----:B------:R-:W-:Y:S02]  /*9990*/  FMNMX.FTZ R0, R114, R0, !PT ;  /* 0x0000000072007209 */ /* 0x000fe40007810000 */
[----:B------:R-:W-:Y:S02]  /*99a0*/  ISETP.GT.AND P0, PT, R142, 0x59, PT ;  /* 0x000000598e00780c */ /* 0x000fe40003f04270 */
[----:B-1----:R-:W-:Y:S01]  /*99b0*/  FMNMX.FTZ R2, R223, R4, !PT ;  /* 0x00000004df027209 */ /* 0x002fe20007810000 */
[----:B------:R-:W-:Y:S01]  /*99c0*/  FFMA.FTZ R4, R196, c[0x0][0x2d0], -R92 ;  /* 0x0000b400c4047a23 */ /* 0x000fe2000001085c */
[----:B------:R-:W-:Y:S02]  /*99d0*/  FMNMX.FTZ R0, R115, R0, !PT ;  /* 0x0000000073007209 */ /* 0x000fe40007810000 */
[----:B------:R-:W-:Y:S01]  /*99e0*/  FSEL R218, R95, -INF , P0 ;  /* 0xff8000005fda7808 */ /* 0x000fe20000000000 */
[----:B------:R1:W-:Y:S01]  /*99f0*/  MUFU.EX2 R65, R4 ;  /* 0x0000000400417308 */ /* 0x0003e20000000800 */
[----:B------:R-:W-:Y:S01]  /*9a00*/  FSEL R210, R108, -INF , P1 ;  /* 0xff8000006cd27808 */ /* 0x000fe20000800000 */
[----:B------:R-:W2:Y:S01]  /*9a10*/  SHFL.BFLY PT, R5, R0, 0x2, 0x1f ;  /* 0x0c401f0000057f89 */ /* 0x000ea200000e0000 */
[C---:B------:R-:W-:Y:S01]  /*9a20*/  ISETP.GT.AND P1, PT, R142.reuse, 0x60, PT ;  /* 0x000000608e00780c */ /* 0x040fe20003f24270 */
[----:B------:R-:W-:Y:S01]  /*9a30*/  IMAD.MOV.U32 R95, RZ, RZ, R53 ;  /* 0x000000ffff5f7224 */ /* 0x000fe200078e0035 */
[----:B------:R-:W-:Y:S02]  /*9a40*/  ISETP.GT.AND P0, PT, R142, 0x61, PT ;  /* 0x000000618e00780c */ /* 0x000fe40003f04270 */
[----:B------:R-:W-:Y:S01]  /*9a50*/  FSEL R216, R106, -INF , P1 ;  /* 0xff8000006ad87808 */ /* 0x000fe20000800000 */
[----:B------:R-:W-:Y:S01]  /*9a60*/  IMAD.MOV.U32 R106, RZ, RZ, R78 ;  /* 0x000000ffff6a7224 */ /* 0x000fe200078e004e */
[----:B------:R-:W-:Y:S02]  /*9a70*/  FMNMX.FTZ R2, R218, R2, !PT ;  /* 0x00000002da027209 */ /* 0x000fe40007810000 */
[----:B------:R-:W-:Y:S01]  /*9a80*/  FSEL R215, R107, -INF , P0 ;  /* 0xff8000006bd77808 */ /* 0x000fe20000000000 */
[----:B------:R-:W-:Y:S01]  /*9a90*/  IMAD.MOV.U32 R107, RZ, RZ, R79 ;  /* 0x000000ffff6b7224 */ /* 0x000fe200078e004f */
[----:B------:R-:W-:Y:S02]  /*9aa0*/  FMNMX.FTZ R2, R216, R2, !PT ;  /* 0x00000002d8027209 */ /* 0x000fe40007810000 */
[C---:B------:R-:W-:Y:S02]  /*9ab0*/  ISETP.GT.AND P1, PT, R142.reuse, 0x68, PT ;  /* 0x000000688e00780c */ /* 0x040fe40003f24270 */
[----:B------:R-:W-:Y:S02]  /*9ac0*/  ISETP.GT.AND P0, PT, R142, 0x69, PT ;  /* 0x000000698e00780c */ /* 0x000fe40003f04270 */
[----:B------:R-:W-:Y:S02]  /*9ad0*/  FSEL R196, R110, -INF , P1 ;  /* 0xff8000006ec47808 */ /* 0x000fe40000800000 */
[----:B------:R-:W-:Y:S02]  /*9ae0*/  FSEL R219, R93, -INF , P5 ;  /* 0xff8000005ddb7808 */ /* 0x000fe40002800000 */
[----:B------:R-:W-:Y:S02]  /*9af0*/  FMNMX.FTZ R140, R99, R140, !PT ;  /* 0x0000008c638c7209 */ /* 0x000fe40007810000 */
[----:B-1----:R-:W-:Y:S01]  /*9b00*/  FMNMX.FTZ R4, R215, R2, !PT ;  /* 0x00000002d7047209 */ /* 0x002fe20007810000 */
[--C-:B------:R-:W-:Y:S01]  /*9b10*/  FFMA.FTZ R2, R16, c[0x0][0x2d0], -R92.reuse ;  /* 0x0000b40010027a23 */ /* 0x100fe2000001085c */
[----:B--2---:R-:W-:Y:S01]  /*9b20*/  FMNMX.FTZ R0, R0, R5, !PT ;  /* 0x0000000500007209 */ /* 0x004fe20007810000 */
[--C-:B------:R-:W-:Y:S01]  /*9b30*/  FFMA.FTZ R16, R20, c[0x0][0x2d0], -R92.reuse ;  /* 0x0000b40014107a23 */ /* 0x100fe2000001085c */
[----:B------:R-:W-:Y:S01]  /*9b40*/  ISETP.GE.AND P5, PT, R220, 0x1, PT ;  /* 0x00000001dc00780c */ /* 0x000fe20003fa6270 */
[----:B------:R1:W-:Y:S01]  /*9b50*/  MUFU.EX2 R54, R2 ;  /* 0x0000000200367308 */ /* 0x0003e20000000800 */
[----:B------:R-:W-:Y:S01]  /*9b60*/  FSEL R71, R111, -INF , P0 ;  /* 0xff8000006f477808 */ /* 0x000fe20000000000 */
[----:B------:R-:W2:Y:S01]  /*9b70*/  SHFL.BFLY PT, R6, R0, 0x1, 0x1f ;  /* 0x0c201f0000067f89 */ /* 0x000ea200000e0000 */
[----:B------:R-:W-:Y:S04]  /*9b80*/  FMNMX.FTZ R140, R58, R140, !PT ;  /* 0x0000008c3a8c7209 */ /* 0x000fe80007810000 */
[----:B------:R-:W-:Y:S04]  /*9b90*/  FMNMX.FTZ R140, R52, R140, !PT ;  /* 0x0000008c348c7209 */ /* 0x000fe80007810000 */
[----:B------:R-:W-:Y:S04]  /*9ba0*/  FMNMX.FTZ R140, R61, R140, !PT ;  /* 0x0000008c3d8c7209 */ /* 0x000fe80007810000 */
[----:B------:R-:W-:Y:S04]  /*9bb0*/  FMNMX.FTZ R140, R98, R140, !PT ;  /* 0x0000008c628c7209 */ /* 0x000fe80007810000 */
[----:B------:R-:W-:Y:S04]  /*9bc0*/  FMNMX.FTZ R140, R225, R140, !PT ;  /* 0x0000008ce18c7209 */ /* 0x000fe80007810000 */
[----:B------:R-:W-:Y:S01]  /*9bd0*/  FMNMX.FTZ R140, R219, R140, !PT ;  /* 0x0000008cdb8c7209 */ /* 0x000fe20007810000 */
[----:B-1----:R-:W-:Y:S01]  /*9be0*/  FFMA.FTZ R2, R17, c[0x0][0x2d0], -R92 ;  /* 0x0000b40011027a23 */ /* 0x002fe2000001085c */
[----:B--2---:R-:W-:Y:S01]  /*9bf0*/  FMNMX.FTZ R142, R0, R6, !PT ;  /* 0x00000006008e7209 */ /* 0x004fe20007810000 */
[----:B------:R-:W-:Y:S01]  /*9c00*/  @P5 IMAD.SHL.U32 R17, R9, 0x20, RZ ;  /* 0x0000002009115824 */ /* 0x000fe200078e00ff */
[----:B------:R-:W-:Y:S02]  /*9c10*/  FMNMX.FTZ R0, R196, R4, !PT ;  /* 0x00000004c4007209 */ /* 0x000fe40007810000 */
[----:B------:R-:W1:Y:S01]  /*9c20*/  MUFU.EX2 R4, R2 ;  /* 0x0000000200047308 */ /* 0x000e620000000800 */
[C---:B------:R-:W-:Y:S01]  /*9c30*/  FMUL.FTZ R93, R142.reuse, c[0x0][0x2d0] ;  /* 0x0000b4008e5d7a20 */ /* 0x040fe20000410000 */
[----:B------:R-:W-:Y:S02]  /*9c40*/  FSETP.NEU.FTZ.AND P2, PT, R142, -INF , PT ;  /* 0xff8000008e00780b */ /* 0x000fe40003f5d000 */
[----:B------:R-:W-:Y:S02]  /*9c50*/  FMNMX.FTZ R140, R217, R140, !PT ;  /* 0x0000008cd98c7209 */ /* 0x000fe40007810000 */
[----:B------:R-:W-:Y:S02]  /*9c60*/  FSEL R93, R93, RZ, P2 ;  /* 0x000000ff5d5d7208 */ /* 0x000fe40001000000 */
[----:B------:R-:W-:Y:S02]  /*9c70*/  FMNMX.FTZ R140, R211, R140, !PT ;  /* 0x0000008cd38c7209 */ /* 0x000fe40007810000 */
[----:B------:R-:W-:Y:S02]  /*9c80*/  FMNMX.FTZ R0, R71, R0, !PT ;  /* 0x0000000047007209 */ /* 0x000fe40007810000 */
[----:B------:R-:W-:Y:S04]  /*9c90*/  FMNMX.FTZ R140, R210, R140, !PT ;  /* 0x0000008cd28c7209 */ /* 0x000fe80007810000 */
[----:B------:R-:W-:Y:S05]  /*9ca0*/  FMNMX.FTZ R140, R203, R140, !PT ;  /* 0x0000008ccb8c7209 */ /* 0x000fea0007810000 */
[----:B------:R-:W2:Y:S08]  /*9cb0*/  SHFL.BFLY PT, R5, R140, 0x2, 0x1f ;  /* 0x0c401f008c057f89 */ /* 0x000eb000000e0000 */
[----:B-1----:R1:W-:Y:S04]  /*9cc0*/  STL [R1+0x10], R4 ;  /* 0x0000100401007387 */ /* 0x0023e80000100800 */
[----:B------:R-:W3:Y:S08]  /*9cd0*/  SHFL.BFLY PT, R2, R0, 0x2, 0x1f ;  /* 0x0c401f0000027f89 */ /* 0x000ef000000e0000 */
[----:B------:R-:W-:Y:S01]  /*9ce0*/  STL [R1+0xac], R220 ;  /* 0x0000acdc01007387 */ /* 0x000fe20000100800 */
[----:B--2---:R-:W-:Y:S03]  /*9cf0*/  FMNMX.FTZ R140, R140, R5, !PT ;  /* 0x000000058c8c7209 */ /* 0x004fe60007810000 */
[----:B------:R-:W-:Y:S01]  /*9d00*/  STL [R1+0xb0], R246 ;  /* 0x0000b0f601007387 */ /* 0x000fe20000100800 */
[----:B------:R-:W-:Y:S03]  /*9d10*/  @P5 SHF.R.S32.HI R5, RZ, 0x1f, R246 ;  /* 0x0000001fff055819 */ /* 0x000fe600000114f6 */
[----:B------:R-:W2:Y:S02]  /*9d20*/  SHFL.BFLY PT, R6, R140, 0x1, 0x1f ;  /* 0x0c201f008c067f89 */ /* 0x000ea400000e0000 */
[----:B------:R-:W-:Y:S02]  /*9d30*/  @P5 IMAD R5, R5, c[0x0][0x1e0], RZ ;  /* 0x0000780005055a24 */ /* 0x000fe400078e02ff */
[----:B-1----:R-:W-:Y:S02]  /*9d40*/  FFMA.FTZ R4, R198, c[0x0][0x2d0], -R93 ;  /* 0x0000b400c6047a23 */ /* 0x002fe4000001085d */
[----:B------:R-:W-:Y:S01]  /*9d50*/  @P5 IMAD R5, R246, c[0x0][0x1e4], R5 ;  /* 0x00007900f6055a24 */ /* 0x000fe200078e0205 */
[----:B---3--:R-:W-:Y:S01]  /*9d60*/  FMNMX.FTZ R0, R0, R2, !PT ;  /* 0x0000000200007209 */ /* 0x008fe20007810000 */
[----:B------:R1:W-:Y:S01]  /*9d70*/  MUFU.EX2 R111, R4 ;  /* 0x00000004006f7308 */ /* 0x0003e20000000800 */
[----:B------:R-:W-:Y:S03]  /*9d80*/  IMAD.MOV.U32 R198, RZ, RZ, R61 ;  /* 0x000000ffffc67224 */ /* 0x000fe600078e003d */
[----:B------:R-:W3:Y:S01]  /*9d90*/  SHFL.BFLY PT, R2, R0, 0x1, 0x1f ;  /* 0x0c201f0000027f89 */ /* 0x000ee200000e0000 */
[----:B--2---:R-:W-:Y:S01]  /*9da0*/  FMNMX.FTZ R140, R140, R6, !PT ;  /* 0x000000068c8c7209 */ /* 0x004fe20007810000 */
[----:B------:R-:W-:Y:S03]  /*9db0*/  @P5 IMAD.WIDE.U32 R6, R246, c[0x0][0x1e0], RZ ;  /* 0x00007800f6065a25 */ /* 0x000fe600078e00ff */
[C---:B------:R-:W-:Y:S01]  /*9dc0*/  FSETP.NEU.FTZ.AND P1, PT, R140.reuse, -INF , PT ;  /* 0xff8000008c00780b */ /* 0x040fe20003f3d000 */
[----:B------:R-:W-:Y:S02]  /*9dd0*/  FMUL.FTZ R96, R140, c[0x0][0x2d0] ;  /* 0x0000b4008c607a20 */ /* 0x000fe40000410000 */
[----:B------:R-:W-:Y:S02]  /*9de0*/  @P5 IMAD.IADD R7, R7, 0x1, R5 ;  /* 0x0000000107075824 */ /* 0x000fe400078e0205 */
[----:B-1----:R-:W-:Y:S01]  /*9df0*/  FFMA.FTZ R4, R197, c[0x0][0x2d0], -R93 ;  /* 0x0000b400c5047a23 */ /* 0x002fe2000001085d */
[----:B------:R-:W-:Y:S01]  /*9e00*/  FSEL R96, R96, RZ, P1 ;  /* 0x000000ff60607208 */ /* 0x000fe20000800000 */
[----:B------:R-:W-:Y:S01]  /*9e10*/  @P5 IMAD.MOV.U32 R5, RZ, RZ, R11 ;  /* 0x000000ffff055224 */ /* 0x000fe200078e000b */
[----:B---3--:R-:W-:Y:S01]  /*9e20*/  FMNMX.FTZ R70, R0, R2, !PT ;  /* 0x0000000200467209 */ /* 0x008fe20007810000 */
[----:B------:R1:W2:Y:S01]  /*9e30*/  MUFU.EX2 R197, R4 ;  /* 0x0000000400c57308 */ /* 0x0002a20000000800 */
[----:B------:R-:W-:Y:S02]  /*9e40*/  @P5 IMAD R7, R7, 0x70, RZ ;  /* 0x0000007007075824 */ /* 0x000fe400078e02ff */
[--C-:B------:R-:W-:Y:S02]  /*9e50*/  FFMA.FTZ R0, R193, c[0x0][0x2d0], -R96.reuse ;  /* 0x0000b400c1007a23 */ /* 0x100fe40000010860 */
[----:B------:R-:W-:Y:S02]  /*9e60*/  FMUL.FTZ R97, R70, c[0x0][0x2d0] ;  /* 0x0000b40046617a20 */ /* 0x000fe40000410000 */
[----:B------:R-:W-:Y:S05]  /*9e70*/  IMAD.MOV.U32 R193, RZ, RZ, R65 ;  /* 0x000000ffffc17224 */ /* 0x000fea00078e0041 */
[----:B------:R-:W-:Y:S01]  /*9e80*/  F2FP.PACK_AB R72, R193, R224 ;  /* 0x000000e0c148723e */ /* 0x000fe200000000ff */
[--C-:B-1----:R-:W-:Y:S01]  /*9e90*/  FFMA.FTZ R4, R18, c[0x0][0x2d0], -R93.reuse ;  /* 0x0000b40012047a23 */ /* 0x102fe2000001085d */
[----:B--2---:R-:W-:Y:S01]  /*9ea0*/  F2FP.PACK_AB R73, R197, R111 ;  /* 0x0000006fc549723e */ /* 0x004fe200000000ff */
[----:B------:R1:W-:Y:S10]  /*9eb0*/  MUFU.EX2 R18, R0 ;  /* 0x0000000000127308 */ /* 0x0003f40000000800 */
[----:B------:R2:W-:Y:S01]  /*9ec0*/  MUFU.EX2 R55, R4 ;  /* 0x0000000400377308 */ /* 0x0005e20000000800 */
[----:B-1----:R-:W-:Y:S09]  /*9ed0*/  FFMA.FTZ R0, R13, c[0x0][0x2d0], -R96 ;  /* 0x0000b4000d007a23 */ /* 0x002ff20000010860 */
[----:B------:R-:W-:Y:S01]  /*9ee0*/  MUFU.EX2 R2, R0 ;  /* 0x0000000000027308 */ /* 0x000fe20000000800 */
[----:B--2---:R-:W-:Y:S09]  /*9ef0*/  FFMA.FTZ R4, R19, c[0x0][0x2d0], -R93 ;  /* 0x0000b40013047a23 */ /* 0x004ff2000001085d */
[----:B------:R1:W2:Y:S02]  /*9f00*/  MUFU.EX2 R12, R4 ;  /* 0x00000004000c7308 */ /* 0x0002a40000000800 */
[----:B-1----:R-:W-:Y:S01]  /*9f10*/  @P5 IMAD.MOV.U32 R4, RZ, RZ, R8 ;  /* 0x000000ffff045224 */ /* 0x002fe200078e0008 */
[----:B--2---:R1:W-:Y:S01]  /*9f20*/  STL [R1+0xc], R12 ;  /* 0x00000c0c01007387 */ /* 0x0043e20000100800 */
[----:B------:R-:W-:Y:S02]  /*9f30*/  FFMA.FTZ R8, R192, c[0x0][0x2d0], -R96 ;  /* 0x0000b400c0087a23 */ /* 0x000fe40000010860 */
[----:B------:R-:W-:Y:S01]  /*9f40*/  @P5 IMAD.WIDE.U32 R4, R6, 0x70, R4 ;  /* 0x0000007006045825 */ /* 0x000fe200078e0004 */
[----:B------:R2:W-:Y:S03]  /*9f50*/  STL [R1+0x24], R2 ;  /* 0x0000240201007387 */ /* 0x0005e60000100800 */
[----:B------:R3:W-:Y:S01]  /*9f60*/  MUFU.EX2 R110, R8 ;  /* 0x00000008006e7308 */ /* 0x0007e20000000800 */
[----:B------:R-:W-:Y:S01]  /*9f70*/  @P5 IMAD.IADD R7, R5, 0x1, R7 ;  /* 0x0000000105075824 */ /* 0x000fe200078e0207 */
[C---:B------:R-:W-:Y:S04]  /*9f80*/  @P5 LEA R6, P0, R4.reuse, c[0x0][0x1c8], 0x1 ;  /* 0x0000720004065a11 */ /* 0x040fe800078008ff */
[----:B------:R-:W-:Y:S02]  /*9f90*/  @P5 LEA.HI.X R7, R4, c[0x0][0x1cc], R7, 0x1, P0 ;  /* 0x0000730004075a11 */ /* 0x000fe400000f0c07 */
[-C--:B------:R-:W-:Y:S03]  /*9fa0*/  @P5 IADD3 R4, P0, R6, R17.reuse, RZ ;  /* 0x0000001106045210 */ /* 0x080fe60007f1e0ff */
[----:B------:R4:W-:Y:S01]  /*9fb0*/  @P5 LDGSTS.E.BYPASS.LTC128B.128 [R245+0x3900], [R6.64], !P6 ;  /* 0x0390000006f55fae */ /* 0x0009e2000f101d4a */
[----:B-1----:R-:W-:Y:S01]  /*9fc0*/  @P5 SHF.L.U64.HI R12, R9, 0x5, R10 ;  /* 0x00000005090c5819 */ /* 0x002fe2000001020a */
[----:B---3--:R-:W-:Y:S04]  /*9fd0*/  FFMA.FTZ R8, R199, c[0x0][0x2d0], -R96 ;  /* 0x0000b400c7087a23 */ /* 0x008fe80000010860 */
[--C-:B------:R-:W-:Y:S01]  /*9fe0*/  @P5 IMAD.X R5, R7, 0x1, R12.reuse, P0 ;  /* 0x0000000107055824 */ /* 0x100fe200000e060c */
[----:B------:R1:W-:Y:S01]  /*9ff0*/  MUFU.EX2 R64, R8 ;  /* 0x0000000800407308 */ /* 0x0003e20000000800 */
[----:B------:R-:W-:Y:S03]  /*a000*/  IMAD.MOV.U32 R199, RZ, RZ, R59 ;  /* 0x000000ffffc77224 */ /* 0x000fe600078e003b */
[----:B------:R3:W-:Y:S01]  /*a010*/  @P5 LDGSTS.E.BYPASS.LTC128B.128 [R245+0x4100], [R4.64], !P6 ;  /* 0x0410000004f55fae */ /* 0x0007e2000f101d4a */
[-C--:B-1----:R-:W-:Y:S05]  /*a020*/  @P5 IADD3 R8, P0, R4, R17.reuse, RZ ;  /* 0x0000001104085210 */ /* 0x082fea0007f1e0ff */
[--C-:B------:R-:W-:Y:S01]  /*a030*/  @P5 IMAD.X R9, R5, 0x1, R12.reuse, P0 ;  /* 0x0000000105095824 */ /* 0x100fe200000e060c */
[-C--:B------:R-:W-:Y:S04]  /*a040*/  @P5 IADD3 R10, P0, R8, R17.reuse, RZ ;  /* 0x00000011080a5210 */ /* 0x080fe80007f1e0ff */
[----:B------:R1:W-:Y:S01]  /*a050*/  @P5 LDGSTS.E.BYPASS.LTC128B.128 [R245+0x4900], [R8.64], !P6 ;  /* 0x0490000008f55fae */ /* 0x0003e2000f101d4a */
[----:B------:R-:W-:Y:S01]  /*a060*/  @P5 IMAD.X R11, R9, 0x1, R12, P0 ;  /* 0x00000001090b5824 */ /* 0x000fe200000e060c */
[----:B------:R-:W-:Y:S04]  /*a070*/  FSETP.NEU.FTZ.AND P0, PT, R70, -INF , PT ;  /* 0xff8000004600780b */ /* 0x000fe80003f1d000 */
[----:B------:R-:W-:Y:S02]  /*a080*/  FSEL R97, R97, RZ, P0 ;  /* 0x000000ff61617208 */ /* 0x000fe40000000000 */
[----:B------:R1:W-:Y:S03]  /*a090*/  @P5 LDGSTS.E.BYPASS.LTC128B.128 [R245+0x5100], [R10.64], !P6 ;  /* 0x051000000af55fae */ /* 0x0003e6000f101d4a */
[--C-:B------:R-:W-:Y:S02]  /*a0a0*/  FFMA.FTZ R0, R205, c[0x0][0x2d0], -R97.reuse ;  /* 0x0000b400cd007a23 */ /* 0x100fe40000010861 */
[----:B------:R-:W-:Y:S02]  /*a0b0*/  FFMA.FTZ R94, R252, c[0x0][0x2d0], -R97 ;  /* 0x0000b400fc5e7a23 */ /* 0x000fe40000010861 */
[----:B------:R1:W-:Y:S01]  /*a0c0*/  MUFU.EX2 R109, R0 ;  /* 0x00000000006d7308 */ /* 0x0003e20000000800 */
[----:B------:R-:W-:Y:S02]  /*a0d0*/  IMAD.MOV.U32 R205, RZ, RZ, R63 ;  /* 0x000000ffffcd7224 */ /* 0x000fe400078e003f */
[--C-:B-1----:R-:W-:Y:S02]  /*a0e0*/  FFMA.FTZ R0, R204, c[0x0][0x2d0], -R97.reuse ;  /* 0x0000b400cc007a23 */ /* 0x102fe40000010861 */
[----:B------:R-:W-:Y:S05]  /*a0f0*/  IMAD.MOV.U32 R204, RZ, RZ, R62 ;  /* 0x000000ffffcc7224 */ /* 0x000fea00078e003e */
[----:B------:R1:W-:Y:S02]  /*a100*/  MUFU.EX2 R19, R0 ;  /* 0x0000000000137308 */ /* 0x0003e40000000800 */
[--C-:B-1----:R-:W-:Y:S02]  /*a110*/  FFMA.FTZ R0, R14, c[0x0][0x2d0], -R97.reuse ;  /* 0x0000b4000e007a23 */ /* 0x102fe40000010861 */
[--C-:B------:R-:W-:Y:S06]  /*a120*/  FFMA.FTZ R14, R32, c[0x0][0x2d0], -R92.reuse ;  /* 0x0000b400200e7a23 */ /* 0x100fec000001085c */
[----:B------:R1:W1:Y:S10]  /*a130*/  MUFU.EX2 R13, R0 ;  /* 0x00000000000d7308 */ /* 0x0002740000000800 */
[----:B------:R3:W-:Y:S01]  /*a140*/  MUFU.EX2 R235, R14 ;  /* 0x0000000e00eb7308 */ /* 0x0007e20000000800 */
[----:B-1----:R-:W-:Y:S01]  /*a150*/  FFMA.FTZ R0, R15, c[0x0][0x2d0], -R97 ;  /* 0x0000b4000f007a23 */ /* 0x002fe20000010861 */
[----:B------:R1:W-:Y:S01]  /*a160*/  STL [R1+0x8], R13 ;  /* 0x0000080d01007387 */ /* 0x0003e20000100800 */
[--C-:B------:R-:W-:Y:S07]  /*a170*/  FFMA.FTZ R15, R21, c[0x0][0x2d0], -R92.reuse ;  /* 0x0000b400150f7a23 */ /* 0x100fee000001085c */
[----:B--2---:R-:W2:Y:S01]  /*a180*/  MUFU.EX2 R2, R0 ;  /* 0x0000000000027308 */ /* 0x004ea20000000800 */
[--C-:B---3--:R-:W-:Y:S09]  /*a190*/  FFMA.FTZ R14, R36, c[0x0][0x2d0], -R92.reuse ;  /* 0x0000b400240e7a23 */ /* 0x108ff2000001085c */
[----:B------:R-:W3:Y:S10]  /*a1a0*/  MUFU.EX2 R0, R16 ;  /* 0x0000001000007308 */ /* 0x000ef40000000800 */
[----:B------:R-:W-:Y:S01]  /*a1b0*/  MUFU.EX2 R220, R15 ;  /* 0x0000000f00dc7308 */ /* 0x000fe20000000800 */
[--C-:B-1----:R-:W-:Y:S01]  /*a1c0*/  FFMA.FTZ R13, R33, c[0x0][0x2d0], -R92.reuse ;  /* 0x0000b400210d7a23 */ /* 0x102fe2000001085c */
[----:B--2---:R1:W-:Y:S08]  /*a1d0*/  STL [R1+0x20], R2 ;  /* 0x0000200201007387 */ /* 0x0043f00000100800 */
[----:B------:R-:W-:Y:S01]  /*a1e0*/  MUFU.EX2 R244, R14 ;  /* 0x0000000e00f47308 */ /* 0x000fe20000000800 */
[----:B---3--:R2:W-:Y:S09]  /*a1f0*/  STL [R1+0x1c], R0 ;  /* 0x00001c0001007387 */ /* 0x0085f20000100800 */
[----:B------:R3:W-:Y:S01]  /*a200*/  MUFU.EX2 R242, R13 ;  /* 0x0000000d00f27308 */ /* 0x0007e20000000800 */
[--C-:B-1----:R-:W-:Y:S09]  /*a210*/  FFMA.FTZ R2, R22, c[0x0][0x2d0], -R93.reuse ;  /* 0x0000b40016027a23 */ /* 0x102ff2000001085d */
[----:B------:R-:W1:Y:S01]  /*a220*/  MUFU.EX2 R2, R2 ;  /* 0x0000000200027308 */ /* 0x000e620000000800 */
[--C-:B--2---:R-:W-:Y:S02]  /*a230*/  FFMA.FTZ R0, R23, c[0x0][0x2d0], -R93.reuse ;  /* 0x0000b40017007a23 */ /* 0x104fe4000001085d */
[----:B---3--:R-:W-:Y:S07]  /*a240*/  FFMA.FTZ R13, R37, c[0x0][0x2d0], -R92 ;  /* 0x0000b400250d7a23 */ /* 0x008fee000001085c */
[----:B------:R2:W-:Y:S10]  /*a250*/  MUFU.EX2 R232, R0 ;  /* 0x0000000000e87308 */ /* 0x0005f40000000800 */
[----:B------:R-:W-:Y:S01]  /*a260*/  MUFU.EX2 R234, R13 ;  /* 0x0000000d00ea7308 */ /* 0x000fe20000000800 */
[----:B-1----:R1:W-:Y:S01]  /*a270*/  STL [R1+0x18], R2 ;  /* 0x0000180201007387 */ /* 0x0023e20000100800 */
[--C-:B--2---:R-:W-:Y:S08]  /*a280*/  FFMA.FTZ R0, R34, c[0x0][0x2d0], -R93.reuse ;  /* 0x0000b40022007a23 */ /* 0x104ff0000001085d */
[----:B------:R2:W-:Y:S02]  /*a290*/  MUFU.EX2 R239, R0 ;  /* 0x0000000000ef7308 */ /* 0x0005e40000000800 */
[----:B--2---:R-:W-:Y:S08]  /*a2a0*/  FFMA.FTZ R0, R35, c[0x0][0x2d0], -R93 ;  /* 0x0000b40023007a23 */ /* 0x004ff0000001085d */
[----:B------:R2:W-:Y:S02]  /*a2b0*/  MUFU.EX2 R243, R0 ;  /* 0x0000000000f37308 */ /* 0x0005e40000000800 */
[--C-:B--2---:R-:W-:Y:S08]  /*a2c0*/  FFMA.FTZ R0, R24, c[0x0][0x2d0], -R96.reuse ;  /* 0x0000b40018007a23 */ /* 0x104ff00000010860 */
[----:B-1----:R1:W2:Y:S02]  /*a2d0*/  MUFU.EX2 R2, R0 ;  /* 0x0000000000027308 */ /* 0x0022a40000000800 */
[--C-:B-1----:R-:W-:Y:S01]  /*a2e0*/  FFMA.FTZ R0, R25, c[0x0][0x2d0], -R96.reuse ;  /* 0x0000b40019007a23 */ /* 0x102fe20000010860 */
[----:B--2---:R1:W-:Y:S07]  /*a2f0*/  STL [R1+0x14], R2 ;  /* 0x0000140201007387 */ /* 0x0043ee0000100800 */
[----:B------:R2:W-:Y:S01]  /*a300*/  MUFU.EX2 R236, R0 ;  /* 0x0000000000ec7308 */ /* 0x0005e20000000800 */
[----:B------:R3:W-:Y:S01]  /*a310*/  STL [R1+0xb4], R143 ;  /* 0x0000b48f01007387 */ /* 0x0007e20000100800 */
[--C-:B-1----:R-:W-:Y:S02]  /*a320*/  FFMA.FTZ R2, R28, c[0x0][0x2d0], -R96.reuse ;  /* 0x0000b4001c027a23 */ /* 0x102fe40000010860 */
[----:B--2---:R-:W-:Y:S06]  /*a330*/  FFMA.FTZ R0, R26, c[0x0][0x2d0], -R97 ;  /* 0x0000b4001a007a23 */ /* 0x004fec0000010861 */
[----:B------:R1:W-:Y:S10]  /*a340*/  MUFU.EX2 R240, R2 ;  /* 0x0000000200f07308 */ /* 0x0003f40000000800 */
[----:B------:R2:W-:Y:S01]  /*a350*/  MUFU.EX2 R246, R0 ;  /* 0x0000000000f67308 */ /* 0x0005e20000000800 */
[----:B-1----:R-:W-:Y:S09]  /*a360*/  FFMA.FTZ R2, R38, c[0x0][0x2d0], -R93 ;  /* 0x0000b40026027a23 */ /* 0x002ff2000001085d */
[----:B------:R1:W-:Y:S01]  /*a370*/  MUFU.EX2 R237, R2 ;  /* 0x0000000200ed7308 */ /* 0x0003e20000000800 */
[--C-:B--2---:R-:W-:Y:S09]  /*a380*/  FFMA.FTZ R0, R27, c[0x0][0x2d0], -R97.reuse ;  /* 0x0000b4001b007a23 */ /* 0x104ff20000010861 */
[----:B------:R2:W-:Y:S01]  /*a390*/  MUFU.EX2 R233, R0 ;  /* 0x0000000000e97308 */ /* 0x0005e20000000800 */
[--C-:B-1----:R-:W-:Y:S09]  /*a3a0*/  FFMA.FTZ R2, R40, c[0x0][0x2d0], -R96.reuse ;  /* 0x0000b40028027a23 */ /* 0x102ff20000010860 */
[----:B------:R-:W-:Y:S01]  /*a3b0*/  MUFU.EX2 R238, R2 ;  /* 0x0000000200ee7308 */ /* 0x000fe20000000800 */
[----:B--2---:R-:W-:Y:S09]  /*a3c0*/  FFMA.FTZ R0, R29, c[0x0][0x2d0], -R96 ;  /* 0x0000b4001d007a23 */ /* 0x004ff20000010860 */
[----:B------:R1:W-:Y:S02]  /*a3d0*/  MUFU.EX2 R15, R0 ;  /* 0x00000000000f7308 */ /* 0x0003e40000000800 */
[--C-:B-1----:R-:W-:Y:S08]  /*a3e0*/  FFMA.FTZ R0, R30, c[0x0][0x2d0], -R97.reuse ;  /* 0x0000b4001e007a23 */ /* 0x102ff00000010861 */
[----:B------:R1:W-:Y:S02]  /*a3f0*/  MUFU.EX2 R241, R0 ;  /* 0x0000000000f17308 */ /* 0x0003e40000000800 */
[----:B-1----:R-:W-:Y:S08]  /*a400*/  FFMA.FTZ R0, R31, c[0x0][0x2d0], -R97 ;  /* 0x0000b4001f007a23 */ /* 0x002ff00000010861 */
[----:B------:R1:W-:Y:S02]  /*a410*/  MUFU.EX2 R16, R0 ;  /* 0x0000000000107308 */ /* 0x0003e40000000800 */
[--C-:B-1----:R-:W-:Y:S08]  /*a420*/  FFMA.FTZ R0, R39, c[0x0][0x2d0], -R93.reuse ;  /* 0x0000b40027007a23 */ /* 0x102ff0000001085d */
[----:B------:R1:W-:Y:S02]  /*a430*/  MUFU.EX2 R32, R0 ;  /* 0x0000000000207308 */ /* 0x0003e40000000800 */
[--C-:B-1----:R-:W-:Y:S08]  /*a440*/  FFMA.FTZ R0, R48, c[0x0][0x2d0], -R92.reuse ;  /* 0x0000b40030007a23 */ /* 0x102ff0000001085c */
[----:B------:R1:W-:Y:S02]  /*a450*/  MUFU.EX2 R34, R0 ;  /* 0x0000000000227308 */ /* 0x0003e40000000800 */
[----:B-1----:R-:W-:Y:S08]  /*a460*/  FFMA.FTZ R0, R49, c[0x0][0x2d0], -R92 ;  /* 0x0000b40031007a23 */ /* 0x002ff0000001085c */
[----:B------:R1:W-:Y:S02]  /*a470*/  MUFU.EX2 R192, R0 ;  /* 0x0000000000c07308 */ /* 0x0003e40000000800 */
[--C-:B-1----:R-:W-:Y:S08]  /*a480*/  FFMA.FTZ R0, R50, c[0x0][0x2d0], -R93.reuse ;  /* 0x0000b40032007a23 */ /* 0x102ff0000001085d */
[----:B------:R1:W-:Y:S02]  /*a490*/  MUFU.EX2 R33, R0 ;  /* 0x0000000000217308 */ /* 0x0003e40000000800 */
[----:B-1----:R-:W-:Y:S08]  /*a4a0*/  FFMA.FTZ R0, R51, c[0x0][0x2d0], -R93 ;  /* 0x0000b40033007a23 */ /* 0x002ff0000001085d */
[----:B------:R1:W-:Y:S02]  /*a4b0*/  MUFU.EX2 R24, R0 ;  /* 0x0000000000187308 */ /* 0x0003e40000000800 */
[----:B-1----:R-:W-:Y:S02]  /*a4c0*/  FSEL R0, R143, RZ, P3 ;  /* 0x000000ff8f007208 */ /* 0x002fe40001800000 */
[----:B---3--:R-:W2:Y:S01]  /*a4d0*/  LDL.LU R143, [R1+0x20] ;  /* 0x00002000018f7983 */ /* 0x008ea20000300800 */
[-C--:B----4-:R-:W-:Y:S02]  /*a4e0*/  @P5 IADD3 R6, P3, R10, R17.reuse, RZ ;  /* 0x000000110a065210 */ /* 0x090fe40007f7e0ff */
[----:B------:R-:W-:Y:S01]  /*a4f0*/  FADD.FTZ R2, -R0, R3 ;  /* 0x0000000300027221 */ /* 0x000fe20000010100 */
[----:B------:R1:W-:Y:S01]  /*a500*/  STL [R1+0xb8], R142 ;  /* 0x0000b88e01007387 */ /* 0x0003e20000100800 */
[----:B------:R-:W-:Y:S01]  /*a510*/  FSEL R0, R142, RZ, P2 ;  /* 0x000000ff8e007208 */ /* 0x000fe20001000000 */
[--C-:B------:R-:W-:Y:S01]  /*a520*/  @P5 IMAD.X R7, R11, 0x1, R12.reuse, P3 ;  /* 0x000000010b075824 */ /* 0x100fe200018e060c */
[-C--:B------:R-:W-:Y:S01]  /*a530*/  @P5 IADD3 R4, P2, R6, R17.reuse, RZ ;  /* 0x0000001106045210 */ /* 0x080fe20007f5e0ff */
[----:B------:R-:W-:Y:S02]  /*a540*/  FMUL.FTZ R2, R2, c[0x0][0x2d0] ;  /* 0x0000b40002027a20 */ /* 0x000fe40000410000 */
[----:B------:R-:W-:Y:S01]  /*a550*/  FADD.FTZ R0, -R0, R141 ;  /* 0x0000008d00007221 */ /* 0x000fe20000010100 */
[----:B------:R3:W-:Y:S01]  /*a560*/  @P5 LDGSTS.E.BYPASS.LTC128B.128 [R245+0x5900], [R6.64], !P6 ;  /* 0x0590000006f55fae */ /* 0x0007e2000f101d4a */
[----:B------:R4:W4:Y:S01]  /*a570*/  MUFU.EX2 R69, R2 ;  /* 0x0000000200457308 */ /* 0x0009220000000800 */
[----:B------:R-:W-:Y:S01]  /*a580*/  @P5 IMAD.X R5, R7, 0x1, R12, P2 ;  /* 0x0000000107055824 */ /* 0x000fe200010e060c */
[----:B------:R-:W-:Y:S01]  /*a590*/  @P5 IADD3 R8, P3, R4, R17, RZ ;  /* 0x0000001104085210 */ /* 0x000fe20007f7e0ff */
[----:B------:R-:W-:Y:S02]  /*a5a0*/  FMUL.FTZ R0, R0, c[0x0][0x2d0] ;  /* 0x0000b40000007a20 */ /* 0x000fe40000410000 */
[----:B------:R-:W-:Y:S02]  /*a5b0*/  IMAD.MOV.U32 R141, RZ, RZ, R64 ;  /* 0x000000ffff8d7224 */ /* 0x000fe400078e0040 */
[----:B------:R3:W-:Y:S01]  /*a5c0*/  @P5 LDGSTS.E.BYPASS.LTC128B.128 [R245+0x6100], [R4.64], !P6 ;  /* 0x0610000004f55fae */ /* 0x0007e2000f101d4a */
[----:B------:R-:W-:Y:S02]  /*a5d0*/  @P5 IMAD.X R9, R5, 0x1, R12, P3 ;  /* 0x0000000105095824 */ /* 0x000fe400018e060c */
[----:B------:R3:W3:Y:S01]  /*a5e0*/  MUFU.EX2 R68, R0 ;  /* 0x0000000000447308 */ /* 0x0006e20000000800 */
[----:B------:R-:W-:Y:S04]  /*a5f0*/  F2FP.PACK_AB R64, R141, R110 ;  /* 0x0000006e8d40723e */ /* 0x000fe800000000ff */
[----:B------:R3:W-:Y:S08]  /*a600*/  @P5 LDGSTS.E.BYPASS.LTC128B.128 [R245+0x6900], [R8.64], !P6 ;  /* 0x0690000008f55fae */ /* 0x0007f0000f101d4a */
[----:B-1----:R-:W2:Y:S01]  /*a610*/  LDL.LU R142, [R1+0x24] ;  /* 0x00002400018e7983 */ /* 0x002ea20000300800 */
[----:B----4-:R-:W-:Y:S01]  /*a620*/  FSEL R2, R140, RZ, P1 ;  /* 0x000000ff8c027208 */ /* 0x010fe20000800000 */
[C---:B------:R-:W-:Y:S02]  /*a630*/  FMUL.FTZ R17, R69.reuse, R161 ;  /* 0x000000a145117220 */ /* 0x040fe40000410000 */
[----:B------:R1:W-:Y:S01]  /*a640*/  STL [R1+0xbc], R140 ;  /* 0x0000bc8c01007387 */ /* 0x0003e20000100800 */
[C---:B------:R-:W-:Y:S02]  /*a650*/  FMUL.FTZ R48, R69.reuse, R124 ;  /* 0x0000007c45307220 */ /* 0x040fe40000410000 */
[C---:B------:R-:W-:Y:S01]  /*a660*/  FMUL.FTZ R49, R69.reuse, R125 ;  /* 0x0000007d45317220 */ /* 0x040fe20000410000 */
[----:B------:R-:W4:Y:S01]  /*a670*/  LDSM.16.MT88.4 R20, [R228+0x100] ;  /* 0x00010000e414783b */ /* 0x000f220000004200 */
[----:B------:R-:W-:Y:S02]  /*a680*/  FFMA.FTZ R125, R114, c[0x0][0x2d0], -R93 ;  /* 0x0000b400727d7a23 */ /* 0x000fe4000001085d */
[----:B---3--:R-:W-:Y:S01]  /*a690*/  FADD.FTZ R0, -R2, R144 ;  /* 0x0000009002007221 */ /* 0x008fe20000010100 */
[----:B------:R-:W-:Y:S01]  /*a6a0*/  FSEL R2, R70, RZ, P0 ;  /* 0x000000ff46027208 */ /* 0x000fe20000000000 */
[C---:B------:R-:W-:Y:S02]  /*a6b0*/  FMUL.FTZ R5, R69.reuse, R149 ;  /* 0x0000009545057220 */ /* 0x040fe40000410000 */
[----:B------:R-:W-:Y:S01]  /*a6c0*/  FMUL.FTZ R0, R0, c[0x0][0x2d0] ;  /* 0x0000b40000007a20 */ /* 0x000fe20000410000 */
[----:B------:R-:W3:Y:S01]  /*a6d0*/  LDSM.16.MT88.4 R36, [R231+0x100] ;  /* 0x00010000e724783b */ /* 0x000ee20000004200 */
[----:B------:R-:W-:Y:S02]  /*a6e0*/  IMAD.MOV.U32 R149, RZ, RZ, R15 ;  /* 0x000000ffff957224 */ /* 0x000fe400078e000f */
[----:B------:R4:W4:Y:S01]  /*a6f0*/  MUFU.EX2 R3, R0 ;  /* 0x0000000000037308 */ /* 0x0009220000000800 */
[C---:B------:R-:W-:Y:S02]  /*a700*/  FMUL.FTZ R4, R69.reuse, R148 ;  /* 0x0000009445047220 */ /* 0x040fe40000410000 */
[C---:B------:R-:W-:Y:S02]  /*a710*/  FMUL.FTZ R6, R68.reuse, R150 ;  /* 0x0000009644067220 */ /* 0x040fe40000410000 */
[C---:B------:R-:W-:Y:S01]  /*a720*/  FMUL.FTZ R7, R68.reuse, R151 ;  /* 0x0000009744077220 */ /* 0x040fe20000410000 */
[----:B------:R-:W-:Y:S01]  /*a730*/  LDSM.16.MT88.4 R84, [R231+0x900] ;  /* 0x00090000e754783b */ /* 0x000fe20000004200 */
[----:B------:R-:W-:Y:S02]  /*a740*/  IMAD.MOV.U32 R144, RZ, RZ, R19 ;  /* 0x000000ffff907224 */ /* 0x000fe400078e0013 */
[----:B------:R-:W-:Y:S02]  /*a750*/  FMUL.FTZ R19, R68, R163 ;  /* 0x000000a344137220 */ /* 0x000fe40000410000 */
[----:B------:R-:W-:Y:S01]  /*a760*/  IMAD.MOV.U32 R148, RZ, RZ, R16 ;  /* 0x000000ffff947224 */ /* 0x000fe200078e0010 */
[----:B------:R-:W-:Y:S01]  /*a770*/  F2FP.PACK_AB R65, R144, R109 ;  /* 0x0000006d9041723e */ /* 0x000fe200000000ff */
[C---:B------:R-:W-:Y:S01]  /*a780*/  FMUL.FTZ R16, R69.reuse, R160 ;  /* 0x000000a045107220 */ /* 0x040fe20000410000 */
[----:B-1----:R-:W3:Y:S01]  /*a790*/  LDL.LU R140, [R1+0xc] ;  /* 0x00000c00018c7983 */ /* 0x002ee20000300800 */
[----:B------:R-:W-:Y:S02]  /*a7a0*/  IMAD.MOV.U32 R151, RZ, RZ, R34 ;  /* 0x000000ffff977224 */ /* 0x000fe400078e0022 */
[----:B------:R-:W-:Y:S01]  /*a7b0*/  IMAD.MOV.U32 R150, RZ, RZ, R33 ;  /* 0x000000ffff967224 */ /* 0x000fe200078e0021 */
[----:B------:R1:W-:Y:S01]  /*a7c0*/  STL [R1+0xc0], R245 ;  /* 0x0000c0f501007387 */ /* 0x0003e20000100800 */
[----:B------:R-:W-:Y:S02]  /*a7d0*/  FMUL.FTZ R33, R69, R177 ;  /* 0x000000b145217220 */ /* 0x000fe40000410000 */
[C---:B------:R-:W-:Y:S01]  /*a7e0*/  FMUL.FTZ R34, R68.reuse, R178 ;  /* 0x000000b244227220 */ /* 0x040fe20000410000 */
[----:B------:R-:W-:Y:S01]  /*a7f0*/  LDSM.16.MT88.4 R88, [R229+0x900] ;  /* 0x00090000e558783b */ /* 0x000fe20000004200 */
[----:B------:R-:W-:Y:S02]  /*a800*/  FMUL.FTZ R50, R68, R126 ;  /* 0x0000007e44327220 */ /* 0x000fe40000410000 */
[----:B----4-:R-:W-:Y:S02]  /*a810*/  FADD.FTZ R0, -R2, R145 ;  /* 0x0000009102007221 */ /* 0x010fe40000010100 */
[----:B------:R-:W-:Y:S02]  /*a820*/  FFMA.FTZ R2, R41, c[0x0][0x2d0], -R96 ;  /* 0x0000b40029027a23 */ /* 0x000fe40000010860 */
[----:B------:R-:W-:Y:S01]  /*a830*/  FMUL.FTZ R0, R0, c[0x0][0x2d0] ;  /* 0x0000b40000007a20 */ /* 0x000fe20000410000 */
[----:B------:R-:W0:Y:S01]  /*a840*/  LDGDEPBAR ;  /* 0x00000000000079af */ /* 0x000e220000000000 */
[----:B------:R4:W4:Y:S01]  /*a850*/  MUFU.EX2 R31, R2 ;  /* 0x00000002001f7308 */ /* 0x0009220000000800 */
[C---:B------:R-:W-:Y:S02]  /*a860*/  FMUL.FTZ R8, R3.reuse, R152 ;  /* 0x0000009803087220 */ /* 0x040fe40000410000 */
[----:B------:R-:W-:Y:S02]  /*a870*/  IMAD.MOV.U32 R145, RZ, RZ, R18 ;  /* 0x000000ffff917224 */ /* 0x000fe400078e0012 */
[C---:B------:R-:W-:Y:S02]  /*a880*/  FMUL.FTZ R9, R3.reuse, R153 ;  /* 0x0000009903097220 */ /* 0x040fe40000410000 */
[C---:B------:R-:W-:Y:S02]  /*a890*/  FMUL.FTZ R12, R3.reuse, R156 ;  /* 0x0000009c030c7220 */ /* 0x040fe40000410000 */
[C---:B------:R-:W-:Y:S01]  /*a8a0*/  FMUL.FTZ R13, R3.reuse, R157 ;  /* 0x0000009d030d7220 */ /* 0x040fe20000410000 */
[----:B------:R-:W4:Y:S01]  /*a8b0*/  MUFU.EX2 R0, R0 ;  /* 0x0000000000007308 */ /* 0x000f220000000800 */
[----:B------:R-:W-:Y:S01]  /*a8c0*/  FMUL.FTZ R18, R68, R162 ;  /* 0x000000a244127220 */ /* 0x000fe20000410000 */
[----:B-1----:R-:W3:Y:S01]  /*a8d0*/  LDL.LU R245, [R1+0x10] ;  /* 0x0000100001f57983 */ /* 0x002ee20000300800 */
[C---:B------:R-:W-:Y:S02]  /*a8e0*/  FMUL.FTZ R25, R3.reuse, R169 ;  /* 0x000000a903197220 */ /* 0x040fe40000410000 */
[----:B------:R-:W-:Y:S01]  /*a8f0*/  IMAD.MOV.U32 R156, RZ, RZ, R55 ;  /* 0x000000ffff9c7224 */ /* 0x000fe200078e0037 */
[----:B------:R1:W-:Y:S01]  /*a900*/  STL [R1+0xc4], R70 ;  /* 0x0000c44601007387 */ /* 0x0003e20000100800 */
[----:B------:R-:W-:Y:S02]  /*a910*/  IMAD.MOV.U32 R157, RZ, RZ, R54 ;  /* 0x000000ffff9d7224 */ /* 0x000fe400078e0036 */
[C---:B------:R-:W-:Y:S02]  /*a920*/  FMUL.FTZ R28, R3.reuse, R172 ;  /* 0x000000ac031c7220 */ /* 0x040fe40000410000 */
[----:B------:R-:W-:Y:S02]  /*a930*/  FMUL.FTZ R29, R3, R173 ;  /* 0x000000ad031d7220 */ /* 0x000fe40000410000 */
[----:B------:R-:W-:Y:S02]  /*a940*/  IMAD.MOV.U32 R173, RZ, RZ, R32 ;  /* 0x000000ffffad7224 */ /* 0x000fe400078e0020 */
[----:B----4-:R-:W-:Y:S02]  /*a950*/  FFMA.FTZ R2, R42, c[0x0][0x2d0], -R97 ;  /* 0x0000b4002a027a23 */ /* 0x010fe40000010861 */
[----:B------:R-:W-:Y:S02]  /*a960*/  IMAD.MOV.U32 R172, RZ, RZ, R31 ;  /* 0x000000ffffac7224 */ /* 0x000fe400078e001f */
[----:B------:R4:W-:Y:S01]  /*a970*/  MUFU.EX2 R147, R2 ;  /* 0x0000000200937308 */ /* 0x0009e20000000800 */
[----:B------:R-:W-:Y:S02]  /*a980*/  FMUL.FTZ R32, R69, R176 ;  /* 0x000000b045207220 */ /* 0x000fe40000410000 */
[----:B------:R-:W-:Y:S02]  /*a990*/  IMAD.MOV.U32 R176, RZ, RZ, R76 ;  /* 0x000000ffffb07224 */ /* 0x000fe400078e004c */
[C---:B------:R-:W-:Y:S02]  /*a9a0*/  FMUL.FTZ R14, R0.reuse, R158 ;  /* 0x0000009e000e7220 */ /* 0x040fe40000410000 */
[C---:B------:R-:W-:Y:S02]  /*a9b0*/  FMUL.FTZ R15, R0.reuse, R159 ;  /* 0x0000009f000f7220 */ /* 0x040fe40000410000 */
[C---:B------:R-:W-:Y:S02]  /*a9c0*/  FMUL.FTZ R10, R0.reuse, R154 ;  /* 0x0000009a000a7220 */ /* 0x040fe40000410000 */
[C---:B------:R-:W-:Y:S01]  /*a9d0*/  FMUL.FTZ R11, R0.reuse, R155 ;  /* 0x0000009b000b7220 */ /* 0x040fe20000410000 */
[----:B-1----:R-:W3:Y:S01]  /*a9e0*/  LDL.LU R70, [R1+0x8] ;  /* 0x0000080001467983 */ /* 0x002ee20000300800 */
[C---:B------:R-:W-:Y:S02]  /*a9f0*/  FMUL.FTZ R27, R0.reuse, R171 ;  /* 0x000000ab001b7220 */ /* 0x040fe40000410000 */
[C---:B------:R-:W-:Y:S01]  /*aa00*/  FMUL.FTZ R26, R0.reuse, R170 ;  /* 0x000000aa001a7220 */ /* 0x040fe20000410000 */
[----:B------:R-:W3:Y:S01]  /*aa10*/  LDL.LU R153, [R1+0x14] ;  /* 0x0000140001997983 */ /* 0x000ee20000300800 */
[C---:B------:R-:W-:Y:S02]  /*aa20*/  FMUL.FTZ R30, R0.reuse, R174 ;  /* 0x000000ae001e7220 */ /* 0x040fe40000410000 */
[C---:B------:R-:W-:Y:S01]  /*aa30*/  FMUL.FTZ R31, R0.reuse, R175 ;  /* 0x000000af001f7220 */ /* 0x040fe20000410000 */
[----:B------:R-:W3:Y:S01]  /*aa40*/  LDL.LU R154, [R1+0x18] ;  /* 0x00001800019a7983 */ /* 0x000ee20000300800 */
[----:B------:R-:W-:Y:S02]  /*aa50*/  IMAD.MOV.U32 R175, RZ, RZ, R77 ;  /* 0x000000ffffaf7224 */ /* 0x000fe400078e004d */
[C---:B------:R-:W-:Y:S01]  /*aa60*/  FMUL.FTZ R42, R0.reuse, R122 ;  /* 0x0000007a002a7220 */ /* 0x040fe20000410000 */
[----:B------:R-:W3:Y:S01]  /*aa70*/  LDL.LU R155, [R1+0x1c] ;  /* 0x00001c00019b7983 */ /* 0x000ee20000300800 */
[----:B----4-:R-:W-:Y:S02]  /*aa80*/  FFMA.FTZ R2, R43, c[0x0][0x2d0], -R97 ;  /* 0x0000b4002b027a23 */ /* 0x010fe40000010861 */
[----:B------:R-:W-:Y:S01]  /*aa90*/  FMUL.FTZ R43, R0, R123 ;  /* 0x0000007b002b7220 */ /* 0x000fe20000410000 */
[----:B------:R-:W-:Y:S01]  /*aaa0*/  LDSM.16.MT88.4 R76, [R230+0x100] ;  /* 0x00010000e64c783b */ /* 0x000fe20000004200 */
[----:B------:R1:W-:Y:S01]  /*aab0*/  MUFU.EX2 R152, R2 ;  /* 0x0000000200987308 */ /* 0x0003e20000000800 */
[C---:B------:R-:W-:Y:S02]  /*aac0*/  FMUL.FTZ R40, R3.reuse, R120 ;  /* 0x0000007803287220 */ /* 0x040fe40000410000 */
[C---:B------:R-:W-:Y:S02]  /*aad0*/  FMUL.FTZ R41, R3.reuse, R121 ;  /* 0x0000007903297220 */ /* 0x040fe40000410000 */
[----:B------:R-:W-:Y:S02]  /*aae0*/  FMUL.FTZ R51, R68, R127 ;  /* 0x0000007f44337220 */ /* 0x000fe40000410000 */
[C---:B------:R-:W-:Y:S02]  /*aaf0*/  FMUL.FTZ R58, R0.reuse, R130 ;  /* 0x00000082003a7220 */ /* 0x040fe40000410000 */
[C---:B------:R-:W-:Y:S02]  /*ab00*/  FMUL.FTZ R59, R0.reuse, R131 ;  /* 0x00000083003b7220 */ /* 0x040fe40000410000 */
[C---:B------:R-:W-:Y:S02]  /*ab10*/  FMUL.FTZ R62, R0.reuse, R134 ;  /* 0x00000086003e7220 */ /* 0x040fe40000410000 */
[----:B------:R-:W-:Y:S02]  /*ab20*/  FMUL.FTZ R63, R0, R135 ;  /* 0x00000087003f7220 */ /* 0x000fe40000410000 */
[----:B------:R-:W-:Y:S02]  /*ab30*/  FMUL.FTZ R61, R3, R133 ;  /* 0x00000085033d7220 */ /* 0x000fe40000410000 */
[----:B------:R-:W-:Y:S02]  /*ab40*/  FFMA.FTZ R126, R101, c[0x0][0x2d0], -R92 ;  /* 0x0000b400657e7a23 */ /* 0x000fe4000001085c */
[--C-:B------:R-:W-:Y:S02]  /*ab50*/  FFMA.FTZ R101, R249, c[0x0][0x2d0], -R93.reuse ;  /* 0x0000b400f9657a23 */ /* 0x100fe4000001085d */
[--C-:B------:R-:W-:Y:S02]  /*ab60*/  FFMA.FTZ R122, R103, c[0x0][0x2d0], -R93.reuse ;  /* 0x0000b400677a7a23 */ /* 0x100fe4000001085d */
[----:B------:R-:W-:Y:S02]  /*ab70*/  FFMA.FTZ R127, R115, c[0x0][0x2d0], -R93 ;  /* 0x0000b400737f7a23 */ /* 0x000fe4000001085d */
[--C-:B-1----:R-:W-:Y:S02]  /*ab80*/  FFMA.FTZ R2, R44, c[0x0][0x2d0], -R96.reuse ;  /* 0x0000b4002c027a23 */ /* 0x102fe40000010860 */
[----:B------:R-:W-:Y:S02]  /*ab90*/  FMUL.FTZ R44, R3, R180 ;  /* 0x000000b4032c7220 */ /* 0x000fe40000410000 */
[----:B------:R1:W-:Y:S01]  /*aba0*/  MUFU.EX2 R158, R2 ;  /* 0x00000002009e7308 */ /* 0x0003e20000000800 */
[----:B------:R-:W-:Y:S02]  /*abb0*/  FFMA.FTZ R124, R196, c[0x0][0x2d0], -R97 ;  /* 0x0000b400c47c7a23 */ /* 0x000fe40000010861 */
[--C-:B------:R-:W-:Y:S02]  /*abc0*/  FFMA.FTZ R103, R219, c[0x0][0x2d0], -R96.reuse ;  /* 0x0000b400db677a23 */ /* 0x100fe40000010860 */
[----:B------:R-:W-:Y:S02]  /*abd0*/  IMAD.MOV.U32 R219, RZ, RZ, R151 ;  /* 0x000000ffffdb7224 */ /* 0x000fe400078e0097 */
[--C-:B------:R-:W-:Y:S02]  /*abe0*/  FFMA.FTZ R121, R215, c[0x0][0x2d0], -R97.reuse ;  /* 0x0000b400d7797a23 */ /* 0x100fe40000010861 */
[--C-:B------:R-:W-:Y:S02]  /*abf0*/  FFMA.FTZ R120, R211, c[0x0][0x2d0], -R96.reuse ;  /* 0x0000b400d3787a23 */ /* 0x100fe40000010860 */
[--C-:B------:R-:W-:Y:S02]  /*ac00*/  FFMA.FTZ R123, R210, c[0x0][0x2d0], -R96.reuse ;  /* 0x0000b400d27b7a23 */ /* 0x100fe40000010860 */
[----:B-1----:R-:W-:Y:S02]  /*ac10*/  FFMA.FTZ R2, R45, c[0x0][0x2d0], -R96 ;  /* 0x0000b4002d027a23 */ /* 0x002fe40000010860 */
[----:B------:R-:W-:Y:S02]  /*ac20*/  FMUL.FTZ R45, R3, R181 ;  /* 0x000000b5032d7220 */ /* 0x000fe40000410000 */
[----:B------:R1:W-:Y:S02]  /*ac30*/  MUFU.EX2 R108, R2 ;  /* 0x00000002006c7308 */ /* 0x0003e40000000800 */
[--C-:B-1----:R-:W-:Y:S02]  /*ac40*/  FFMA.FTZ R2, R46, c[0x0][0x2d0], -R97.reuse ;  /* 0x0000b4002e027a23 */ /* 0x102fe40000010861 */
[----:B------:R-:W-:Y:S06]  /*ac50*/  FMUL.FTZ R46, R0, R182 ;  /* 0x000000b6002e7220 */ /* 0x000fec0000410000 */
[----:B------:R1:W4:Y:S02]  /*ac60*/  MUFU.EX2 R35, R2 ;  /* 0x0000000200237308 */ /* 0x0003240000000800 */
[----:B-1----:R-:W-:Y:S02]  /*ac70*/  FFMA.FTZ R2, R188, c[0x0][0x2d0], -R97 ;  /* 0x0000b400bc027a23 */ /* 0x002fe40000010861 */
[----:B----4-:R-:W-:Y:S06]  /*ac80*/  IMAD.MOV.U32 R174, RZ, RZ, R35 ;  /* 0x000000ffffae7224 */ /* 0x010fec00078e0023 */
[----:B------:R1:W4:Y:S01]  /*ac90*/  MUFU.EX2 R159, R2 ;  /* 0x00000002009f7308 */ /* 0x0003220000000800 */
[----:B------:R-:W-:Y:S02]  /*aca0*/  FMUL.FTZ R35, R68, R179 ;  /* 0x000000b344237220 */ /* 0x000fe40000410000 */
[----:B------:R-:W-:Y:S02]  /*acb0*/  IMAD.MOV.U32 R188, RZ, RZ, R80 ;  /* 0x000000ffffbc7224 */ /* 0x000fe400078e0050 */
[----:B------:R-:W-:Y:S01]  /*acc0*/  LDSM.16.MT88.4 R80, [R228+0x900] ;  /* 0x00090000e450783b */ /* 0x000fe20000004200 */
[----:B------:R-:W-:Y:S02]  /*acd0*/  IMAD.MOV.U32 R178, RZ, RZ, R174 ;  /* 0x000000ffffb27224 */ /* 0x000fe400078e00ae */
[----:B------:R-:W-:Y:S02]  /*ace0*/  IMAD.MOV.U32 R174, RZ, RZ, R199 ;  /* 0x000000ffffae7224 */ /* 0x000fe400078e00c7 */
[----:B------:R-:W-:Y:S02]  /*acf0*/  IMAD.MOV.U32 R179, RZ, RZ, R188 ;  /* 0x000000ffffb37224 */ /* 0x000fe400078e00bc */
[----:B------:R-:W-:Y:S02]  /*ad00*/  IMAD.MOV.U32 R188, RZ, RZ, R198 ;  /* 0x000000ffffbc7224 */ /* 0x000fe400078e00c6 */
[----:B-1----:R-:W-:Y:S02]  /*ad10*/  FFMA.FTZ R2, R47, c[0x0][0x2d0], -R92 ;  /* 0x0000b4002f027a23 */ /* 0x002fe4000001085c */
[----:B------:R-:W-:Y:S02]  /*ad20*/  FMUL.FTZ R47, R0, R183 ;  /* 0x000000b7002f7220 */ /* 0x000fe40000410000 */
[----:B----4-:R-:W-:Y:S01]  /*ad30*/  IMAD.MOV.U32 R177, RZ, RZ, R159 ;  /* 0x000000ffffb17224 */ /* 0x010fe200078e009f */
[----:B------:R-:W-:Y:S01]  /*ad40*/  MUFU.EX2 R183, R94 ;  /* 0x0000005e00b77308 */ /* 0x000fe20000000800 */
[----:B------:R-:W-:Y:S01]  /*ad50*/  IMAD.MOV.U32 R159, RZ, RZ, R193 ;  /* 0x000000ffff9f7224 */ /* 0x000fe200078e00c1 */
[----:B--2---:R-:W-:Y:S02]  /*ad60*/  F2FP.PACK_AB R66, R142, R145 ;  /* 0x000000918e42723e */ /* 0x004fe400000000ff */
[----:B---3--:R-:W-:Y:S02]  /*ad70*/  F2FP.PACK_AB R75, R140, R55 ;  /* 0x000000378c4b723e */ /* 0x008fe400000000ff */
[----:B------:R-:W-:Y:S02]  /*ad80*/  F2FP.PACK_AB R74, R245, R54 ;  /* 0x00000036f54a723e */ /* 0x000fe400000000ff */
[----:B------:R-:W1:Y:S05]  /*ad90*/  LDSM.16.MT88.4 R52, [R229+0x100] ;  /* 0x00010000e534783b */ /* 0x000e6a0000004200 */
[-C--:B------:R-:W-:Y:S05]  /*ada0*/  HMMA.16816.F32 R4, R72, R20.reuse, R4 ;  /* 0x000000144804723c */ /* 0x080fea0000001804 */
[----:B------:R-:W-:Y:S07]  /*adb0*/  F2FP.PACK_AB R67, R143, R70 ;  /* 0x000000468f43723e */ /* 0x000fee00000000ff */
[C---:B------:R-:W-:Y:S07]  /*adc0*/  HMMA.16816.F32 R8, R64.reuse, R20, R8 ;  /* 0x000000144008723c */ /* 0x040fee0000001808 */
[C---:B------:R-:W-:Y:S01]  /*add0*/  FMUL.FTZ R20, R69.reuse, R164 ;  /* 0x000000a445147220 */ /* 0x040fe20000410000 */
[-C--:B------:R-:W-:Y:S01]  /*ade0*/  HMMA.16816.F32 R12, R64, R22.reuse, R12 ;  /* 0x00000016400c723c */ /* 0x080fe2000000180c */
[----:B------:R2:W-:Y:S03]  /*adf0*/  MUFU.EX2 R164, R2 ;  /* 0x0000000200a47308 */ /* 0x0005e60000000800 */
[----:B------:R-:W-:Y:S02]  /*ae00*/  FMUL.FTZ R21, R69, R165 ;  /* 0x000000a545157220 */ /* 0x000fe40000410000 */
[----:B------:R-:W-:Y:S02]  /*ae10*/  IMAD.MOV.U32 R165, RZ, RZ, R24 ;  /* 0x000000ffffa57224 */ /* 0x000fe400078e0018 */
[C---:B------:R-:W-:Y:S04]  /*ae20*/  HMMA.16816.F32 R16, R72.reuse, R22, R16 ;  /* 0x000000164810723c */ /* 0x040fe80000001810 */
[----:B------:R-:W-:Y:S03]  /*ae30*/  FMUL.FTZ R24, R3, R168 ;  /* 0x000000a803187220 */ /* 0x000fe60000410000 */
[C---:B------:R-:W-:Y:S02]  /*ae40*/  FMUL.FTZ R23, R68.reuse, R167 ;  /* 0x000000a744177220 */ /* 0x040fe40000410000 */
[----:B------:R-:W-:Y:S07]  /*ae50*/  FMUL.FTZ R22, R68, R166 ;  /* 0x000000a644167220 */ /* 0x000fee0000410000 */
[-C--:B------:R-:W-:Y:S03]  /*ae60*/  HMMA.16816.F32 R20, R72, R36.reuse, R20 ;  /* 0x000000244814723c */ /* 0x080fe60000001814 */
[----:B--2---:R-:W-:Y:S02]  /*ae70*/  FFMA.FTZ R2, R189, c[0x0][0x2d0], -R92 ;  /* 0x0000b400bd027a23 */ /* 0x004fe4000001085c */
[----:B------:R-:W-:Y:S02]  /*ae80*/  IMAD.MOV.U32 R189, RZ, RZ, R165 ;  /* 0x000000ffffbd7224 */ /* 0x000fe400078e00a5 */
[----:B------:R2:W-:Y:S01]  /*ae90*/  MUFU.EX2 R168, R2 ;  /* 0x0000000200a87308 */ /* 0x0005e20000000800 */
[C---:B------:R-:W-:Y:S04]  /*aea0*/  HMMA.16816.F32 R24, R64.reuse, R36, R24 ;  /* 0x000000244018723c */ /* 0x040fe80000001818 */
[----:B------:R-:W-:Y:S02]  /*aeb0*/  IMAD.MOV.U32 R165, RZ, RZ, R106 ;  /* 0x000000ffffa57224 */ /* 0x000fe400078e006a */
[----:B------:R-:W-:Y:S02]  /*aec0*/  IMAD.MOV.U32 R106, RZ, RZ, R98 ;  /* 0x000000ffff6a7224 */ /* 0x000fe400078e0062 */
[-C--:B------:R-:W-:Y:S04]  /*aed0*/  HMMA.16816.F32 R28, R64, R38.reuse, R28 ;  /* 0x00000026401c723c */ /* 0x080fe8000000181c */
[--C-:B------:R-:W-:Y:S02]  /*aee0*/  FFMA.FTZ R98, R213, c[0x0][0x2d0], -R92.reuse ;  /* 0x0000b400d5627a23 */ /* 0x100fe4000001085c */
[C---:B------:R-:W-:Y:S02]  /*aef0*/  FMUL.FTZ R37, R69.reuse, R117 ;  /* 0x0000007545257220 */ /* 0x040fe40000410000 */
[C---:B------:R-:W-:Y:S04]  /*af00*/  HMMA.16816.F32 R32, R72.reuse, R38, R32 ;  /* 0x000000264820723c */ /* 0x040fe80000001820 */
[----:B------:R-:W-:Y:S02]  /*af10*/  FMUL.FTZ R36, R69, R116 ;  /* 0x0000007445247220 */ /* 0x000fe40000410000 */
[--C-:B------:R-:W-:Y:S02]  /*af20*/  FFMA.FTZ R117, R102, c[0x0][0x2d0], -R93.reuse ;  /* 0x0000b40066757a23 */ /* 0x100fe4000001085d */
[----:B--2---:R-:W-:Y:S04]  /*af30*/  FFMA.FTZ R2, R190, c[0x0][0x2d0], -R93 ;  /* 0x0000b400be027a23 */ /* 0x004fe8000001085d */
[----:B------:R2:W3:Y:S01]  /*af40*/  MUFU.EX2 R163, R2 ;  /* 0x0000000200a37308 */ /* 0x0004e20000000800 */
[C---:B------:R-:W-:Y:S02]  /*af50*/  FMUL.FTZ R39, R68.reuse, R119 ;  /* 0x0000007744277220 */ /* 0x040fe40000410000 */
[----:B------:R-:W-:Y:S02]  /*af60*/  FMUL.FTZ R38, R68, R118 ;  /* 0x0000007644267220 */ /* 0x000fe40000410000 */
[----:B------:R-:W-:Y:S02]  /*af70*/  FFMA.FTZ R119, R200, c[0x0][0x2d0], -R92 ;  /* 0x0000b400c8777a23 */ /* 0x000fe4000001085c */
[----:B------:R-:W-:Y:S02]  /*af80*/  FFMA.FTZ R102, R225, c[0x0][0x2d0], -R96 ;  /* 0x0000b400e1667a23 */ /* 0x000fe40000010860 */
[----:B------:R-:W-:Y:S01]  /*af90*/  IMAD.MOV.U32 R225, RZ, RZ, R150 ;  /* 0x000000ffffe17224 */ /* 0x000fe200078e0096 */
[-C--:B-1----:R-:W-:Y:S03]  /*afa0*/  HMMA.16816.F32 R36, R72, R52.reuse, R36 ;  /* 0x000000344824723c */ /* 0x082fe60000001824 */
[----:B------:R-:W-:Y:S02]  /*afb0*/  IMAD.MOV.U32 R200, RZ, RZ, R192 ;  /* 0x000000ffffc87224 */ /* 0x000fe400078e00c0 */
[----:B------:R-:W-:Y:S02]  /*afc0*/  FFMA.FTZ R118, R216, c[0x0][0x2d0], -R97 ;  /* 0x0000b400d8767a23 */ /* 0x000fe40000010861 */
[----:B------:R-:W-:Y:S01]  /*afd0*/  FFMA.FTZ R116, R217, c[0x0][0x2d0], -R96 ;  /* 0x0000b400d9747a23 */ /* 0x000fe20000010860 */
[C---:B------:R-:W-:Y:S04]  /*afe0*/  HMMA.16816.F32 R40, R64.reuse, R52, R40 ;  /* 0x000000344028723c */ /* 0x040fe80000001828 */
[----:B------:R-:W-:Y:S02]  /*aff0*/  IMAD.MOV.U32 R217, RZ, RZ, R152 ;  /* 0x000000ffffd97224 */ /* 0x000fe400078e0098 */
[----:B--2---:R-:W-:Y:S02]  /*b000*/  FFMA.FTZ R2, R191, c[0x0][0x2d0], -R93 ;  /* 0x0000b400bf027a23 */ /* 0x004fe4000001085d */
[-C--:B------:R-:W-:Y:S02]  /*b010*/  HMMA.16816.F32 R44, R64, R54.reuse, R44 ;  /* 0x00000036402c723c */ /* 0x080fe4000000182c */
[----:B------:R1:W-:Y:S02]  /*b020*/  MUFU.EX2 R167, R2 ;  /* 0x0000000200a77308 */ /* 0x0003e40000000800 */
[----:B---3--:R-:W-:Y:S02]  /*b030*/  IMAD.MOV.U32 R213, RZ, RZ, R163 ;  /* 0x000000ffffd57224 */ /* 0x008fe400078e00a3 */
[C---:B------:R-:W-:Y:S02]  /*b040*/  FMUL.FTZ R52, R69.reuse, R184 ;  /* 0x000000b845347220 */ /* 0x040fe40000410000 */
[C---:B------:R-:W-:Y:S04]  /*b050*/  HMMA.16816.F32 R48, R72.reuse, R54, R48 ;  /* 0x000000364830723c */ /* 0x040fe80000001830 */
[----:B------:R-:W-:Y:S01]  /*b060*/  FMUL.FTZ R53, R69, R185 ;  /* 0x000000b945357220 */ /* 0x000fe20000410000 */
[----:B------:R-:W-:Y:S02]  /*b070*/  MUFU.EX2 R184, R98 ;  /* 0x0000006200b87308 */ /* 0x000fe40000000800 */
[C---:B------:R-:W-:Y:S02]  /*b080*/  FMUL.FTZ R54, R68.reuse, R186 ;  /* 0x000000ba44367220 */ /* 0x040fe40000410000 */
[----:B------:R-:W-:Y:S07]  /*b090*/  FMUL.FTZ R55, R68, R187 ;  /* 0x000000bb44377220 */ /* 0x000fee0000410000 */
[-C--:B------:R-:W-:Y:S03]  /*b0a0*/  HMMA.16816.F32 R52, R72, R76.reuse, R52 ;  /* 0x0000004c4834723c */ /* 0x080fe60000001834 */
[--C-:B-1----:R-:W-:Y:S02]  /*b0b0*/  FFMA.FTZ R2, R56, c[0x0][0x2d0], -R92.reuse ;  /* 0x0000b40038027a23 */ /* 0x102fe4000001085c */
[----:B------:R-:W-:Y:S02]  /*b0c0*/  FMUL.FTZ R56, R3, R128 ;  /* 0x0000008003387220 */ /* 0x000fe40000410000 */
[----:B------:R1:W2:Y:S02]  /*b0d0*/  MUFU.EX2 R169, R2 ;  /* 0x0000000200a97308 */ /* 0x0002a40000000800 */
[----:B-1----:R-:W-:Y:S03]  /*b0e0*/  FFMA.FTZ R2, R57, c[0x0][0x2d0], -R92 ;  /* 0x0000b40039027a23 */ /* 0x002fe6000001085c */
[----:B------:R-:W-:Y:S05]  /*b0f0*/  FMUL.FTZ R57, R3, R129 ;  /* 0x0000008103397220 */ /* 0x000fea0000410000 */
[----:B------:R1:W-:Y:S01]  /*b100*/  MUFU.EX2 R171, R2 ;  /* 0x0000000200ab7308 */ /* 0x0003e20000000800 */
[----:B--2---:R-:W-:Y:S01]  /*b110*/  IMAD.MOV.U32 R252, RZ, RZ, R169 ;  /* 0x000000fffffc7224 */ /* 0x004fe200078e00a9 */
[C---:B------:R-:W-:Y:S08]  /*b120*/  HMMA.16816.F32 R56, R64.reuse, R76, R56 ;  /* 0x0000004c4038723c */ /* 0x040ff00000001838 */
[----:B------:R2:W-:Y:S01]  /*b130*/  MUFU.EX2 R129, R101 ;  /* 0x0000006500817308 */ /* 0x0005e20000000800 */
[----:B------:R-:W-:Y:S03]  /*b140*/  F2FP.PACK_AB R76, R236, R153 ;  /* 0x00000099ec4c723e */ /* 0x000fe600000000ff */
[----:B------:R-:W-:Y:S01]  /*b150*/  F2FP.PACK_AB R77, R233, R246 ;  /* 0x000000f6e94d723e */ /* 0x000fe200000000ff */
[----:B-1----:R-:W-:Y:S02]  /*b160*/  FFMA.FTZ R2, R60, c[0x0][0x2d0], -R93 ;  /* 0x0000b4003c027a23 */ /* 0x002fe4000001085d */
[----:B------:R-:W-:Y:S03]  /*b170*/  FMUL.FTZ R60, R3, R132 ;  /* 0x00000084033c7220 */ /* 0x000fe60000410000 */
[----:B------:R1:W-:Y:S04]  /*b180*/  MUFU.EX2 R166, R2 ;  /* 0x0000000200a67308 */ /* 0x0003e80000000800 */
[-C--:B------:R-:W-:Y:S03]  /*b190*/  HMMA.16816.F32 R60, R64, R78.reuse, R60 ;  /* 0x0000004e403c723c */ /* 0x080fe6000000183c */
[----:B--2---:R-:W-:Y:S04]  /*b1a0*/  FFMA.FTZ R101, R223, c[0x0][0x2d0], -R97 ;  /* 0x0000b400df657a23 */ /* 0x004fe80000010861 */
[C---:B------:R-:W-:Y:S02]  /*b1b0*/  FMUL.FTZ R64, R69.reuse, R136 ;  /* 0x0000008845407220 */ /* 0x040fe40000410000 */
[----:B------:R-:W-:Y:S03]  /*b1c0*/  FMUL.FTZ R65, R69, R137 ;  /* 0x0000008945417220 */ /* 0x000fe60000410000 */
[C---:B------:R-:W-:Y:S02]  /*b1d0*/  FMUL.FTZ R66, R68.reuse, R138 ;  /* 0x0000008a44427220 */ /* 0x040fe40000410000 */
[----:B------:R-:W-:Y:S02]  /*b1e0*/  FMUL.FTZ R67, R68, R139 ;  /* 0x0000008b44437220 */ /* 0x000fe40000410000 */
[----:B-1----:R-:W-:Y:S05]  /*b1f0*/  FFMA.FTZ R2, R194, c[0x0][0x2d0], -R93 ;  /* 0x0000b400c2027a23 */ /* 0x002fea000001085d */
[----:B------:R-:W-:Y:S01]  /*b200*/  HMMA.16816.F32 R64, R72, R78, R64 ;  /* 0x0000004e4840723c */ /* 0x000fe20000001840 */
[----:B------:R1:W2:Y:S06]  /*b210*/  MUFU.EX2 R170, R2 ;  /* 0x0000000200aa7308 */ /* 0x0002ac0000000800 */
[----:B------:R-:W-:Y:S02]  /*b220*/  F2FP.PACK_AB R72, R220, R155 ;  /* 0x0000009bdc48723e */ /* 0x000fe400000000ff */
[----:B------:R-:W-:Y:S03]  /*b230*/  F2FP.PACK_AB R73, R232, R154 ;  /* 0x0000009ae849723e */ /* 0x000fe600000000ff */
[----:B------:R-:W-:Y:S02]  /*b240*/  F2FP.PACK_AB R74, R242, R235 ;  /* 0x000000ebf24a723e */ /* 0x000fe400000000ff */
[----:B------:R-:W-:Y:S02]  /*b250*/  F2FP.PACK_AB R75, R243, R239 ;  /* 0x000000eff34b723e */ /* 0x000fe400000000ff */
[----:B------:R-:W-:Y:S02]  /*b260*/  F2FP.PACK_AB R78, R149, R240 ;  /* 0x000000f0954e723e */ /* 0x000fe400000000ff */
[----:B------:R-:W-:Y:S03]  /*b270*/  F2FP.PACK_AB R79, R148, R241 ;  /* 0x000000f1944f723e */ /* 0x000fe600000000ff */
[-C--:B------:R-:W-:Y:S03]  /*b280*/  HMMA.16816.F32 R4, R72, R80.reuse, R4 ;  /* 0x000000504804723c */ /* 0x080fe60000001804 */
[--C-:B-1----:R-:W-:Y:S05]  /*b290*/  FFMA.FTZ R2, R207, c[0x0][0x2d0], -R96.reuse ;  /* 0x0000b400cf027a23 */ /* 0x102fea0000010860 */
[C---:B------:R-:W-:Y:S01]  /*b2a0*/  HMMA.16816.F32 R8, R76.reuse, R80, R8 ;  /* 0x000000504c08723c */ /* 0x040fe20000001808 */
[----:B------:R1:W-:Y:S07]  /*b2b0*/  MUFU.EX2 R160, R2 ;  /* 0x0000000200a07308 */ /* 0x0003ee0000000800 */
[-C--:B------:R-:W-:Y:S08]  /*b2c0*/  HMMA.16816.F32 R12, R76, R82.reuse, R12 ;  /* 0x000000524c0c723c */ /* 0x080ff0000000180c */
[C---:B------:R-:W-:Y:S01]  /*b2d0*/  HMMA.16816.F32 R16, R72.reuse, R82, R16 ;  /* 0x000000524810723c */ /* 0x040fe20000001810 */
[----:B------:R-:W3:Y:S07]  /*b2e0*/  LDSM.16.MT88.4 R80, [R230+0x900] ;  /* 0x00090000e650783b */ /* 0x000eee0000004200 */
[-C--:B------:R-:W-:Y:S04]  /*b2f0*/  HMMA.16816.F32 R20, R72, R84.reuse, R20 ;  /* 0x000000544814723c */ /* 0x080fe80000001814 */
[----:B-1----:R-:W-:Y:S04]  /*b300*/  FFMA.FTZ R2, R208, c[0x0][0x2d0], -R96 ;  /* 0x0000b400d0027a23 */ /* 0x002fe80000010860 */
[C---:B------:R-:W-:Y:S01]  /*b310*/  HMMA.16816.F32 R24, R76.reuse, R84, R24 ;  /* 0x000000544c18723c */ /* 0x040fe20000001818 */
[----:B------:R1:W4:Y:S07]  /*b320*/  MUFU.EX2 R162, R2 ;  /* 0x0000000200a27308 */ /* 0x00032e0000000800 */
[-C--:B------:R-:W-:Y:S08]  /*b330*/  HMMA.16816.F32 R28, R76, R86.reuse, R28 ;  /* 0x000000564c1c723c */ /* 0x080ff0000000181c */
[C---:B------:R-:W-:Y:S01]  /*b340*/  HMMA.16816.F32 R32, R72.reuse, R86, R32 ;  /* 0x000000564820723c */ /* 0x040fe20000001820 */
[----:B------:R-:W2:Y:S07]  /*b350*/  LDSM.16.MT88.4 R84, [R228+0x1100] ;  /* 0x00110000e454783b */ /* 0x000eae0000004200 */
[-C--:B------:R-:W-:Y:S04]  /*b360*/  HMMA.16816.F32 R36, R72, R88.reuse, R36 ;  /* 0x000000584824723c */ /* 0x080fe80000001824 */
[--C-:B-1----:R-:W-:Y:S04]  /*b370*/  FFMA.FTZ R2, R221, c[0x0][0x2d0], -R97.reuse ;  /* 0x0000b400dd027a23 */ /* 0x102fe80000010861 */
[C---:B------:R-:W-:Y:S01]  /*b380*/  HMMA.16816.F32 R40, R76.reuse, R88, R40 ;  /* 0x000000584c28723c */ /* 0x040fe20000001828 */
[----:B------:R1:W1:Y:S07]  /*b390*/  MUFU.EX2 R161, R2 ;  /* 0x0000000200a17308 */ /* 0x00026e0000000800 */
[-C--:B------:R-:W-:Y:S08]  /*b3a0*/  HMMA.16816.F32 R44, R76, R90.reuse, R44 ;  /* 0x0000005a4c2c723c */ /* 0x080ff0000000182c */
[C---:B------:R-:W-:Y:S01]  /*b3b0*/  HMMA.16816.F32 R48, R72.reuse, R90, R48 ;  /* 0x0000005a4830723c */ /* 0x040fe20000001830 */
[----:B------:R-:W-:Y:S07]  /*b3c0*/  LDSM.16.MT88.4 R88, [R229+0x1100] ;  /* 0x00110000e558783b */ /* 0x000fee0000004200 */
[-C--:B---3--:R-:W-:Y:S04]  /*b3d0*/  HMMA.16816.F32 R52, R72, R80.reuse, R52 ;  /* 0x000000504834723c */ /* 0x088fe80000001834 */
[----:B-1----:R-:W-:Y:S02]  /*b3e0*/  FFMA.FTZ R2, R226, c[0x0][0x2d0], -R97 ;  /* 0x0000b400e2027a23 */ /* 0x002fe40000010861 */
[----:B--2---:R-:W-:Y:S02]  /*b3f0*/  IMAD.MOV.U32 R226, RZ, RZ, R170 ;  /* 0x000000ffffe27224 */ /* 0x004fe400078e00aa */
[C---:B------:R-:W-:Y:S01]  /*b400*/  HMMA.16816.F32 R56, R76.reuse, R80, R56 ;  /* 0x000000504c38723c */ /* 0x040fe20000001838 */
[----:B------:R1:W-:Y:S07]  /*b410*/  MUFU.EX2 R221, R2 ;  /* 0x0000000200dd7308 */ /* 0x0003ee0000000800 */
[-C--:B------:R-:W-:Y:S07]  /*b420*/  HMMA.16816.F32 R60, R76, R82.reuse, R60 ;  /* 0x000000524c3c723c */ /* 0x080fee000000183c */
[----:B------:R-:W-:Y:S01]  /*b430*/  FFMA.FTZ R76, R99, c[0x0][0x2d0], -R96 ;  /* 0x0000b400634c7a23 */ /* 0x000fe20000010860 */
[----:B------:R-:W-:Y:S01]  /*b440*/  HMMA.16816.F32 R64, R72, R82, R64 ;  /* 0x000000524840723c */ /* 0x000fe20000001840 */
[----:B------:R-:W2:Y:S02]  /*b450*/  LDSM.16.MT88.4 R80, [R231+0x1100] ;  /* 0x00110000e750783b */ /* 0x000ea40000004200 */
[----:B------:R3:W-:Y:S01]  /*b460*/  MUFU.EX2 R191, R76 ;  /* 0x0000004c00bf7308 */ /* 0x0007e20000000800 */
[----:B------:R-:W-:Y:S01]  /*b470*/  FFMA.FTZ R99, R250, c[0x0][0x2d0], -R93 ;  /* 0x0000b400fa637a23 */ /* 0x000fe2000001085d */
[----:B------:R-:W-:Y:S01]  /*b480*/  F2FP.PACK_AB R77, R152, R147 ;  /* 0x00000093984d723e */ /* 0x000fe200000000ff */
[----:B------:R-:W-:Y:S01]  /*b490*/  IMAD.MOV.U32 R250, RZ, RZ, R178 ;  /* 0x000000fffffa7224 */ /* 0x000fe200078e00b2 */
[----:B------:R-:W-:Y:S01]  /*b4a0*/  F2FP.PACK_AB R72, R234, R244 ;  /* 0x000000f4ea48723e */ /* 0x000fe200000000ff */
[--C-:B-1----:R-:W-:Y:S01]  /*b4b0*/  FFMA.FTZ R2, R227, c[0x0][0x2d0], -R96.reuse ;  /* 0x0000b400e3027a23 */ /* 0x102fe20000010860 */
[----:B------:R-:W-:Y:S04]  /*b4c0*/  F2FP.PACK_AB R73, R173, R237 ;  /* 0x000000edad49723e */ /* 0x000fe800000000ff */
[----:B------:R1:W-:Y:S01]  /*b4d0*/  MUFU.EX2 R208, R2 ;  /* 0x0000000200d07308 */ /* 0x0003e20000000800 */
[----:B------:R-:W-:Y:S01]  /*b4e0*/  F2FP.PACK_AB R74, R200, R151 ;  /* 0x00000097c84a723e */ /* 0x000fe200000000ff */
[----:B------:R-:W-:Y:S08]  /*b4f0*/  IMAD.MOV.U32 R227, RZ, RZ, R171 ;  /* 0x000000ffffe37224 */ /* 0x000ff000078e00ab */
[----:B------:R-:W-:Y:S01]  /*b500*/  MUFU.EX2 R130, R99 ;  /* 0x0000006300827308 */ /* 0x000fe20000000800 */
[----:B---3--:R-:W-:Y:S01]  /*b510*/  F2FP.PACK_AB R76, R172, R238 ;  /* 0x000000eeac4c723e */ /* 0x008fe200000000ff */
[----:B-1----:R-:W-:Y:S02]  /*b520*/  FFMA.FTZ R2, R248, c[0x0][0x2d0], -R96 ;  /* 0x0000b400f8027a23 */ /* 0x002fe40000010860 */
[----:B------:R-:W-:Y:S06]  /*b530*/  IMAD.MOV.U32 R248, RZ, RZ, R166 ;  /* 0x000000fffff87224 */ /* 0x000fec00078e00a6 */
[----:B------:R1:W-:Y:S02]  /*b540*/  MUFU.EX2 R207, R2 ;  /* 0x0000000200cf7308 */ /* 0x0003e40000000800 */
[----:B-1----:R-:W-:Y:S08]  /*b550*/  FFMA.FTZ R2, R205, c[0x0][0x2d0], -R97 ;  /* 0x0000b400cd027a23 */ /* 0x002ff00000010861 */
[----:B------:R1:W-:Y:S02]  /*b560*/  MUFU.EX2 R205, R2 ;  /* 0x0000000200cd7308 */ /* 0x0003e40000000800 */
[----:B-1----:R-:W-:Y:S02]  /*b570*/  FFMA.FTZ R2, R251, c[0x0][0x2d0], -R92 ;  /* 0x0000b400fb027a23 */ /* 0x002fe4000001085c */
[----:B----4-:R-:W-:Y:S06]  /*b580*/  IMAD.MOV.U32 R251, RZ, RZ, R162 ;  /* 0x000000fffffb7224 */ /* 0x010fec00078e00a2 */
[----:B------:R1:W-:Y:S02]  /*b590*/  MUFU.EX2 R182, R2 ;  /* 0x0000000200b67308 */ /* 0x0003e40000000800 */
[----:B-1----:R-:W-:Y:S08]  /*b5a0*/  FFMA.FTZ R2, R204, c[0x0][0x2d0], -R92 ;  /* 0x0000b400cc027a23 */ /* 0x002ff0000001085c */
[----:B------:R1:W-:Y:S02]  /*b5b0*/  MUFU.EX2 R204, R2 ;  /* 0x0000000200cc7308 */ /* 0x0003e40000000800 */
[----:B-1----:R-:W-:Y:S02]  /*b5c0*/  FFMA.FTZ R2, R176, c[0x0][0x2d0], -R93 ;  /* 0x0000b400b0027a23 */ /* 0x002fe4000001085d */
[----:B------:R-:W-:Y:S06]  /*b5d0*/  IMAD.MOV.U32 R176, RZ, RZ, R158 ;  /* 0x000000ffffb07224 */ /* 0x000fec00078e009e */
[----:B------:R1:W-:Y:S01]  /*b5e0*/  MUFU.EX2 R181, R2 ;  /* 0x0000000200b57308 */ /* 0x0003e20000000800 */
[----:B------:R-:W-:Y:S02]  /*b5f0*/  IMAD.MOV.U32 R158, RZ, RZ, R157 ;  /* 0x000000ffff9e7224 */ /* 0x000fe400078e009d */
[----:B------:R-:W-:Y:S02]  /*b600*/  IMAD.MOV.U32 R157, RZ, RZ, R156 ;  /* 0x000000ffff9d7224 */ /* 0x000fe400078e009c */
[----:B------:R-:W-:Y:S02]  /*b610*/  IMAD.MOV.U32 R156, RZ, RZ, R145 ;  /* 0x000000ffff9c7224 */ /* 0x000fe400078e0091 */
[----:B------:R-:W-:Y:S02]  /*b620*/  IMAD.MOV.U32 R145, RZ, RZ, R146 ;  /* 0x000000ffff917224 */ /* 0x000fe400078e0092 */
[----:B------:R-:W-:Y:S02]  /*b630*/  IMAD.MOV.U32 R146, RZ, RZ, R100 ;  /* 0x000000ffff927224 */ /* 0x000fe400078e0064 */
[----:B------:R-:W-:Y:S02]  /*b640*/  FFMA.FTZ R100, R212, c[0x0][0x2d0], -R92 ;  /* 0x0000b400d4647a23 */ /* 0x000fe4000001085c */
[----:B------:R-:W-:Y:S02]  /*b650*/  IMAD.MOV.U32 R212, RZ, RZ, R164 ;  /* 0x000000ffffd47224 */ /* 0x000fe400078e00a4 */
[----:B------:R-:W-:Y:S01]  /*b660*/  MUFU.EX2 R131, R100 ;  /* 0x0000006400837308 */ /* 0x000fe20000000800 */
[----:B-1----:R-:W-:Y:S02]  /*b670*/  FFMA.FTZ R2, R175, c[0x0][0x2d0], -R93 ;  /* 0x0000b400af027a23 */ /* 0x002fe4000001085d */
[----:B------:R-:W-:Y:S07]  /*b680*/  IMAD.MOV.U32 R175, RZ, RZ, R107 ;  /* 0x000000ffffaf7224 */ /* 0x000fee00078e006b */
[----:B------:R1:W-:Y:S01]  /*b690*/  MUFU.EX2 R199, R2 ;  /* 0x0000000200c77308 */ /* 0x0003e20000000800 */
[----:B------:R-:W-:Y:S02]  /*b6a0*/  IMAD.MOV.U32 R107, RZ, RZ, R104 ;  /* 0x000000ffff6b7224 */ /* 0x000fe400078e0068 */
[----:B------:R-:W-:Y:S02]  /*b6b0*/  FFMA.FTZ R104, R206, c[0x0][0x2d0], -R92 ;  /* 0x0000b400ce687a23 */ /* 0x000fe4000001085c */
[----:B------:R-:W-:Y:S02]  /*b6c0*/  IMAD.MOV.U32 R206, RZ, RZ, R177 ;  /* 0x000000ffffce7224 */ /* 0x000fe400078e00b1 */
[----:B------:R-:W-:Y:S02]  /*b6d0*/  IMAD.MOV.U32 R177, RZ, RZ, R176 ;  /* 0x000000ffffb17224 */ /* 0x000fe400078e00b0 */
[----:B------:R-:W-:Y:S01]  /*b6e0*/  IMAD.MOV.U32 R176, RZ, RZ, R165 ;  /* 0x000000ffffb07224 */ /* 0x000fe200078e00a5 */
[----:B------:R-:W-:Y:S01]  /*b6f0*/  F2FP.PACK_AB R79, R206, R250 ;  /* 0x000000face4f723e */ /* 0x000fe200000000ff */
[----:B------:R-:W-:Y:S02]  /*b700*/  IMAD.MOV.U32 R165, RZ, RZ, R145 ;  /* 0x000000ffffa57224 */ /* 0x000fe400078e0091 */
[----:B------:R-:W-:Y:S02]  /*b710*/  IMAD.MOV.U32 R145, RZ, RZ, R107 ;  /* 0x000000ffff917224 */ /* 0x000fe400078e006b */
[----:B------:R-:W-:Y:S02]  /*b720*/  IMAD.MOV.U32 R107, RZ, RZ, R106 ;  /* 0x000000ffff6b7224 */ /* 0x000fe400078e006a */
[----:B------:R-:W-:Y:S02]  /*b730*/  IMAD.MOV.U32 R106, RZ, RZ, R105 ;  /* 0x000000ffff6a7224 */ /* 0x000fe400078e0069 */
[----:B------:R-:W-:Y:S02]  /*b740*/  FFMA.FTZ R105, R202, c[0x0][0x2d0], -R92 ;  /* 0x0000b400ca697a23 */ /* 0x000fe4000001085c */
[----:B------:R-:W-:Y:S02]  /*b750*/  IMAD.MOV.U32 R202, RZ, RZ, R108 ;  /* 0x000000ffffca7224 */ /* 0x000fe400078e006c */
[--C-:B------:R-:W-:Y:S02]  /*b760*/  FFMA.FTZ R108, R201, c[0x0][0x2d0], -R92.reuse ;  /* 0x0000b400c96c7a23 */ /* 0x100fe4000001085c */
[----:B-1----:R-:W-:Y:S02]  /*b770*/  FFMA.FTZ R2, R209, c[0x0][0x2d0], -R92 ;  /* 0x0000b400d1027a23 */ /* 0x002fe4000001085c */
[----:B------:R-:W-:Y:S02]  /*b780*/  IMAD.MOV.U32 R201, RZ, RZ, R189 ;  /* 0x000000ffffc97224 */ /* 0x000fe400078e00bd */
[----:B------:R1:W-:Y:S01]  /*b790*/  MUFU.EX2 R194, R2 ;  /* 0x0000000200c27308 */ /* 0x0003e20000000800 */
[----:B------:R-:W-:Y:S02]  /*b7a0*/  IMAD.MOV.U32 R249, RZ, RZ, R177 ;  /* 0x000000fffff97224 */ /* 0x000fe400078e00b1 */
[----:B------:R-:W-:Y:S01]  /*b7b0*/  F2FP.PACK_AB R75, R201, R150 ;  /* 0x00000096c94b723e */ /* 0x000fe200000000ff */
[----:B------:R-:W-:Y:S02]  /*b7c0*/  IMAD.MOV.U32 R178, RZ, RZ, R165 ;  /* 0x000000ffffb27224 */ /* 0x000fe400078e00a5 */
[----:B------:R-:W-:Y:S01]  /*b7d0*/  IMAD.MOV.U32 R177, RZ, RZ, R106 ;  /* 0x000000ffffb17224 */ /* 0x000fe200078e006a */
[----:B------:R-:W-:Y:S01]  /*b7e0*/  F2FP.PACK_AB R78, R202, R249 ;  /* 0x000000f9ca4e723e */ /* 0x000fe200000000ff */
[----:B------:R-:W-:Y:S02]  /*b7f0*/  FFMA.FTZ R106, R113, c[0x0][0x2d0], -R93 ;  /* 0x0000b400716a7a23 */ /* 0x000fe4000001085d */
[-C--:B------:R-:W-:Y:S01]  /*b800*/  HMMA.16816.F32 R4, R72, R84.reuse, R4 ;  /* 0x000000544804723c */ /* 0x080fe20000001804 */
[----:B------:R-:W3:Y:S01]  /*b810*/  LDL.LU R113, [R1+0x28] ;  /* 0x0000280001717983 */ /* 0x000ee20000300800 */
[----:B------:R-:W-:Y:S01]  /*b820*/  MUFU.EX2 R108, R108 ;  /* 0x0000006c006c7308 */ /* 0x000fe20000000800 */
[----:B------:R-:W-:Y:S02]  /*b830*/  IMAD.MOV.U32 R165, RZ, RZ, R107 ;  /* 0x000000ffffa57224 */ /* 0x000fe400078e006b */
[----:B------:R-:W-:Y:S02]  /*b840*/  FFMA.FTZ R107, R112, c[0x0][0x2d0], -R93 ;  /* 0x0000b400706b7a23 */ /* 0x000fe4000001085d */
[----:B------:R-:W3:Y:S01]  /*b850*/  LDL.LU R112, [R1+0x30] ;  /* 0x0000300001707983 */ /* 0x000ee20000300800 */
[C---:B------:R-:W-:Y:S04]  /*b860*/  HMMA.16816.F32 R8, R76.reuse, R84, R8 ;  /* 0x000000544c08723c */ /* 0x040fe80000001808 */
[----:B------:R-:W-:Y:S02]  /*b870*/  FFMA.FTZ R98, R165, c[0x0][0x2d0], -R96 ;  /* 0x0000b400a5627a23 */ /* 0x000fe40000010860 */
[----:B-1----:R-:W-:Y:S02]  /*b880*/  FFMA.FTZ R2, R214, c[0x0][0x2d0], -R92 ;  /* 0x0000b400d6027a23 */ /* 0x002fe4000001085c */
[-C--:B------:R-:W-:Y:S01]  /*b890*/  HMMA.16816.F32 R12, R76, R86.reuse, R12 ;  /* 0x000000564c0c723c */ /* 0x080fe2000000180c */
[----:B------:R-:W-:Y:S03]  /*b8a0*/  MUFU.EX2 R115, R98 ;  /* 0x0000006200737308 */ /* 0x000fe60000000800 */
[----:B------:R-:W-:Y:S02]  /*b8b0*/  FFMA.FTZ R84, R178, c[0x0][0x2d0], -R96 ;  /* 0x0000b400b2547a23 */ /* 0x000fe40000010860 */
[----:B------:R-:W-:Y:S02]  /*b8c0*/  IMAD.MOV.U32 R214, RZ, RZ, R168 ;  /* 0x000000ffffd67224 */ /* 0x000fe400078e00a8 */
[C---:B------:R-:W-:Y:S03]  /*b8d0*/  HMMA.16816.F32 R16, R72.reuse, R86, R16 ;  /* 0x000000564810723c */ /* 0x040fe60000001810 */
[----:B------:R1:W-:Y:S01]  /*b8e0*/  MUFU.EX2 R198, R2 ;  /* 0x0000000200c67308 */ /* 0x0003e20000000800 */
[----:B------:R-:W-:Y:S02]  /*b8f0*/  IMAD.MOV.U32 R209, RZ, RZ, R167 ;  /* 0x000000ffffd17224 */ /* 0x000fe400078e00a7 */
[--C-:B------:R-:W-:Y:S02]  /*b900*/  FFMA.FTZ R100, R146, c[0x0][0x2d0], -R97.reuse ;  /* 0x0000b40092647a23 */ /* 0x100fe40000010861 */
[-C--:B--2---:R-:W-:Y:S04]  /*b910*/  HMMA.16816.F32 R20, R72, R80.reuse, R20 ;  /* 0x000000504814723c */ /* 0x084fe80000001814 */
[----:B------:R-:W-:Y:S01]  /*b920*/  FFMA.FTZ R99, R145, c[0x0][0x2d0], -R97 ;  /* 0x0000b40091637a23 */ /* 0x000fe20000010861 */
[----:B------:R2:W-:Y:S03]  /*b930*/  MUFU.EX2 R189, R84 ;  /* 0x0000005400bd7308 */ /* 0x0005e60000000800 */
[C---:B------:R-:W-:Y:S07]  /*b940*/  HMMA.16816.F32 R24, R76.reuse, R80, R24 ;  /* 0x000000504c18723c */ /* 0x040fee0000001818 */
[----:B------:R2:W-:Y:S01]  /*b950*/  MUFU.EX2 R146, R104 ;  /* 0x0000006800927308 */ /* 0x0005e20000000800 */
[-C--:B------:R-:W-:Y:S04]  /*b960*/  HMMA.16816.F32 R28, R76, R82.reuse, R28 ;  /* 0x000000524c1c723c */ /* 0x080fe8000000181c */
[----:B-1----:R-:W-:Y:S02]  /*b970*/  FFMA.FTZ R2, R222, c[0x0][0x2d0], -R93 ;  /* 0x0000b400de027a23 */ /* 0x002fe4000001085d */
[----:B------:R-:W-:Y:S02]  /*b980*/  IMAD.MOV.U32 R222, RZ, RZ, R161 ;  /* 0x000000ffffde7224 */ /* 0x000fe400078e00a1 */
[C---:B------:R-:W-:Y:S01]  /*b990*/  HMMA.16816.F32 R32, R72.reuse, R82, R32 ;  /* 0x000000524820723c */ /* 0x040fe20000001820 */
[----:B------:R1:W-:Y:S01]  /*b9a0*/  MUFU.EX2 R193, R2 ;  /* 0x0000000200c17308 */ /* 0x0003e20000000800 */
[----:B------:R-:W-:Y:S06]  /*b9b0*/  LDSM.16.MT88.4 R80, [R228+0x1900] ;  /* 0x00190000e450783b */ /* 0x000fec0000004200 */
[-C--:B------:R-:W-:Y:S02]  /*b9c0*/  HMMA.16816.F32 R36, R72, R88.reuse, R36 ;  /* 0x000000584824723c */ /* 0x080fe40000001824 */
[----:B--2---:R-:W-:Y:S01]  /*b9d0*/  LDSM.16.MT88.4 R84, [R231+0x1900] ;  /* 0x00190000e754783b */ /* 0x004fe20000004200 */
[----:B------:R-:W-:Y:S01]  /*b9e0*/  MUFU.EX2 R145, R105 ;  /* 0x0000006900917308 */ /* 0x000fe20000000800 */
[----:B------:R-:W-:Y:S04]  /*b9f0*/  FFMA.FTZ R104, R218, c[0x0][0x2d0], -R97 ;  /* 0x0000b400da687a23 */ /* 0x000fe80000010861 */
[C---:B------:R-:W-:Y:S05]  /*ba00*/  HMMA.16816.F32 R40, R76.reuse, R88, R40 ;  /* 0x000000584c28723c */ /* 0x040fea0000001828 */
[----:B------:R-:W-:Y:S03]  /*ba10*/  MUFU.EX2 R105, R195 ;  /* 0x000000c300697308 */ /* 0x000fe60000000800 */
[-C--:B------:R-:W-:Y:S04]  /*ba20*/  HMMA.16816.F32 R44, R76, R90.reuse, R44 ;  /* 0x0000005a4c2c723c */ /* 0x080fe8000000182c */
[----:B-1----:R-:W-:Y:S02]  /*ba30*/  FFMA.FTZ R2, R247, c[0x0][0x2d0], -R93 ;  /* 0x0000b400f7027a23 */ /* 0x002fe4000001085d */
[----:B------:R-:W-:Y:S01]  /*ba40*/  IMAD.MOV.U32 R247, RZ, RZ, R160 ;  /* 0x000000fffff77224 */ /* 0x000fe200078e00a0 */
[----:B------:R-:W-:Y:S01]  /*ba50*/  MUFU.EX2 R114, R99 ;  /* 0x0000006300727308 */ /* 0x000fe20000000800 */
[C---:B------:R-:W-:Y:S01]  /*ba60*/  HMMA.16816.F32 R48, R72.reuse, R90, R48 ;  /* 0x0000005a4830723c */ /* 0x040fe20000001830 */
[----:B------:R-:W-:Y:S03]  /*ba70*/  LDSM.16.MT88.4 R88, [R229+0x1900] ;  /* 0x00190000e558783b */ /* 0x000fe60000004200 */
[----:B------:R-:W-:Y:S05]  /*ba80*/  IMAD.MOV.U32 R160, RZ, RZ, R141 ;  /* 0x000000ffffa07224 */ /* 0x000fea00078e008d */
[----:B------:R1:W-:Y:S10]  /*ba90*/  MUFU.EX2 R192, R2 ;  /* 0x0000000200c07308 */ /* 0x0003f40000000800 */
[----:B------:R-:W-:Y:S10]  /*baa0*/  MUFU.EX2 R141, R107 ;  /* 0x0000006b008d7308 */ /* 0x000ff40000000800 */
[----:B------:R-:W2:Y:S01]  /*bab0*/  MUFU.EX2 R107, R119 ;  /* 0x00000077006b7308 */ /* 0x000ea20000000800 */
[----:B-1----:R-:W-:Y:S09]  /*bac0*/  FFMA.FTZ R2, R179, c[0x0][0x2d0], -R96 ;  /* 0x0000b400b3027a23 */ /* 0x002ff20000010860 */
[----:B------:R1:W-:Y:S10]  /*bad0*/  MUFU.EX2 R180, R2 ;  /* 0x0000000200b47308 */ /* 0x0003f40000000800 */
[----:B------:R-:W-:Y:S01]  /*bae0*/  MUFU.EX2 R99, R120 ;  /* 0x0000007800637308 */ /* 0x000fe20000000800 */
[----:B--2---:R-:W-:Y:S01]  /*baf0*/  F2FP.PACK_AB R136, R107, R108 ;  /* 0x0000006c6b88723e */ /* 0x004fe200000000ff */
[--C-:B-1----:R-:W-:Y:S02]  /*bb00*/  FFMA.FTZ R2, R95, c[0x0][0x2d0], -R97.reuse ;  /* 0x0000b4005f027a23 */ /* 0x102fe40000010861 */
[----:B------:R-:W1:Y:S06]  /*bb10*/  LDSM.16.MT88.4 R92, [R230+0x1100] ;  /* 0x00110000e65c783b */ /* 0x000e6c0000004200 */
[----:B------:R2:W-:Y:S02]  /*bb20*/  MUFU.EX2 R190, R2 ;  /* 0x0000000200be7308 */ /* 0x0005e40000000800 */
[--C-:B--2---:R-:W-:Y:S02]  /*bb30*/  FFMA.FTZ R2, R174, c[0x0][0x2d0], -R97.reuse ;  /* 0x0000b400ae027a23 */ /* 0x104fe40000010861 */
[----:B------:R-:W-:Y:S06]  /*bb40*/  IMAD.MOV.U32 R174, RZ, RZ, R188 ;  /* 0x000000ffffae7224 */ /* 0x000fec00078e00bc */
[----:B------:R2:W-:Y:S01]  /*bb50*/  MUFU.EX2 R188, R2 ;  /* 0x0000000200bc7308 */ /* 0x0005e20000000800 */
[-C--:B-1----:R-:W-:Y:S08]  /*bb60*/  HMMA.16816.F32 R52, R72, R92.reuse, R52 ;  /* 0x0000005c4834723c */ /* 0x082ff00000001834 */
[C---:B------:R-:W-:Y:S01]  /*bb70*/  HMMA.16816.F32 R56, R76.reuse, R92, R56 ;  /* 0x0000005c4c38723c */ /* 0x040fe20000001838 */
[----:B------:R-:W4:Y:S04]  /*bb80*/  LDL.LU R93, [R1+0x2c] ;  /* 0x00002c00015d7983 */ /* 0x000f280000300800 */
[----:B------:R-:W4:Y:S01]  /*bb90*/  LDL.LU R92, [R1+0x34] ;  /* 0x00003400015c7983 */ /* 0x000f220000300800 */
[--C-:B--2---:R-:W-:Y:S02]  /*bba0*/  FFMA.FTZ R2, R177, c[0x0][0x2d0], -R96.reuse ;  /* 0x0000b400b1027a23 */ /* 0x104fe40000010860 */
[-C--:B------:R-:W-:Y:S02]  /*bbb0*/  HMMA.16816.F32 R60, R76, R94.reuse, R60 ;  /* 0x0000005e4c3c723c */ /* 0x080fe4000000183c */
[----:B------:R1:W-:Y:S05]  /*bbc0*/  MUFU.EX2 R187, R2 ;  /* 0x0000000200bb7308 */ /* 0x0003ea0000000800 */
[----:B------:R-:W-:Y:S01]  /*bbd0*/  F2FP.PACK_AB R76, R251, R247 ;  /* 0x000000f7fb4c723e */ /* 0x000fe200000000ff */
[----:B------:R-:W-:Y:S04]  /*bbe0*/  HMMA.16816.F32 R64, R72, R94, R64 ;  /* 0x0000005e4840723c */ /* 0x000fe80000001840 */
[----:B------:R-:W-:Y:S02]  /*bbf0*/  F2FP.PACK_AB R77, R221, R222 ;  /* 0x000000dedd4d723e */ /* 0x000fe400000000ff */
[----:B------:R-:W-:Y:S02]  /*bc00*/  F2FP.PACK_AB R78, R207, R208 ;  /* 0x000000d0cf4e723e */ /* 0x000fe400000000ff */
[----:B------:R-:W-:Y:S04]  /*bc10*/  F2FP.PACK_AB R72, R214, R212 ;  /* 0x000000d4d648723e */ /* 0x000fe800000000ff */
[----:B------:R-:W-:Y:S02]  /*bc20*/  F2FP.PACK_AB R73, R209, R213 ;  /* 0x000000d5d149723e */ /* 0x000fe400000000ff */
[----:B------:R-:W-:Y:S02]  /*bc30*/  F2FP.PACK_AB R74, R227, R252 ;  /* 0x000000fce34a723e */ /* 0x000fe400000000ff */
[----:B------:R-:W-:Y:S01]  /*bc40*/  F2FP.PACK_AB R75, R226, R248 ;  /* 0x000000f8e24b723e */ /* 0x000fe200000000ff */
[--C-:B-1----:R-:W-:Y:S01]  /*bc50*/  FFMA.FTZ R2, R176, c[0x0][0x2d0], -R97.reuse ;  /* 0x0000b400b0027a23 */ /* 0x102fe20000010861 */
[----:B------:R-:W-:Y:S01]  /*bc60*/  F2FP.PACK_AB R79, R205, R183 ;  /* 0x000000b7cd4f723e */ /* 0x000fe200000000ff */
[----:B------:R-:W-:Y:S02]  /*bc70*/  LDSM.16.MT88.4 R176, [R231+0x3100] ;  /* 0x00310000e7b0783b */ /* 0x000fe40000004200 */
[----:B------:R1:W-:Y:S02]  /*bc80*/  MUFU.EX2 R186, R2 ;  /* 0x0000000200ba7308 */ /* 0x0003e40000000800 */
[-C--:B------:R-:W-:Y:S08]  /*bc90*/  HMMA.16816.F32 R4, R72, R80.reuse, R4 ;  /* 0x000000504804723c */ /* 0x080ff00000001804 */
[C---:B------:R-:W-:Y:S08]  /*bca0*/  HMMA.16816.F32 R8, R76.reuse, R80, R8 ;  /* 0x000000504c08723c */ /* 0x040ff00000001808 */
[-C--:B------:R-:W-:Y:S04]  /*bcb0*/  HMMA.16816.F32 R12, R76, R82.reuse, R12 ;  /* 0x000000524c0c723c */ /* 0x080fe8000000180c */
[--C-:B-1----:R-:W-:Y:S04]  /*bcc0*/  FFMA.FTZ R2, R175, c[0x0][0x2d0], -R97.reuse ;  /* 0x0000b400af027a23 */ /* 0x102fe80000010861 */
[C---:B------:R-:W-:Y:S01]  /*bcd0*/  HMMA.16816.F32 R16, R72.reuse, R82, R16 ;  /* 0x000000524810723c */ /* 0x040fe20000001810 */
[----:B------:R-:W-:Y:S01]  /*bce0*/  LDSM.16.MT88.4 R80, [R228+0x2100] ;  /* 0x00210000e450783b */ /* 0x000fe20000004200 */
[----:B------:R1:W-:Y:S02]  /*bcf0*/  MUFU.EX2 R185, R2 ;  /* 0x0000000200b97308 */ /* 0x0003e40000000800 */
[----:B------:R-:W-:Y:S04]  /*bd00*/  FFMA.FTZ R97, R71, c[0x0][0x2d0], -R97 ;  /* 0x0000b40047617a23 */ /* 0x000fe80000010861 */
[-C--:B------:R-:W-:Y:S04]  /*bd10*/  HMMA.16816.F32 R20, R72, R84.reuse, R20 ;  /* 0x000000544814723c */ /* 0x080fe80000001814 */
[----:B------:R-:W-:Y:S04]  /*bd20*/  MUFU.EX2 R97, R97 ;  /* 0x0000006100617308 */ /* 0x000fe80000000800 */
[C---:B------:R-:W-:Y:S08]  /*bd30*/  HMMA.16816.F32 R24, R76.reuse, R84, R24 ;  /* 0x000000544c18723c */ /* 0x040ff00000001818 */
[-C--:B------:R-:W-:Y:S04]  /*bd40*/  HMMA.16816.F32 R28, R76, R86.reuse, R28 ;  /* 0x000000564c1c723c */ /* 0x080fe8000000181c */
[--C-:B-1----:R-:W-:Y:S02]  /*bd50*/  FFMA.FTZ R2, R174, c[0x0][0x2d0], -R96.reuse ;  /* 0x0000b400ae027a23 */ /* 0x102fe40000010860 */
[----:B------:R-:W-:Y:S02]  /*bd60*/  FFMA.FTZ R96, R203, c[0x0][0x2d0], -R96 ;  /* 0x0000b400cb607a23 */ /* 0x000fe40000010860 */
[C---:B------:R-:W-:Y:S01]  /*bd70*/  HMMA.16816.F32 R32, R72.reuse, R86, R32 ;  /* 0x000000564820723c */ /* 0x040fe20000001820 */
[----:B------:R-:W-:Y:S01]  /*bd80*/  LDSM.16.MT88.4 R84, [R231+0x2100] ;  /* 0x00210000e754783b */ /* 0x000fe20000004200 */
[----:B------:R-:W-:Y:S02]  /*bd90*/  MUFU.EX2 R128, R2 ;  /* 0x0000000200807308 */ /* 0x000fe40000000800 */
[----:B---3--:R-:W-:Y:S04]  /*bda0*/  FFMA.FTZ R69, R69, R113, R224 ;  /* 0x0000007145457223 */ /* 0x008fe800000100e0 */
[-C--:B------:R-:W-:Y:S04]  /*bdb0*/  HMMA.16816.F32 R36, R72, R88.reuse, R36 ;  /* 0x000000584824723c */ /* 0x080fe80000001824 */
[----:B------:R-:W-:Y:S01]  /*bdc0*/  MUFU.EX2 R96, R96 ;  /* 0x0000006000607308 */ /* 0x000fe20000000800 */
[----:B------:R-:W-:Y:S02]  /*bdd0*/  FADD.FTZ R69, R159, R69 ;  /* 0x000000459f457221 */ /* 0x000fe40000010000 */
[----:B------:R-:W-:Y:S01]  /*bde0*/  IMAD.MOV.U32 R159, RZ, RZ, R144 ;  /* 0x000000ffff9f7224 */ /* 0x000fe200078e0090 */
[C---:B------:R-:W-:Y:S04]  /*bdf0*/  HMMA.16816.F32 R40, R76.reuse, R88, R40 ;  /* 0x000000584c28723c */ /* 0x040fe80000001828 */
[----:B------:R-:W-:Y:S02]  /*be00*/  FFMA.FTZ R68, R68, R112, R111 ;  /* 0x0000007044447223 */ /* 0x000fe4000001006f */
[----:B------:R-:W-:Y:S02]  /*be10*/  MUFU.EX2 R144, R106 ;  /* 0x0000006a00907308 */ /* 0x000fe40000000800 */
[-C--:B------:R-:W-:Y:S08]  /*be20*/  HMMA.16816.F32 R44, R76, R90.reuse, R44 ;  /* 0x0000005a4c2c723c */ /* 0x080ff0000000182c */
[C---:B------:R-:W-:Y:S01]  /*be30*/  HMMA.16816.F32 R48, R72.reuse, R90, R48 ;  /* 0x0000005a4830723c */ /* 0x040fe20000001830 */
[----:B------:R-:W-:Y:S01]  /*be40*/  LDSM.16.MT88.4 R88, [R229+0x2100] ;  /* 0x00210000e558783b */ /* 0x000fe20000004200 */
[----:B------:R-:W-:Y:S10]  /*be50*/  MUFU.EX2 R112, R102 ;  /* 0x0000006600707308 */ /* 0x000ff40000000800 */
[----:B------:R-:W-:Y:S10]  /*be60*/  MUFU.EX2 R111, R103 ;  /* 0x00000067006f7308 */ /* 0x000ff40000000800 */
[----:B------:R-:W-:Y:S10]  /*be70*/  MUFU.EX2 R113, R100 ;  /* 0x0000006400717308 */ /* 0x000ff40000000800 */
[----:B------:R-:W-:Y:S10]  /*be80*/  MUFU.EX2 R106, R117 ;  /* 0x00000075006a7308 */ /* 0x000ff40000000800 */
[----:B------:R-:W1:Y:S10]  /*be90*/  MUFU.EX2 R103, R126 ;  /* 0x0000007e00677308 */ /* 0x000e740000000800 */
[----:B------:R-:W-:Y:S10]  /*bea0*/  MUFU.EX2 R102, R125 ;  /* 0x0000007d00667308 */ /* 0x000ff40000000800 */
[----:B------:R-:W2:Y:S01]  /*beb0*/  MUFU.EX2 R100, R116 ;  /* 0x0000007400647308 */ /* 0x000ea20000000800 */
[----:B-1----:R-:W-:Y:S02]  /*bec0*/  F2FP.PACK_AB R138, R103, R105 ;  /* 0x00000069678a723e */ /* 0x002fe400000000ff */
[----:B--2---:R-:W-:Y:S01]  /*bed0*/  F2FP.PACK_AB R132, R99, R100 ;  /* 0x000000646384723e */ /* 0x004fe200000000ff */
[----:B----4-:R-:W-:Y:S06]  /*bee0*/  FFMA.FTZ R71, R3, R93, R110 ;  /* 0x0000005d03477223 */ /* 0x010fec000001006e */
[----:B------:R-:W-:Y:S01]  /*bef0*/  MUFU.EX2 R110, R101 ;  /* 0x00000065006e7308 */ /* 0x000fe20000000800 */
[----:B------:R-:W-:Y:S02]  /*bf00*/  FADD.FTZ R3, R197, R68 ;  /* 0x00000044c5037221 */ /* 0x000fe40000010000 */
[----:B------:R-:W-:Y:S02]  /*bf10*/  FFMA.FTZ R0, R0, R92, R109 ;  /* 0x0000005c00007223 */ /* 0x000fe4000001006d */
[----:B------:R-:W1:Y:S01]  /*bf20*/  LDSM.16.MT88.4 R92, [R230+0x1900] ;  /* 0x00190000e65c783b */ /* 0x000e620000004200 */
[----:B------:R-:W-:Y:S02]  /*bf30*/  FADD.FTZ R2, R160, R71 ;  /* 0x00000047a0027221 */ /* 0x000fe40000010000 */
[----:B------:R-:W-:Y:S02]  /*bf40*/  FADD.FTZ R0, R159, R0 ;  /* 0x000000009f007221 */ /* 0x000fe40000010000 */
[----:B------:R-:W2:Y:S01]  /*bf50*/  MUFU.EX2 R101, R127 ;  /* 0x0000007f00657308 */ /* 0x000ea20000000800 */
[----:B------:R-:W-:Y:S02]  /*bf60*/  FADD.FTZ R68, R158, R69 ;  /* 0x000000459e447221 */ /* 0x000fe40000010000 */
[----:B------:R-:W-:Y:S01]  /*bf70*/  LDSM.16.MT88.4 R160, [R228+0x3100] ;  /* 0x00310000e4a0783b */ /* 0x000fe20000004200 */
[----:B------:R-:W-:Y:S02]  /*bf80*/  FADD.FTZ R0, R70, R0 ;  /* 0x0000000046007221 */ /* 0x000fe40000010000 */
[----:B------:R-:W-:Y:S02]  /*bf90*/  FADD.FTZ R68, R245, R68 ;  /* 0x00000044f5447221 */ /* 0x000fe40000010000 */
[----:B------:R-:W-:Y:S02]  /*bfa0*/  FADD.FTZ R0, R143, R0 ;  /* 0x000000008f007221 */ /* 0x000fe40000010000 */
[----:B------:R-:W3:Y:S01]  /*bfb0*/  MUFU.EX2 R71, R124 ;  /* 0x0000007c00477308 */ /* 0x000ee20000000800 */
[----:B------:R-:W4:Y:S01]  /*bfc0*/  LDL.LU R70, [R1+0xc4] ;  /* 0x0000c40001467983 */ /* 0x000f220000300800 */
[----:B------:R-:W-:Y:S02]  /*bfd0*/  FADD.FTZ R98, R246, R0 ;  /* 0x00000000f6627221 */ /* 0x000fe40000010000 */
[----:B------:R-:W-:Y:S01]  /*bfe0*/  FADD.FTZ R3, R157, R3 ;  /* 0x000000039d037221 */ /* 0x000fe20000010000 */
[----:B------:R4:W5:Y:S01]  /*bff0*/  LDL.LU R245, [R1+0xc0] ;  /* 0x0000c00001f57983 */ /* 0x0009620000300800 */
[----:B------:R-:W-:Y:S02]  /*c000*/  FADD.FTZ R2, R156, R2 ;  /* 0x000000029c027221 */ /* 0x000fe40000010000 */
[----:B------:R-:W-:Y:S02]  /*c010*/  FADD.FTZ R3, R140, R3 ;  /* 0x000000038c037221 */ /* 0x000fe40000010000 */
[----:B------:R-:W4:Y:S01]  /*c020*/  LDL.LU R140, [R1+0xbc] ;  /* 0x0000bc00018c7983 */ /* 0x000f220000300800 */
[----:B------:R-:W-:Y:S01]  /*c030*/  FADD.FTZ R2, R142, R2 ;  /* 0x000000028e027221 */ /* 0x000fe20000010000 */
[----:B------:R-:W-:Y:S01]  /*c040*/  MUFU.EX2 R109, R104 ;  /* 0x00000068006d7308 */ /* 0x000fe20000000800 */
[----:B------:R-:W-:Y:S01]  /*c050*/  FADD.FTZ R68, R155, R68 ;  /* 0x000000449b447221 */ /* 0x000fe20000010000 */
[----:B------:R-:W4:Y:S01]  /*c060*/  LDL.LU R142, [R1+0xb8] ;  /* 0x0000b800018e7983 */ /* 0x000f220000300800 */
[----:B------:R-:W-:Y:S01]  /*c070*/  FADD.FTZ R69, R153, R2 ;  /* 0x0000000299457221 */ /* 0x000fe20000010000 */
[----:B--2---:R-:W-:Y:S01]  /*c080*/  F2FP.PACK_AB R139, R101, R102 ;  /* 0x00000066658b723e */ /* 0x004fe200000000ff */
[----:B------:R-:W-:Y:S01]  /*c090*/  FADD.FTZ R2, R220, R68 ;  /* 0x00000044dc027221 */ /* 0x000fe20000010000 */
[----:B------:R-:W2:Y:S01]  /*c0a0*/  LDL.LU R143, [R1+0xb4] ;  /* 0x0000b400018f7983 */ /* 0x000ea20000300800 */
[----:B------:R-:W-:Y:S02]  /*c0b0*/  FADD.FTZ R68, R236, R69 ;  /* 0x00000045ec447221 */ /* 0x000fe40000010000 */
[----:B------:R-:W-:Y:S01]  /*c0c0*/  FADD.FTZ R2, R235, R2 ;  /* 0x00000002eb027221 */ /* 0x000fe20000010000 */
[----:B------:R-:W2:Y:S01]  /*c0d0*/  LDL.LU R246, [R1+0xb0] ;  /* 0x0000b00001f67983 */ /* 0x000ea20000300800 */
[----:B------:R-:W-:Y:S01]  /*c0e0*/  FADD.FTZ R68, R240, R68 ;  /* 0x00000044f0447221 */ /* 0x000fe20000010000 */
[----:B---3--:R-:W-:Y:S01]  /*c0f0*/  F2FP.PACK_AB R135, R97, R71 ;  /* 0x000000476187723e */ /* 0x008fe200000000ff */
[-C--:B-1----:R-:W-:Y:S01]  /*c100*/  HMMA.16816.F32 R52, R72, R92.reuse, R52 ;  /* 0x0000005c4834723c */ /* 0x082fe20000001834 */
[----:B------:R-:W-:Y:S01]  /*c110*/  LDSM.16.MT88.4 R124, [R229+0x3100] ;  /* 0x00310000e57c783b */ /* 0x000fe20000004200 */
[----:B------:R-:W1:Y:S01]  /*c120*/  MUFU.EX2 R104, R122 ;  /* 0x0000007a00687308 */ /* 0x000e620000000800 */
[----:B------:R-:W-:Y:S02]  /*c130*/  FADD.FTZ R69, R242, R2 ;  /* 0x00000002f2457221 */ /* 0x000fe40000010000 */
[----:B------:R-:W-:Y:S03]  /*c140*/  FADD.FTZ R3, R154, R3 ;  /* 0x000000039a037221 */ /* 0x000fe60000010000 */
[C---:B------:R-:W-:Y:S01]  /*c150*/  HMMA.16816.F32 R56, R76.reuse, R92, R56 ;  /* 0x0000005c4c38723c */ /* 0x040fe20000001838 */
[----:B------:R-:W3:Y:S03]  /*c160*/  LDL R117, [R1+0x38] ;  /* 0x0000380001757983 */ /* 0x000ee60000100800 */
[----:B------:R-:W-:Y:S01]  /*c170*/  FADD.FTZ R0, R232, R3 ;  /* 0x00000003e8007221 */ /* 0x000fe20000010000 */
[----:B------:R-:W3:Y:S01]  /*c180*/  LDL.LU R220, [R1+0xac] ;  /* 0x0000ac0001dc7983 */ /* 0x000ee20000300800 */
[----:B------:R-:W-:Y:S02]  /*c190*/  FADD.FTZ R3, R233, R98 ;  /* 0x00000062e9037221 */ /* 0x000fe40000010000 */
[-C--:B------:R-:W-:Y:S01]  /*c1a0*/  HMMA.16816.F32 R60, R76, R94.reuse, R60 ;  /* 0x0000005e4c3c723c */ /* 0x080fe2000000183c */
[----:B------:R1:W5:Y:S03]  /*c1b0*/  LDL.LU R232, [R1+0xa8] ;  /* 0x0000a80001e87983 */ /* 0x0003660000300800 */
[----:B------:R-:W-:Y:S01]  /*c1c0*/  FADD.FTZ R0, R239, R0 ;  /* 0x00000000ef007221 */ /* 0x000fe20000010000 */
[----:B------:R1:W5:Y:S01]  /*c1d0*/  LDL.LU R236, [R1+0xa4] ;  /* 0x0000a40001ec7983 */ /* 0x0003620000300800 */
        /* <DEDUP_REMOVED lines=9> */
[----:B------:R1:W5:Y:S03]  /*c270*/  LDL.LU R233, [R1+0xa0] ;  /* 0x0000a00001e97983 */ /* 0x0003660000300800 */
[----:B------:R-:W-:Y:S01]  /*c280*/  F2FP.PACK_AB R73, R199, R181 ;  /* 0x000000b5c749723e */ /* 0x000fe200000000ff */
[----:B------:R1:W5:Y:S01]  /*c290*/  LDL.LU R235, [R1+0x9c] ;  /* 0x00009c0001eb7983 */ /* 0x0003620000300800 */
[----:B------:R-:W-:Y:S01]  /*c2a0*/  F2FP.PACK_AB R74, R198, R194 ;  /* 0x000000c2c64a723e */ /* 0x000fe200000000ff */
[----:B------:R-:W-:Y:S01]  /*c2b0*/  FADD.FTZ R2, R237, R2 ;  /* 0x00000002ed027221 */ /* 0x000fe20000010000 */
[----:B------:R-:W-:Y:S01]  /*c2c0*/  F2FP.PACK_AB R75, R192, R193 ;  /* 0x000000c1c04b723e */ /* 0x000fe200000000ff */
[----:B------:R1:W5:Y:S01]  /*c2d0*/  LDL.LU R239, [R1+0x98] ;  /* 0x0000980001ef7983 */ /* 0x0003620000300800 */
[----:B------:R-:W-:Y:S01]  /*c2e0*/  FADD.FTZ R0, R238, R0 ;  /* 0x00000000ee007221 */ /* 0x000fe20000010000 */
[----:B------:R-:W-:Y:S01]  /*c2f0*/  F2FP.PACK_AB R79, R185, R186 ;  /* 0x000000bab94f723e */ /* 0x000fe200000000ff */
[----:B------:R-:W-:Y:S01]  /*c300*/  FADD.FTZ R68, R148, R3 ;  /* 0x0000000394447221 */ /* 0x000fe20000010000 */
[----:B------:R2:W5:Y:S01]  /*c310*/  LDL.LU R240, [R1+0x94] ;  /* 0x0000940001f07983 */ /* 0x0005620000300800 */
[----:B------:R-:W-:Y:S01]  /*c320*/  FADD.FTZ R3, R244, R69 ;  /* 0x00000045f4037221 */ /* 0x000fe20000010000 */
[-C--:B------:R-:W-:Y:S02]  /*c330*/  HMMA.16816.F32 R4, R72, R80.reuse, R4 ;  /* 0x000000504804723c */ /* 0x080fe40000001804 */
[----:B------:R2:W5:Y:S01]  /*c340*/  LDL.LU R241, [R1+0x90] ;  /* 0x0000900001f17983 */ /* 0x0005620000300800 */
[----:B-1----:R-:W-:Y:S03]  /*c350*/  F2FP.PACK_AB R137, R104, R106 ;  /* 0x0000006a6889723e */ /* 0x002fe600000000ff */
[----:B------:R1:W5:Y:S02]  /*c360*/  LDL.LU R242, [R1+0x8c] ;  /* 0x00008c0001f27983 */ /* 0x0003640000300800 */
[C---:B------:R-:W-:Y:S02]  /*c370*/  HMMA.16816.F32 R8, R76.reuse, R80, R8 ;  /* 0x000000504c08723c */ /* 0x040fe40000001808 */
[----:B------:R1:W5:Y:S04]  /*c380*/  LDL.LU R243, [R1+0x88] ;  /* 0x0000880001f37983 */ /* 0x0003680000300800 */
[----:B------:R1:W5:Y:S02]  /*c390*/  LDL.LU R244, [R1+0x84] ;  /* 0x0000840001f47983 */ /* 0x0003640000300800 */
[-C--:B------:R-:W-:Y:S02]  /*c3a0*/  HMMA.16816.F32 R12, R76, R82.reuse, R12 ;  /* 0x000000524c0c723c */ /* 0x080fe4000000180c */
[----:B------:R1:W5:Y:S04]  /*c3b0*/  LDL.LU R237, [R1+0x80] ;  /* 0x0000800001ed7983 */ /* 0x0003680000300800 */
[----:B------:R1:W5:Y:S02]  /*c3c0*/  LDL.LU R238, [R1+0x7c] ;  /* 0x00007c0001ee7983 */ /* 0x0003640000300800 */
[C---:B------:R-:W-:Y:S02]  /*c3d0*/  HMMA.16816.F32 R16, R72.reuse, R82, R16 ;  /* 0x000000524810723c */ /* 0x040fe40000001810 */
[----:B------:R-:W1:Y:S06]  /*c3e0*/  LDSM.16.MT88.4 R80, [R228+0x2900] ;  /* 0x00290000e450783b */ /* 0x000e6c0000004200 */
[-C--:B------:R-:W-:Y:S08]  /*c3f0*/  HMMA.16816.F32 R20, R72, R84.reuse, R20 ;  /* 0x000000544814723c */ /* 0x080ff00000001814 */
[C---:B------:R-:W-:Y:S08]  /*c400*/  HMMA.16816.F32 R24, R76.reuse, R84, R24 ;  /* 0x000000544c18723c */ /* 0x040ff00000001818 */
[-C--:B------:R-:W-:Y:S08]  /*c410*/  HMMA.16816.F32 R28, R76, R86.reuse, R28 ;  /* 0x000000564c1c723c */ /* 0x080ff0000000181c */
[C---:B------:R-:W-:Y:S01]  /*c420*/  HMMA.16816.F32 R32, R72.reuse, R86, R32 ;  /* 0x000000564820723c */ /* 0x040fe20000001820 */
[----:B------:R-:W1:Y:S07]  /*c430*/  LDSM.16.MT88.4 R84, [R231+0x2900] ;  /* 0x00290000e754783b */ /* 0x000e6e0000004200 */
[-C--:B------:R-:W-:Y:S08]  /*c440*/  HMMA.16816.F32 R36, R72, R88.reuse, R36 ;  /* 0x000000584824723c */ /* 0x080ff00000001824 */
[C---:B------:R-:W-:Y:S08]  /*c450*/  HMMA.16816.F32 R40, R76.reuse, R88, R40 ;  /* 0x000000584c28723c */ /* 0x040ff00000001828 */
[-C--:B------:R-:W-:Y:S08]  /*c460*/  HMMA.16816.F32 R44, R76, R90.reuse, R44 ;  /* 0x0000005a4c2c723c */ /* 0x080ff0000000182c */
[C---:B------:R-:W-:Y:S01]  /*c470*/  HMMA.16816.F32 R48, R72.reuse, R90, R48 ;  /* 0x0000005a4830723c */ /* 0x040fe20000001830 */
[----:B------:R-:W1:Y:S07]  /*c480*/  LDSM.16.MT88.4 R88, [R229+0x2900] ;  /* 0x00290000e558783b */ /* 0x000e6e0000004200 */
[-C--:B------:R-:W-:Y:S08]  /*c490*/  HMMA.16816.F32 R52, R72, R92.reuse, R52 ;  /* 0x0000005c4834723c */ /* 0x080ff00000001834 */
[C---:B------:R-:W-:Y:S08]  /*c4a0*/  HMMA.16816.F32 R56, R76.reuse, R92, R56 ;  /* 0x0000005c4c38723c */ /* 0x040ff00000001838 */
[-C--:B------:R-:W-:Y:S07]  /*c4b0*/  HMMA.16816.F32 R60, R76, R94.reuse, R60 ;  /* 0x0000005e4c3c723c */ /* 0x080fee000000183c */
[----:B------:R-:W-:Y:S01]  /*c4c0*/  F2FP.PACK_AB R76, R115, R128 ;  /* 0x00000080734c723e */ /* 0x000fe200000000ff */
[----:B------:R-:W-:Y:S01]  /*c4d0*/  HMMA.16816.F32 R64, R72, R94, R64 ;  /* 0x0000005e4840723c */ /* 0x000fe20000001840 */
[----:B------:R-:W4:Y:S03]  /*c4e0*/  LDSM.16.MT88.4 R92, [R230+0x2900] ;  /* 0x00290000e65c783b */ /* 0x000f260000004200 */
[----:B------:R-:W-:Y:S02]  /*c4f0*/  F2FP.PACK_AB R77, R113, R114 ;  /* 0x00000072714d723e */ /* 0x000fe400000000ff */
[----:B------:R-:W-:Y:S02]  /*c500*/  F2FP.PACK_AB R78, R111, R112 ;  /* 0x000000706f4e723e */ /* 0x000fe400000000ff */
[----:B------:R-:W-:Y:S04]  /*c510*/  F2FP.PACK_AB R72, R131, R184 ;  /* 0x000000b88348723e */ /* 0x000fe800000000ff */
[----:B------:R-:W-:Y:S02]  /*c520*/  F2FP.PACK_AB R73, R129, R130 ;  /* 0x000000828149723e */ /* 0x000fe400000000ff */
[----:B------:R-:W-:Y:S02]  /*c530*/  F2FP.PACK_AB R74, R145, R146 ;  /* 0x00000092914a723e */ /* 0x000fe400000000ff */
[----:B------:R-:W-:Y:S02]  /*c540*/  F2FP.PACK_AB R75, R141, R144 ;  /* 0x000000908d4b723e */ /* 0x000fe400000000ff */
[----:B------:R-:W-:Y:S05]  /*c550*/  F2FP.PACK_AB R79, R109, R110 ;  /* 0x0000006e6d4f723e */ /* 0x000fea00000000ff */
[-C--:B-1----:R-:W-:Y:S08]  /*c560*/  HMMA.16816.F32 R4, R72, R80.reuse, R4 ;  /* 0x000000504804723c */ /* 0x082ff00000001804 */
[C---:B------:R-:W-:Y:S01]  /*c570*/  HMMA.16816.F32 R8, R76.reuse, R80, R8 ;  /* 0x000000504c08723c */ /* 0x040fe20000001808 */
[----:B------:R-:W-:Y:S07]  /*c580*/  MUFU.EX2 R81, R121 ;  /* 0x0000007900517308 */ /* 0x000fee0000000800 */
[-C--:B------:R-:W-:Y:S03]  /*c590*/  HMMA.16816.F32 R12, R76, R82.reuse, R12 ;  /* 0x000000524c0c723c */ /* 0x080fe6000000180c */
[----:B------:R-:W1:Y:S05]  /*c5a0*/  MUFU.EX2 R80, R123 ;  /* 0x0000007b00507308 */ /* 0x000e6a0000000800 */
[C---:B------:R-:W-:Y:S05]  /*c5b0*/  HMMA.16816.F32 R16, R72.reuse, R82, R16 ;  /* 0x000000524810723c */ /* 0x040fea0000001810 */
[----:B------:R-:W1:Y:S03]  /*c5c0*/  MUFU.EX2 R82, R118 ;  /* 0x0000007600527308 */ /* 0x000e660000000800 */
[-C--:B------:R-:W-:Y:S08]  /*c5d0*/  HMMA.16816.F32 R20, R72, R84.reuse, R20 ;  /* 0x000000544814723c */ /* 0x080ff00000001814 */
[C---:B------:R-:W-:Y:S04]  /*c5e0*/  HMMA.16816.F32 R24, R76.reuse, R84, R24 ;  /* 0x000000544c18723c */ /* 0x040fe80000001818 */
[----:B-1----:R-:W-:Y:S04]  /*c5f0*/  F2FP.PACK_AB R134, R96, R80 ;  /* 0x000000506086723e */ /* 0x002fe800000000ff */
[-C--:B------:R-:W-:Y:S04]  /*c600*/  HMMA.16816.F32 R28, R76, R86.reuse, R28 ;  /* 0x000000564c1c723c */ /* 0x080fe8000000181c */
[----:B------:R-:W-:Y:S04]  /*c610*/  F2FP.PACK_AB R133, R81, R82 ;  /* 0x000000525185723e */ /* 0x000fe800000000ff */
[C---:B------:R-:W-:Y:S08]  /*c620*/  HMMA.16816.F32 R32, R72.reuse, R86, R32 ;  /* 0x000000564820723c */ /* 0x040ff00000001820 */
[-C--:B------:R-:W-:Y:S08]  /*c630*/  HMMA.16816.F32 R36, R72, R88.reuse, R36 ;  /* 0x000000584824723c */ /* 0x080ff00000001824 */
[C---:B------:R-:W-:Y:S08]  /*c640*/  HMMA.16816.F32 R40, R76.reuse, R88, R40 ;  /* 0x000000584c28723c */ /* 0x040ff00000001828 */
[-C--:B------:R-:W-:Y:S08]  /*c650*/  HMMA.16816.F32 R44, R76, R90.reuse, R44 ;  /* 0x0000005a4c2c723c */ /* 0x080ff0000000182c */
[C---:B------:R-:W-:Y:S08]  /*c660*/  HMMA.16816.F32 R48, R72.reuse, R90, R48 ;  /* 0x0000005a4830723c */ /* 0x040ff00000001830 */
[-C--:B----4-:R-:W-:Y:S08]  /*c670*/  HMMA.16816.F32 R52, R72, R92.reuse, R52 ;  /* 0x0000005c4834723c */ /* 0x090ff00000001834 */
[C---:B------:R-:W-:Y:S08]  /*c680*/  HMMA.16816.F32 R56, R76.reuse, R92, R56 ;  /* 0x0000005c4c38723c */ /* 0x040ff00000001838 */
[-C--:B------:R-:W-:Y:S08]  /*c690*/  HMMA.16816.F32 R60, R76, R94.reuse, R60 ;  /* 0x0000005e4c3c723c */ /* 0x080ff0000000183c */
[----:B------:R-:W-:Y:S04]  /*c6a0*/  HMMA.16816.F32 R64, R72, R94, R64 ;  /* 0x0000005e4840723c */ /* 0x000fe80000001840 */
[----:B---3--:R-:W-:Y:S01]  /*c6b0*/  ISETP.GT.AND P0, PT, R220, R117, PT ;  /* 0x00000075dc00720c */ /* 0x008fe20003f04270 */
[----:B--2---:R-:W-:Y:S03]  /*c6c0*/  IMAD.MOV.U32 R220, RZ, RZ, R246 ;  /* 0x000000ffffdc7224 */ /* 0x004fe600078e00f6 */
[-C--:B------:R-:W-:Y:S07]  /*c6d0*/  HMMA.16816.F32 R148, R136, R160.reuse, R4 ;  /* 0x000000a08894723c */ /* 0x080fee0000001804 */
[----:B------:R-:W-:Y:S01]  /*c6e0*/  FADD.FTZ R7, R147, R68 ;  /* 0x0000004493077221 */ /* 0x000fe20000010000 */
[C---:B------:R-:W-:Y:S01]  /*c6f0*/  HMMA.16816.F32 R152, R132.reuse, R160, R8 ;  /* 0x000000a08498723c */ /* 0x040fe20000001808 */
[----:B------:R1:W5:Y:S03]  /*c700*/  LDL.LU R147, [R1+0x78] ;  /* 0x0000780001937983 */ /* 0x0003660000300800 */
[----:B------:R-:W-:Y:S02]  /*c710*/  FADD.FTZ R6, R234, R3 ;  /* 0x00000003ea067221 */ /* 0x000fe40000010000 */
[----:B------:R-:W-:Y:S01]  /*c720*/  FADD.FTZ R5, R173, R2 ;  /* 0x00000002ad057221 */ /* 0x000fe20000010000 */
[----:B------:R1:W5:Y:S01]  /*c730*/  LDL.LU R234, [R1+0x74] ;  /* 0x0000740001ea7983 */ /* 0x0003620000300800 */
        /* <DEDUP_REMOVED lines=59> */
[----:B------:R-:W-:Y:S02]  /*caf0*/  FADD.FTZ R10, R129, R3 ;  /* 0x00000003810a7221 */ /* 0x000fe40000010000 */
        /* <DEDUP_REMOVED lines=31> */
[----:B------:R-:W-:Y:S02]  /*ccf0*/  IMAD.MOV.U32 R145, RZ, RZ, R70 ;  /* 0x000000ffff917224 */ /* 0x000fe400078e0046 */
[----:B------:R-:W-:Y:S01]  /*cd00*/  IMAD.MOV.U32 R141, RZ, RZ, R142 ;  /* 0x000000ffff8d7224 */ /* 0x000fe200078e008e */
[----:B------:R1:W-:Y:S01]  /*cd10*/  STL [R1+0x2c], R2 ;  /* 0x00002c0201007387 */ /* 0x0003e20000100800 */
[----:B------:R-:W-:Y:S03]  /*cd20*/  IMAD.MOV.U32 R144, RZ, RZ, R140 ;  /* 0x000000ffff907224 */ /* 0x000fe600078e008c */
[----:B------:R1:W-:Y:S01]  /*cd30*/  STL [R1+0x34], R0 ;  /* 0x0000340001007387 */ /* 0x0003e20000100800 */
[----:B--2---:R-:W-:Y:S01]  /*cd40*/  IMAD.MOV.U32 R3, RZ, RZ, R143 ;  /* 0x000000ffff037224 */ /* 0x004fe200078e008f */
[----:B------:R-:W-:-:S05]  /*cd50*/  @P0 BRA `(.L_x_603) ;  /* 0xffffa9f000000947 */ /* 0x000fca000383ffff */
.L_x_602:
[----:B-1----:R-:W-:-:S13]  /*cd60*/  ISETP.GE.AND P0, PT, R246, RZ, PT ;  /* 0x000000fff600720c */ /* 0x002fda0003f06270 */
[----:B------:R-:W-:Y:S05]  /*cd70*/  @!P0 BRA `(.L_x_604) ;  /* 0x00003e4000008947 */ /* 0x000fea0003800000 */
[----:B------:R-:W2:Y:S01]  /*cd80*/  LDL.LU.64 R6, [R1+0x58] ;  /* 0x0000580001067983 */ /* 0x000ea20000300a00 */
[----:B------:R-:W-:Y:S01]  /*cd90*/  ULDC.64 UR4, c[0x0][0x208] ;  /* 0x0000820000047ab9 */ /* 0x000fe20000000a00 */
[----:B------:R-:W-:Y:S01]  /*cda0*/  MOV R3, R142 ;  /* 0x0000008e00037202 */ /* 0x000fe20000000f00 */
[----:B------:R-:W-:Y:S01]  /*cdb0*/  UIMAD.WIDE.U32 UR12, UR4, 0x70, URZ ;  /* 0x00000070040c78a5 */ /* 0x000fe2000f8e003f */
[----:B------:R-:W2:Y:S01]  /*cdc0*/  LDL.LU.64 R4, [R1+0x68] ;  /* 0x0000680001047983 */ /* 0x000ea20000300a00 */
[----:B------:R-:W-:Y:S01]  /*cdd0*/  UIMAD UR5, UR5, 0x70, URZ ;  /* 0x00000070050578a4 */ /* 0x000fe2000f8e023f */
[----:B------:R-:W-:Y:S01]  /*cde0*/  MOV R0, R143 ;  /* 0x0000008f00007202 */ /* 0x000fe20000000f00 */
[----:B------:R-:W-:Y:S01]  /*cdf0*/  ULDC.64 UR6, c[0x0][0x1e0] ;  /* 0x0000780000067ab9 */ /* 0x000fe20000000a00 */
[----:B------:R-:W-:Y:S01]  /*ce00*/  IMAD.MOV.U32 R146, RZ, RZ, R70 ;  /* 0x000000ffff927224 */ /* 0x000fe200078e0046 */
[----:B------:R-:W-:Y:S01]  /*ce10*/  MOV R141, R140 ;  /* 0x0000008c008d7202 */ /* 0x000fe20000000f00 */
[----:B------:R-:W-:-:S02]  /*ce20*/  USHF.L.U64.HI UR7, UR6, 0x5, UR7 ;  /* 0x0000000506077899 */ /* 0x000fc40008010207 */
[----:B------:R-:W-:Y:S02]  /*ce30*/  USHF.L.U32 UR6, UR6, 0x5, URZ ;  /* 0x0000000506067899 */ /* 0x000fe4000800063f */
[----:B------:R-:W-:Y:S01]  /*ce40*/  UIADD3 UR5, UR13, UR5, URZ ;  /* 0x000000050d057290 */ /* 0x000fe2000fffe03f */
[----:B--2---:R-:W-:-:S05]  /*ce50*/  IMAD.MOV.U32 R5, RZ, RZ, R7 ;  /* 0x000000ffff057224 */ /* 0x004fca00078e0007 */
[----:B------:R1:W-:Y:S04]  /*ce60*/  STL.64 [R1], R4 ;  /* 0x0000000401007387 */ /* 0x0003e80000100a00 */
.L_x_605:
[----:B------:R-:W2:Y:S01]  /*ce70*/  LDL.64 R78, [R1] ;  /* 0x00000000014e7983 */ /* 0x000ea20000100a00 */
[----:B------:R-:W-:Y:S04]  /*ce80*/  DEPBAR.LE SB0, 0x0 ;  /* 0x000080000000791a */ /* 0x000fe80000000000 */
[----:B------:R-:W-:Y:S01]  /*ce90*/  SHF.R.S32.HI R76, RZ, 0x1f, R246 ;  /* 0x0000001fff4c7819 */ /* 0x000fe200000114f6 */
[----:B------:R-:W-:Y:S01]  /*cea0*/  BAR.SYNC.DEFER_BLOCKING 0x0 ;  /* 0x0000000000007b1d */ /* 0x000fe20000010000 */
[----:B------:R-:W-:Y:S04]  /*ceb0*/  IMAD R2, R246, UR5, RZ ;  /* 0x00000005f6027c24 */ /* 0x000fe8000f8e02ff */
[----:B------:R-:W-:Y:S03]  /*cec0*/  IMAD R2, R76, UR12, R2 ;  /* 0x0000000c4c027c24 */ /* 0x000fe6000f8e0202 */
        /* <DEDUP_REMOVED lines=30> */
[-C--:B------:R-:W-:Y:S08]  /*d0b0*/  HMMA.16816.F32 R52, R112, R64.reuse, RZ ;  /* 0x000000407034723c */ /* 0x080ff000000018ff */
[C---:B------:R-:W-:Y:S08]  /*d0c0*/  HMMA.16816.F32 R56, R108.reuse, R64, RZ ;  /* 0x000000406c38723c */ /* 0x040ff000000018ff */
[-C--:B------:R-:W-:Y:S08]  /*d0d0*/  HMMA.16816.F32 R60, R108, R66.reuse, RZ ;  /* 0x000000426c3c723c */ /* 0x080ff000000018ff */
[C---:B------:R-:W-:Y:S08]  /*d0e0*/  HMMA.16816.F32 R64, R112.reuse, R66, RZ ;  /* 0x000000427040723c */ /* 0x040ff000000018ff */
[-C--:B-1----:R-:W-:Y:S08]  /*d0f0*/  HMMA.16816.F32 R68, R112, R80.reuse, RZ ;  /* 0x000000507044723c */ /* 0x082ff000000018ff */
[C---:B------:R-:W-:Y:S04]  /*d100*/  HMMA.16816.F32 R72, R108.reuse, R80, RZ ;  /* 0x000000506c48723c */ /* 0x040fe800000018ff */
[----:B--2---:R-:W-:Y:S04]  /*d110*/  IMAD.WIDE.U32 R84, R246, UR12, R78 ;  /* 0x0000000cf6547c25 */ /* 0x004fe8000f8e004e */
[-C--:B------:R-:W-:Y:S01]  /*d120*/  HMMA.16816.F32 R76, R108, R82.reuse, RZ ;  /* 0x000000526c4c723c */ /* 0x080fe200000018ff */
[C---:B------:R-:W-:Y:S03]  /*d130*/  LEA R92, P0, R84.reuse, c[0x0][0x1f8], 0x1 ;  /* 0x00007e00545c7a11 */ /* 0x040fe600078008ff */
[----:B------:R-:W-:Y:S04]  /*d140*/  IADD3 R2, R85, R2, RZ ;  /* 0x0000000255027210 */ /* 0x000fe80007ffe0ff */
[C---:B------:R-:W-:Y:S04]  /*d150*/  HMMA.16816.F32 R80, R112.reuse, R82, RZ ;  /* 0x000000527050723c */ /* 0x040fe800000018ff */
[----:B------:R-:W-:Y:S02]  /*d160*/  LEA.HI.X R93, R84, c[0x0][0x1fc], R2, 0x1, P0 ;  /* 0x00007f00545d7a11 */ /* 0x000fe400000f0c02 */
[----:B------:R-:W-:Y:S02]  /*d170*/  IADD3 R102, P0, R92, UR9, RZ ;  /* 0x000000095c667c10 */ /* 0x000fe4000ff1e0ff */
[-C--:B---3--:R-:W-:Y:S01]  /*d180*/  HMMA.16816.F32 R84, R112, R96.reuse, RZ ;  /* 0x000000607054723c */ /* 0x088fe200000018ff */
[----:B------:R-:W-:Y:S01]  /*d190*/  @!PT LDS RZ, [RZ] ;  /* 0x00000000fffff984 */ /* 0x000fe20000000800 */
[----:B------:R-:W-:Y:S01]  /*d1a0*/  @!PT LDS RZ, [RZ] ;  /* 0x00000000fffff984 */ /* 0x000fe20000000800 */
[----:B------:R-:W-:Y:S01]  /*d1b0*/  @!PT LDS RZ, [RZ] ;  /* 0x00000000fffff984 */ /* 0x000fe20000000800 */
[----:B------:R1:W-:Y:S03]  /*d1c0*/  LDGSTS.E.BYPASS.LTC128B.128 [R245+0x100], [R92.64], !P6 ;  /* 0x001000005cf57fae */ /* 0x0003e6000f101d4a */
[----:B------:R-:W-:Y:S02]  /*d1d0*/  IADD3.X R103, R93, UR8, RZ, P0, !PT ;  /* 0x000000085d677c10 */ /* 0x000fe400087fe4ff */
[----:B------:R-:W-:Y:S02]  /*d1e0*/  IADD3 R100, P1, R102, UR9, RZ ;  /* 0x0000000966647c10 */ /* 0x000fe4000ff3e0ff */
[C---:B------:R-:W-:Y:S01]  /*d1f0*/  HMMA.16816.F32 R88, R108.reuse, R96, RZ ;  /* 0x000000606c58723c */ /* 0x040fe200000018ff */
[----:B------:R4:W-:Y:S03]  /*d200*/  LDGSTS.E.BYPASS.LTC128B.128 [R245+0x900], [R102.64], !P6 ;  /* 0x0090000066f57fae */ /* 0x0009e6000f101d4a */
[----:B------:R-:W-:Y:S02]  /*d210*/  IADD3.X R101, R103, UR8, RZ, P1, !PT ;  /* 0x0000000867657c10 */ /* 0x000fe40008ffe4ff */
[----:B------:R-:W-:Y:S03]  /*d220*/  IADD3 R106, P0, R100, UR9, RZ ;  /* 0x00000009646a7c10 */ /* 0x000fe6000ff1e0ff */
[----:B------:R4:W-:Y:S03]  /*d230*/  LDGSTS.E.BYPASS.LTC128B.128 [R245+0x1100], [R100.64], !P6 ;  /* 0x0110000064f57fae */ /* 0x0009e6000f101d4a */
[----:B------:R-:W-:Y:S02]  /*d240*/  IADD3.X R107, R101, UR8, RZ, P0, !PT ;  /* 0x00000008656b7c10 */ /* 0x000fe400087fe4ff */
[----:B------:R-:W-:Y:S03]  /*d250*/  IADD3 R104, P1, R106, UR9, RZ ;  /* 0x000000096a687c10 */ /* 0x000fe6000ff3e0ff */
[----:B------:R2:W-:Y:S01]  /*d260*/  LDGSTS.E.BYPASS.LTC128B.128 [R245+0x1900], [R106.64], !P6 ;  /* 0x019000006af57fae */ /* 0x0005e2000f101d4a */
[----:B------:R-:W-:Y:S01]  /*d270*/  IADD3.X R105, R107, UR8, RZ, P1, !PT ;  /* 0x000000086b697c10 */ /* 0x000fe20008ffe4ff */
[-C--:B-1----:R-:W-:Y:S01]  /*d280*/  HMMA.16816.F32 R92, R108, R98.reuse, RZ ;  /* 0x000000626c5c723c */ /* 0x082fe200000018ff */
[----:B------:R-:W-:Y:S05]  /*d290*/  IADD3 R142, P0, R104, UR9, RZ ;  /* 0x00000009688e7c10 */ /* 0x000fea000ff1e0ff */
[----:B------:R1:W-:Y:S01]  /*d2a0*/  LDGSTS.E.BYPASS.LTC128B.128 [R245+0x2100], [R104.64], !P6 ;  /* 0x0210000068f57fae */ /* 0x0003e2000f101d4a */
[----:B------:R-:W-:Y:S01]  /*d2b0*/  IADD3.X R143, R105, UR8, RZ, P0, !PT ;  /* 0x00000008698f7c10 */ /* 0x000fe200087fe4ff */
[C---:B------:R-:W-:Y:S06]  /*d2c0*/  HMMA.16816.F32 R96, R112.reuse, R98, RZ ;  /* 0x000000627060723c */ /* 0x040fec00000018ff */
[----:B------:R3:W-:Y:S02]  /*d2d0*/  LDGSTS.E.BYPASS.LTC128B.128 [R245+0x2900], [R142.64], !P6 ;  /* 0x029000008ef57fae */ /* 0x0007e4000f101d4a */
[-C--:B----4-:R-:W-:Y:S01]  /*d2e0*/  HMMA.16816.F32 R100, R112, R188.reuse, RZ ;  /* 0x000000bc7064723c */ /* 0x090fe200000018ff */
[----:B-1----:R-:W-:Y:S04]  /*d2f0*/  IADD3 R104, P0, R142, UR9, RZ ;  /* 0x000000098e687c10 */ /* 0x002fe8000ff1e0ff */
[----:B------:R-:W-:Y:S02]  /*d300*/  IADD3.X R105, R143, UR8, RZ, P0, !PT ;  /* 0x000000088f697c10 */ /* 0x000fe400087fe4ff */
[C---:B------:R-:W-:Y:S02]  /*d310*/  ISETP.GT.AND P0, PT, R246.reuse, RZ, PT ;  /* 0x000000fff600720c */ /* 0x040fe40003f04270 */
[----:B------:R-:W-:Y:S01]  /*d320*/  IADD3 R246, R246, -0x1, RZ ;  /* 0xfffffffff6f67810 */ /* 0x000fe20007ffe0ff */
[----:B------:R2:W-:Y:S08]  /*d330*/  LDGSTS.E.BYPASS.LTC128B.128 [R245+0x3100], [R104.64], !P6 ;  /* 0x0310000068f57fae */ /* 0x0005f0000f101d4a */
[----:B------:R-:W0:Y:S01]  /*d340*/  LDGDEPBAR ;  /* 0x00000000000079af */ /* 0x000e220000000000 */
[C---:B--2---:R-:W-:Y:S08]  /*d350*/  HMMA.16816.F32 R104, R108.reuse, R188, RZ ;  /* 0x000000bc6c68723c */ /* 0x044ff000000018ff */
        /* <DEDUP_REMOVED lines=35> */
[-C--:B------:R-:W-:Y:S01]  /*d590*/  HMMA.16816.F32 R108, R200, R226.reuse, R108 ;  /* 0x000000e2c86c723c */ /* 0x080fe2000000186c */
[----:B------:R-:W3:Y:S07]  /*d5a0*/  LDSM.16.M88.4 R200, [R233+0x6100] ;  /* 0x00610000e9c8783b */ /* 0x000eee0000000200 */
[----:B------:R-:W-:Y:S01]  /*d5b0*/  HMMA.16816.F32 R112, R192, R226, R112 ;  /* 0x000000e2c070723c */ /* 0x000fe20000001870 */
[----:B------:R-:W3:Y:S07]  /*d5c0*/  LDSM.16.M88.4 R192, [R233+0x6900] ;  /* 0x00690000e9c0783b */ /* 0x000eee0000000200 */
[-C--:B-1----:R-:W-:Y:S01]  /*d5d0*/  HMMA.16816.F32 R4, R188, R196.reuse, R4 ;  /* 0x000000c4bc04723c */ /* 0x082fe20000001804 */
[----:B------:R-:W-:Y:S07]  /*d5e0*/  LDSM.16.M88.4 R224, [R232+0x2000] ;  /* 0x00200000e8e0783b */ /* 0x000fee0000000200 */
[C---:B--2---:R-:W-:Y:S08]  /*d5f0*/  HMMA.16816.F32 R8, R204.reuse, R196, R8 ;  /* 0x000000c4cc08723c */ /* 0x044ff00000001808 */
[-C--:B------:R-:W-:Y:S08]  /*d600*/  HMMA.16816.F32 R12, R204, R198.reuse, R12 ;  /* 0x000000c6cc0c723c */ /* 0x080ff0000000180c */
[C---:B------:R-:W-:Y:S01]  /*d610*/  HMMA.16816.F32 R16, R188.reuse, R198, R16 ;  /* 0x000000c6bc10723c */ /* 0x040fe20000001810 */
[----:B------:R-:W-:Y:S07]  /*d620*/  LDSM.16.M88.4 R196, [R236+0x7100] ;  /* 0x00710000ecc4783b */ /* 0x000fee0000000200 */
[-C--:B----4-:R-:W-:Y:S08]  /*d630*/  HMMA.16816.F32 R20, R188, R208.reuse, R20 ;  /* 0x000000d0bc14723c */ /* 0x090ff00000001814 */
        /* <DEDUP_REMOVED lines=19> */
[-C--:B---3--:R-:W-:Y:S08]  /*d770*/  HMMA.16816.F32 R84, R188, R200.reuse, R84 ;  /* 0x000000c8bc54723c */ /* 0x088ff00000001854 */
[C---:B------:R-:W-:Y:S08]  /*d780*/  HMMA.16816.F32 R88, R204.reuse, R200, R88 ;  /* 0x000000c8cc58723c */ /* 0x040ff00000001858 */
[-C--:B------:R-:W-:Y:S08]  /*d790*/  HMMA.16816.F32 R92, R204, R202.reuse, R92 ;  /* 0x000000cacc5c723c */ /* 0x080ff0000000185c */
[C---:B------:R-:W-:Y:S01]  /*d7a0*/  HMMA.16816.F32 R96, R188.reuse, R202, R96 ;  /* 0x000000cabc60723c */ /* 0x040fe20000001860 */
[----:B------:R-:W2:Y:S07]  /*d7b0*/  LDSM.16.M88.4 R200, [R236+0x9100] ;  /* 0x00910000ecc8783b */ /* 0x000eae0000000200 */
[-C--:B------:R-:W-:Y:S08]  /*d7c0*/  HMMA.16816.F32 R100, R188, R192.reuse, R100 ;  /* 0x000000c0bc64723c */ /* 0x080ff00000001864 */
[C---:B------:R-:W-:Y:S08]  /*d7d0*/  HMMA.16816.F32 R104, R204.reuse, R192, R104 ;  /* 0x000000c0cc68723c */ /* 0x040ff00000001868 */
[-C--:B------:R-:W-:Y:S08]  /*d7e0*/  HMMA.16816.F32 R108, R204, R194.reuse, R108 ;  /* 0x000000c2cc6c723c */ /* 0x080ff0000000186c */
[----:B------:R-:W-:Y:S01]  /*d7f0*/  HMMA.16816.F32 R112, R188, R194, R112 ;  /* 0x000000c2bc70723c */ /* 0x000fe20000001870 */
[----:B------:R-:W3:Y:S07]  /*d800*/  LDSM.16.M88.4 R188, [R232+0x2800] ;  /* 0x00280000e8bc783b */ /* 0x000eee0000000200 */
[-C--:B-1----:R-:W-:Y:S01]  /*d810*/  HMMA.16816.F32 R4, R196, R208.reuse, R4 ;  /* 0x000000d0c404723c */ /* 0x082fe20000001804 */
[----:B------:R-:W1:Y:S01]  /*d820*/  LDSM.16.M88.4 R192, [R232+0x3000] ;  /* 0x00300000e8c0783b */ /* 0x000e620000000200 */
[----:B------:R-:W-:Y:S06]  /*d830*/  DEPBAR.LE SB0, 0x0 ;  /* 0x000080000000791a */ /* 0x000fec0000000000 */
[C---:B--2---:R-:W-:Y:S01]  /*d840*/  HMMA.16816.F32 R8, R200.reuse, R208, R8 ;  /* 0x000000d0c808723c */ /* 0x044fe20000001808 */
[----:B------:R-:W-:Y:S07]  /*d850*/  BAR.SYNC.DEFER_BLOCKING 0x0 ;  /* 0x0000000000007b1d */ /* 0x000fee0000010000 */
[-C--:B------:R-:W-:Y:S08]  /*d860*/  HMMA.16816.F32 R12, R200, R210.reuse, R12 ;  /* 0x000000d2c80c723c */ /* 0x080ff0000000180c */
[C---:B------:R-:W-:Y:S04]  /*d870*/  HMMA.16816.F32 R16, R196.reuse, R210, R16 ;  /* 0x000000d2c410723c */ /* 0x040fe80000001810 */
[----:B------:R-:W-:Y:S02]  /*d880*/  FMNMX.FTZ R2, R4, R0, !PT ;  /* 0x0000000004027209 */ /* 0x000fe40007810000 */
[----:B------:R-:W-:Y:S02]  /*d890*/  FMNMX.FTZ R140, R6, R3, !PT ;  /* 0x00000003068c7209 */ /* 0x000fe40007810000 */
[-C--:B------:R-:W-:Y:S01]  /*d8a0*/  HMMA.16816.F32 R20, R196, R212.reuse, R20 ;  /* 0x000000d4c414723c */ /* 0x080fe20000001814 */
[----:B------:R-:W2:Y:S03]  /*d8b0*/  LDL.64 R210, [R1+0x48] ;  /* 0x0000480001d27983 */ /* 0x000ea60000100a00 */
[----:B------:R-:W-:Y:S02]  /*d8c0*/  FMNMX.FTZ R2, R5, R2, !PT ;  /* 0x0000000205027209 */ /* 0x000fe40007810000 */
[----:B------:R-:W-:Y:S02]  /*d8d0*/  FMNMX.FTZ R140, R7, R140, !PT ;  /* 0x0000008c078c7209 */ /* 0x000fe40007810000 */
[C---:B------:R-:W-:Y:S01]  /*d8e0*/  HMMA.16816.F32 R24, R200.reuse, R212, R24 ;  /* 0x000000d4c818723c */ /* 0x040fe20000001818 */
[----:B------:R-:W4:Y:S03]  /*d8f0*/  LDL.64 R212, [R1+0x40] ;  /* 0x0000400001d47983 */ /* 0x000f260000100a00 */
        /* <DEDUP_REMOVED lines=123> */
[----:B---3--:R-:W-:Y:S02]  /*e0b0*/  FMNMX.FTZ R2, R2, R145, !PT ;  /* 0x0000009102027209 */ /* 0x008fe40007810000 */
[----:B------:R-:W-:Y:S01]  /*e0c0*/  FMNMX.FTZ R142, R75, R142, !PT ;  /* 0x0000008e4b8e7209 */ /* 0x000fe20007810000 */
[----:B------:R-:W3:Y:S03]  /*e0d0*/  SHFL.BFLY PT, R144, R140, 0x2, 0x1f ;  /* 0x0c401f008c907f89 */ /* 0x000ee600000e0000 */
[----:B------:R-:W-:Y:S04]  /*e0e0*/  FMNMX.FTZ R142, R78, R142, !PT ;  /* 0x0000008e4e8e7209 */ /* 0x000fe80007810000 */
[----:B------:R-:W-:Y:S01]  /*e0f0*/  FMNMX.FTZ R142, R79, R142, !PT ;  /* 0x0000008e4f8e7209 */ /* 0x000fe20007810000 */
[----:B------:R-:W2:Y:S03]  /*e100*/  SHFL.BFLY PT, R145, R2, 0x1, 0x1f ;  /* 0x0c201f0002917f89 */ /* 0x000ea600000e0000 */
        /* <DEDUP_REMOVED lines=8> */
[----:B---3--:R-:W-:Y:S01]  /*e190*/  FMNMX.FTZ R140, R140, R144, !PT ;  /* 0x000000908c8c7209 */ /* 0x008fe20007810000 */
[--C-:B------:R-:W-:Y:S01]  /*e1a0*/  FFMA.FTZ R21, R21, c[0x0][0x2d0], -R192.reuse ;  /* 0x0000b40015157a23 */ /* 0x100fe200000108c0 */
[----:B------:R-:W-:Y:S01]  /*e1b0*/  FMNMX.FTZ R144, R106, R142, !PT ;  /* 0x0000008e6a907209 */ /* 0x000fe20007810000 */
[----:B------:R-:W-:Y:S01]  /*e1c0*/  MUFU.EX2 R251, R20 ;  /* 0x0000001400fb7308 */ /* 0x000fe20000000800 */
[--C-:B------:R-:W-:Y:S01]  /*e1d0*/  FFMA.FTZ R52, R52, c[0x0][0x2d0], -R192.reuse ;  /* 0x0000b40034347a23 */ /* 0x100fe200000108c0 */
[----:B------:R-:W1:Y:S01]  /*e1e0*/  SHFL.BFLY PT, R189, R140, 0x1, 0x1f ;  /* 0x0c201f008cbd7f89 */ /* 0x000e6200000e0000 */
[----:B--2---:R-:W-:Y:S01]  /*e1f0*/  FMNMX.FTZ R142, R2, R145, !PT ;  /* 0x00000091028e7209 */ /* 0x004fe20007810000 */
        /* <DEDUP_REMOVED lines=8> */
[----:B------:R-:W-:Y:S02]  /*e280*/  FMUL.FTZ R194, R142, c[0x0][0x2d0] ;  /* 0x0000b4008ec27a20 */ /* 0x000fe40000410000 */
[----:B------:R-:W-:Y:S02]  /*e290*/  FFMA.FTZ R16, R16, c[0x0][0x2d0], -R192 ;  /* 0x0000b40010107a23 */ /* 0x000fe400000108c0 */
[----:B------:R-:W-:Y:S02]  /*e2a0*/  FFMA.FTZ R22, R22, c[0x0][0x2d0], -R194 ;  /* 0x0000b40016167a23 */ /* 0x000fe400000108c2 */
        /* <DEDUP_REMOVED lines=12> */
[----:B------:R-:W-:Y:S02]  /*e370*/  FFMA.FTZ R7, R7, c[0x0][0x2d0], -R194 ;  /* 0x0000b40007077a23 */ /* 0x000fe400000108c2 */
[----:B------:R-:W-:Y:S01]  /*e380*/  MUFU.EX2 R216, R6 ;  /* 0x0000000600d87308 */ /* 0x000fe20000000800 */
[----:B------:R-:W-:Y:S02]  /*e390*/  FMUL.FTZ R2, R2, c[0x0][0x2d0] ;  /* 0x0000b40002027a20 */ /* 0x000fe40000410000 */
        /* <DEDUP_REMOVED lines=9> */
[--C-:B------:R-:W-:Y:S02]  /*e430*/  FFMA.FTZ R57, R57, c[0x0][0x2d0], -R193.reuse ;  /* 0x0000b40039397a23 */ /* 0x100fe400000108c1 */
[--C-:B------:R-:W-:Y:S01]  /*e440*/  FFMA.FTZ R60, R60, c[0x0][0x2d0], -R193.reuse ;  /* 0x0000b4003c3c7a23 */ /* 0x100fe200000108c1 */
[----:B------:R1:W1:Y:S01]  /*e450*/  MUFU.EX2 R144, R2 ;  /* 0x0000000200907308 */ /* 0x0002620000000800 */
[----:B--2---:R-:W-:Y:S01]  /*e460*/  FMNMX.FTZ R0, R0, R3, !PT ;  /* 0x0000000300007209 */ /* 0x004fe20007810000 */
[----:B------:R-:W-:Y:S02]  /*e470*/  FFMA.FTZ R5, R5, c[0x0][0x2d0], -R192 ;  /* 0x0000b40005057a23 */ /* 0x000fe400000108c0 */
[--C-:B------:R-:W-:Y:S02]  /*e480*/  FFMA.FTZ R61, R61, c[0x0][0x2d0], -R193.reuse ;  /* 0x0000b4003d3d7a23 */ /* 0x100fe400000108c1 */
[--C-:B------:R-:W-:Y:S02]  /*e490*/  FFMA.FTZ R18, R18, c[0x0][0x2d0], -R194.reuse ;  /* 0x0000b40012127a23 */ /* 0x100fe400000108c2 */
[----:B------:R-:W-:Y:S02]  /*e4a0*/  FFMA.FTZ R19, R19, c[0x0][0x2d0], -R194 ;  /* 0x0000b40013137a23 */ /* 0x000fe400000108c2 */
[----:B------:R2:W-:Y:S01]  /*e4b0*/  MUFU.EX2 R221, R5 ;  /* 0x0000000500dd7308 */ /* 0x0005e20000000800 */
[--C-:B------:R-:W-:Y:S02]  /*e4c0*/  FFMA.FTZ R8, R8, c[0x0][0x2d0], -R193.reuse ;  /* 0x0000b40008087a23 */ /* 0x100fe400000108c1 */
[--C-:B------:R-:W-:Y:S02]  /*e4d0*/  FFMA.FTZ R9, R9, c[0x0][0x2d0], -R193.reuse ;  /* 0x0000b40009097a23 */ /* 0x100fe400000108c1 */
[--C-:B------:R-:W-:Y:S02]  /*e4e0*/  FFMA.FTZ R12, R12, c[0x0][0x2d0], -R193.reuse ;  /* 0x0000b4000c0c7a23 */ /* 0x100fe400000108c1 */
[----:B------:R-:W-:Y:S02]  /*e4f0*/  FFMA.FTZ R13, R13, c[0x0][0x2d0], -R193 ;  /* 0x0000b4000d0d7a23 */ /* 0x000fe400000108c1 */
[--C-:B------:R-:W-:Y:S01]  /*e500*/  FFMA.FTZ R32, R32, c[0x0][0x2d0], -R192.reuse ;  /* 0x0000b40020207a23 */ /* 0x100fe200000108c0 */
[----:B------:R4:W-:Y:S01]  /*e510*/  MUFU.EX2 R215, R8 ;  /* 0x0000000800d77308 */ /* 0x0009e20000000800 */
[----:B------:R-:W-:Y:S02]  /*e520*/  FFMA.FTZ R33, R33, c[0x0][0x2d0], -R192 ;  /* 0x0000b40021217a23 */ /* 0x000fe400000108c0 */
[--C-:B------:R-:W-:Y:S02]  /*e530*/  FFMA.FTZ R34, R34, c[0x0][0x2d0], -R194.reuse ;  /* 0x0000b40022227a23 */ /* 0x100fe400000108c2 */
[----:B-1----:R-:W-:Y:S02]  /*e540*/  FADD.FTZ R2, -R140, R141 ;  /* 0x0000008d8c027221 */ /* 0x002fe40000010100 */
[----:B------:R-:W-:Y:S02]  /*e550*/  FFMA.FTZ R35, R35, c[0x0][0x2d0], -R194 ;  /* 0x0000b40023237a23 */ /* 0x000fe400000108c2 */
[----:B------:R-:W-:Y:S01]  /*e560*/  FMUL.FTZ R2, R2, c[0x0][0x2d0] ;  /* 0x0000b40002027a20 */ /* 0x000fe20000410000 */
[----:B------:R1:W-:Y:S01]  /*e570*/  MUFU.EX2 R249, R9 ;  /* 0x0000000900f97308 */ /* 0x0003e20000000800 */
[C---:B---3--:R-:W-:Y:S02]  /*e580*/  FMUL.FTZ R116, R145.reuse, R116 ;  /* 0x0000007491747220 */ /* 0x048fe40000410000 */
[C---:B------:R-:W-:Y:S02]  /*e590*/  FMUL.FTZ R117, R145.reuse, R117 ;  /* 0x0000007591757220 */ /* 0x040fe40000410000 */
[C---:B------:R-:W-:Y:S02]  /*e5a0*/  FMUL.FTZ R118, R144.reuse, R118 ;  /* 0x0000007690767220 */ /* 0x040fe40000410000 */
[----:B------:R-:W-:Y:S02]  /*e5b0*/  FMUL.FTZ R119, R144, R119 ;  /* 0x0000007790777220 */ /* 0x000fe40000410000 */
[C---:B------:R-:W-:Y:S01]  /*e5c0*/  FMUL.FTZ R124, R145.reuse, R124 ;  /* 0x0000007c917c7220 */ /* 0x040fe20000410000 */
[----:B------:R3:W3:Y:S01]  /*e5d0*/  MUFU.EX2 R141, R2 ;  /* 0x00000002008d7308 */ /* 0x0006e20000000800 */
[----:B------:R-:W-:Y:S02]  /*e5e0*/  @P0 IMAD R6, R4, c[0x0][0x1e0], RZ ;  /* 0x0000780004060a24 */ /* 0x000fe400078e02ff */
[C---:B--2---:R-:W-:Y:S01]  /*e5f0*/  @P0 IMAD.WIDE.U32 R4, R246.reuse, c[0x0][0x1e0], RZ ;  /* 0x00007800f6040a25 */ /* 0x044fe200078e00ff */
[----:B----4-:R-:W-:Y:S03]  /*e600*/  @P0 MOV R8, R210 ;  /* 0x000000d200080202 */ /* 0x010fe60000000f00 */
[----:B------:R-:W-:Y:S02]  /*e610*/  @P0 IMAD R6, R246, c[0x0][0x1e4], R6 ;  /* 0x00007900f6060a24 */ /* 0x000fe400078e0206 */
[----:B------:R-:W-:Y:S01]  /*e620*/  FMUL.FTZ R125, R145, R125 ;  /* 0x0000007d917d7220 */ /* 0x000fe20000410000 */
[----:B------:R-:W-:Y:S01]  /*e630*/  MUFU.EX2 R226, R22 ;  /* 0x0000001600e27308 */ /* 0x000fe20000000800 */
[C---:B------:R-:W-:Y:S01]  /*e640*/  FMUL.FTZ R126, R144.reuse, R126 ;  /* 0x0000007e907e7220 */ /* 0x040fe20000410000 */
[----:B------:R-:W-:Y:S01]  /*e650*/  @P0 IADD3 R6, R5, R6, RZ ;  /* 0x0000000605060210 */ /* 0x000fe20007ffe0ff */
[----:B------:R-:W-:Y:S01]  /*e660*/  FMUL.FTZ R127, R144, R127 ;  /* 0x0000007f907f7220 */ /* 0x000fe20000410000 */
[----:B-1----:R-:W-:Y:S01]  /*e670*/  @P0 MOV R9, R213 ;  /* 0x000000d500090202 */ /* 0x002fe20000000f00 */
[C---:B------:R-:W-:Y:S02]  /*e680*/  FMUL.FTZ R136, R145.reuse, R136 ;  /* 0x0000008891887220 */ /* 0x040fe40000410000 */
[----:B------:R-:W-:Y:S02]  /*e690*/  FMUL.FTZ R137, R145, R137 ;  /* 0x0000008991897220 */ /* 0x000fe40000410000 */
[----:B------:R-:W-:Y:S01]  /*e6a0*/  @P0 IMAD.WIDE.U32 R8, R4, 0x70, R8 ;  /* 0x0000007004080825 */ /* 0x000fe200078e0008 */
[----:B------:R-:W-:Y:S03]  /*e6b0*/  MUFU.EX2 R247, R23 ;  /* 0x0000001700f77308 */ /* 0x000fe60000000800 */
[----:B------:R-:W-:Y:S01]  /*e6c0*/  @P0 IMAD R4, R6, 0x70, RZ ;  /* 0x0000007006040824 */ /* 0x000fe200078e02ff */
[----:B---3--:R-:W1:Y:S01]  /*e6d0*/  SHFL.BFLY PT, R2, R0, 0x1, 0x1f ;  /* 0x0c201f0000027f89 */ /* 0x008e6200000e0000 */
[----:B------:R-:W-:Y:S01]  /*e6e0*/  @P0 LEA R6, P2, R8, c[0x0][0x1c8], 0x1 ;  /* 0x0000720008060a11 */ /* 0x000fe200078408ff */
[----:B------:R-:W-:Y:S02]  /*e6f0*/  FMUL.FTZ R120, R141, R120 ;  /* 0x000000788d787220 */ /* 0x000fe40000410000 */
[----:B------:R-:W-:Y:S01]  /*e700*/  @P0 IADD3 R5, R9, R4, RZ ;  /* 0x0000000409050210 */ /* 0x000fe20007ffe0ff */
[C---:B------:R-:W-:Y:S01]  /*e710*/  FMUL.FTZ R121, R141.reuse, R121 ;  /* 0x000000798d797220 */ /* 0x040fe20000410000 */
[----:B------:R2:W-:Y:S01]  /*e720*/  MUFU.EX2 R209, R16 ;  /* 0x0000001000d17308 */ /* 0x0005e20000000800 */
[----:B------:R-:W-:Y:S01]  /*e730*/  @P0 IADD3 R4, P1, R6, UR6, RZ ;  /* 0x0000000606040c10 */ /* 0x000fe2000ff3e0ff */
[C---:B------:R-:W-:Y:S01]  /*e740*/  FMUL.FTZ R128, R141.reuse, R128 ;  /* 0x000000808d807220 */ /* 0x040fe20000410000 */
[----:B------:R-:W-:Y:S01]  /*e750*/  @P0 LEA.HI.X R7, R8, c[0x0][0x1cc], R5, 0x1, P2 ;  /* 0x0000730008070a11 */ /* 0x000fe200010f0c05 */
[C---:B------:R-:W-:Y:S02]  /*e760*/  FMUL.FTZ R129, R141.reuse, R129 ;  /* 0x000000818d817220 */ /* 0x040fe40000410000 */
[----:B------:R-:W-:Y:S01]  /*e770*/  FMUL.FTZ R132, R141, R132 ;  /* 0x000000848d847220 */ /* 0x000fe20000410000 */
[----:B------:R-:W-:Y:S01]  /*e780*/  @P0 IADD3.X R5, R7, UR7, RZ, P1, !PT ;  /* 0x0000000707050c10 */ /* 0x000fe20008ffe4ff */
[----:B------:R3:W-:Y:S01]  /*e790*/  @P0 LDGSTS.E.BYPASS.LTC128B.128 [R245+0x3900], [R6.64], !P6 ;  /* 0x0390000006f50fae */ /* 0x0007e2000f101d4a */
[----:B------:R-:W-:Y:S01]  /*e7a0*/  FMUL.FTZ R133, R141, R133 ;  /* 0x000000858d857220 */ /* 0x000fe20000410000 */
[----:B------:R4:W-:Y:S01]  /*e7b0*/  MUFU.EX2 R205, R17 ;  /* 0x0000001100cd7308 */ /* 0x0009e20000000800 */
[C---:B------:R-:W-:Y:S02]  /*e7c0*/  FMUL.FTZ R138, R144.reuse, R138 ;  /* 0x0000008a908a7220 */ /* 0x040fe40000410000 */
[----:B------:R-:W-:Y:S02]  /*e7d0*/  FMUL.FTZ R139, R144, R139 ;  /* 0x0000008b908b7220 */ /* 0x000fe40000410000 */
[--C-:B------:R-:W-:Y:S01]  /*e7e0*/  FFMA.FTZ R24, R24, c[0x0][0x2d0], -R193.reuse ;  /* 0x0000b40018187a23 */ /* 0x100fe200000108c1 */
[----:B------:R3:W-:Y:S01]  /*e7f0*/  @P0 LDGSTS.E.BYPASS.LTC128B.128 [R245+0x4100], [R4.64], !P6 ;  /* 0x0410000004f50fae */ /* 0x0007e2000f101d4a */
[--C-:B------:R-:W-:Y:S01]  /*e800*/  FFMA.FTZ R25, R25, c[0x0][0x2d0], -R193.reuse ;  /* 0x0000b40019197a23 */ /* 0x100fe200000108c1 */
[----:B-1----:R-:W-:Y:S01]  /*e810*/  FMNMX.FTZ R2, R0, R2, !PT ;  /* 0x0000000200027209 */ /* 0x002fe20007810000 */
[--C-:B------:R-:W-:Y:S01]  /*e820*/  FFMA.FTZ R28, R28, c[0x0][0x2d0], -R193.reuse ;  /* 0x0000b4001c1c7a23 */ /* 0x100fe200000108c1 */
[----:B------:R1:W-:Y:S01]  /*e830*/  MUFU.EX2 R204, R18 ;  /* 0x0000001200cc7308 */ /* 0x0003e20000000800 */
[----:B------:R-:W-:Y:S02]  /*e840*/  FFMA.FTZ R29, R29, c[0x0][0x2d0], -R193 ;  /* 0x0000b4001d1d7a23 */ /* 0x000fe400000108c1 */
[C---:B------:R-:W-:Y:S02]  /*e850*/  FMUL.FTZ R3, R2.reuse, c[0x0][0x2d0] ;  /* 0x0000b40002037a20 */ /* 0x040fe40000410000 */
[----:B------:R-:W-:Y:S02]  /*e860*/  FADD.FTZ R0, -R2, R146 ;  /* 0x0000009202007221 */ /* 0x000fe40000010100 */
[--C-:B------:R-:W-:Y:S02]  /*e870*/  FFMA.FTZ R10, R10, c[0x0][0x2d0], -R3.reuse ;  /* 0x0000b4000a0a7a23 */ /* 0x100fe40000010803 */
[----:B--2---:R-:W-:Y:S01]  /*e880*/  FMUL.FTZ R16, R145, R160 ;  /* 0x000000a091107220 */ /* 0x004fe20000410000 */
[----:B------:R2:W-:Y:S01]  /*e890*/  MUFU.EX2 R206, R19 ;  /* 0x0000001300ce7308 */ /* 0x0005e20000000800 */
[--C-:B------:R-:W-:Y:S02]  /*e8a0*/  FFMA.FTZ R42, R42, c[0x0][0x2d0], -R3.reuse ;  /* 0x0000b4002a2a7a23 */ /* 0x100fe40000010803 */
[--C-:B------:R-:W-:Y:S02]  /*e8b0*/  FFMA.FTZ R43, R43, c[0x0][0x2d0], -R3.reuse ;  /* 0x0000b4002b2b7a23 */ /* 0x100fe40000010803 */
        /* <DEDUP_REMOVED lines=14> */
[----:B------:R-:W-:Y:S01]  /*e9a0*/  FMUL.FTZ R0, R0, c[0x0][0x2d0] ;  /* 0x0000b40000007a20 */ /* 0x000fe20000410000 */
[----:B------:R2:W-:Y:S01]  /*e9b0*/  MUFU.EX2 R200, R11 ;  /* 0x0000000b00c87308 */ /* 0x0005e20000000800 */
[--C-:B------:R-:W-:Y:S02]  /*e9c0*/  FFMA.FTZ R26, R26, c[0x0][0x2d0], -R3.reuse ;  /* 0x0000b4001a1a7a23 */ /* 0x100fe40000010803 */
[--C-:B------:R-:W-:Y:S01]  /*e9d0*/  FFMA.FTZ R27, R27, c[0x0][0x2d0], -R3.reuse ;  /* 0x0000b4001b1b7a23 */ /* 0x100fe20000010803 */
[----:B----4-:R-:W-:Y:S01]  /*e9e0*/  @P0 IADD3 R10, P3, R4, UR6, RZ ;  /* 0x00000006040a0c10 */ /* 0x010fe2000ff7e0ff */
[--C-:B------:R-:W-:Y:S02]  /*e9f0*/  FFMA.FTZ R30, R30, c[0x0][0x2d0], -R3.reuse ;  /* 0x0000b4001e1e7a23 */ /* 0x100fe40000010803 */
[----:B------:R-:W-:Y:S01]  /*ea00*/  FFMA.FTZ R31, R31, c[0x0][0x2d0], -R3 ;  /* 0x0000b4001f1f7a23 */ /* 0x000fe20000010803 */
[----:B------:R-:W-:Y:S01]  /*ea10*/  @P0 IADD3 R8, P2, R10, UR6, RZ ;  /* 0x000000060a080c10 */ /* 0x000fe2000ff5e0ff */
[--C-:B------:R-:W-:Y:S01]  /*ea20*/  FFMA.FTZ R48, R48, c[0x0][0x2d0], -R192.reuse ;  /* 0x0000b40030307a23 */ /* 0x100fe200000108c0 */
[----:B------:R-:W4:Y:S01]  /*ea30*/  MUFU.EX2 R0, R0 ;  /* 0x0000000000007308 */ /* 0x000f220000000800 */
[--C-:B------:R-:W-:Y:S01]  /*ea40*/  FFMA.FTZ R36, R36, c[0x0][0x2d0], -R192.reuse ;  /* 0x0000b40024247a23 */ /* 0x100fe200000108c0 */
[----:B---3--:R-:W-:Y:S01]  /*ea50*/  @P0 IADD3 R6, P1, R8, UR6, RZ ;  /* 0x0000000608060c10 */ /* 0x008fe2000ff3e0ff */
[----:B------:R-:W-:Y:S02]  /*ea60*/  FFMA.FTZ R37, R37, c[0x0][0x2d0], -R192 ;  /* 0x0000b40025257a23 */ /* 0x000fe400000108c0 */
[----:B-1----:R-:W-:Y:S02]  /*ea70*/  FMUL.FTZ R12, R141, R156 ;  /* 0x0000009c8d0c7220 */ /* 0x002fe40000410000 */
[----:B------:R-:W-:Y:S02]  /*ea80*/  FFMA.FTZ R38, R38, c[0x0][0x2d0], -R194 ;  /* 0x0000b40026267a23 */ /* 0x000fe400000108c2 */
[----:B------:R-:W-:Y:S01]  /*ea90*/  FFMA.FTZ R49, R49, c[0x0][0x2d0], -R192 ;  /* 0x0000b40031317a23 */ /* 0x000fe200000108c0 */
[----:B------:R1:W3:Y:S01]  /*eaa0*/  MUFU.EX2 R207, R13 ;  /* 0x0000000d00cf7308 */ /* 0x0002e20000000800 */
[----:B------:R-:W-:Y:S02]  /*eab0*/  FFMA.FTZ R50, R50, c[0x0][0x2d0], -R194 ;  /* 0x0000b40032327a23 */ /* 0x000fe400000108c2 */
[----:B------:R-:W-:Y:S01]  /*eac0*/  FFMA.FTZ R113, R113, c[0x0][0x2d0], -R192 ;  /* 0x0000b40071717a23 */ /* 0x000fe200000108c0 */
[----:B--2---:R-:W-:Y:S01]  /*ead0*/  @P0 IADD3.X R11, R5, UR7, RZ, P3, !PT ;  /* 0x00000007050b0c10 */ /* 0x004fe20009ffe4ff */
[----:B------:R-:W-:Y:S02]  /*eae0*/  FFMA.FTZ R115, R115, c[0x0][0x2d0], -R194 ;  /* 0x0000b40073737a23 */ /* 0x000fe400000108c2 */
[--C-:B------:R-:W-:Y:S01]  /*eaf0*/  FFMA.FTZ R109, R109, c[0x0][0x2d0], -R193.reuse ;  /* 0x0000b4006d6d7a23 */ /* 0x100fe200000108c1 */
[----:B------:R-:W-:Y:S01]  /*eb00*/  @P0 IADD3.X R9, R11, UR7, RZ, P2, !PT ;  /* 0x000000070b090c10 */ /* 0x000fe200097fe4ff */
[----:B------:R2:W-:Y:S01]  /*eb10*/  @P0 LDGSTS.E.BYPASS.LTC128B.128 [R245+0x4900], [R10.64], !P6 ;  /* 0x049000000af50fae */ /* 0x0005e2000f101d4a */
[----:B------:R3:W-:Y:S01]  /*eb20*/  MUFU.EX2 R201, R14 ;  /* 0x0000000e00c97308 */ /* 0x0007e20000000800 */
[----:B------:R-:W-:Y:S01]  /*eb30*/  @P0 IADD3 R4, P2, R6, UR6, RZ ;  /* 0x0000000606040c10 */ /* 0x000fe2000ff5e0ff */
[--C-:B------:R-:W-:Y:S01]  /*eb40*/  FFMA.FTZ R68, R68, c[0x0][0x2d0], -R192.reuse ;  /* 0x0000b40044447a23 */ /* 0x100fe200000108c0 */
[----:B------:R-:W-:Y:S01]  /*eb50*/  @P0 IADD3.X R7, R9, UR7, RZ, P1, !PT ;  /* 0x0000000709070c10 */ /* 0x000fe20008ffe4ff */
[C---:B----4-:R-:W-:Y:S02]  /*eb60*/  FMUL.FTZ R122, R0.reuse, R122 ;  /* 0x0000007a007a7220 */ /* 0x050fe40000410000 */
[C---:B------:R-:W-:Y:S01]  /*eb70*/  FMUL.FTZ R123, R0.reuse, R123 ;  /* 0x0000007b007b7220 */ /* 0x040fe20000410000 */
[----:B------:R4:W-:Y:S01]  /*eb80*/  @P0 LDGSTS.E.BYPASS.LTC128B.128 [R245+0x5100], [R8.64], !P6 ;  /* 0x0510000008f50fae */ /* 0x0009e2000f101d4a */
[----:B------:R-:W-:Y:S01]  /*eb90*/  @P0 IADD3.X R5, R7, UR7, RZ, P2, !PT ;  /* 0x0000000707050c10 */ /* 0x000fe200097fe4ff */
[C---:B------:R-:W-:Y:S01]  /*eba0*/  FMUL.FTZ R130, R0.reuse, R130 ;  /* 0x0000008200827220 */ /* 0x040fe20000410000 */
[----:B------:R4:W4:Y:S01]  /*ebb0*/  MUFU.EX2 R202, R15 ;  /* 0x0000000f00ca7308 */ /* 0x0009220000000800 */
[C---:B------:R-:W-:Y:S02]  /*ebc0*/  FMUL.FTZ R131, R0.reuse, R131 ;  /* 0x0000008300837220 */ /* 0x040fe40000410000 */
[C---:B------:R-:W-:Y:S02]  /*ebd0*/  FMUL.FTZ R134, R0.reuse, R134 ;  /* 0x0000008600867220 */ /* 0x040fe40000410000 */
[----:B------:R4:W-:Y:S01]  /*ebe0*/  @P0 LDGSTS.E.BYPASS.LTC128B.128 [R245+0x5900], [R6.64], !P6 ;  /* 0x0590000006f50fae */ /* 0x0009e2000f101d4a */
[----:B-1----:R-:W-:Y:S02]  /*ebf0*/  FMUL.FTZ R13, R141, R157 ;  /* 0x0000009d8d0d7220 */ /* 0x002fe40000410000 */
[C---:B------:R-:W-:Y:S02]  /*ec00*/  FMUL.FTZ R135, R0.reuse, R135 ;  /* 0x0000008700877220 */ /* 0x040fe40000410000 */
[----:B------:R1:W-:Y:S01]  /*ec10*/  MUFU.EX2 R223, R24 ;  /* 0x0000001800df7308 */ /* 0x0003e20000000800 */
[--C-:B------:R-:W-:Y:S02]  /*ec20*/  FFMA.FTZ R69, R69, c[0x0][0x2d0], -R192.reuse ;  /* 0x0000b40045457a23 */ /* 0x100fe400000108c0 */
[----:B------:R1:W-:Y:S01]  /*ec30*/  @P0 LDGSTS.E.BYPASS.LTC128B.128 [R245+0x6100], [R4.64], !P6 ;  /* 0x0610000004f50fae */ /* 0x0003e2000f101d4a */
[----:B---3--:R-:W-:Y:S01]  /*ec40*/  FMUL.FTZ R14, R0, R158 ;  /* 0x0000009e000e7220 */ /* 0x008fe20000410000 */
[----:B--2---:R-:W-:Y:S01]  /*ec50*/  @P0 IADD3 R10, P1, R4, UR6, RZ ;  /* 0x00000006040a0c10 */ /* 0x004fe2000ff3e0ff */
[--C-:B------:R-:W-:Y:S02]  /*ec60*/  FFMA.FTZ R80, R80, c[0x0][0x2d0], -R192.reuse ;  /* 0x0000b40050507a23 */ /* 0x100fe400000108c0 */
[----:B------:R-:W-:Y:S02]  /*ec70*/  FFMA.FTZ R81, R81, c[0x0][0x2d0], -R192 ;  /* 0x0000b40051517a23 */ /* 0x000fe400000108c0 */
[----:B------:R2:W-:Y:S01]  /*ec80*/  MUFU.EX2 R224, R25 ;  /* 0x0000001900e07308 */ /* 0x0005e20000000800 */
[----:B------:R-:W-:Y:S01]  /*ec90*/  @P0 IADD3.X R11, R5, UR7, RZ, P1, !PT ;  /* 0x00000007050b0c10 */ /* 0x000fe20008ffe4ff */
[--C-:B------:R-:W-:Y:S02]  /*eca0*/  FFMA.FTZ R70, R70, c[0x0][0x2d0], -R194.reuse ;  /* 0x0000b40046467a23 */ /* 0x100fe400000108c2 */
[----:B----4-:R-:W-:Y:S01]  /*ecb0*/  FMUL.FTZ R8, R141, R152 ;  /* 0x000000988d087220 */ /* 0x010fe20000410000 */
[----:B------:R-:W-:Y:S01]  /*ecc0*/  F2FP.PACK_AB R152, R249, R215 ;  /* 0x000000d7f998723e */ /* 0x000fe200000000ff */
[----:B------:R3:W-:Y:S01]  /*ecd0*/  @P0 LDGSTS.E.BYPASS.LTC128B.128 [R245+0x6900], [R10.64], !P6 ;  /* 0x069000000af50fae */ /* 0x0007e2000f101d4a */
[----:B------:R-:W-:Y:S01]  /*ece0*/  FMUL.FTZ R9, R141, R153 ;  /* 0x000000998d097220 */ /* 0x000fe20000410000 */
[----:B------:R-:W-:Y:S01]  /*ecf0*/  F2FP.PACK_AB R153, R200, R195 ;  /* 0x000000c3c899723e */ /* 0x000fe200000000ff */
[----:B------:R-:W-:Y:S01]  /*ed00*/  FMUL.FTZ R15, R0, R159 ;  /* 0x0000009f000f7220 */ /* 0x000fe20000410000 */
[----:B------:R4:W-:Y:S01]  /*ed10*/  MUFU.EX2 R196, R26 ;  /* 0x0000001a00c47308 */ /* 0x0009e20000000800 */
[--C-:B------:R-:W-:Y:S02]  /*ed20*/  FFMA.FTZ R71, R71, c[0x0][0x2d0], -R194.reuse ;  /* 0x0000b40047477a23 */ /* 0x100fe400000108c2 */
[C---:B------:R-:W-:Y:S01]  /*ed30*/  FMUL.FTZ R6, R144.reuse, R150 ;  /* 0x0000009690067220 */ /* 0x040fe20000410000 */
[----:B------:R-:W4:Y:S01]  /*ed40*/  LDSM.16.MT88.4 R20, [R228+0x100] ;  /* 0x00010000e414783b */ /* 0x000f220000004200 */
[----:B------:R-:W-:Y:S01]  /*ed50*/  FMUL.FTZ R7, R144, R151 ;  /* 0x0000009790077220 */ /* 0x000fe20000410000 */
[----:B------:R-:W-:Y:S01]  /*ed60*/  F2FP.PACK_AB R150, R205, R209 ;  /* 0x000000d1cd96723e */ /* 0x000fe200000000ff */
[----:B-1----:R-:W-:Y:S01]  /*ed70*/  FMUL.FTZ R24, R141, R168 ;  /* 0x000000a88d187220 */ /* 0x002fe20000410000 */
[----:B------:R-:W-:Y:S01]  /*ed80*/  F2FP.PACK_AB R151, R206, R204 ;  /* 0x000000ccce97723e */ /* 0x000fe200000000ff */
[--C-:B------:R-:W-:Y:S01]  /*ed90*/  FFMA.FTZ R82, R82, c[0x0][0x2d0], -R194.reuse ;  /* 0x0000b40052527a23 */ /* 0x100fe200000108c2 */
[----:B------:R1:W-:Y:S01]  /*eda0*/  MUFU.EX2 R199, R27 ;  /* 0x0000001b00c77308 */ /* 0x0003e20000000800 */
[----:B------:R-:W-:Y:S01]  /*edb0*/  FMUL.FTZ R4, R145, R148 ;  /* 0x0000009491047220 */ /* 0x000fe20000410000 */
[----:B------:R-:W-:Y:S01]  /*edc0*/  F2FP.PACK_AB R148, R221, R217 ;  /* 0x000000d9dd94723e */ /* 0x000fe200000000ff */
[----:B------:R-:W-:Y:S01]  /*edd0*/  FMUL.FTZ R5, R145, R149 ;  /* 0x0000009591057220 */ /* 0x000fe20000410000 */
[----:B------:R-:W-:Y:S01]  /*ede0*/  F2FP.PACK_AB R149, R218, R216 ;  /* 0x000000d8da95723e */ /* 0x000fe200000000ff */
[----:B------:R-:W4:Y:S01]  /*edf0*/  LDSM.16.MT88.4 R188, [R231+0x100] ;  /* 0x00010000e7bc783b */ /* 0x000f220000004200 */
[----:B--2---:R-:W-:Y:S02]  /*ee00*/  FMUL.FTZ R25, R141, R169 ;  /* 0x000000a98d197220 */ /* 0x004fe40000410000 */
[----:B------:R-:W-:Y:S02]  /*ee10*/  FFMA.FTZ R83, R83, c[0x0][0x2d0], -R194 ;  /* 0x0000b40053537a23 */ /* 0x000fe400000108c2 */
[----:B------:R-:W-:Y:S01]  /*ee20*/  MUFU.EX2 R211, R41 ;  /* 0x0000002900d37308 */ /* 0x000fe20000000800 */
[--C-:B------:R-:W-:Y:S02]  /*ee30*/  FFMA.FTZ R72, R72, c[0x0][0x2d0], -R193.reuse ;  /* 0x0000b40048487a23 */ /* 0x100fe400000108c1 */
[----:B------:R-:W2:Y:S01]  /*ee40*/  LDSM.16.MT88.4 R156, [R229+0x100] ;  /* 0x00010000e59c783b */ /* 0x000ea20000004200 */
[C---:B---3--:R-:W-:Y:S01]  /*ee50*/  FMUL.FTZ R10, R0.reuse, R154 ;  /* 0x0000009a000a7220 */ /* 0x048fe20000410000 */
[----:B------:R-:W-:Y:S01]  /*ee60*/  F2FP.PACK_AB R154, R207, R252 ;  /* 0x000000fccf9a723e */ /* 0x000fe200000000ff */
[----:B------:R-:W-:Y:S01]  /*ee70*/  FMUL.FTZ R11, R0, R155 ;  /* 0x0000009b000b7220 */ /* 0x000fe20000410000 */
[----:B------:R-:W-:Y:S01]  /*ee80*/  F2FP.PACK_AB R155, R202, R201 ;  /* 0x000000c9ca9b723e */ /* 0x000fe200000000ff */
[C---:B----4-:R-:W-:Y:S01]  /*ee90*/  FMUL.FTZ R26, R0.reuse, R170 ;  /* 0x000000aa001a7220 */ /* 0x050fe20000410000 */
[----:B------:R-:W-:Y:S01]  /*eea0*/  MOV R170, R204 ;  /* 0x000000cc00aa7202 */ /* 0x000fe20000000f00 */
[----:B------:R-:W-:Y:S01]  /*eeb0*/  MUFU.EX2 R210, R44 ;  /* 0x0000002c00d27308 */ /* 0x000fe20000000800 */
[----:B------:R-:W3:Y:S01]  /*eec0*/  LDSM.16.MT88.4 R160, [R230+0x100] ;  /* 0x00010000e6a0783b */ /* 0x000ee20000004200 */
[--C-:B------:R-:W-:Y:S02]  /*eed0*/  FFMA.FTZ R73, R73, c[0x0][0x2d0], -R193.reuse ;  /* 0x0000b40049497a23 */ /* 0x100fe400000108c1 */
[----:B-1----:R-:W-:Y:S01]  /*eee0*/  FMUL.FTZ R27, R0, R171 ;  /* 0x000000ab001b7220 */ /* 0x002fe20000410000 */
[----:B------:R-:W-:Y:S01]  /*eef0*/  MOV R171, R209 ;  /* 0x000000d100ab7202 */ /* 0x000fe20000000f00 */
[--C-:B------:R-:W-:Y:S02]  /*ef00*/  FFMA.FTZ R76, R76, c[0x0][0x2d0], -R193.reuse ;  /* 0x0000b4004c4c7a23 */ /* 0x100fe400000108c1 */
[----:B------:R-:W-:Y:S01]  /*ef10*/  FFMA.FTZ R77, R77, c[0x0][0x2d0], -R193 ;  /* 0x0000b4004d4d7a23 */ /* 0x000fe200000108c1 */
[----:B------:R-:W0:Y:S01]  /*ef20*/  LDGDEPBAR ;  /* 0x00000000000079af */ /* 0x000e220000000000 */
[----:B------:R-:W-:Y:S01]  /*ef30*/  MUFU.EX2 R209, R45 ;  /* 0x0000002d00d17308 */ /* 0x000fe20000000800 */
[--C-:B------:R-:W-:Y:S02]  /*ef40*/  FFMA.FTZ R74, R74, c[0x0][0x2d0], -R3.reuse ;  /* 0x0000b4004a4a7a23 */ /* 0x100fe40000010803 */
[--C-:B------:R-:W-:Y:S01]  /*ef50*/  FFMA.FTZ R75, R75, c[0x0][0x2d0], -R3.reuse ;  /* 0x0000b4004b4b7a23 */ /* 0x100fe20000010803 */
[-C--:B------:R-:W-:Y:S05]  /*ef60*/  HMMA.16816.F32 R4, R148, R20.reuse, R4 ;  /* 0x000000149404723c */ /* 0x080fea0000001804 */
[--C-:B------:R-:W-:Y:S01]  /*ef70*/  FFMA.FTZ R78, R78, c[0x0][0x2d0], -R3.reuse ;  /* 0x0000b4004e4e7a23 */ /* 0x100fe20000010803 */
[----:B------:R-:W-:Y:S01]  /*ef80*/  MUFU.EX2 R204, R54 ;  /* 0x0000003600cc7308 */ /* 0x000fe20000000800 */
[--C-:B------:R-:W-:Y:S01]  /*ef90*/  FFMA.FTZ R79, R79, c[0x0][0x2d0], -R3.reuse ;  /* 0x0000b4004f4f7a23 */ /* 0x100fe20000010803 */
[C---:B------:R-:W-:Y:S04]  /*efa0*/  HMMA.16816.F32 R8, R152.reuse, R20, R8 ;  /* 0x000000149808723c */ /* 0x040fe80000001808 */
[--C-:B------:R-:W-:Y:S02]  /*efb0*/  FFMA.FTZ R84, R84, c[0x0][0x2d0], -R192.reuse ;  /* 0x0000b40054547a23 */ /* 0x100fe400000108c0 */
[--C-:B------:R-:W-:Y:S02]  /*efc0*/  FFMA.FTZ R85, R85, c[0x0][0x2d0], -R192.reuse ;  /* 0x0000b40055557a23 */ /* 0x100fe400000108c0 */
[-C--:B------:R-:W-:Y:S01]  /*efd0*/  HMMA.16816.F32 R12, R152, R22.reuse, R12 ;  /* 0x00000016980c723c */ /* 0x080fe2000000180c */
[----:B------:R1:W-:Y:S03]  /*efe0*/  MUFU.EX2 R225, R28 ;  /* 0x0000001c00e17308 */ /* 0x0003e60000000800 */
[C---:B------:R-:W-:Y:S01]  /*eff0*/  FMUL.FTZ R20, R145.reuse, R164 ;  /* 0x000000a491147220 */ /* 0x040fe20000410000 */
[----:B------:R-:W-:Y:S01]  /*f000*/  MOV R164, R208 ;  /* 0x000000d000a47202 */ /* 0x000fe20000000f00 */
[----:B------:R-:W-:Y:S01]  /*f010*/  FMUL.FTZ R21, R145, R165 ;  /* 0x000000a591157220 */ /* 0x000fe20000410000 */
[----:B------:R-:W-:Y:S01]  /*f020*/  MOV R165, R207 ;  /* 0x000000cf00a57202 */ /* 0x000fe20000000f00 */
[C---:B------:R-:W-:Y:S03]  /*f030*/  HMMA.16816.F32 R16, R148.reuse, R22, R16 ;  /* 0x000000169410723c */ /* 0x040fe60000001810 */
[----:B------:R4:W-:Y:S01]  /*f040*/  MUFU.EX2 R227, R29 ;  /* 0x0000001d00e37308 */ /* 0x0009e20000000800 */
[--C-:B------:R-:W-:Y:S02]  /*f050*/  FFMA.FTZ R96, R96, c[0x0][0x2d0], -R192.reuse ;  /* 0x0000b40060607a23 */ /* 0x100fe400000108c0 */
[----:B------:R-:W-:Y:S02]  /*f060*/  FFMA.FTZ R97, R97, c[0x0][0x2d0], -R192 ;  /* 0x0000b40061617a23 */ /* 0x000fe400000108c0 */
[C---:B------:R-:W-:Y:S01]  /*f070*/  FMUL.FTZ R22, R144.reuse, R166 ;  /* 0x000000a690167220 */ /* 0x040fe20000410000 */
[----:B------:R-:W-:Y:S03]  /*f080*/  MOV R166, R206 ;  /* 0x000000ce00a67202 */ /* 0x000fe60000000f00 */
[----:B------:R-:W-:Y:S01]  /*f090*/  FMUL.FTZ R23, R144, R167 ;  /* 0x000000a790177220 */ /* 0x000fe20000410000 */
[----:B------:R2:W-:Y:S01]  /*f0a0*/  MUFU.EX2 R198, R30 ;  /* 0x0000001e00c67308 */ /* 0x0005e20000000800 */
[----:B------:R-:W-:Y:S01]  /*f0b0*/  MOV R167, R205 ;  /* 0x000000cd00a77202 */ /* 0x000fe20000000f00 */
[--C-:B------:R-:W-:Y:S02]  /*f0c0*/  FFMA.FTZ R86, R86, c[0x0][0x2d0], -R194.reuse ;  /* 0x0000b40056567a23 */ /* 0x100fe400000108c2 */
[----:B-1----:R-:W-:Y:S02]  /*f0d0*/  FMUL.FTZ R28, R141, R172 ;  /* 0x000000ac8d1c7220 */ /* 0x002fe40000410000 */
[-C--:B------:R-:W-:Y:S03]  /*f0e0*/  HMMA.16816.F32 R20, R148, R188.reuse, R20 ;  /* 0x000000bc9414723c */ /* 0x080fe60000001814 */
[--C-:B------:R-:W-:Y:S01]  /*f0f0*/  FFMA.FTZ R87, R87, c[0x0][0x2d0], -R194.reuse ;  /* 0x0000b40057577a23 */ /* 0x100fe200000108c2 */
[----:B------:R1:W-:Y:S01]  /*f100*/  MUFU.EX2 R197, R31 ;  /* 0x0000001f00c57308 */ /* 0x0003e20000000800 */
[--C-:B------:R-:W-:Y:S02]  /*f110*/  FFMA.FTZ R98, R98, c[0x0][0x2d0], -R194.reuse ;  /* 0x0000b40062627a23 */ /* 0x100fe400000108c2 */
[----:B------:R-:W-:Y:S01]  /*f120*/  FFMA.FTZ R99, R99, c[0x0][0x2d0], -R194 ;  /* 0x0000b40063637a23 */ /* 0x000fe200000108c2 */
[C---:B------:R-:W-:Y:S04]  /*f130*/  HMMA.16816.F32 R24, R152.reuse, R188, R24 ;  /* 0x000000bc9818723c */ /* 0x040fe80000001818 */
[----:B----4-:R-:W-:Y:S02]  /*f140*/  FMUL.FTZ R29, R141, R173 ;  /* 0x000000ad8d1d7220 */ /* 0x010fe40000410000 */
[----:B------:R4:W3:Y:S01]  /*f150*/  MUFU.EX2 R146, R32 ;  /* 0x0000002000927308 */ /* 0x0008e20000000800 */
[--C-:B------:R-:W-:Y:S02]  /*f160*/  FFMA.FTZ R90, R90, c[0x0][0x2d0], -R3.reuse ;  /* 0x0000b4005a5a7a23 */ /* 0x100fe40000010803 */
[--C-:B------:R-:W-:Y:S03]  /*f170*/  FFMA.FTZ R91, R91, c[0x0][0x2d0], -R3.reuse ;  /* 0x0000b4005b5b7a23 */ /* 0x100fe60000010803 */
[----:B--2---:R-:W-:Y:S02]  /*f180*/  FMUL.FTZ R30, R0, R174 ;  /* 0x000000ae001e7220 */ /* 0x004fe40000410000 */
[--C-:B------:R-:W-:Y:S02]  /*f190*/  FFMA.FTZ R94, R94, c[0x0][0x2d0], -R3.reuse ;  /* 0x0000b4005e5e7a23 */ /* 0x100fe40000010803 */
[----:B------:R2:W2:Y:S01]  /*f1a0*/  MUFU.EX2 R203, R33 ;  /* 0x0000002100cb7308 */ /* 0x0004a20000000800 */
[----:B------:R-:W-:Y:S02]  /*f1b0*/  FFMA.FTZ R95, R95, c[0x0][0x2d0], -R3 ;  /* 0x0000b4005f5f7a23 */ /* 0x000fe40000010803 */
[--C-:B------:R-:W-:Y:S02]  /*f1c0*/  FFMA.FTZ R100, R100, c[0x0][0x2d0], -R192.reuse ;  /* 0x0000b40064647a23 */ /* 0x100fe400000108c0 */
[----:B-1----:R-:W-:Y:S02]  /*f1d0*/  FMUL.FTZ R31, R0, R175 ;  /* 0x000000af001f7220 */ /* 0x002fe40000410000 */
[--C-:B------:R-:W-:Y:S02]  /*f1e0*/  FFMA.FTZ R101, R101, c[0x0][0x2d0], -R192.reuse ;  /* 0x0000b40065657a23 */ /* 0x100fe400000108c0 */
[----:B------:R-:W-:Y:S01]  /*f1f0*/  FFMA.FTZ R112, R112, c[0x0][0x2d0], -R192 ;  /* 0x0000b40070707a23 */ /* 0x000fe200000108c0 */
[----:B------:R1:W-:Y:S01]  /*f200*/  MUFU.EX2 R250, R34 ;  /* 0x0000002200fa7308 */ /* 0x0003e20000000800 */
[--C-:B------:R-:W-:Y:S01]  /*f210*/  FFMA.FTZ R102, R102, c[0x0][0x2d0], -R194.reuse ;  /* 0x0000b40066667a23 */ /* 0x100fe200000108c2 */
[-C--:B------:R-:W-:Y:S03]  /*f220*/  HMMA.16816.F32 R28, R152, R190.reuse, R28 ;  /* 0x000000be981c723c */ /* 0x080fe6000000181c */
[----:B----4-:R-:W-:Y:S01]  /*f230*/  FMUL.FTZ R32, R145, R176 ;  /* 0x000000b091207220 */ /* 0x010fe20000410000 */
[----:B---3--:R-:W-:Y:S01]  /*f240*/  MOV R169, R146 ;  /* 0x0000009200a97202 */ /* 0x008fe20000000f00 */
[--C-:B------:R-:W-:Y:S01]  /*f250*/  FFMA.FTZ R146, R51, c[0x0][0x2d0], -R194.reuse ;  /* 0x0000b40033927a23 */ /* 0x100fe200000108c2 */
[----:B------:R-:W3:Y:S01]  /*f260*/  LDL.LU R176, [R1+0x34] ;  /* 0x0000340001b07983 */ /* 0x000ee20000300800 */
[----:B------:R-:W-:Y:S01]  /*f270*/  FMUL.FTZ R51, R144, R187 ;  /* 0x000000bb90337220 */ /* 0x000fe20000410000 */
[----:B------:R4:W4:Y:S01]  /*f280*/  MUFU.EX2 R248, R35 ;  /* 0x0000002300f87308 */ /* 0x0009220000000800 */
[--C-:B------:R-:W-:Y:S03]  /*f290*/  FFMA.FTZ R103, R103, c[0x0][0x2d0], -R194.reuse ;  /* 0x0000b40067677a23 */ /* 0x100fe600000108c2 */
[----:B--2---:R-:W-:Y:S01]  /*f2a0*/  FMUL.FTZ R33, R145, R177 ;  /* 0x000000b191217220 */ /* 0x004fe20000410000 */
[----:B------:R-:W-:Y:S01]  /*f2b0*/  MOV R168, R203 ;  /* 0x000000cb00a87202 */ /* 0x000fe20000000f00 */
[----:B------:R-:W2:Y:S01]  /*f2c0*/  LDL.LU R177, [R1+0x2c] ;  /* 0x00002c0001b17983 */ /* 0x000ea20000300800 */
[--C-:B------:R-:W-:Y:S02]  /*f2d0*/  FFMA.FTZ R114, R114, c[0x0][0x2d0], -R194.reuse ;  /* 0x0000b40072727a23 */ /* 0x100fe400000108c2 */
[--C-:B------:R-:W-:Y:S01]  /*f2e0*/  FFMA.FTZ R105, R105, c[0x0][0x2d0], -R193.reuse ;  /* 0x0000b40069697a23 */ /* 0x100fe200000108c1 */
[----:B------:R4:W-:Y:S01]  /*f2f0*/  MUFU.EX2 R220, R48 ;  /* 0x0000003000dc7308 */ /* 0x0009e20000000800 */
[----:B------:R-:W-:Y:S02]  /*f300*/  FFMA.FTZ R108, R108, c[0x0][0x2d0], -R193 ;  /* 0x0000b4006c6c7a23 */ /* 0x000fe400000108c1 */
[--C-:B------:R-:W-:Y:S02]  /*f310*/  FFMA.FTZ R106, R106, c[0x0][0x2d0], -R3.reuse ;  /* 0x0000b4006a6a7a23 */ /* 0x100fe40000010803 */
[----:B-1----:R-:W-:Y:S02]  /*f320*/  FMUL.FTZ R34, R144, R178 ;  /* 0x000000b290227220 */ /* 0x002fe40000410000 */
[----:B------:R-:W2:Y:S01]  /*f330*/  LDL.LU R178, [R1+0x30] ;  /* 0x0000300001b27983 */ /* 0x000ea20000300800 */
[--C-:B------:R-:W-:Y:S02]  /*f340*/  FFMA.FTZ R107, R107, c[0x0][0x2d0], -R3.reuse ;  /* 0x0000b4006b6b7a23 */ /* 0x100fe40000010803 */
[----:B------:R1:W-:Y:S01]  /*f350*/  MUFU.EX2 R175, R37 ;  /* 0x0000002500af7308 */ /* 0x0003e20000000800 */
[--C-:B------:R-:W-:Y:S02]  /*f360*/  FFMA.FTZ R110, R110, c[0x0][0x2d0], -R3.reuse ;  /* 0x0000b4006e6e7a23 */ /* 0x100fe40000010803 */
[----:B------:R-:W-:Y:S02]  /*f370*/  FFMA.FTZ R3, R111, c[0x0][0x2d0], -R3 ;  /* 0x0000b4006f037a23 */ /* 0x000fe40000010803 */
[----:B----4-:R-:W-:Y:S02]  /*f380*/  FMUL.FTZ R35, R144, R179 ;  /* 0x000000b390237220 */ /* 0x010fe40000410000 */
[----:B------:R-:W4:Y:S01]  /*f390*/  LDL.LU R179, [R1+0x28] ;  /* 0x0000280001b37983 */ /* 0x000f220000300800 */
[--C-:B------:R-:W-:Y:S02]  /*f3a0*/  FFMA.FTZ R88, R88, c[0x0][0x2d0], -R193.reuse ;  /* 0x0000b40058587a23 */ /* 0x100fe400000108c1 */
[----:B------:R1:W1:Y:S01]  /*f3b0*/  MUFU.EX2 R222, R36 ;  /* 0x0000002400de7308 */ /* 0x0002620000000800 */
[--C-:B------:R-:W-:Y:S01]  /*f3c0*/  FFMA.FTZ R89, R89, c[0x0][0x2d0], -R193.reuse ;  /* 0x0000b40059597a23 */ /* 0x100fe200000108c1 */
[C---:B------:R-:W-:Y:S04]  /*f3d0*/  HMMA.16816.F32 R32, R148.reuse, R190, R32 ;  /* 0x000000be9420723c */ /* 0x040fe80000001820 */
[----:B------:R-:W-:Y:S02]  /*f3e0*/  FFMA.FTZ R48, R39, c[0x0][0x2d0], -R194 ;  /* 0x0000b40027307a23 */ /* 0x000fe400000108c2 */
[----:B------:R-:W-:Y:S02]  /*f3f0*/  FMUL.FTZ R39, R0, R183 ;  /* 0x000000b700277220 */ /* 0x000fe40000410000 */
[-C--:B------:R-:W-:Y:S01]  /*f400*/  HMMA.16816.F32 R116, R148, R156.reuse, R116 ;  /* 0x0000009c9474723c */ /* 0x080fe20000001874 */
[----:B------:R1:W-:Y:S03]  /*f410*/  MUFU.EX2 R174, R38 ;  /* 0x0000002600ae7308 */ /* 0x0003e60000000800 */
[----:B-1----:R-:W-:Y:S02]  /*f420*/  FMUL.FTZ R37, R141, R181 ;  /* 0x000000b58d257220 */ /* 0x002fe40000410000 */
[--C-:B------:R-:W-:Y:S02]  /*f430*/  FFMA.FTZ R92, R92, c[0x0][0x2d0], -R193.reuse ;  /* 0x0000b4005c5c7a23 */ /* 0x100fe400000108c1 */
[C---:B------:R-:W-:Y:S03]  /*f440*/  HMMA.16816.F32 R120, R152.reuse, R156, R120 ;  /* 0x0000009c9878723c */ /* 0x040fe60000001878 */
[----:B------:R1:W1:Y:S01]  /*f450*/  MUFU.EX2 R214, R48 ;  /* 0x0000003000d67308 */ /* 0x0002620000000800 */
[--C-:B------:R-:W-:Y:S02]  /*f460*/  FFMA.FTZ R93, R93, c[0x0][0x2d0], -R193.reuse ;  /* 0x0000b4005d5d7a23 */ /* 0x100fe400000108c1 */
[----:B------:R-:W-:Y:S02]  /*f470*/  FMUL.FTZ R36, R141, R180 ;  /* 0x000000b48d247220 */ /* 0x000fe40000410000 */
[----:B------:R-:W-:Y:S05]  /*f480*/  FFMA.FTZ R104, R104, c[0x0][0x2d0], -R193 ;  /* 0x0000b40068687a23 */ /* 0x000fea00000108c1 */
[----:B------:R1:W-:Y:S01]  /*f490*/  MUFU.EX2 R213, R50 ;  /* 0x0000003200d57308 */ /* 0x0003e20000000800 */
[----:B------:R-:W-:Y:S09]  /*f4a0*/  FMUL.FTZ R38, R0, R182 ;  /* 0x000000b600267220 */ /* 0x000ff20000410000 */
[----:B------:R1:W1:Y:S01]  /*f4b0*/  MUFU.EX2 R219, R49 ;  /* 0x0000003100db7308 */ /* 0x0002620000000800 */
[-C--:B------:R-:W-:Y:S03]  /*f4c0*/  HMMA.16816.F32 R36, R152, R158.reuse, R36 ;  /* 0x0000009e9824723c */ /* 0x080fe60000001824 */
[C---:B-1----:R-:W-:Y:S05]  /*f4d0*/  FMUL.FTZ R48, R145.reuse, R184 ;  /* 0x000000b891307220 */ /* 0x042fea0000410000 */
[C---:B------:R-:W-:Y:S01]  /*f4e0*/  HMMA.16816.F32 R124, R148.reuse, R158, R124 ;  /* 0x0000009e947c723c */ /* 0x040fe2000000187c */
[----:B------:R-:W1:Y:S01]  /*f4f0*/  LDSM.16.MT88.4 R156, [R228+0x900] ;  /* 0x00090000e49c783b */ /* 0x000e620000004200 */
[----:B------:R-:W1:Y:S02]  /*f500*/  MUFU.EX2 R173, R40 ;  /* 0x0000002800ad7308 */ /* 0x000e640000000800 */
[----:B------:R-:W-:Y:S08]  /*f510*/  FMUL.FTZ R50, R144, R186 ;  /* 0x000000ba90327220 */ /* 0x000ff00000410000 */
[----:B------:R-:W-:Y:S01]  /*f520*/  MUFU.EX2 R172, R42 ;  /* 0x0000002a00ac7308 */ /* 0x000fe20000000800 */
[----:B------:R-:W-:Y:S07]  /*f530*/  FMUL.FTZ R49, R145, R185 ;  /* 0x000000b991317220 */ /* 0x000fee0000410000 */
[-C--:B------:R-:W-:Y:S02]  /*f540*/  HMMA.16816.F32 R48, R148, R160.reuse, R48 ;  /* 0x000000a09430723c */ /* 0x080fe40000001830 */
[----:B------:R1:W1:Y:S06]  /*f550*/  MUFU.EX2 R184, R43 ;  /* 0x0000002b00b87308 */ /* 0x00026c0000000800 */
[C---:B------:R-:W-:Y:S04]  /*f560*/  HMMA.16816.F32 R128, R152.reuse, R160, R128 ;  /* 0x000000a09880723c */ /* 0x040fe80000001880 */
[----:B------:R-:W-:Y:S04]  /*f570*/  MUFU.EX2 R183, R46 ;  /* 0x0000002e00b77308 */ /* 0x000fe80000000800 */
[-C--:B------:R-:W-:Y:S06]  /*f580*/  HMMA.16816.F32 R132, R152, R162.reuse, R132 ;  /* 0x000000a29884723c */ /* 0x080fec0000001884 */
[----:B------:R1:W-:Y:S01]  /*f590*/  MUFU.EX2 R185, R47 ;  /* 0x0000002f00b97308 */ /* 0x0003e20000000800 */
[----:B------:R-:W-:Y:S01]  /*f5a0*/  F2FP.PACK_AB R152, R224, R223 ;  /* 0x000000dfe098723e */ /* 0x000fe200000000ff */
[----:B------:R-:W-:Y:S01]  /*f5b0*/  HMMA.16816.F32 R136, R148, R162, R136 ;  /* 0x000000a29488723c */ /* 0x000fe20000001888 */
[----:B------:R-:W1:Y:S03]  /*f5c0*/  LDSM.16.MT88.4 R160, [R231+0x900] ;  /* 0x00090000e7a0783b */ /* 0x000e660000004200 */
[----:B------:R-:W-:Y:S02]  /*f5d0*/  F2FP.PACK_AB R154, R227, R225 ;  /* 0x000000e1e39a723e */ /* 0x000fe400000000ff */
[----:B------:R-:W-:Y:S02]  /*f5e0*/  F2FP.PACK_AB R153, R199, R196 ;  /* 0x000000c4c799723e */ /* 0x000fe400000000ff */
[----:B------:R-:W-:Y:S01]  /*f5f0*/  MUFU.EX2 R208, R52 ;  /* 0x0000003400d07308 */ /* 0x000fe20000000800 */
[----:B------:R-:W-:Y:S01]  /*f600*/  F2FP.PACK_AB R148, R164, R251 ;  /* 0x000000fba494723e */ /* 0x000fe200000000ff */
[----:B-1----:R-:W1:Y:S02]  /*f610*/  LDSM.16.MT88.4 R40, [R229+0x900] ;  /* 0x00090000e528783b */ /* 0x002e640000004200 */
[----:B------:R-:W-:Y:S02]  /*f620*/  F2FP.PACK_AB R150, R168, R169 ;  /* 0x000000a9a896723e */ /* 0x000fe400000000ff */
[----:B------:R-:W-:Y:S02]  /*f630*/  F2FP.PACK_AB R149, R247, R226 ;  /* 0x000000e2f795723e */ /* 0x000fe400000000ff */
[----:B------:R-:W-:Y:S02]  /*f640*/  F2FP.PACK_AB R151, R248, R250 ;  /* 0x000000faf897723e */ /* 0x000fe400000000ff */
[----:B------:R-:W-:Y:S01]  /*f650*/  MUFU.EX2 R207, R53 ;  /* 0x0000003500cf7308 */ /* 0x000fe20000000800 */
[----:B------:R-:W-:Y:S01]  /*f660*/  F2FP.PACK_AB R155, R197, R198 ;  /* 0x000000c6c59b723e */ /* 0x000fe200000000ff */
[----:B------:R-:W1:Y:S03]  /*f670*/  LDSM.16.MT88.4 R44, [R230+0x900] ;  /* 0x00090000e62c783b */ /* 0x000e660000004200 */
[-C--:B------:R-:W-:Y:S05]  /*f680*/  HMMA.16816.F32 R4, R148, R156.reuse, R4 ;  /* 0x0000009c9404723c */ /* 0x080fea0000001804 */
[----:B------:R1:W-:Y:S03]  /*f690*/  MUFU.EX2 R203, R55 ;  /* 0x0000003700cb7308 */ /* 0x0003e60000000800 */
[C---:B------:R-:W-:Y:S07]  /*f6a0*/  HMMA.16816.F32 R8, R152.reuse, R156, R8 ;  /* 0x0000009c9808723c */ /* 0x040fee0000001808 */
[----:B------:R-:W-:Y:S01]  /*f6b0*/  MUFU.EX2 R206, R64 ;  /* 0x0000004000ce7308 */ /* 0x000fe20000000800 */
[-C--:B------:R-:W-:Y:S08]  /*f6c0*/  HMMA.16816.F32 R12, R152, R158.reuse, R12 ;  /* 0x0000009e980c723c */ /* 0x080ff0000000180c */
[C---:B------:R-:W-:Y:S01]  /*f6d0*/  HMMA.16816.F32 R16, R148.reuse, R158, R16 ;  /* 0x0000009e9410723c */ /* 0x040fe20000001810 */
[----:B------:R-:W-:Y:S01]  /*f6e0*/  MUFU.EX2 R205, R65 ;  /* 0x0000004100cd7308 */ /* 0x000fe20000000800 */
[----:B-1----:R-:W1:Y:S06]  /*f6f0*/  LDSM.16.MT88.4 R52, [R228+0x1100] ;  /* 0x00110000e434783b */ /* 0x002e6c0000004200 */
[-C--:B------:R-:W-:Y:S03]  /*f700*/  HMMA.16816.F32 R20, R148, R160.reuse, R20 ;  /* 0x000000a09414723c */ /* 0x080fe60000001814 */
[----:B------:R-:W-:Y:S05]  /*f710*/  MUFU.EX2 R190, R66 ;  /* 0x0000004200be7308 */ /* 0x000fea0000000800 */
[C---:B------:R-:W-:Y:S05]  /*f720*/  HMMA.16816.F32 R24, R152.reuse, R160, R24 ;  /* 0x000000a09818723c */ /* 0x040fea0000001818 */
[----:B------:R1:W-:Y:S03]  /*f730*/  MUFU.EX2 R191, R67 ;  /* 0x0000004300bf7308 */ /* 0x0003e60000000800 */
[-C--:B------:R-:W-:Y:S07]  /*f740*/  HMMA.16816.F32 R28, R152, R162.reuse, R28 ;  /* 0x000000a2981c723c */ /* 0x080fee000000181c */
[----:B------:R-:W-:Y:S01]  /*f750*/  MUFU.EX2 R189, R56 ;  /* 0x0000003800bd7308 */ /* 0x000fe20000000800 */
[C---:B------:R-:W-:Y:S01]  /*f760*/  HMMA.16816.F32 R32, R148.reuse, R162, R32 ;  /* 0x000000a29420723c */ /* 0x040fe20000001820 */
[----:B------:R-:W-:Y:S07]  /*f770*/  LDSM.16.MT88.4 R160, [R228+0x3100] ;  /* 0x00310000e4a0783b */ /* 0x000fee0000004200 */
[-C--:B------:R-:W-:Y:S01]  /*f780*/  HMMA.16816.F32 R116, R148, R40.reuse, R116 ;  /* 0x000000289474723c */ /* 0x080fe20000001874 */
[----:B------:R-:W-:Y:S01]  /*f790*/  MUFU.EX2 R188, R57 ;  /* 0x0000003900bc7308 */ /* 0x000fe20000000800 */
[----:B-1----:R-:W1:Y:S06]  /*f7a0*/  LDSM.16.MT88.4 R64, [R231+0x1100] ;  /* 0x00110000e740783b */ /* 0x002e6c0000004200 */
[C---:B------:R-:W-:Y:S03]  /*f7b0*/  HMMA.16816.F32 R120, R152.reuse, R40, R120 ;  /* 0x000000289878723c */ /* 0x040fe60000001878 */
[----:B------:R-:W-:Y:S04]  /*f7c0*/  MUFU.EX2 R182, R58 ;  /* 0x0000003a00b67308 */ /* 0x000fe80000000800 */
[----:B------:R-:W-:Y:S01]  /*f7d0*/  F2FP.PACK_AB R40, R175, R222 ;  /* 0x000000deaf28723e */ /* 0x000fe200000000ff */
[-C--:B------:R-:W-:Y:S04]  /*f7e0*/  HMMA.16816.F32 R36, R152, R42.reuse, R36 ;  /* 0x0000002a9824723c */ /* 0x080fe80000001824 */
[----:B------:R-:W-:Y:S01]  /*f7f0*/  F2FP.PACK_AB R41, R214, R174 ;  /* 0x000000aed629723e */ /* 0x000fe200000000ff */
[----:B------:R1:W-:Y:S03]  /*f800*/  MUFU.EX2 R181, R59 ;  /* 0x0000003b00b57308 */ /* 0x0003e60000000800 */
[C---:B------:R-:W-:Y:S07]  /*f810*/  HMMA.16816.F32 R124, R148.reuse, R42, R124 ;  /* 0x0000002a947c723c */ /* 0x040fee000000187c */
[----:B------:R-:W-:Y:S01]  /*f820*/  MUFU.EX2 R187, R60 ;  /* 0x0000003c00bb7308 */ /* 0x000fe20000000800 */
[-C--:B------:R-:W-:Y:S04]  /*f830*/  HMMA.16816.F32 R48, R148, R44.reuse, R48 ;  /* 0x0000002c9430723c */ /* 0x080fe80000001830 */
[----:B------:R-:W-:Y:S04]  /*f840*/  F2FP.PACK_AB R42, R219, R220 ;  /* 0x000000dcdb2a723e */ /* 0x000fe800000000ff */
[C---:B------:R-:W-:Y:S01]  /*f850*/  HMMA.16816.F32 R128, R152.reuse, R44, R128 ;  /* 0x0000002c9880723c */ /* 0x040fe20000001880 */
[----:B------:R-:W1:Y:S02]  /*f860*/  MUFU.EX2 R212, R146 ;  /* 0x0000009200d47308 */ /* 0x000e640000000800 */
[----:B-1----:R-:W-:Y:S04]  /*f870*/  LDSM.16.MT88.4 R56, [R228+0x1900] ;  /* 0x00190000e438783b */ /* 0x002fe80000004200 */
[----:B------:R-:W-:Y:S01]  /*f880*/  F2FP.PACK_AB R44, R211, R173 ;  /* 0x000000add32c723e */ /* 0x000fe200000000ff */
[-C--:B------:R-:W-:Y:S03]  /*f890*/  HMMA.16816.F32 R132, R152, R46.reuse, R132 ;  /* 0x0000002e9884723c */ /* 0x080fe60000001884 */
[----:B------:R-:W1:Y:S01]  /*f8a0*/  MUFU.EX2 R186, R61 ;  /* 0x0000003d00ba7308 */ /* 0x000e620000000800 */
[----:B------:R-:W-:Y:S04]  /*f8b0*/  F2FP.PACK_AB R45, R184, R172 ;  /* 0x000000acb82d723e */ /* 0x000fe800000000ff */
[----:B------:R-:W-:Y:S01]  /*f8c0*/  HMMA.16816.F32 R136, R148, R46, R136 ;  /* 0x0000002e9488723c */ /* 0x000fe20000001888 */
[----:B------:R-:W1:Y:S04]  /*f8d0*/  LDSM.16.MT88.4 R148, [R229+0x1100] ;  /* 0x00110000e594783b */ /* 0x000e680000004200 */
[----:B------:R-:W-:Y:S02]  /*f8e0*/  MUFU.EX2 R180, R62 ;  /* 0x0000003e00b47308 */ /* 0x000fe40000000800 */
[----:B------:R-:W-:Y:S02]  /*f8f0*/  F2FP.PACK_AB R46, R209, R210 ;  /* 0x000000d2d12e723e */ /* 0x000fe400000000ff */
[----:B------:R-:W-:Y:S03]  /*f900*/  F2FP.PACK_AB R43, R212, R213 ;  /* 0x000000d5d42b723e */ /* 0x000fe600000000ff */
[----:B------:R-:W-:Y:S03]  /*f910*/  F2FP.PACK_AB R47, R185, R183 ;  /* 0x000000b7b92f723e */ /* 0x000fe600000000ff */
[----:B------:R2:W1:Y:S01]  /*f920*/  MUFU.EX2 R146, R63 ;  /* 0x0000003f00927308 */ /* 0x0004620000000800 */
[-C--:B------:R-:W-:Y:S08]  /*f930*/  HMMA.16816.F32 R4, R40, R52.reuse, R4 ;  /* 0x000000342804723c */ /* 0x080ff00000001804 */
[C---:B------:R-:W-:Y:S01]  /*f940*/  HMMA.16816.F32 R8, R44.reuse, R52, R8 ;  /* 0x000000342c08723c */ /* 0x040fe20000001808 */
[----:B------:R-:W-:Y:S03]  /*f950*/  MUFU.EX2 R113, R113 ;  /* 0x0000007100717308 */ /* 0x000fe60000000800 */
[----:B---3--:R-:W-:Y:S04]  /*f960*/  FFMA.FTZ R0, R0, R176, R195 ;  /* 0x000000b000007223 */ /* 0x008fe800000100c3 */
[-C--:B------:R-:W-:Y:S03]  /*f970*/  HMMA.16816.F32 R12, R44, R54.reuse, R12 ;  /* 0x000000362c0c723c */ /* 0x080fe6000000180c */
[----:B------:R-:W-:Y:S01]  /*f980*/  MUFU.EX2 R115, R115 ;  /* 0x0000007300737308 */ /* 0x000fe20000000800 */
[----:B------:R-:W-:Y:S02]  /*f990*/  FADD.FTZ R0, R200, R0 ;  /* 0x00000000c8007221 */ /* 0x000fe40000010000 */
[----:B--2---:R-:W-:Y:S01]  /*f9a0*/  FFMA.FTZ R141, R141, R177, R215 ;  /* 0x000000b18d8d7223 */ /* 0x004fe200000100d7 */
[----:B------:R-:W-:Y:S01]  /*f9b0*/  LDSM.16.MT88.4 R60, [R229+0x1900] ;  /* 0x00190000e53c783b */ /* 0x000fe20000004200 */
[C---:B------:R-:W-:Y:S05]  /*f9c0*/  HMMA.16816.F32 R16, R40.reuse, R54, R16 ;  /* 0x000000362810723c */ /* 0x040fea0000001810 */
[----:B------:R-:W-:Y:S02]  /*f9d0*/  MUFU.EX2 R109, R109 ;  /* 0x0000006d006d7308 */ /* 0x000fe40000000800 */
[----:B------:R-:W2:Y:S01]  /*f9e0*/  LDSM.16.MT88.4 R52, [R230+0x1100] ;  /* 0x00110000e634783b */ /* 0x000ea20000004200 */
[-C--:B------:R-:W-:Y:S04]  /*f9f0*/  HMMA.16816.F32 R20, R40, R64.reuse, R20 ;  /* 0x000000402814723c */ /* 0x080fe80000001814 */
[----:B------:R-:W-:Y:S03]  /*fa00*/  FFMA.FTZ R144, R144, R178, R216 ;  /* 0x000000b290907223 */ /* 0x000fe600000100d8 */
[----:B------:R-:W-:Y:S01]  /*fa10*/  MUFU.EX2 R68, R68 ;  /* 0x0000004400447308 */ /* 0x000fe20000000800 */
[C---:B------:R-:W-:Y:S04]  /*fa20*/  HMMA.16816.F32 R24, R44.reuse, R64, R24 ;  /* 0x000000402c18723c */ /* 0x040fe80000001818 */
[----:B----4-:R-:W-:Y:S02]  /*fa30*/  FFMA.FTZ R145, R145, R179, R217 ;  /* 0x000000b391917223 */ /* 0x010fe400000100d9 */
[----:B------:R-:W-:Y:S01]  /*fa40*/  LDSM.16.MT88.4 R176, [R231+0x3100] ;  /* 0x00310000e7b0783b */ /* 0x000fe20000004200 */
[----:B------:R-:W-:Y:S01]  /*fa50*/  FADD.FTZ R144, R218, R144 ;  /* 0x00000090da907221 */ /* 0x000fe20000010000 */
[-C--:B------:R-:W-:Y:S01]  /*fa60*/  HMMA.16816.F32 R28, R44, R66.reuse, R28 ;  /* 0x000000422c1c723c */ /* 0x080fe2000000181c */
[----:B------:R-:W-:Y:S03]  /*fa70*/  MUFU.EX2 R69, R69 ;  /* 0x0000004500457308 */ /* 0x000fe60000000800 */
[----:B------:R-:W-:Y:S04]  /*fa80*/  FADD.FTZ R145, R221, R145 ;  /* 0x00000091dd917221 */ /* 0x000fe80000010000 */
[C---:B------:R-:W-:Y:S01]  /*fa90*/  HMMA.16816.F32 R32, R40.reuse, R66, R32 ;  /* 0x000000422820723c */ /* 0x040fe20000001820 */
[----:B------:R-:W-:Y:S02]  /*faa0*/  LDSM.16.MT88.4 R64, [R229+0x2900] ;  /* 0x00290000e540783b */ /* 0x000fe40000004200 */
[----:B------:R-:W-:Y:S05]  /*fab0*/  MUFU.EX2 R80, R80 ;  /* 0x0000005000507308 */ /* 0x000fea0000000800 */
[-C--:B-1----:R-:W-:Y:S05]  /*fac0*/  HMMA.16816.F32 R116, R40, R148.reuse, R116 ;  /* 0x000000942874723c */ /* 0x082fea0000001874 */
[----:B------:R-:W-:Y:S03]  /*fad0*/  MUFU.EX2 R81, R81 ;  /* 0x0000005100517308 */ /* 0x000fe60000000800 */
[C---:B------:R-:W-:Y:S07]  /*fae0*/  HMMA.16816.F32 R120, R44.reuse, R148, R120 ;  /* 0x000000942c78723c */ /* 0x040fee0000001878 */
[----:B------:R-:W-:Y:S01]  /*faf0*/  MUFU.EX2 R70, R70 ;  /* 0x0000004600467308 */ /* 0x000fe20000000800 */
[-C--:B------:R-:W-:Y:S08]  /*fb00*/  HMMA.16816.F32 R36, R44, R150.reuse, R36 ;  /* 0x000000962c24723c */ /* 0x080ff00000001824 */
[C---:B------:R-:W-:Y:S01]  /*fb10*/  HMMA.16816.F32 R124, R40.reuse, R150, R124 ;  /* 0x00000096287c723c */ /* 0x040fe2000000187c */
[----:B------:R-:W-:Y:S07]  /*fb20*/  MUFU.EX2 R71, R71 ;  /* 0x0000004700477308 */ /* 0x000fee0000000800 */
[-C--:B--2---:R-:W-:Y:S03]  /*fb30*/  HMMA.16816.F32 R48, R40, R52.reuse, R48 ;  /* 0x000000342830723c */ /* 0x084fe60000001830 */
[----:B------:R-:W-:Y:S05]  /*fb40*/  MUFU.EX2 R82, R82 ;  /* 0x0000005200527308 */ /* 0x000fea0000000800 */
[C---:B------:R-:W-:Y:S05]  /*fb50*/  HMMA.16816.F32 R128, R44.reuse, R52, R128 ;  /* 0x000000342c80723c */ /* 0x040fea0000001880 */
[----:B------:R-:W-:Y:S03]  /*fb60*/  MUFU.EX2 R83, R83 ;  /* 0x0000005300537308 */ /* 0x000fe60000000800 */
[-C--:B------:R-:W-:Y:S07]  /*fb70*/  HMMA.16816.F32 R132, R44, R54.reuse, R132 ;  /* 0x000000362c84723c */ /* 0x080fee0000001884 */
[----:B------:R-:W-:Y:S01]  /*fb80*/  F2FP.PACK_AB R44, R188, R189 ;  /* 0x000000bdbc2c723e */ /* 0x000fe200000000ff */
[----:B------:R-:W-:Y:S01]  /*fb90*/  HMMA.16816.F32 R136, R40, R54, R136 ;  /* 0x000000362888723c */ /* 0x000fe20000001888 */
[----:B------:R-:W1:Y:S01]  /*fba0*/  LDSM.16.MT88.4 R52, [R231+0x1900] ;  /* 0x00190000e734783b */ /* 0x000e620000004200 */
[----:B------:R-:W-:Y:S02]  /*fbb0*/  MUFU.EX2 R72, R72 ;  /* 0x0000004800487308 */ /* 0x000fe40000000800 */
[----:B------:R-:W-:Y:S02]  /*fbc0*/  F2FP.PACK_AB R46, R186, R187 ;  /* 0x000000bbba2e723e */ /* 0x000fe400000000ff */
[----:B------:R-:W-:Y:S02]  /*fbd0*/  F2FP.PACK_AB R45, R181, R182 ;  /* 0x000000b6b52d723e */ /* 0x000fe400000000ff */
[----:B------:R-:W-:Y:S04]  /*fbe0*/  F2FP.PACK_AB R40, R207, R208 ;  /* 0x000000d0cf28723e */ /* 0x000fe800000000ff */
[----:B------:R-:W-:Y:S01]  /*fbf0*/  F2FP.PACK_AB R42, R205, R206 ;  /* 0x000000cecd2a723e */ /* 0x000fe200000000ff */
[----:B------:R-:W2:Y:S01]  /*fc00*/  MUFU.EX2 R73, R73 ;  /* 0x0000004900497308 */ /* 0x000ea20000000800 */
[----:B------:R-:W-:Y:S02]  /*fc10*/  F2FP.PACK_AB R41, R203, R204 ;  /* 0x000000cccb29723e */ /* 0x000fe400000000ff */
[----:B------:R-:W-:Y:S02]  /*fc20*/  F2FP.PACK_AB R43, R191, R190 ;  /* 0x000000bebf2b723e */ /* 0x000fe400000000ff */
[----:B------:R-:W-:Y:S05]  /*fc30*/  F2FP.PACK_AB R47, R146, R180 ;  /* 0x000000b4922f723e */ /* 0x000fea00000000ff */
[-C--:B------:R-:W-:Y:S01]  /*fc40*/  HMMA.16816.F32 R4, R40, R56.reuse, R4 ;  /* 0x000000382804723c */ /* 0x080fe20000001804 */
[----:B------:R-:W-:Y:S07]  /*fc50*/  MUFU.EX2 R76, R76 ;  /* 0x0000004c004c7308 */ /* 0x000fee0000000800 */
[C---:B------:R-:W-:Y:S03]  /*fc60*/  HMMA.16816.F32 R8, R44.reuse, R56, R8 ;  /* 0x000000382c08723c */ /* 0x040fe60000001808 */
[----:B------:R-:W3:Y:S05]  /*fc70*/  MUFU.EX2 R77, R77 ;  /* 0x0000004d004d7308 */ /* 0x000eea0000000800 */
[-C--:B------:R-:W-:Y:S05]  /*fc80*/  HMMA.16816.F32 R12, R44, R58.reuse, R12 ;  /* 0x0000003a2c0c723c */ /* 0x080fea000000180c */
[----:B------:R-:W-:Y:S03]  /*fc90*/  MUFU.EX2 R74, R74 ;  /* 0x0000004a004a7308 */ /* 0x000fe60000000800 */
[C---:B------:R-:W-:Y:S01]  /*fca0*/  HMMA.16816.F32 R16, R40.reuse, R58, R16 ;  /* 0x0000003a2810723c */ /* 0x040fe20000001810 */
[----:B------:R-:W4:Y:S06]  /*fcb0*/  LDSM.16.MT88.4 R56, [R230+0x1900] ;  /* 0x00190000e638783b */ /* 0x000f2c0000004200 */
[----:B------:R-:W2:Y:S01]  /*fcc0*/  MUFU.EX2 R75, R75 ;  /* 0x0000004b004b7308 */ /* 0x000ea20000000800 */
[-C--:B-1----:R-:W-:Y:S08]  /*fcd0*/  HMMA.16816.F32 R20, R40, R52.reuse, R20 ;  /* 0x000000342814723c */ /* 0x082ff00000001814 */
[C---:B------:R-:W-:Y:S01]  /*fce0*/  HMMA.16816.F32 R24, R44.reuse, R52, R24 ;  /* 0x000000342c18723c */ /* 0x040fe20000001818 */
[----:B------:R-:W-:Y:S07]  /*fcf0*/  MUFU.EX2 R78, R78 ;  /* 0x0000004e004e7308 */ /* 0x000fee0000000800 */
[-C--:B------:R-:W-:Y:S03]  /*fd00*/  HMMA.16816.F32 R28, R44, R54.reuse, R28 ;  /* 0x000000362c1c723c */ /* 0x080fe6000000181c */
[----:B------:R-:W1:Y:S05]  /*fd10*/  MUFU.EX2 R79, R79 ;  /* 0x0000004f004f7308 */ /* 0x000e6a0000000800 */
[C---:B------:R-:W-:Y:S01]  /*fd20*/  HMMA.16816.F32 R32, R40.reuse, R54, R32 ;  /* 0x000000362820723c */ /* 0x040fe20000001820 */
[----:B------:R-:W1:Y:S04]  /*fd30*/  LDSM.16.MT88.4 R52, [R228+0x2100] ;  /* 0x00210000e434783b */ /* 0x000e680000004200 */
[----:B------:R-:W-:Y:S03]  /*fd40*/  MUFU.EX2 R84, R84 ;  /* 0x0000005400547308 */ /* 0x000fe60000000800 */
[-C--:B------:R-:W-:Y:S07]  /*fd50*/  HMMA.16816.F32 R116, R40, R60.reuse, R116 ;  /* 0x0000003c2874723c */ /* 0x080fee0000001874 */
[----:B------:R-:W-:Y:S01]  /*fd60*/  MUFU.EX2 R85, R85 ;  /* 0x0000005500557308 */ /* 0x000fe20000000800 */
[C---:B------:R-:W-:Y:S08]  /*fd70*/  HMMA.16816.F32 R120, R44.reuse, R60, R120 ;  /* 0x0000003c2c78723c */ /* 0x040ff00000001878 */
[-C--:B------:R-:W-:Y:S01]  /*fd80*/  HMMA.16816.F32 R36, R44, R62.reuse, R36 ;  /* 0x0000003e2c24723c */ /* 0x080fe20000001824 */
[----:B------:R-:W-:Y:S07]  /*fd90*/  MUFU.EX2 R96, R96 ;  /* 0x0000006000607308 */ /* 0x000fee0000000800 */
[C---:B------:R-:W-:Y:S01]  /*fda0*/  HMMA.16816.F32 R124, R40.reuse, R62, R124 ;  /* 0x0000003e287c723c */ /* 0x040fe2000000187c */
[----:B------:R-:W-:Y:S02]  /*fdb0*/  LDSM.16.MT88.4 R60, [R229+0x2100] ;  /* 0x00210000e53c783b */ /* 0x000fe40000004200 */
[----:B------:R-:W-:Y:S05]  /*fdc0*/  MUFU.EX2 R97, R97 ;  /* 0x0000006100617308 */ /* 0x000fea0000000800 */
[-C--:B----4-:R-:W-:Y:S05]  /*fdd0*/  HMMA.16816.F32 R48, R40, R56.reuse, R48 ;  /* 0x000000382830723c */ /* 0x090fea0000001830 */
[----:B------:R-:W-:Y:S03]  /*fde0*/  MUFU.EX2 R86, R86 ;  /* 0x0000005600567308 */ /* 0x000fe60000000800 */
[C---:B------:R-:W-:Y:S07]  /*fdf0*/  HMMA.16816.F32 R128, R44.reuse, R56, R128 ;  /* 0x000000382c80723c */ /* 0x040fee0000001880 */
[----:B------:R-:W-:Y:S01]  /*fe00*/  MUFU.EX2 R87, R87 ;  /* 0x0000005700577308 */ /* 0x000fe20000000800 */
[-C--:B------:R-:W-:Y:S07]  /*fe10*/  HMMA.16816.F32 R132, R44, R58.reuse, R132 ;  /* 0x0000003a2c84723c */ /* 0x080fee0000001884 */
[----:B--2---:R-:W-:Y:S01]  /*fe20*/  F2FP.PACK_AB R44, R73, R72 ;  /* 0x00000048492c723e */ /* 0x004fe200000000ff */
[----:B------:R-:W-:Y:S01]  /*fe30*/  HMMA.16816.F32 R136, R40, R58, R136 ;  /* 0x0000003a2888723c */ /* 0x000fe20000001888 */
[----:B------:R-:W2:Y:S01]  /*fe40*/  LDSM.16.MT88.4 R56, [R231+0x2100] ;  /* 0x00210000e738783b */ /* 0x000ea20000004200 */
[----:B------:R-:W-:Y:S02]  /*fe50*/  MUFU.EX2 R98, R98 ;  /* 0x0000006200627308 */ /* 0x000fe40000000800 */
[----:B---3--:R-:W-:Y:S02]  /*fe60*/  F2FP.PACK_AB R46, R77, R76 ;  /* 0x0000004c4d2e723e */ /* 0x008fe400000000ff */
[----:B------:R-:W-:Y:S02]  /*fe70*/  F2FP.PACK_AB R45, R75, R74 ;  /* 0x0000004a4b2d723e */ /* 0x000fe400000000ff */
[----:B------:R-:W-:Y:S04]  /*fe80*/  F2FP.PACK_AB R40, R69, R68 ;  /* 0x000000444528723e */ /* 0x000fe800000000ff */
[----:B------:R-:W-:Y:S01]  /*fe90*/  F2FP.PACK_AB R42, R81, R80 ;  /* 0x00000050512a723e */ /* 0x000fe200000000ff */
[----:B------:R-:W-:Y:S01]  /*fea0*/  MUFU.EX2 R99, R99 ;  /* 0x0000006300637308 */ /* 0x000fe20000000800 */
[----:B------:R-:W-:Y:S02]  /*feb0*/  F2FP.PACK_AB R41, R71, R70 ;  /* 0x000000464729723e */ /* 0x000fe400000000ff */
[----:B------:R-:W-:Y:S02]  /*fec0*/  F2FP.PACK_AB R43, R83, R82 ;  /* 0x00000052532b723e */ /* 0x000fe400000000ff */
[----:B-1----:R-:W-:Y:S05]  /*fed0*/  F2FP.PACK_AB R47, R79, R78 ;  /* 0x0000004e4f2f723e */ /* 0x002fea00000000ff */
[-C--:B------:R-:W-:Y:S01]  /*fee0*/  HMMA.16816.F32 R4, R40, R52.reuse, R4 ;  /* 0x000000342804723c */ /* 0x080fe20000001804 */
        /* <DEDUP_REMOVED lines=8> */
[-C--:B--2---:R-:W-:Y:S08]  /*ff70*/  HMMA.16816.F32 R20, R40, R56.reuse, R20 ;  /* 0x000000382814723c */ /* 0x084ff00000001814 */
[C---:B------:R-:W-:Y:S01]  /*ff80*/  HMMA.16816.F32 R24, R44.reuse, R56, R24 ;  /* 0x000000382c18723c */ /* 0x040fe20000001818 */
[----:B------:R-:W-:Y:S07]  /*ff90*/  MUFU.EX2 R103, R103 ;  /* 0x0000006700677308 */ /* 0x000fee0000000800 */
[-C--:B------:R-:W-:Y:S03]  /*ffa0*/  HMMA.16816.F32 R28, R44, R58.reuse, R28 ;  /* 0x0000003a2c1c723c */ /* 0x080fe6000000181c */
[----:B------:R-:W-:Y:S05]  /*ffb0*/  MUFU.EX2 R114, R114 ;  /* 0x0000007200727308 */ /* 0x000fea0000000800 */
[C---:B------:R-:W-:Y:S01]  /*ffc0*/  HMMA.16816.F32 R32, R40.reuse, R58, R32 ;  /* 0x0000003a2820723c */ /* 0x040fe20000001820 */
[----:B------:R-:W2:Y:S04]  /*ffd0*/  LDSM.16.MT88.4 R56, [R228+0x2900] ;  /* 0x00290000e438783b */ /* 0x000ea80000004200 */
[----:B------:R-:W-:Y:S03]  /*ffe0*/  MUFU.EX2 R105, R105 ;  /* 0x0000006900697308 */ /* 0x000fe60000000800 */
[-C--:B------:R-:W-:Y:S07]  /*fff0*/  HMMA.16816.F32 R116, R40, R60.reuse, R116 ;  /* 0x0000003c2874723c */ /* 0x080fee0000001874 */
[----:B------:R-:W-:Y:S01]  /*10000*/  MUFU.EX2 R108, R108 ;  /* 0x0000006c006c7308 */ /* 0x000fe20000000800 */
[C---:B------:R-:W-:Y:S08]  /*10010*/  HMMA.16816.F32 R120, R44.reuse, R60, R120 ;  /* 0x0000003c2c78723c */ /* 0x040ff00000001878 */
[-C--:B------:R-:W-:Y:S01]  /*10020*/  HMMA.16816.F32 R36, R44, R62.reuse, R36 ;  /* 0x0000003e2c24723c */ /* 0x080fe20000001824 */
[----:B------:R-:W-:Y:S07]  /*10030*/  MUFU.EX2 R110, R110 ;  /* 0x0000006e006e7308 */ /* 0x000fee0000000800 */
[C---:B------:R-:W-:Y:S01]  /*10040*/  HMMA.16816.F32 R124, R40.reuse, R62, R124 ;  /* 0x0000003e287c723c */ /* 0x040fe2000000187c */
[----:B------:R-:W3:Y:S02]  /*10050*/  LDSM.16.MT88.4 R60, [R231+0x2900] ;  /* 0x00290000e73c783b */ /* 0x000ee40000004200 */
[----:B------:R-:W-:Y:S05]  /*10060*/  MUFU.EX2 R88, R88 ;  /* 0x0000005800587308 */ /* 0x000fea0000000800 */
[-C--:B-1----:R-:W-:Y:S05]  /*10070*/  HMMA.16816.F32 R48, R40, R52.reuse, R48 ;  /* 0x000000342830723c */ /* 0x082fea0000001830 */
[----:B------:R-:W1:Y:S03]  /*10080*/  MUFU.EX2 R89, R89 ;  /* 0x0000005900597308 */ /* 0x000e660000000800 */
[C---:B------:R-:W-:Y:S07]  /*10090*/  HMMA.16816.F32 R128, R44.reuse, R52, R128 ;  /* 0x000000342c80723c */ /* 0x040fee0000001880 */
[----:B------:R-:W-:Y:S01]  /*100a0*/  MUFU.EX2 R92, R92 ;  /* 0x0000005c005c7308 */ /* 0x000fe20000000800 */
[-C--:B------:R-:W-:Y:S08]  /*100b0*/  HMMA.16816.F32 R132, R44, R54.reuse, R132 ;  /* 0x000000362c84723c */ /* 0x080ff00000001884 */
[----:B------:R-:W-:Y:S01]  /*100c0*/  HMMA.16816.F32 R136, R40, R54, R136 ;  /* 0x000000362888723c */ /* 0x000fe20000001888 */
[----:B------:R-:W4:Y:S01]  /*100d0*/  MUFU.EX2 R93, R93 ;  /* 0x0000005d005d7308 */ /* 0x000f220000000800 */
[----:B------:R-:W3:Y:S02]  /*100e0*/  LDSM.16.MT88.4 R52, [R230+0x2900] ;  /* 0x00290000e634783b */ /* 0x000ee40000004200 */
[----:B-1----:R-:W-:Y:S03]  /*100f0*/  F2FP.PACK_AB R44, R89, R88 ;  /* 0x00000058592c723e */ /* 0x002fe600000000ff */
[----:B------:R-:W-:Y:S02]  /*10100*/  F2FP.PACK_AB R40, R85, R84 ;  /* 0x000000545528723e */ /* 0x000fe400000000ff */
[----:B------:R-:W-:Y:S02]  /*10110*/  F2FP.PACK_AB R42, R97, R96 ;  /* 0x00000060612a723e */ /* 0x000fe400000000ff */
[----:B------:R-:W-:Y:S01]  /*10120*/  MUFU.EX2 R90, R90 ;  /* 0x0000005a005a7308 */ /* 0x000fe20000000800 */
[----:B------:R-:W-:Y:S02]  /*10130*/  F2FP.PACK_AB R41, R87, R86 ;  /* 0x000000565729723e */ /* 0x000fe400000000ff */
[----:B------:R-:W-:Y:S07]  /*10140*/  F2FP.PACK_AB R43, R99, R98 ;  /* 0x00000062632b723e */ /* 0x000fee00000000ff */
[-C--:B--2---:R-:W-:Y:S01]  /*10150*/  HMMA.16816.F32 R4, R40, R56.reuse, R4 ;  /* 0x000000382804723c */ /* 0x084fe20000001804 */
[----:B------:R-:W1:Y:S02]  /*10160*/  MUFU.EX2 R91, R91 ;  /* 0x0000005b005b7308 */ /* 0x000e640000000800 */
[----:B----4-:R-:W-:Y:S08]  /*10170*/  F2FP.PACK_AB R46, R93, R92 ;  /* 0x0000005c5d2e723e */ /* 0x010ff000000000ff */
[----:B------:R-:W-:Y:S10]  /*10180*/  MUFU.EX2 R94, R94 ;  /* 0x0000005e005e7308 */ /* 0x000ff40000000800 */
[----:B------:R-:W2:Y:S01]  /*10190*/  MUFU.EX2 R95, R95 ;  /* 0x0000005f005f7308 */ /* 0x000ea20000000800 */
[----:B-1----:R-:W-:Y:S09]  /*101a0*/  F2FP.PACK_AB R45, R91, R90 ;  /* 0x0000005a5b2d723e */ /* 0x002ff200000000ff */
[----:B------:R-:W1:Y:S10]  /*101b0*/  MUFU.EX2 R104, R104 ;  /* 0x0000006800687308 */ /* 0x000e740000000800 */
[----:B------:R-:W-:Y:S01]  /*101c0*/  MUFU.EX2 R106, R106 ;  /* 0x0000006a006a7308 */ /* 0x000fe20000000800 */
[----:B--2---:R-:W-:Y:S09]  /*101d0*/  F2FP.PACK_AB R47, R95, R94 ;  /* 0x0000005e5f2f723e */ /* 0x004ff200000000ff */
[----:B------:R-:W2:Y:S01]  /*101e0*/  MUFU.EX2 R107, R107 ;  /* 0x0000006b006b7308 */ /* 0x000ea20000000800 */
[C---:B------:R-:W-:Y:S07]  /*101f0*/  HMMA.16816.F32 R8, R44.reuse, R56, R8 ;  /* 0x000000382c08723c */ /* 0x040fee0000001808 */
[----:B------:R-:W-:Y:S01]  /*10200*/  FADD.FTZ R56, R201, R0 ;  /* 0x00000000c9387221 */ /* 0x000fe20000010000 */
[-C--:B------:R-:W-:Y:S04]  /*10210*/  HMMA.16816.F32 R12, R44, R58.reuse, R12 ;  /* 0x0000003a2c0c723c */ /* 0x080fe8000000180c */
[----:B------:R-:W-:Y:S01]  /*10220*/  FADD.FTZ R57, R249, R141 ;  /* 0x0000008df9397221 */ /* 0x000fe20000010000 */
[----:B------:R-:W-:Y:S03]  /*10230*/  MOV R141, R140 ;  /* 0x0000008c008d7202 */ /* 0x000fe60000000f00 */
[C---:B------:R-:W-:Y:S01]  /*10240*/  HMMA.16816.F32 R16, R40.reuse, R58, R16 ;  /* 0x0000003a2810723c */ /* 0x040fe20000001810 */
[----:B------:R4:W1:Y:S03]  /*10250*/  MUFU.EX2 R58, R3 ;  /* 0x00000003003a7308 */ /* 0x0008660000000800 */
[----:B------:R-:W-:Y:S04]  /*10260*/  FADD.FTZ R57, R252, R57 ;  /* 0x00000039fc397221 */ /* 0x000fe80000010000 */
[-C--:B---3--:R-:W-:Y:S04]  /*10270*/  HMMA.16816.F32 R20, R40, R60.reuse, R20 ;  /* 0x0000003c2814723c */ /* 0x088fe80000001814 */
        /* <DEDUP_REMOVED lines=8> */
[-C--:B------:R-:W-:Y:S08]  /*10300*/  HMMA.16816.F32 R48, R40, R52.reuse, R48 ;  /* 0x000000342830723c */ /* 0x080ff00000001830 */
[C---:B------:R-:W-:Y:S07]  /*10310*/  HMMA.16816.F32 R128, R44.reuse, R52, R128 ;  /* 0x000000342c80723c */ /* 0x040fee0000001880 */
[----:B------:R-:W-:Y:S01]  /*10320*/  FADD.FTZ R52, R171, R145 ;  /* 0x00000091ab347221 */ /* 0x000fe20000010000 */
[-C--:B------:R-:W-:Y:S04]  /*10330*/  HMMA.16816.F32 R132, R44, R54.reuse, R132 ;  /* 0x000000362c84723c */ /* 0x080fe80000001884 */
[----:B------:R-:W-:Y:S03]  /*10340*/  FADD.FTZ R53, R170, R144 ;  /* 0x00000090aa357221 */ /* 0x000fe60000010000 */
[----:B------:R-:W-:Y:S01]  /*10350*/  FADD.FTZ R44, R167, R52 ;  /* 0x00000034a72c7221 */ /* 0x000fe20000010000 */
[----:B------:R-:W-:Y:S04]  /*10360*/  HMMA.16816.F32 R136, R40, R54, R136 ;  /* 0x000000362888723c */ /* 0x000fe80000001888 */
[----:B------:R-:W-:Y:S01]  /*10370*/  FADD.FTZ R45, R202, R56 ;  /* 0x00000038ca2d7221 */ /* 0x000fe20000010000 */
[----:B------:R-:W-:Y:S01]  /*10380*/  F2FP.PACK_AB R46, R109, R108 ;  /* 0x0000006c6d2e723e */ /* 0x000fe200000000ff */
[----:B------:R-:W-:Y:S01]  /*10390*/  FADD.FTZ R44, R251, R44 ;  /* 0x0000002cfb2c7221 */ /* 0x000fe20000010000 */
[----:B------:R-:W-:Y:S01]  /*103a0*/  F2FP.PACK_AB R40, R101, R100 ;  /* 0x000000646528723e */ /* 0x000fe200000000ff */
[----:B----4-:R-:W-:Y:S01]  /*103b0*/  FADD.FTZ R3, R166, R53 ;  /* 0x00000035a6037221 */ /* 0x010fe20000010000 */
[----:B------:R-:W-:Y:S03]  /*103c0*/  F2FP.PACK_AB R42, R113, R112 ;  /* 0x00000070712a723e */ /* 0x000fe600000000ff */
[----:B------:R-:W-:Y:S01]  /*103d0*/  FADD.FTZ R53, R196, R45 ;  /* 0x0000002dc4357221 */ /* 0x000fe20000010000 */
[----:B------:R-:W-:Y:S01]  /*103e0*/  F2FP.PACK_AB R41, R103, R102 ;  /* 0x000000666729723e */ /* 0x000fe200000000ff */
[----:B------:R-:W-:Y:S01]  /*103f0*/  FADD.FTZ R52, R164, R44 ;  /* 0x0000002ca4347221 */ /* 0x000fe20000010000 */
[----:B------:R-:W-:Y:S01]  /*10400*/  F2FP.PACK_AB R43, R115, R114 ;  /* 0x00000072732b723e */ /* 0x000fe200000000ff */
[----:B------:R-:W-:Y:S01]  /*10410*/  FADD.FTZ R3, R226, R3 ;  /* 0x00000003e2037221 */ /* 0x000fe20000010000 */
[----:B-1----:R-:W-:Y:S01]  /*10420*/  F2FP.PACK_AB R44, R105, R104 ;  /* 0x00000068692c723e */ /* 0x002fe200000000ff */
[----:B------:R-:W-:Y:S01]  /*10430*/  FADD.FTZ R56, R223, R0 ;  /* 0x00000000df387221 */ /* 0x000fe20000010000 */
[----:B--2---:R-:W-:Y:S01]  /*10440*/  F2FP.PACK_AB R45, R107, R106 ;  /* 0x0000006a6b2d723e */ /* 0x004fe200000000ff */
[----:B------:R-:W-:Y:S01]  /*10450*/  FADD.FTZ R0, R247, R3 ;  /* 0x00000003f7007221 */ /* 0x000fe20000010000 */
[----:B------:R-:W-:Y:S01]  /*10460*/  F2FP.PACK_AB R47, R58, R110 ;  /* 0x0000006e3a2f723e */ /* 0x000fe200000000ff */
[----:B------:R-:W-:Y:S01]  /*10470*/  FADD.FTZ R3, R169, R52 ;  /* 0x00000034a9037221 */ /* 0x000fe20000010000 */
[-C--:B------:R-:W-:Y:S01]  /*10480*/  HMMA.16816.F32 R148, R40, R160.reuse, R4 ;  /* 0x000000a02894723c */ /* 0x080fe20000001804 */
[----:B------:R-:W1:Y:S02]  /*10490*/  LDSM.16.MT88.4 R4, [R229+0x3100] ;  /* 0x00310000e504783b */ /* 0x000e640000004200 */
[----:B------:R-:W-:Y:S05]  /*104a0*/  FADD.FTZ R0, R250, R0 ;  /* 0x00000000fa007221 */ /* 0x000fea0000010000 */
        /* <DEDUP_REMOVED lines=17> */
[----:B------:R-:W-:Y:S02]  /*105c0*/  FADD.FTZ R9, R175, R0 ;  /* 0x00000000af097221 */ /* 0x000fe40000010000 */
        /* <DEDUP_REMOVED lines=8> */
[----:B------:R-:W2:Y:S01]  /*10650*/  LDSM.16.MT88.4 R8, [R230+0x3100] ;  /* 0x00310000e608783b */ /* 0x000ea20000004200 */
[-C--:B-1----:R-:W-:Y:S03]  /*10660*/  HMMA.16816.F32 R116, R40, R4.reuse, R116 ;  /* 0x000000042874723c */ /* 0x082fe60000001874 */
        /* <DEDUP_REMOVED lines=27> */
[-C--:B------:R-:W-:Y:S01]  /*10820*/  MOV R70, R2.reuse ;  /* 0x0000000200467202 */ /* 0x080fe20000000f00 */
        /* <DEDUP_REMOVED lines=57> */
.L_x_604:
[----:B------:R-:W2:Y:S04]  /*10bc0*/  LDL.LU R6, [R1+0x28] ;  /* 0x0000280001067983 */ /* 0x000ea80000300800 */
        /* <DEDUP_REMOVED lines=16> */
[----:B---3--:R-:W-:Y:S02]  /*10cd0*/  FADD.FTZ R7, R7, R2 ;  /* 0x0000000207077221 */ /* 0x008fe40000010000 */
[----:B-1----:R-:W-:-:S03]  /*10ce0*/  FADD.FTZ R6, R6, R8 ;  /* 0x0000000806067221 */ /* 0x002fc60000010000 */
[----:B------:R-:W1:Y:S01]  /*10cf0*/  SHFL.BFLY PT, R8, R7, 0x1, 0x1f ;  /* 0x0c201f0007087f89 */ /* 0x000e6200000e0000 */
[----:B--2---:R-:W-:Y:S01]  /*10d00*/  FADD.FTZ R4, R4, R0 ;  /* 0x0000000004047221 */ /* 0x004fe20000010000 */
[----:B------:R-:W-:Y:S02]  /*10d10*/  MOV R0, RZ ;  /* 0x000000ff00007202 */ /* 0x000fe40000000f00 */
[----:B------:R-:W2:Y:S01]  /*10d20*/  SHFL.BFLY PT, R2, R6, 0x1, 0x1f ;  /* 0x0c201f0006027f89 */ /* 0x000ea200000e0000 */
[----:B----4-:R-:W-:Y:S01]  /*10d30*/  FADD.FTZ R5, R5, R3 ;  /* 0x0000000305057221 */ /* 0x010fe20000010000 */
[----:B------:R-:W-:-:S04]  /*10d40*/  FSETP.NE.FTZ.AND P4, PT, R4, RZ, PT ;  /* 0x000000ff0400720b */ /* 0x000fc80003f95000 */
[----:B------:R-:W-:-:S09]  /*10d50*/  FSETP.NE.FTZ.AND P3, PT, R5, RZ, PT ;  /* 0x000000ff0500720b */ /* 0x000fd20003f75000 */
[----:B------:R-:W3:Y:S01]  /*10d60*/  @P4 MUFU.RCP R0, R4 ;  /* 0x0000000400004308 */ /* 0x000ee20000001000 */
[----:B-1----:R-:W-:Y:S02]  /*10d70*/  FADD.FTZ R7, R8, R7 ;  /* 0x0000000708077221 */ /* 0x002fe40000010000 */
[----:B--2---:R-:W-:-:S03]  /*10d80*/  FADD.FTZ R6, R6, R2 ;  /* 0x0000000206067221 */ /* 0x004fc60000010000 */
[----:B------:R-:W-:Y:S01]  /*10d90*/  FSETP.NE.FTZ.AND P1, PT, R7, RZ, PT ;  /* 0x000000ff0700720b */ /* 0x000fe20003f35000 */
[----:B------:R-:W-:Y:S01]  /*10da0*/  CS2R R2, SRZ ;  /* 0x0000000000027805 */ /* 0x000fe2000001ff00 */
[----:B------:R-:W-:Y:S01]  /*10db0*/  @P3 MUFU.LG2 R8, R5 ;  /* 0x0000000500083308 */ /* 0x000fe20000000c00 */
[----:B------:R-:W-:Y:S01]  /*10dc0*/  FSETP.NE.FTZ.AND P2, PT, R6, RZ, PT ;  /* 0x000000ff0600720b */ /* 0x000fe20003f55000 */
[C---:B---3--:R-:W-:Y:S02]  /*10dd0*/  FMUL.FTZ R148, R0.reuse, R148 ;  /* 0x0000009400947220 */ /* 0x048fe40000410000 */
[----:B------:R-:W-:-:S04]  /*10de0*/  FMUL.FTZ R149, R0, R149 ;  /* 0x0000009500957220 */ /* 0x000fc80000410000 */
[----:B------:R-:W-:Y:S01]  /*10df0*/  @P3 MUFU.RCP R3, R5 ;  /* 0x0000000500033308 */ /* 0x000fe20000001000 */
        /* <DEDUP_REMOVED lines=16> */
[----:B------:R-:W-:Y:S01]  /*10f00*/  FMUL.FTZ R137, R0, R137 ;  /* 0x0000008900897220 */ /* 0x000fe20000410000 */
[----:B------:R-:W-:Y:S01]  /*10f10*/  MOV R0, RZ ;  /* 0x000000ff00007202 */ /* 0x000fe20000000f00 */
[C---:B-1----:R-:W-:Y:S02]  /*10f20*/  FMUL.FTZ R152, R2.reuse, R152 ;  /* 0x0000009802987220 */ /* 0x042fe40000410000 */
[C---:B------:R-:W-:Y:S01]  /*10f30*/  FMUL.FTZ R34, R2.reuse, R153 ;  /* 0x0000009902227220 */ /* 0x040fe20000410000 */
        /* <DEDUP_REMOVED lines=64> */
.L_x_586:
[----:B------:R-:W-:Y:S05]  /*11340*/  @P0 BRA `(.L_x_606) ;  /* 0x0000131000000947 */ /* 0x000fea0003800000 */
[----:B------:R-:W3:Y:S01]  /*11350*/  LDL R43, [R1+0x70] ;  /* 0x00007000012b7983 */ /* 0x000ee20000100800 */
[----:B------:R-:W-:Y:S01]  /*11360*/  F2FP.PACK_AB R7, R151, R150 ;  /* 0x000000969707723e */ /* 0x000fe200000000ff */
[----:B------:R-:W-:Y:S01]  /*11370*/  IMAD.MOV.U32 R6, RZ, RZ, -0x10 ;  /* 0xfffffff0ff067424 */ /* 0x000fe200078e00ff */
[----:B------:R-:W-:Y:S01]  /*11380*/  F2FP.PACK_AB R5, R149, R148 ;  /* 0x000000949505723e */ /* 0x000fe200000000ff */
[----:B------:R-:W4:Y:S01]  /*11390*/  S2R R41, SR_TID.X ;  /* 0x0000000000297919 */ /* 0x000f220000002100 */
        /* <DEDUP_REMOVED lines=12> */
[----:B----4-:R-:W-:Y:S02]  /*11460*/  SHF.R.S32.HI R42, RZ, 0x1f, R41 ;  /* 0x0000001fff2a7819 */ /* 0x010fe40000011429 */
[----:B------:R-:W-:Y:S02]  /*11470*/  F2FP.PACK_AB R31, R31, R172 ;  /* 0x000000ac1f1f723e */ /* 0x000fe400000000ff */
[CC--:B------:R-:W-:Y:S02]  /*11480*/  LEA.HI R2, R42.reuse, R41.reuse, RZ, 0x2 ;  /* 0x000000292a027211 */ /* 0x0c0fe400078f10ff */
[----:B-1----:R-:W-:-:S02]  /*11490*/  LEA.HI R36, R42, R41, RZ, 0x5 ;  /* 0x000000292a247211 */ /* 0x002fc400078f28ff */
[--C-:B------:R-:W-:Y:S02]  /*114a0*/  SHF.R.S32.HI R4, RZ, 0x2, R2.reuse ;  /* 0x00000002ff047819 */ /* 0x100fe40000011402 */
[----:B------:R-:W-:Y:S02]  /*114b0*/  SHF.R.S32.HI R0, RZ, 0x1f, R2 ;  /* 0x0000001fff007819 */ /* 0x000fe40000011402 */
[----:B--2---:R-:W-:Y:S02]  /*114c0*/  SHF.R.S32.HI R35, RZ, 0x5, R36 ;  /* 0x00000005ff237819 */ /* 0x004fe40000011424 */
        /* <DEDUP_REMOVED lines=38> */
[----:B------:R2:W-:Y:S01]  /*11730*/  STS [R2+0x80], R5 ;  /* 0x0000800502007388 */ /* 0x0005e20000000800 */
[----:B------:R-:W-:-:S03]  /*11740*/  ISETP.NE.U32.AND P0, PT, RZ, c[0x0][0x500], PT ;  /* 0x00014000ff007a0c */ /* 0x000fc60003f05070 */
[----:B------:R-:W-:Y:S01]  /*11750*/  STS [R3+0x80], R26 ;  /* 0x0000801a03007388 */ /* 0x000fe20000000800 */
[----:B------:R-:W-:-:S03]  /*11760*/  ISETP.NE.AND.EX P0, PT, RZ, c[0x0][0x504], PT, P0 ;  /* 0x00014100ff007a0c */ /* 0x000fc60003f05300 */
[----:B------:R-:W-:Y:S04]  /*11770*/  STS [R3+0x480], R30 ;  /* 0x0004801e03007388 */ /* 0x000fe80000000800 */
[----:B------:R-:W-:Y:S04]  /*11780*/  STS [R2+0x2080], R34 ;  /* 0x0020802202007388 */ /* 0x000fe80000000800 */
[----:B------:R4:W-:Y:S04]  /*11790*/  STS [R2+0x2480], R154 ;  /* 0x0024809a02007388 */ /* 0x0009e80000000800 */
[----:B------:R-:W-:Y:S01]  /*117a0*/  STS [R3+0x2080], R33 ;  /* 0x0020802103007388 */ /* 0x000fe20000000800 */
[----:B-1----:R-:W-:-:S03]  /*117b0*/  IMAD.MOV.U32 R7, RZ, RZ, 0x20 ;  /* 0x00000020ff077424 */ /* 0x002fc600078e00ff */
[----:B------:R-:W-:Y:S02]  /*117c0*/  STS [R3+0x2480], R158 ;  /* 0x0024809e03007388 */ /* 0x000fe40000000800 */
[----:B------:R-:W-:Y:S02]  /*117d0*/  SEL R7, R7, 0xffffffe0, !P1 ;  /* 0xffffffe007077807 */ /* 0x000fe40004800000 */
[----:B------:R-:W-:-:S03]  /*117e0*/  ISETP.NE.U32.AND P1, PT, RZ, c[0x0][0x508], PT ;  /* 0x00014200ff007a0c */ /* 0x000fc60003f25070 */
[----:B--2---:R-:W-:Y:S01]  /*117f0*/  IMAD.IADD R5, R2, 0x1, R7 ;  /* 0x0000000102057824 */ /* 0x004fe200078e0207 */
[----:B------:R-:W-:Y:S01]  /*11800*/  ISETP.NE.AND.EX P1, PT, RZ, c[0x0][0x50c], PT, P1 ;  /* 0x00014300ff007a0c */ /* 0x000fe20003f25310 */
[----:B------:R-:W-:-:S03]  /*11810*/  IMAD.IADD R4, R7, 0x1, R3 ;  /* 0x0000000107047824 */ /* 0x000fc600078e0203 */
[----:B------:R-:W-:Y:S04]  /*11820*/  STS [R5+0x80], R29 ;  /* 0x0000801d05007388 */ /* 0x000fe80000000800 */
[----:B------:R-:W-:Y:S01]  /*11830*/  STS [R5+0x480], R28 ;  /* 0x0004801c05007388 */ /* 0x000fe20000000800 */
[----:B----4-:R-:W-:-:S03]  /*11840*/  IADD3 R2, R7, 0x400, R0 ;  /* 0x0000040007027810 */ /* 0x010fc60007ffe000 */
[----:B------:R-:W-:Y:S04]  /*11850*/  STS [R4+0x80], R13 ;  /* 0x0000800d04007388 */ /* 0x000fe80000000800 */
[----:B------:R-:W-:Y:S04]  /*11860*/  STS [R4+0x480], R25 ;  /* 0x0004801904007388 */ /* 0x000fe80000000800 */
[----:B------:R-:W-:Y:S04]  /*11870*/  STS [R5+0x2080], R32 ;  /* 0x0020802005007388 */ /* 0x000fe80000000800 */
[----:B------:R1:W-:Y:S04]  /*11880*/  STS [R5+0x2480], R170 ;  /* 0x002480aa05007388 */ /* 0x0003e80000000800 */
[----:B------:R-:W-:Y:S04]  /*11890*/  STS [R4+0x2080], R31 ;  /* 0x0020801f04007388 */ /* 0x000fe80000000800 */
[----:B------:R-:W-:Y:S04]  /*118a0*/  STS [R4+0x2480], R174 ;  /* 0x002480ae04007388 */ /* 0x000fe80000000800 */
[----:B------:R-:W-:Y:S04]  /*118b0*/  STS [R0], R24 ;  /* 0x0000001800007388 */ /* 0x000fe80000000800 */
[----:B------:R-:W-:Y:S01]  /*118c0*/  STS [R0+0x400], R23 ;  /* 0x0004001700007388 */ /* 0x000fe20000000800 */
[----:B-1----:R-:W-:-:S02]  /*118d0*/  IMAD.IADD R5, R6, 0x1, R2 ;  /* 0x0000000106057824 */ /* 0x002fc400078e0202 */
[----:B------:R-:W-:-:S04]  /*118e0*/  IMAD.IADD R2, R6, 0x1, R0 ;  /* 0x0000000106027824 */ /* 0x000fc800078e0200 */
        /* <DEDUP_REMOVED lines=9> */
[----:B--2---:R-:W-:-:S03]  /*11980*/  IMAD.MOV.U32 R2, RZ, RZ, 0x4 ;  /* 0x00000004ff027424 */ /* 0x004fc600078e00ff */
[----:B------:R-:W-:Y:S04]  /*11990*/  STS [R0+0x400], R15 ;  /* 0x0004000f00007388 */ /* 0x000fe80000000800 */
[----:B------:R-:W-:Y:S04]  /*119a0*/  STS [R3], R11 ;  /* 0x0000000b03007388 */ /* 0x000fe80000000800 */
[----:B------:R-:W-:Y:S04]  /*119b0*/  STS [R5], R10 ;  /* 0x0000000a05007388 */ /* 0x000fe80000000800 */
[----:B------:R-:W-:Y:S04]  /*119c0*/  STS [R0+0x2000], R12 ;  /* 0x0020000c00007388 */ /* 0x000fe80000000800 */
[----:B------:R-:W-:Y:S04]  /*119d0*/  STS [R0+0x2400], R14 ;  /* 0x0024000e00007388 */ /* 0x000fe80000000800 */
[----:B------:R1:W-:Y:S04]  /*119e0*/  STS [R3+0x2000], R9 ;  /* 0x0020000903007388 */ /* 0x0003e80000000800 */
[----:B------:R2:W-:Y:S01]  /*119f0*/  STS [R5+0x2000], R8 ;  /* 0x0020000805007388 */ /* 0x0005e20000000800 */
[----:B------:R-:W-:-:S02]  /*11a00*/  IMAD.MOV.U32 R19, RZ, RZ, c[0x0][0x388] ;  /* 0x0000e200ff137624 */ /* 0x000fc400078e00ff */
[CC--:B---3--:R-:W-:Y:S01]  /*11a10*/  IMAD.WIDE R6, R43.reuse, R2.reuse, c[0x0][0x500] ;  /* 0x000140002b067625 */ /* 0x0c8fe200078e0202 */
[----:B------:R-:W-:Y:S03]  /*11a20*/  BAR.SYNC.DEFER_BLOCKING 0x1, 0x80 ;  /* 0x0042000000007b1d */ /* 0x000fe60000010000 */
[----:B-1----:R-:W-:-:S03]  /*11a30*/  @P1 IMAD.WIDE R2, R43, R2, c[0x0][0x508] ;  /* 0x000142002b021625 */ /* 0x002fc600078e0202 */
[----:B------:R-:W3:Y:S04]  /*11a40*/  @P0 LDG.E R0, [R6.64] ;  /* 0x0000000a06000981 */ /* 0x000ee8000c1e1900 */
[----:B------:R1:W5:Y:S01]  /*11a50*/  @P1 LDG.E R19, [R2.64] ;  /* 0x0000000a02131981 */ /* 0x000362000c1e1900 */
[----:B--2---:R-:W-:Y:S02]  /*11a60*/  CS2R R4, SRZ ;  /* 0x0000000000047805 */ /* 0x004fe4000001ff00 */
[--C-:B---3--:R-:W-:Y:S01]  /*11a70*/  @P0 SHF.R.S32.HI R5, RZ, 0x1f, R0.reuse ;  /* 0x0000001fff050819 */ /* 0x108fe20000011400 */
[----:B------:R-:W-:Y:S01]  /*11a80*/  @P0 IMAD.MOV.U32 R4, RZ, RZ, R0 ;  /* 0x000000ffff040224 */ /* 0x000fe200078e0000 */
[----:B------:R-:W-:Y:S05]  /*11a90*/  @P1 BRA `(.L_x_607) ;  /* 0x0000004000001947 */ /* 0x000fea0003800000 */
[----:B-1----:R-:W-:Y:S05]  /*11aa0*/  @!P0 BRA `(.L_x_607) ;  /* 0x0000003000008947 */ /* 0x002fea0003800000 */
[----:B------:R-:W2:Y:S04]  /*11ab0*/  LDG.E R2, [R6.64] ;  /* 0x0000000a06027981 */ /* 0x000ea8000c1e1900 */
[----:B------:R-:W2:Y:S02]  /*11ac0*/  LDG.E R0, [R6.64+0x4] ;  /* 0x0000040a06007981 */ /* 0x000ea4000c1e1900 */
[----:B--2--5:R-:W-:-:S02]  /*11ad0*/  IADD3 R19, -R2, R0, RZ ;  /* 0x0000000002137210 */ /* 0x024fc40007ffe1ff */
.L_x_607:
[----:B-1----:R-:W-:Y:S01]  /*11ae0*/  IMAD.MOV.U32 R2, RZ, RZ, c[0x0][0x4e8] ;  /* 0x00013a00ff027624 */ /* 0x002fe200078e00ff */
        /* <DEDUP_REMOVED lines=15> */
[----:B------:R-:W-:Y:S01]  /*11be0*/  SHF.R.S32.HI R20, RZ, 0x3, R20 ;  /* 0x00000003ff147819 */ /* 0x000fe20000011414 */
[----:B------:R-:W-:Y:S01]  /*11bf0*/  IMAD.IADD R13, R41, 0x1, -R3 ;  /* 0x00000001290d7824 */ /* 0x000fe200078e0a03 */
[----:B------:R-:W-:Y:S01]  /*11c00*/  SHF.R.S32.HI R10, RZ, 0x1f, R0 ;  /* 0x0000001fff0a7819 */ /* 0x000fe20000011400 */
[----:B------:R-:W-:Y:S01]  /*11c10*/  IMAD.WIDE.U32 R2, R4, c[0x0][0x3a0], RZ ;  /* 0x0000e80004027a25 */ /* 0x000fe200078e00ff */
[----:B------:R-:W-:Y:S02]  /*11c20*/  LOP3.LUT R9, R8, 0xffffffc, RZ, 0xc0, !PT ;  /* 0x0ffffffc08097812 */ /* 0x000fe400078ec0ff */
[----:B------:R-:W-:Y:S01]  /*11c30*/  LEA.HI R10, R10, R0, RZ, 0x2 ;  /* 0x000000000a0a7211 */ /* 0x000fe200078f10ff */
[----:B------:R-:W-:Y:S01]  /*11c40*/  IMAD.IADD R3, R3, 0x1, R7 ;  /* 0x0000000103037824 */ /* 0x000fe200078e0207 */
[----:B------:R-:W-:Y:S01]  /*11c50*/  LOP3.LUT R8, R6, 0xffffffc0, RZ, 0xc0, !PT ;  /* 0xffffffc006087812 */ /* 0x000fe200078ec0ff */
[----:B-1----:R-:W-:Y:S01]  /*11c60*/  IMAD.WIDE.U32 R14, R18, c[0x0][0x490], R4 ;  /* 0x00012400120e7a25 */ /* 0x002fe200078e0004 */
[----:B------:R-:W-:-:S02]  /*11c70*/  LOP3.LUT P1, RZ, R0, 0x3, RZ, 0xc0, !PT ;  /* 0x0000000300ff7812 */ /* 0x000fc4000782c0ff */
[----:B------:R-:W-:Y:S01]  /*11c80*/  SHF.R.S32.HI R6, RZ, 0x2, R10 ;  /* 0x00000002ff067819 */ /* 0x000fe2000001140a */
[----:B------:R-:W-:Y:S01]  /*11c90*/  IMAD.IADD R0, R35, 0x1, -R9 ;  /* 0x0000000123007824 */ /* 0x000fe200078e0a09 */
[----:B------:R-:W-:Y:S01]  /*11ca0*/  SHF.R.S32.HI R7, RZ, 0x1f, R18 ;  /* 0x0000001fff077819 */ /* 0x000fe20000011412 */
[----:B------:R-:W-:Y:S01]  /*11cb0*/  IMAD R8, R11, 0x8, R8 ;  /* 0x000000080b087824 */ /* 0x000fe200078e0208 */
[----:B------:R-:W-:Y:S01]  /*11cc0*/  SHF.R.S32.HI R9, RZ, 0x1f, R43 ;  /* 0x0000001fff097819 */ /* 0x000fe2000001142b */
[----:B------:R-:W-:Y:S01]  /*11cd0*/  IMAD R16, R0, 0x10, R6 ;  /* 0x0000001000107824 */ /* 0x000fe200078e0206 */
[----:B------:R-:W-:Y:S01]  /*11ce0*/  LEA.HI R22, R42, R41, RZ, 0x6 ;  /* 0x000000292a167211 */ /* 0x000fe200078f30ff */
[----:B------:R-:W-:Y:S01]  /*11cf0*/  IMAD R0, R7, c[0x0][0x490], RZ ;  /* 0x0001240007007a24 */ /* 0x000fe200078e02ff */
[----:B------:R-:W-:Y:S01]  /*11d00*/  SEL R9, R9, RZ, !P0 ;  /* 0x000000ff09097207 */ /* 0x000fe20004000000 */
[----:B------:R-:W-:Y:S02]  /*11d10*/  IMAD.SHL.U32 R4, R20, 0x40, RZ ;  /* 0x0000004014047824 */ /* 0x000fe400078e00ff */
[----:B------:R-:W-:-:S02]  /*11d20*/  IMAD R5, R18, c[0x0][0x494], R0 ;  /* 0x0001250012057a24 */ /* 0x000fc400078e0200 */
[----:B------:R-:W-:Y:S01]  /*11d30*/  IMAD.IADD R0, R16, 0x1, R8 ;  /* 0x0000000110007824 */ /* 0x000fe200078e0208 */
[----:B------:R-:W-:Y:S01]  /*11d40*/  LOP3.LUT R4, R4, 0x1c0, RZ, 0xc0, !PT ;  /* 0x000001c004047812 */ /* 0x000fe200078ec0ff */
[----:B------:R-:W-:Y:S02]  /*11d50*/  IMAD.SHL.U32 R8, R13, 0x8, RZ ;  /* 0x000000080d087824 */ /* 0x000fe400078e00ff */
[----:B--2---:R-:W-:Y:S02]  /*11d60*/  IMAD R6, R23, 0x80, R0 ;  /* 0x0000008017067824 */ /* 0x004fe400078e0200 */
[----:B------:R-:W-:Y:S01]  /*11d70*/  IMAD R12, R7, c[0x0][0x3e8], RZ ;  /* 0x0000fa00070c7a24 */ /* 0x000fe200078e02ff */
[----:B------:R-:W-:Y:S01]  /*11d80*/  LOP3.LUT R11, R4, 0x38, R8, 0xf8, !PT ;  /* 0x00000038040b7812 */ /* 0x000fe200078ef808 */
[----:B------:R-:W-:Y:S01]  /*11d90*/  @P2 IMAD.HI.U32 R10, R6, c[0x0][0x4ec], RZ ;  /* 0x00013b00060a2a27 */ /* 0x000fe200078e00ff */
[----:B------:R-:W-:Y:S02]  /*11da0*/  SHF.R.U32.HI R7, RZ, 0x3, R4 ;  /* 0x00000003ff077819 */ /* 0x000fe40000011604 */
[----:B------:R-:W-:Y:S01]  /*11db0*/  ISETP.GE.AND P6, PT, R8, c[0x0][0x3c8], PT ;  /* 0x0000f20008007a0c */ /* 0x000fe20003fc6270 */
[----:B------:R-:W-:Y:S01]  /*11dc0*/  IMAD.MOV.U32 R0, RZ, RZ, R6 ;  /* 0x000000ffff007224 */ /* 0x000fe200078e0006 */
[----:B------:R-:W-:Y:S01]  /*11dd0*/  @P2 SHF.R.U32.HI R0, RZ, c[0x0][0x4f0], R10 ;  /* 0x00013c00ff002a19 */ /* 0x000fe2000001160a */
[C---:B------:R-:W-:Y:S01]  /*11de0*/  IMAD R12, R18.reuse, c[0x0][0x3ec], R12 ;  /* 0x0000fb00120c7a24 */ /* 0x040fe200078e020c */
[----:B------:R-:W-:Y:S01]  /*11df0*/  SEL R10, R43, RZ, !P0 ;  /* 0x000000ff2b0a7207 */ /* 0x000fe20004000000 */
[----:B------:R-:W-:Y:S01]  /*11e00*/  IMAD.WIDE.U32 R2, R18, c[0x0][0x3e8], R2 ;  /* 0x0000fa0012027a25 */ /* 0x000fe200078e0002 */
[----:B------:R-:W-:-:S02]  /*11e10*/  LOP3.LUT R21, R11, R7, RZ, 0x3c, !PT ;  /* 0x000000070b157212 */ /* 0x000fc400078e3cff */
[----:B------:R-:W-:Y:S01]  /*11e20*/  SHF.R.S32.HI R53, RZ, 0x1f, R8 ;  /* 0x0000001fff357819 */ /* 0x000fe20000011408 */
[----:B------:R-:W-:Y:S02]  /*11e30*/  IMAD.IADD R5, R15, 0x1, R5 ;  /* 0x000000010f057824 */ /* 0x000fe400078e0205 */
[----:B------:R-:W-:Y:S02]  /*11e40*/  IMAD.MOV.U32 R4, RZ, RZ, R14 ;  /* 0x000000ffff047224 */ /* 0x000fe400078e000e */
[----:B------:R-:W-:Y:S02]  /*11e50*/  IMAD R7, R13, 0x10, R20 ;  /* 0x000000100d077824 */ /* 0x000fe400078e0214 */
[----:B------:R-:W-:Y:S02]  /*11e60*/  IMAD.MOV R11, RZ, RZ, -R0 ;  /* 0x000000ffff0b7224 */ /* 0x000fe400078e0a00 */
[----:B------:R-:W-:Y:S02]  /*11e70*/  IMAD.IADD R3, R3, 0x1, R12 ;  /* 0x0000000103037824 */ /* 0x000fe400078e020c */
[----:B------:R-:W-:-:S02]  /*11e80*/  IMAD R13, R9, c[0x0][0x498], RZ ;  /* 0x00012600090d7a24 */ /* 0x000fc400078e02ff */
        /* <DEDUP_REMOVED lines=12> */
[----:B------:R-:W-:-:S04]  /*11f50*/  IMAD.WIDE.U32 R4, R7, c[0x0][0x488], R4 ;  /* 0x0001220007047a25 */ /* 0x000fc800078e0004 */
[----:B------:R-:W-:Y:S01]  /*11f60*/  IMAD R9, R7, c[0x0][0x48c], R0 ;  /* 0x0001230007097a24 */ /* 0x000fe200078e0200 */
[----:B------:R-:W-:Y:S01]  /*11f70*/  LEA R7, P0, R4, c[0x0][0x450], 0x2 ;  /* 0x0001140004077a11 */ /* 0x000fe200078010ff */
[----:B------:R-:W-:Y:S01]  /*11f80*/  IMAD.MOV.U32 R6, RZ, RZ, R12 ;  /* 0x000000ffff067224 */ /* 0x000fe200078e000c */
[----:B------:R-:W-:Y:S01]  /*11f90*/  @P2 SHF.R.U32.HI R6, RZ, c[0x0][0x4f0], R14 ;  /* 0x00013c00ff062a19 */ /* 0x000fe2000001160e */
[----:B------:R-:W-:Y:S02]  /*11fa0*/  IMAD.IADD R5, R5, 0x1, R9 ;  /* 0x0000000105057824 */ /* 0x000fe400078e0209 */
[----:B------:R-:W-:Y:S01]  /*11fb0*/  IMAD.WIDE.U32 R2, R10, c[0x0][0x3f0], R2 ;  /* 0x0000fc000a027a25 */ /* 0x000fe200078e0002 */
[--C-:B------:R-:W-:Y:S01]  /*11fc0*/  SHF.R.S32.HI R13, RZ, 0x1f, R6.reuse ;  /* 0x0000001fff0d7819 */ /* 0x100fe20000011406 */
[----:B------:R-:W-:Y:S01]  /*11fd0*/  SHFL.IDX PT, R14, R7, 0x1, 0x1c1f ;  /* 0x003c1f00070e7f89 */ /* 0x000fe200000e0000 */
[----:B------:R-:W-:Y:S01]  /*11fe0*/  LEA.HI.X R4, R4, c[0x0][0x454], R5, 0x2, P0 ;  /* 0x0001150004047a11 */ /* 0x000fe200000f1405 */
[----:B------:R-:W-:-:S02]  /*11ff0*/  IMAD.MOV R10, RZ, RZ, -R6 ;  /* 0x000000ffff0a7224 */ /* 0x000fc400078e0a06 */
[----:B------:R-:W-:Y:S02]  /*12000*/  IMAD.IADD R3, R3, 0x1, R11 ;  /* 0x0000000103037824 */ /* 0x000fe400078e020b */
[----:B------:R-:W-:Y:S01]  /*12010*/  IMAD R0, R13, c[0x0][0x3e0], RZ ;  /* 0x0000f8000d007a24 */ /* 0x000fe200078e02ff */
[----:B------:R-:W-:Y:S01]  /*12020*/  SHFL.IDX PT, R17, R4, RZ, 0x1c1f ;  /* 0x001c1fff04117589 */ /* 0x000fe200000e0000 */
[----:B------:R-:W-:Y:S02]  /*12030*/  IMAD R5, R23, 0x80, R16 ;  /* 0x0000008017057824 */ /* 0x000fe400078e0210 */
[----:B------:R-:W-:Y:S01]  /*12040*/  IMAD R18, R10, c[0x0][0x4e8], R12 ;  /* 0x00013a000a127a24 */ /* 0x000fe200078e020c */
[----:B------:R-:W1:Y:S01]  /*12050*/  SHFL.IDX PT, R16, R7, RZ, 0x1c1f ;  /* 0x001c1fff07107589 */ /* 0x000e6200000e0000 */
[C---:B------:R-:W-:Y:S02]  /*12060*/  IMAD R9, R6.reuse, c[0x0][0x3e4], R0 ;  /* 0x0000f90006097a24 */ /* 0x040fe400078e0200 */
[----:B------:R-:W-:Y:S01]  /*12070*/  IMAD.WIDE.U32 R2, R6, c[0x0][0x3e0], R2 ;  /* 0x0000f80006027a25 */ /* 0x000fe200078e0002 */
[----:B------:R-:W2:Y:S01]  /*12080*/  SHFL.IDX PT, R15, R4, 0x1, 0x1c1f ;  /* 0x003c1f00040f7f89 */ /* 0x000ea200000e0000 */
[----:B------:R-:W-:-:S02]  /*12090*/  SHF.R.S32.HI R6, RZ, 0x1f, R18 ;  /* 0x0000001fff067819 */ /* 0x000fc40000011412 */
[----:B-----5:R-:W-:Y:S01]  /*120a0*/  IMAD R0, R19, c[0x0][0x4e8], RZ ;  /* 0x00013a0013007a24 */ /* 0x020fe200078e02ff */
[----:B------:R-:W-:Y:S01]  /*120b0*/  SHFL.IDX PT, R12, R7, 0x2, 0x1c1f ;  /* 0x005c1f00070c7f89 */ /* 0x000fe200000e0000 */
[----:B------:R-:W-:Y:S01]  /*120c0*/  IMAD.IADD R3, R3, 0x1, R9 ;  /* 0x0000000103037824 */ /* 0x000fe200078e0209 */
[C---:B------:R-:W-:Y:S01]  /*120d0*/  IADD3 R9, R5.reuse, 0x8, RZ ;  /* 0x0000000805097810 */ /* 0x040fe20007ffe0ff */
[----:B------:R-:W-:Y:S01]  /*120e0*/  IMAD R6, R6, c[0x0][0x3d8], RZ ;  /* 0x0000f60006067a24 */ /* 0x000fe200078e02ff */
[----:B------:R-:W3:Y:S01]  /*120f0*/  SHFL.IDX PT, R13, R4, 0x2, 0x1c1f ;  /* 0x005c1f00040d7f89 */ /* 0x000ee200000e0000 */
[-C--:B------:R-:W-:Y:S02]  /*12100*/  ISETP.GE.OR P4, PT, R5, R0.reuse, P1 ;  /* 0x000000000500720c */ /* 0x080fe40000f86670 */
[----:B------:R-:W-:Y:S01]  /*12110*/  ISETP.GE.OR P3, PT, R9, R0, P1 ;  /* 0x000000000900720c */ /* 0x000fe20000f66670 */
[----:B------:R4:W-:Y:S01]  /*12120*/  SHFL.IDX PT, R11, R4, 0x3, 0x1c1f ;  /* 0x007c1f00040b7f89 */ /* 0x0009e200000e0000 */
[----:B------:R-:W-:-:S02]  /*12130*/  IMAD R19, R18, c[0x0][0x3dc], R6 ;  /* 0x0000f70012137a24 */ /* 0x000fc400078e0206 */
[----:B------:R-:W-:Y:S01]  /*12140*/  IMAD.SHL.U32 R9, R22, 0x8, RZ ;  /* 0x0000000816097824 */ /* 0x000fe200078e00ff */
[----:B------:R3:W3:Y:S06]  /*12150*/  SHFL.IDX PT, R10, R7, 0x3, 0x1c1f ;  /* 0x007c1f00070a7f89 */ /* 0x0006ec00000e0000 */
[----:B-1----:R-:W-:Y:S04]  /*12160*/  @!P4 ST.E [R16.64], R37 ;  /* 0x000000251000c985 */ /* 0x002fe8000c10190a */
[----:B--2---:R-:W-:Y:S01]  /*12170*/  @!P3 ST.E [R14.64], R38 ;  /* 0x000000260e00b985 */ /* 0x004fe2000c10190a */
[----:B----4-:R-:W-:-:S04]  /*12180*/  IADD3 R4, R5, 0x40, RZ ;  /* 0x0000004005047810 */ /* 0x010fc80007ffe0ff */
[-C--:B------:R-:W-:Y:S01]  /*12190*/  ISETP.GE.OR P2, PT, R4, R0.reuse, P1 ;  /* 0x000000000400720c */ /* 0x080fe20000f46670 */
[----:B---3--:R-:W-:Y:S01]  /*121a0*/  IMAD.WIDE.U32 R6, R18, c[0x0][0x3d8], R2 ;  /* 0x0000f60012067a25 */ /* 0x008fe200078e0002 */
        /* <DEDUP_REMOVED lines=11> */
[----:B------:R-:W-:Y:S01]  /*12260*/  @!P2 ST.E [R12.64], R39 ;  /* 0x000000270c00a985 */ /* 0x000fe2000c10190a */
        /* <DEDUP_REMOVED lines=63> */
.L_x_606:
[----:B------:R-:W3:Y:S01]  /*12660*/  LDL R8, [R1+0x70] ;  /* 0x0000700001087983 */ /* 0x000ee20000100800 */
[----:B------:R-:W-:Y:S01]  /*12670*/  ISETP.NE.U32.AND P0, PT, RZ, c[0x0][0x508], PT ;  /* 0x00014200ff007a0c */ /* 0x000fe20003f05070 */
[----:B------:R-:W-:Y:S01]  /*12680*/  IMAD.MOV.U32 R2, RZ, RZ, 0x4 ;  /* 0x00000004ff027424 */ /* 0x000fe200078e00ff */
[----:B------:R-:W-:Y:S02]  /*12690*/  ISETP.NE.U32.AND P1, PT, RZ, c[0x0][0x500], PT ;  /* 0x00014000ff007a0c */ /* 0x000fe40003f25070 */
[----:B------:R-:W-:Y:S02]  /*126a0*/  ISETP.NE.AND.EX P0, PT, RZ, c[0x0][0x50c], PT, P0 ;  /* 0x00014300ff007a0c */ /* 0x000fe40003f05300 */
[----:B------:R-:W-:Y:S01]  /*126b0*/  ISETP.NE.AND.EX P1, PT, RZ, c[0x0][0x504], PT, P1 ;  /* 0x00014100ff007a0c */ /* 0x000fe20003f25310 */
[----:B------:R-:W-:Y:S02]  /*126c0*/  IMAD.MOV.U32 R18, RZ, RZ, c[0x0][0x388] ;  /* 0x0000e200ff127624 */ /* 0x000fe400078e00ff */
[----:B---3--:R-:W-:-:S08]  /*126d0*/  IMAD.WIDE R6, R8, R2, c[0x0][0x500] ;  /* 0x0001400008067625 */ /* 0x008fd000078e0202 */
[----:B------:R-:W-:Y:S02]  /*126e0*/  @P0 IMAD.WIDE R2, R8, R2, c[0x0][0x508] ;  /* 0x0001420008020625 */ /* 0x000fe400078e0202 */
[----:B------:R-:W3:Y:S04]  /*126f0*/  @P1 LDG.E R0, [R6.64] ;  /* 0x0000000a06001981 */ /* 0x000ee8000c1e1900 */
[----:B------:R4:W5:Y:S01]  /*12700*/  @P0 LDG.E R18, [R2.64] ;  /* 0x0000000a02120981 */ /* 0x000962000c1e1900 */
[----:B------:R-:W-:Y:S02]  /*12710*/  CS2R R4, SRZ ;  /* 0x0000000000047805 */ /* 0x000fe4000001ff00 */
[--C-:B---3--:R-:W-:Y:S01]  /*12720*/  @P1 SHF.R.S32.HI R5, RZ, 0x1f, R0.reuse ;  /* 0x0000001fff051819 */ /* 0x108fe20000011400 */
[----:B------:R-:W-:Y:S01]  /*12730*/  @P1 IMAD.MOV.U32 R4, RZ, RZ, R0 ;  /* 0x000000ffff041224 */ /* 0x000fe200078e0000 */
[----:B------:R-:W-:Y:S05]  /*12740*/  @P0 BRA `(.L_x_608) ;  /* 0x0000004000000947 */ /* 0x000fea0003800000 */
[----:B----4-:R-:W-:Y:S05]  /*12750*/  @!P1 BRA `(.L_x_608) ;  /* 0x0000003000009947 */ /* 0x010fea0003800000 */
[----:B------:R3:W4:Y:S04]  /*12760*/  LDG.E R0, [R6.64] ;  /* 0x0000000a06007981 */ /* 0x000728000c1e1900 */
[----:B---3--:R-:W4:Y:S02]  /*12770*/  LDG.E R6, [R6.64+0x4] ;  /* 0x0000040a06067981 */ /* 0x008f24000c1e1900 */
[----:B----45:R-:W-:-:S02]  /*12780*/  IADD3 R18, -R0, R6, RZ ;  /* 0x0000000600127210 */ /* 0x030fc40007ffe1ff */
.L_x_608:
[----:B----4-:R-:W3:Y:S01]  /*12790*/  S2R R12, SR_TID.X ;  /* 0x00000000000c7919 */ /* 0x010ee20000002100 */
[----:B------:R-:W-:Y:S01]  /*127a0*/  SHF.R.S32.HI R0, RZ, 0x1f, R8 ;  /* 0x0000001fff007819 */ /* 0x000fe20000011408 */
[----:B------:R-:W-:Y:S01]  /*127b0*/  BSSY B0, `(.L_x_609) ;  /* 0x0000028000007945 */ /* 0x000fe20003800000 */
[----:B------:R-:W-:-:S02]  /*127c0*/  SEL R10, R8, RZ, !P1 ;  /* 0x000000ff080a7207 */ /* 0x000fc40004800000 */
[----:B------:R-:W-:Y:S02]  /*127d0*/  SEL R11, R0, RZ, !P1 ;  /* 0x000000ff000b7207 */ /* 0x000fe40004800000 */
[----:B---3--:R-:W-:-:S13]  /*127e0*/  ISETP.GT.AND P0, PT, R12, 0x7f, PT ;  /* 0x0000007f0c00780c */ /* 0x008fda0003f04270 */
[----:B------:R-:W-:Y:S05]  /*127f0*/  @P0 BRA `(.L_x_610) ;  /* 0x0000023000000947 */ /* 0x000fea0003800000 */
[----:B------:R-:W3:Y:S01]  /*12800*/  S2R R9, SR_CTAID.X ;  /* 0x0000000000097919 */ /* 0x000ee20000002500 */
[----:B-----5:R-:W-:Y:S01]  /*12810*/  IMAD R0, R18, c[0x0][0x4e8], RZ ;  /* 0x00013a0012007a24 */ /* 0x020fe200078e02ff */
[----:B---3--:R-:W-:-:S04]  /*12820*/  LEA R9, R9, R12, 0x7 ;  /* 0x0000000c09097211 */ /* 0x008fc800078e38ff */
[----:B------:R-:W-:-:S13]  /*12830*/  ISETP.GE.AND P0, PT, R9, R0, PT ;  /* 0x000000000900720c */ /* 0x000fda0003f06270 */
[----:B------:R-:W-:Y:S05]  /*12840*/  @P0 BRA `(.L_x_610) ;  /* 0x000001e000000947 */ /* 0x000fea0003800000 */
[----:B------:R-:W3:Y:S01]  /*12850*/  S2R R8, SR_CTAID.Y ;  /* 0x0000000000087919 */ /* 0x000ee20000002600 */
[----:B------:R-:W-:Y:S01]  /*12860*/  MOV R0, c[0x0][0x4e8] ;  /* 0x00013a0000007a02 */ /* 0x000fe20000000f00 */
[----:B------:R-:W-:Y:S01]  /*12870*/  IMAD.MOV.U32 R3, RZ, RZ, R5 ;  /* 0x000000ffff037224 */ /* 0x000fe200078e0005 */
[----:B------:R-:W-:Y:S02]  /*12880*/  MOV R2, R4 ;  /* 0x0000000400027202 */ /* 0x000fe40000000f00 */
[----:B------:R-:W-:-:S13]  /*12890*/  ISETP.NE.AND P0, PT, R0, 0x1, PT ;  /* 0x000000010000780c */ /* 0x000fda0003f05270 */
[----:B------:R-:W-:Y:S01]  /*128a0*/  @P0 IMAD.HI.U32 R7, R9, c[0x0][0x4ec], RZ ;  /* 0x00013b0009070a27 */ /* 0x000fe200078e00ff */
[----:B---3--:R-:W-:-:S03]  /*128b0*/  SHF.R.S32.HI R0, RZ, 0x1f, R8 ;  /* 0x0000001fff007819 */ /* 0x008fc60000011408 */
        /* <DEDUP_REMOVED lines=23> */
.L_x_610:
[----:B------:R-:W-:Y:S05]  /*12a30*/  BSYNC B0 ;  /* 0x0000000000007941 */ /* 0x000fea0003800000 */
.L_x_609:
[----:B---3--:R-:W3:Y:S01]  /*12a40*/  S2R R6, SR_CTAID.Y ;  /* 0x0000000000067919 */ /* 0x008ee20000002600 */
[----:B------:R-:W-:Y:S01]  /*12a50*/  IMAD R0, R5, c[0x0][0x3a0], RZ ;  /* 0x0000e80005007a24 */ /* 0x000fe200078e02ff */
[----:B------:R-:W-:Y:S01]  /*12a60*/  SHF.R.S32.HI R5, RZ, 0x1f, R12 ;  /* 0x0000001fff057819 */ /* 0x000fe2000001140c */
[C---:B------:R-:W-:Y:S01]  /*12a70*/  IMAD.WIDE.U32 R2, R4.reuse, c[0x0][0x3a0], RZ ;  /* 0x0000e80004027a25 */ /* 0x040fe200078e00ff */
[----:B------:R-:W4:Y:S02]  /*12a80*/  S2R R13, SR_CTAID.X ;  /* 0x00000000000d7919 */ /* 0x000f240000002500 */
        /* <DEDUP_REMOVED lines=10> */
[----:B---3--:R-:W-:Y:S01]  /*12b30*/  SHF.R.S32.HI R7, RZ, 0x1f, R6 ;  /* 0x0000001fff077819 */ /* 0x008fe20000011406 */
[----:B------:R-:W-:-:S04]  /*12b40*/  IMAD.WIDE.U32 R2, R6, c[0x0][0x3e8], R2 ;  /* 0x0000fa0006027a25 */ /* 0x000fc800078e0002 */
[----:B------:R-:W-:Y:S02]  /*12b50*/  IMAD R0, R7, c[0x0][0x3e8], RZ ;  /* 0x0000fa0007007a24 */ /* 0x000fe400078e02ff */
[----:B----4-:R-:W-:Y:S02]  /*12b60*/  IMAD R4, R13, 0x80, R4 ;  /* 0x000000800d047824 */ /* 0x010fe400078e0204 */
        /* <DEDUP_REMOVED lines=22> */
[----:B------:R-:W3:Y:S01]  /*12cd0*/  SHFL.IDX PT, R6, R4, RZ, 0x181f ;  /* 0x00181fff04067589 */ /* 0x000ee200000e0000 */
[----:B------:R-:W-:Y:S02]  /*12ce0*/  IMAD.SHL.U32 R0, R8, 0x8, RZ ;  /* 0x0000000808007824 */ /* 0x000fe400078e00ff */
[----:B------:R-:W-:Y:S01]  /*12cf0*/  LEA.HI.X R3, R2, c[0x0][0x384], R3, 0x1, P0 ;  /* 0x0000e10002037a11 */ /* 0x000fe200000f0c03 */
[----:B------:R-:W-:Y:S01]  /*12d00*/  IMAD R2, R13, 0x80, R9 ;  /* 0x000000800d027824 */ /* 0x000fe200078e0209 */
[----:B------:R-:W-:Y:S01]  /*12d10*/  SHFL.IDX PT, R5, R4, 0x1, 0x181f ;  /* 0x00381f0004057f89 */ /* 0x000fe200000e0000 */
[----:B------:R-:W-:Y:S02]  /*12d20*/  ISETP.GE.AND P0, PT, R0, c[0x0][0x3c8], PT ;  /* 0x0000f20000007a0c */ /* 0x000fe40003f06270 */
[----:B------:R-:W-:Y:S01]  /*12d30*/  SHF.R.S32.HI R19, RZ, 0x1f, R0 ;  /* 0x0000001fff137819 */ /* 0x000fe20000011400 */
[----:B------:R-:W4:Y:S01]  /*12d40*/  SHFL.IDX PT, R7, R3, RZ, 0x181f ;  /* 0x00181fff03077589 */ /* 0x000f2200000e0000 */
[----:B------:R-:W-:-:S02]  /*12d50*/  ISETP.GE.OR P2, PT, R2, R18, P0 ;  /* 0x000000120200720c */ /* 0x000fc40000746670 */
[C---:B------:R-:W-:Y:S01]  /*12d60*/  IADD3 R8, R2.reuse, 0x10, RZ ;  /* 0x0000001002087810 */ /* 0x040fe20007ffe0ff */
[----:B------:R-:W1:Y:S01]  /*12d70*/  SHFL.IDX PT, R9, R3, 0x1, 0x181f ;  /* 0x00381f0003097f89 */ /* 0x000e6200000e0000 */
[----:B------:R-:W-:Y:S02]  /*12d80*/  IADD3 R14, R2, 0x20, RZ ;  /* 0x00000020020e7810 */ /* 0x000fe40007ffe0ff */
[-C--:B------:R-:W-:Y:S01]  /*12d90*/  ISETP.GE.OR P4, PT, R8, R18.reuse, P0 ;  /* 0x000000120800720c */ /* 0x080fe20000786670 */
[----:B------:R-:W-:Y:S01]  /*12da0*/  SHFL.IDX PT, R12, R3, 0x2, 0x181f ;  /* 0x00581f00030c7f89 */ /* 0x000fe200000e0000 */
[C---:B------:R-:W-:Y:S02]  /*12db0*/  IADD3 R10, R2.reuse, 0x40, RZ ;  /* 0x00000040020a7810 */ /* 0x040fe40007ffe0ff */
[----:B------:R-:W-:Y:S01]  /*12dc0*/  IADD3 R13, R2, 0x30, RZ ;  /* 0x00000030020d7810 */ /* 0x000fe20007ffe0ff */
[----:B------:R-:W2:Y:S01]  /*12dd0*/  SHFL.IDX PT, R8, R4, 0x2, 0x181f ;  /* 0x00581f0004087f89 */ /* 0x000ea200000e0000 */
[----:B------:R-:W-:-:S02]  /*12de0*/  ISETP.GE.OR P3, PT, R14, R18, P0 ;  /* 0x000000120e00720c */ /* 0x000fc40000766670 */
[----:B---3--:R-:W-:Y:S01]  /*12df0*/  @!P2 LEA R6, P1, R0, R6, 0x1 ;  /* 0x000000060006a211 */ /* 0x008fe200078208ff */
[----:B------:R-:W-:Y:S01]  /*12e00*/  SHFL.IDX PT, R11, R4, 0x3, 0x181f ;  /* 0x00781f00040b7f89 */ /* 0x000fe200000e0000 */
[----:B------:R-:W-:-:S03]  /*12e10*/  ISETP.GE.OR P6, PT, R10, R18, P0 ;  /* 0x000000120a00720c */ /* 0x000fc600007c6670 */
[----:B------:R-:W-:Y:S01]  /*12e20*/  SHFL.IDX PT, R14, R3, 0x3, 0x181f ;  /* 0x00781f00030e7f89 */ /* 0x000fe200000e0000 */
[----:B----4-:R-:W-:-:S03]  /*12e30*/  @!P2 LEA.HI.X R7, R0, R7, R19, 0x1, P1 ;  /* 0x000000070007a211 */ /* 0x010fc600008f0c13 */
[----:B------:R-:W3:Y:S01]  /*12e40*/  SHFL.IDX PT, R10, R4, 0x4, 0x181f ;  /* 0x00981f00040a7f89 */ /* 0x000ee200000e0000 */
[----:B------:R-:W-:-:S03]  /*12e50*/  ISETP.GE.OR P1, PT, R13, R18, P0 ;  /* 0x000000120d00720c */ /* 0x000fc60000726670 */
[----:B------:R4:W-:Y:S04]  /*12e60*/  @!P2 ST.E.128 [R6.64], RZ ;  /* 0x000000ff0600a985 */ /* 0x0009e8000c101d0a */
[----:B------:R-:W-:Y:S04]  /*12e70*/  SHFL.IDX PT, R13, R4, 0x5, 0x181f ;  /* 0x00b81f00040d7f89 */ /* 0x000fe800000e0000 */
[----:B------:R-:W1:Y:S04]  /*12e80*/  SHFL.IDX PT, R17, R3, 0x4, 0x181f ;  /* 0x00981f0003117f89 */ /* 0x000e6800000e0000 */
[----:B------:R-:W2:Y:S04]  /*12e90*/  SHFL.IDX PT, R16, R3, 0x5, 0x181f ;  /* 0x00b81f0003107f89 */ /* 0x000ea800000e0000 */
[----:B------:R-:W-:Y:S04]  /*12ea0*/  SHFL.IDX PT, R15, R3, 0x6, 0x181f ;  /* 0x00d81f00030f7f89 */ /* 0x000fe800000e0000 */
[----:B------:R-:W-:Y:S01]  /*12eb0*/  SHFL.IDX PT, R3, R3, 0x7, 0x181f ;  /* 0x00f81f0003037f89 */ /* 0x000fe200000e0000 */
[----:B----4-:R-:W-:-:S02]  /*12ec0*/  @!P4 LEA R6, P2, R0, R5, 0x1 ;  /* 0x000000050006c211 */ /* 0x010fc400078408ff */
[----:B------:R-:W-:Y:S01]  /*12ed0*/  IADD3 R7, R2, 0x50, RZ ;  /* 0x0000005002077810 */ /* 0x000fe20007ffe0ff */
[----:B------:R-:W4:Y:S03]  /*12ee0*/  SHFL.IDX PT, R5, R4, 0x6, 0x181f ;  /* 0x00d81f0004057f89 */ /* 0x000f2600000e0000 */
[----:B------:R-:W-:Y:S01]  /*12ef0*/  ISETP.GE.OR P5, PT, R7, R18, P0 ;  /* 0x000000120700720c */ /* 0x000fe200007a6670 */
[----:B------:R-:W4:Y:S01]  /*12f00*/  SHFL.IDX PT, R4, R4, 0x7, 0x181f ;  /* 0x00f81f0004047f89 */ /* 0x000f2200000e0000 */
[----:B-1----:R-:W-:Y:S02]  /*12f10*/  @!P4 LEA.HI.X R7, R0, R9, R19, 0x1, P2 ;  /* 0x000000090007c211 */ /* 0x002fe400010f0c13 */
[----:B------:R-:W-:Y:S02]  /*12f20*/  IADD3 R9, R2, 0x60, RZ ;  /* 0x0000006002097810 */ /* 0x000fe40007ffe0ff */
[----:B--2---:R-:W-:Y:S01]  /*12f30*/  @!P3 LEA R8, P2, R0, R8, 0x1 ;  /* 0x000000080008b211 */ /* 0x004fe200078408ff */
[----:B------:R1:W-:Y:S01]  /*12f40*/  @!P4 ST.E.128 [R6.64], RZ ;  /* 0x000000ff0600c985 */ /* 0x0003e2000c101d0a */
[----:B------:R-:W-:-:S02]  /*12f50*/  ISETP.GE.OR P4, PT, R9, R18, P0 ;  /* 0x000000120900720c */ /* 0x000fc40000786670 */
[----:B------:R-:W-:Y:S02]  /*12f60*/  @!P3 LEA.HI.X R9, R0, R12, R19, 0x1, P2 ;  /* 0x0000000c0009b211 */ /* 0x000fe400010f0c13 */
[----:B------:R-:W-:-:S03]  /*12f70*/  IADD3 R2, R2, 0x70, RZ ;  /* 0x0000007002027810 */ /* 0x000fc60007ffe0ff */
[----:B------:R2:W-:Y:S01]  /*12f80*/  @!P3 ST.E.128 [R8.64], RZ ;  /* 0x000000ff0800b985 */ /* 0x0005e2000c101d0a */
[----:B------:R-:W-:Y:S02]  /*12f90*/  ISETP.GE.OR P0, PT, R2, R18, P0 ;  /* 0x000000120200720c */ /* 0x000fe40000706670 */
[C---:B---3--:R-:W-:Y:S02]  /*12fa0*/  @!P6 LEA R10, P3, R0.reuse, R10, 0x1 ;  /* 0x0000000a000ae211 */ /* 0x048fe400078608ff */
[C---:B-1----:R-:W-:Y:S02]  /*12fb0*/  @!P1 LEA R6, P2, R0.reuse, R11, 0x1 ;  /* 0x0000000b00069211 */ /* 0x042fe400078408ff */
[C-C-:B------:R-:W-:Y:S02]  /*12fc0*/  @!P6 LEA.HI.X R11, R0.reuse, R17, R19.reuse, 0x1, P3 ;  /* 0x00000011000be211 */ /* 0x140fe400018f0c13 */
[C---:B------:R-:W-:Y:S02]  /*12fd0*/  @!P1 LEA.HI.X R7, R0.reuse, R14, R19, 0x1, P2 ;  /* 0x0000000e00079211 */ /* 0x040fe400010f0c13 */
[----:B--2---:R-:W-:-:S03]  /*12fe0*/  @!P5 LEA R8, P2, R0, R13, 0x1 ;  /* 0x0000000d0008d211 */ /* 0x004fc600078408ff */
[----:B------:R4:W-:Y:S01]  /*12ff0*/  @!P1 ST.E.128 [R6.64], RZ ;  /* 0x000000ff06009985 */ /* 0x0009e2000c101d0a */
[----:B------:R-:W-:-:S03]  /*13000*/  @!P5 LEA.HI.X R9, R0, R16, R19, 0x1, P2 ;  /* 0x000000100009d211 */ /* 0x000fc600010f0c13 */
[----:B------:R1:W-:Y:S04]  /*13010*/  @!P6 ST.E.128 [R10.64], RZ ;  /* 0x000000ff0a00e985 */ /* 0x0003e8000c101d0a */
[----:B------:R1:W-:Y:S01]  /*13020*/  @!P5 ST.E.128 [R8.64], RZ ;  /* 0x000000ff0800d985 */ /* 0x0003e2000c101d0a */
[----:B----4-:R-:W-:-:S04]  /*13030*/  @!P4 LEA R6, P1, R0, R5, 0x1 ;  /* 0x000000050006c211 */ /* 0x010fc800078208ff */
[----:B------:R-:W-:-:S05]  /*13040*/  @!P4 LEA.HI.X R7, R0, R15, R19, 0x1, P1 ;  /* 0x0000000f0007c211 */ /* 0x000fca00008f0c13 */
[----:B------:R1:W-:Y:S01]  /*13050*/  @!P4 ST.E.128 [R6.64], RZ ;  /* 0x000000ff0600c985 */ /* 0x0003e2000c101d0a */
[----:B------:R-:W-:Y:S05]  /*13060*/  @P0 EXIT ;  /* 0x000000000000094d */ /* 0x000fea0003800000 */
[----:B------:R-:W-:-:S04]  /*13070*/  LEA R2, P0, R0, R4, 0x1 ;  /* 0x0000000400027211 */ /* 0x000fc800078008ff */
[----:B------:R-:W-:-:S05]  /*13080*/  LEA.HI.X R3, R0, R3, R19, 0x1, P0 ;  /* 0x0000000300037211 */ /* 0x000fca00000f0c13 */
[----:B------:R-:W-:Y:S01]  /*13090*/  ST.E.128 [R2.64], RZ ;  /* 0x000000ff02007985 */ /* 0x000fe2000c101d0a */
[----:B------:R-:W-:Y:S05]  /*130a0*/  EXIT ;  /* 0x000000000000794d */ /* 0x000fea0003800000 */
.L_x_611:
        /* <DEDUP_REMOVED lines=13> */
.L_x_744:


//--------------------- .text._ZN7cutlass13device_kernelIN5flash19enable_sm80_to_sm89INS1_16FlashAttnFwdSm80INS1_25CollectiveMainloopFwdSm80ILi4ELi1ELb0EN4cute5tupleIJNS5_1CILi128EEENS7_ILi112EEENS7_ILi64EEEEEELi64ENS_6half_tEfNS_4arch4Sm80ELb1ELb0ELb0ELb1ELb0ELb1ELb1ELb0EEENS1_21CollectiveEpilogueFwdINS6_IJS8_SA_S9_EEENS6_IJNS7_ILi1EEESI_SI_EEESC_SE_Li128ELb1ELb1ELb0ELb0EEENS1_19SingleTileSchedulerILb1ELb0ELb1ELi128EEEEEEEEEvNT_6ParamsE --------------------------
	.section	.text._ZN7cutlass13device_kernelIN5flash19enable_sm80_to_sm89INS1_16FlashAttnFwdSm80INS1_25CollectiveMainloopFwdSm80ILi4ELi1ELb0EN4cute5tupleIJNS5_1CILi128EEENS7_ILi112EEENS7_ILi64EEEEEELi64ENS_6half_tEfNS_4arch4Sm80ELb1ELb0ELb0ELb1ELb0ELb1ELb1ELb0EEENS1_21CollectiveEpilogueFwdINS6_IJS8_SA_S9_EEENS6_IJNS7_ILi1EEESI_SI_EEESC_SE_Li128ELb1ELb1ELb0ELb0EEENS1_19SingleTileSchedulerILb1ELb0ELb1ELi128EEEEEEEEEvNT_6ParamsE,"ax",@progbits
	.sectioninfo	@"SHI_REGISTERS=255"
	.align	128
.text._ZN7cutlass13device_kernelIN5flash19enable_sm80_to_sm89INS1_16FlashAttnFwdSm80INS1_25CollectiveMainloopFwdSm80ILi4ELi1ELb0EN4cute5tupleIJNS5_1CILi128EEENS7_ILi112EEENS7_ILi64EEEEEELi64ENS_6half_tEfNS_4arch4Sm80ELb1ELb0ELb0ELb1ELb0ELb1ELb1ELb0EEENS1_21CollectiveEpilogueFwdINS6_IJS8_SA_S9_EEENS6_IJNS7_ILi1EEESI_SI_EEESC_SE_Li128ELb1ELb1ELb0ELb0EEENS1_19SingleTileSchedulerILb1ELb0ELb1ELi128EEEEEEEEEvNT_6ParamsE:
        .type           _ZN7cutlass13device_kernelIN5flash19enable_sm80_to_sm89INS1_16FlashAttnFwdSm80INS1_25CollectiveMainloopFwdSm80ILi4ELi1ELb0EN4cute5tupleIJNS5_1CILi128EEENS7_ILi112EEENS7_ILi64EEEEEELi64ENS_6half_tEfNS_4arch4Sm80ELb1ELb0ELb0ELb1ELb0ELb1ELb1ELb0EEENS1_21CollectiveEpilogueFwdINS6_IJS8_SA_S9_EEENS6_IJNS7_ILi1EEESI_SI_EEESC_SE_Li128ELb1ELb1ELb0ELb0EEENS1_19SingleTileSchedulerILb1ELb0ELb1ELi128EEEEEEEEEvNT_6ParamsE,@function
        .size           _ZN7cutlass13device_kernelIN5flash19enable_sm80_to_sm89INS1_16FlashAttnFwdSm80INS1_25CollectiveMainloopFwdSm80ILi4ELi1ELb0EN4cute5tupleIJNS5_1CILi128EEENS7_ILi112EEENS7_ILi64EEEEEELi64ENS_6half_tEfNS_4arch4Sm80ELb1ELb0ELb0ELb1ELb0ELb1ELb1ELb0EEENS1_21CollectiveEpilogueFwdINS6_IJS8_SA_S9_EEENS6_IJNS7_ILi1EEESI_SI_EEESC_SE_Li128ELb1ELb1ELb0ELb0EEENS1_19SingleTileSchedulerILb1ELb0ELb1ELi128EEEEEEEEEvNT_6ParamsE,(.L_x_745 - _ZN7cutlass13device_kernelIN5flash19enable_sm80_to_sm89INS1_16FlashAttnFwdSm80INS1_25CollectiveMainloopFwdSm80ILi4ELi1ELb0EN4cute5tupleIJNS5_1CILi128EEENS7_ILi112EEENS7_ILi64EEEEEELi64ENS_6half_tEfNS_4arch4Sm80ELb1ELb0ELb0ELb1ELb0ELb1ELb1ELb0EEENS1_21CollectiveEpilogueFwdINS6_IJS8_SA_S9_EEENS6_IJNS7_ILi1EEESI_SI_EEESC_SE_Li128ELb1ELb1ELb0ELb0EEENS1_19SingleTileSchedulerILb1ELb0ELb1ELi128EEEEEEEEEvNT_6ParamsE)
        .other          _ZN7cutlass13device_kernelIN5flash19enable_sm80_to_sm89INS1_16FlashAttnFwdSm80INS1_25CollectiveMainloopFwdSm80ILi4ELi1ELb0EN4cute5tupleIJNS5_1CILi128EEENS7_ILi112EEENS7_ILi64EEEEEELi64ENS_6half_tEfNS_4arch4Sm80ELb1ELb0ELb0ELb1ELb0ELb1ELb1ELb0EEENS1_21CollectiveEpilogueFwdINS6_IJS8_SA_S9_EEENS6_IJNS7_ILi1EEESI_SI_EEESC_SE_Li128ELb1ELb1ELb0ELb0EEENS1_19SingleTileSchedulerILb1ELb0ELb1ELi128EEEEEEEEEvNT_6ParamsE,@"STO_CUDA_ENTRY STV_DEFAULT"
_ZN7cutlass13device_kernelIN5flash19enable_sm80_to_sm89INS1_16FlashAttnFwdSm80INS1_25CollectiveMainloopFwdSm80ILi4ELi1ELb0EN4cute5tupleIJNS5_1CILi128EEENS7_ILi112EEENS7_ILi64EEEEEELi64ENS_6half_tEfNS_4arch4Sm80ELb1ELb0ELb0ELb1ELb0ELb1ELb1ELb0EEENS1_21CollectiveEpilogueFwdINS6_IJS8_SA_S9_EEENS6_IJNS7_ILi1EEESI_SI_EEESC_SE_Li128ELb1ELb1ELb0ELb0EEENS1_19SingleTileSchedulerILb1ELb0ELb1ELi128EEEEEEEEEvNT_6ParamsE:
        /* <DEDUP_REMOVED lines=17> */
.L_x_613:
        /* <DEDUP_REMOVED lines=8> */
.L_x_615:
[----:B------:R-:W-:-:S04]  /*0190*/  MOV R0, c[0x0][0x54c] ;  /* 0x0001530000007a02 */ /* 0x000fc80000000f00 */
.L_x_614:
[----:B------:R-:W-:Y:S01]  /*01a0*/  USHF.L.U32 UR4, UR4, 0x7, URZ ;  /* 0x0000000704047899 */ /* 0x000fe2000800063f */
[----:B-----5:R-:W-:-:S05]  /*01b0*/  IMAD R0, R0, c[0x0][0x548], RZ ;  /* 0x0001520000007a24 */ /* 0x020fca00078e02ff */
[----:B------:R-:W-:-:S04]  /*01c0*/  MOV R12, UR4 ;  /* 0x00000004000c7c02 */ /* 0x000fc80008000f00 */
[----:B------:R-:W-:-:S04]  /*01d0*/  ISETP.GE.AND P0, PT, R12, R0, PT ;  /* 0x000000000c00720c */ /* 0x000fc80003f06270 */
[----:B------:R-:W-:-:S05]  /*01e0*/  SEL R0, R5, 0xffffffff, !P0 ;  /* 0xffffffff05007807 */ /* 0x000fca0004000000 */
[----:B------:R2:W-:Y:S01]  /*01f0*/  STL [R1+0x68], R0 ;  /* 0x0000680001007387 */ /* 0x0005e20000100800 */
[----:B------:R-:W-:Y:S05]  /*0200*/  BRA `(.L_x_616) ;  /* 0x0000014000007947 */ /* 0x000fea0003800000 */
.L_x_612:
[----:B------:R-:W-:-:S04]  /*0210*/  ISETP.NE.U32.AND P0, PT, RZ, c[0x0][0x568], PT ;  /* 0x00015a00ff007a0c */ /* 0x000fc80003f05070 */
[----:B------:R-:W-:-:S13]  /*0220*/  ISETP.NE.AND.EX P0, PT, RZ, c[0x0][0x56c], PT, P0 ;  /* 0x00015b00ff007a0c */ /* 0x000fda0003f05300 */
[----:B------:R-:W-:Y:S05]  /*0230*/  @!P0 BRA `(.L_x_617) ;  /* 0x0000002000008947 */ /* 0x000fea0003800000 */
[----:B------:R1:W5:Y:S01]  /*0240*/  LDG.E R0, [R2.64] ;  /* 0x0000000802007981 */ /* 0x000362000c1e1900 */
[----:B------:R-:W-:Y:S05]  /*0250*/  BRA `(.L_x_618) ;  /* 0x0000009000007947 */ /* 0x000fea0003800000 */
.L_x_617:
        /* <DEDUP_REMOVED lines=8> */
.L_x_619:
[----:B------:R-:W-:-:S04]  /*02e0*/  MOV R0, c[0x0][0x54c] ;  /* 0x0001530000007a02 */ /* 0x000fc80000000f00 */
.L_x_618:
[----:B------:R-:W-:Y:S01]  /*02f0*/  USHF.L.U32 UR4, UR4, 0x7, URZ ;  /* 0x0000000704047899 */ /* 0x000fe2000800063f */
[----:B-----5:R-:W-:-:S05]  /*0300*/  IMAD R0, R0, c[0x0][0x548], RZ ;  /* 0x0001520000007a24 */ /* 0x020fca00078e02ff */
[----:B------:R-:W-:-:S04]  /*0310*/  MOV R12, UR4 ;  /* 0x00000004000c7c02 */ /* 0x000fc80008000f00 */
[----:B------:R-:W-:-:S04]  /*0320*/  ISETP.GE.AND P0, PT, R12, R0, PT ;  /* 0x000000000c00720c */ /* 0x000fc80003f06270 */
[----:B------:R-:W-:-:S05]  /*0330*/  SEL R0, R5, 0xffffffff, !P0 ;  /* 0xffffffff05007807 */ /* 0x000fca0004000000 */
[----:B------:R2:W-:Y:S04]  /*0340*/  STL [R1+0x68], R0 ;  /* 0x0000680001007387 */ /* 0x0005e80000100800 */
.L_x_616:
        /* <DEDUP_REMOVED lines=22> */
[----:B-1----:R-:W-:Y:S01]  /*04b0*/  IMAD.WIDE R2, R38, R15, c[0x0][0x358] ;  /* 0x0000d60026027625 */ /* 0x002fe200078e020f */
[----:B------:R-:W3:Y:S04]  /*04c0*/  @P0 LDG.E R0, [R8.64] ;  /* 0x0000000808000981 */ /* 0x000ee8000c1e1900 */
[----:B------:R2:W5:Y:S04]  /*04d0*/  @P1 LDG.E R187, [R6.64] ;  /* 0x0000000806bb1981 */ /* 0x000568000c1e1900 */
[----:B------:R2:W5:Y:S04]  /*04e0*/  @P5 LDG.E R191, [R4.64] ;  /* 0x0000000804bf5981 */ /* 0x000568000c1e1900 */
[----:B------:R2:W5:Y:S04]  /*04f0*/  @P3 LDG.E R13, [R2.64] ;  /* 0x00000008020d3981 */ /* 0x000568000c1e1900 */
[----:B------:R-:W1:Y:S01]  /*0500*/  S2R R39, SR_CTAID.Y ;  /* 0x0000000000277919 */ /* 0x000e620000002600 */
[----:B------:R-:W-:Y:S01]  /*0510*/  IMAD.MOV.U32 R14, RZ, RZ, c[0x0][0x1d0] ;  /* 0x00007400ff0e7624 */ /* 0x000fe200078e00ff */
[----:B-1----:R-:W-:-:S02]  /*0520*/  SHF.R.S32.HI R218, RZ, 0x1f, R39 ;  /* 0x0000001fffda7819 */ /* 0x002fc40000011427 */
[----:B---3--:R1:W-:Y:S01]  /*0530*/  STL [R1+0x60], R0 ;  /* 0x0000600001007387 */ /* 0x0083e20000100800 */
[----:B------:R-:W-:Y:S02]  /*0540*/  IMAD.MOV.U32 R9, RZ, RZ, R0 ;  /* 0x000000ffff097224 */ /* 0x000fe400078e0000 */
[----:B-1----:R-:W-:Y:S01]  /*0550*/  IMAD.MOV.U32 R0, RZ, RZ, c[0x0][0x228] ;  /* 0x00008a00ff007624 */ /* 0x002fe200078e00ff */
[----:B------:R-:W-:Y:S05]  /*0560*/  @P0 BRA `(.L_x_620) ;  /* 0x0000005000000947 */ /* 0x000fea0003800000 */
[----:B--2---:R-:W-:Y:S05]  /*0570*/  @!P1 BRA `(.L_x_620) ;  /* 0x0000004000009947 */ /* 0x004fea0003800000 */
[----:B------:R1:W2:Y:S04]  /*0580*/  LDG.E R8, [R6.64] ;  /* 0x0000000806087981 */ /* 0x0002a8000c1e1900 */
[----:B-1----:R-:W2:Y:S02]  /*0590*/  LDG.E R6, [R6.64+0x4] ;  /* 0x0000040806067981 */ /* 0x002ea4000c1e1900 */
[----:B--2---:R-:W-:-:S05]  /*05a0*/  IADD3 R9, -R8, R6, RZ ;  /* 0x0000000608097210 */ /* 0x004fca0007ffe1ff */
[----:B------:R1:W-:Y:S02]  /*05b0*/  STL [R1+0x60], R9 ;  /* 0x0000600901007387 */ /* 0x0003e40000100800 */
.L_x_620:
[----:B--2---:R-:W-:-:S04]  /*05c0*/  ISETP.NE.U32.AND P0, PT, RZ, c[0x0][0x368], PT ;  /* 0x0000da00ff007a0c */ /* 0x004fc80003f05070 */
[----:B------:R-:W-:-:S13]  /*05d0*/  ISETP.NE.AND.EX P0, PT, RZ, c[0x0][0x36c], PT, P0 ;  /* 0x0000db00ff007a0c */ /* 0x000fda0003f05300 */
[----:B------:R-:W-:Y:S05]  /*05e0*/  @!P0 BRA `(.L_x_621) ;  /* 0x0000003000008947 */ /* 0x000fea0003800000 */
[----:B------:R-:W-:-:S05]  /*05f0*/  IMAD.WIDE R4, R38, R15, c[0x0][0x368] ;  /* 0x0000da0026047625 */ /* 0x000fca00078e020f */
[----:B------:R2:W5:Y:S01]  /*0600*/  LDG.E R14, [R4.64] ;  /* 0x00000008040e7981 */ /* 0x000562000c1e1900 */
[----:B------:R-:W-:Y:S05]  /*0610*/  BRA `(.L_x_622) ;  /* 0x0000004000007947 */ /* 0x000fea0003800000 */
.L_x_621:
[----:B------:R-:W-:Y:S05]  /*0620*/  @!P5 BRA `(.L_x_622) ;  /* 0x000000300000d947 */ /* 0x000fea0003800000 */
[----:B------:R2:W3:Y:S04]  /*0630*/  LDG.E R6, [R4.64] ;  /* 0x0000000804067981 */ /* 0x0004e8000c1e1900 */
[----:B--2---:R-:W3:Y:S02]  /*0640*/  LDG.E R4, [R4.64+0x4] ;  /* 0x0000040804047981 */ /* 0x004ee4000c1e1900 */
[----:B---3--:R-:W-:Y:S02]  /*0650*/  IADD3 R14, -R6, R4, RZ ;  /* 0x00000004060e7210 */ /* 0x008fe40007ffe1ff */
.L_x_622:
[----:B--2---:R2:W3:Y:S04]  /*0660*/  @P3 LDG.E R5, [R2.64] ;  /* 0x0000000802053981 */ /* 0x0044e8000c1e1900 */
[----:B------:R2:W3:Y:S01]  /*0670*/  @P3 LDG.E R4, [R2.64+0x4] ;  /* 0x0000040802043981 */ /* 0x0004e2000c1e1900 */
[----:B------:R-:W-:Y:S01]  /*0680*/  ISETP.NE.U32.AND P0, PT, RZ, c[0x0][0x378], PT ;  /* 0x0000de00ff007a0c */ /* 0x000fe20003f05070 */
[----:B-----5:R-:W-:-:S03]  /*0690*/  IMAD.MOV.U32 R169, RZ, RZ, R14 ;  /* 0x000000ffffa97224 */ /* 0x020fc600078e000e */
[----:B------:R-:W-:Y:S01]  /*06a0*/  ISETP.NE.AND.EX P0, PT, RZ, c[0x0][0x37c], PT, P0 ;  /* 0x0000df00ff007a0c */ /* 0x000fe20003f05300 */
[----:B------:R-:W-:-:S12]  /*06b0*/  IMAD.MOV.U32 R6, RZ, RZ, c[0x0][0x2c4] ;  /* 0x0000b100ff067624 */ /* 0x000fd800078e00ff */
[----:B--2---:R-:W-:-:S05]  /*06c0*/  @P0 IMAD.WIDE R2, R38, R15, c[0x0][0x378] ;  /* 0x0000de0026020625 */ /* 0x004fca00078e020f */
[----:B------:R2:W5:Y:S01]  /*06d0*/  @P0 LDG.E R169, [R2.64] ;  /* 0x0000000802a90981 */ /* 0x000562000c1e1900 */
[----:B------:R-:W-:Y:S01]  /*06e0*/  ISETP.NE.AND P0, PT, R6, 0x1, PT ;  /* 0x000000010600780c */ /* 0x000fe20003f05270 */
[----:B------:R-:W-:Y:S02]  /*06f0*/  IMAD.IADD R6, R14, 0x1, -R190 ;  /* 0x000000010e067824 */ /* 0x000fe400078e0abe */
[----:B--2---:R-:W-:Y:S01]  /*0700*/  IMAD.MOV.U32 R2, RZ, RZ, R12 ;  /* 0x000000ffff027224 */ /* 0x004fe200078e000c */
[----:B------:R-:W-:-:S04]  /*0710*/  IADD3 R3, R12, 0x7f, RZ ;  /* 0x0000007f0c037810 */ /* 0x000fc80007ffe0ff */
[----:B------:R2:W-:Y:S05]  /*0720*/  STL [R1+0x18], R2 ;  /* 0x0000180201007387 */ /* 0x0005ea0000100800 */
[----:B--2---:R-:W-:-:S05]  /*0730*/  @P0 IADD3 R2, R2, 0x7f, RZ ;  /* 0x0000007f02020810 */ /* 0x004fca0007ffe0ff */
[----:B------:R-:W-:-:S05]  /*0740*/  @P0 IMAD.HI.U32 R2, R2, c[0x0][0x2c8], RZ ;  /* 0x0000b20002020a27 */ /* 0x000fca00078e00ff */
[----:B------:R-:W-:Y:S01]  /*0750*/  @P0 SHF.R.U32.HI R3, RZ, c[0x0][0x2cc], R2 ;  /* 0x0000b300ff030a19 */ /* 0x000fe20000011602 */
[----:B------:R-:W-:Y:S02]  /*0760*/  IMAD.MOV.U32 R2, RZ, RZ, RZ ;  /* 0x000000ffff027224 */ /* 0x000fe400078e00ff */
[----:B---3--:R-:W-:Y:S02]  /*0770*/  @P3 IMAD.IADD R0, R4, 0x1, -R5 ;  /* 0x0000000104003824 */ /* 0x008fe400078e0a05 */
[----:B------:R-:W-:Y:S02]  /*0780*/  IMAD.MOV.U32 R4, RZ, RZ, RZ ;  /* 0x000000ffff047224 */ /* 0x000fe400078e00ff */
[----:B------:R-:W-:-:S05]  /*0790*/  IMAD.IADD R5, R6, 0x1, R0 ;  /* 0x0000000106057824 */ /* 0x000fca00078e0200 */
[----:B------:R-:W-:Y:S01]  /*07a0*/  IADD3 R200, R5, 0x70, -R9 ;  /* 0x0000007005c87810 */ /* 0x000fe20007ffe809 */
[----:B------:R2:W-:Y:S04]  /*07b0*/  STL [R1+0x64], R5 ;  /* 0x0000640501007387 */ /* 0x0005e80000100800 */
[----:B------:R-:W-:-:S04]  /*07c0*/  IMAD.IADD R3, R200, 0x1, R3 ;  /* 0x00000001c8037824 */ /* 0x000fc800078e0203 */
[----:B------:R-:W-:-:S05]  /*07d0*/  IMAD.HI R2, R3, -0x6db6db6d, R2 ;  /* 0x9249249303027827 */ /* 0x000fca00078e0202 */
[----:B------:R-:W-:-:S04]  /*07e0*/  SHF.R.U32.HI R3, RZ, 0x1f, R2 ;  /* 0x0000001fff037819 */ /* 0x000fc80000011602 */
[----:B------:R-:W-:Y:S02]  /*07f0*/  LEA.HI.SX32 R2, R2, R3, 0x1a ;  /* 0x0000000302027211 */ /* 0x000fe400078fd2ff */
[----:B--2---:R-:W-:-:S05]  /*0800*/  IADD3 R5, R5, 0x6f, RZ ;  /* 0x0000006f05057810 */ /* 0x004fca0007ffe0ff */
[----:B------:R-:W-:-:S05]  /*0810*/  IMAD.HI R4, R5, -0x6db6db6d, R4 ;  /* 0x9249249305047827 */ /* 0x000fca00078e0204 */
[----:B------:R-:W-:-:S04]  /*0820*/  SHF.R.U32.HI R5, RZ, 0x1f, R4 ;  /* 0x0000001fff057819 */ /* 0x000fc80000011604 */
[----:B------:R-:W-:-:S04]  /*0830*/  LEA.HI.SX32 R199, R4, R5, 0x1a ;  /* 0x0000000504c77211 */ /* 0x000fc800078fd2ff */
[----:B------:R-:W-:Y:S01]  /*0840*/  IMNMX R3, R199, R2, PT ;  /* 0x00000002c7037217 */ /* 0x000fe20003800200 */
[----:B------:R-:W-:-:S04]  /*0850*/  IMAD.MOV R2, RZ, RZ, -R6 ;  /* 0x000000ffff027224 */ /* 0x000fc800078e0a06 */
[----:B------:R-:W-:Y:S01]  /*0860*/  IMAD R3, R3, 0x70, -R6 ;  /* 0x0000007003037824 */ /* 0x000fe200078e0a06 */
[----:B------:R-:W-:-:S04]  /*0870*/  IMNMX R2, RZ, R2, !PT ;  /* 0x00000002ff027217 */ /* 0x000fc80007800200 */
[----:B------:R-:W-:-:S04]  /*0880*/  IMNMX R3, R3, R0, PT ;  /* 0x0000000003037217 */ /* 0x000fc80003800200 */
[----:B------:R-:W-:Y:S02]  /*0890*/  ISETP.GT.AND P0, PT, R3, R2, PT ;  /* 0x000000020300720c */ /* 0x000fe40003f04270 */
[----:B------:R-:W-:-:S05]  /*08a0*/  SHF.R.U32.HI R2, RZ, 0x4, R2 ;  /* 0x00000004ff027819 */ /* 0x000fca0000011602 */
[----:B------:R-:W-:-:S04]  /*08b0*/  IMAD.WIDE.U32 R4, R2, 0x24924925, RZ ;  /* 0x2492492502047825 */ /* 0x000fc800078e00ff */
[----:B------:R-:W-:Y:S02]  /*08c0*/  IMAD.MOV.U32 R165, RZ, RZ, R5 ;  /* 0x000000ffffa57224 */ /* 0x000fe400078e0005 */
[----:B------:R-:W-:Y:S01]  /*08d0*/  @P0 IADD3 R3, R3, 0x6f, RZ ;  /* 0x0000006f03030810 */ /* 0x000fe20007ffe0ff */
[----:B------:R-:W-:Y:S02]  /*08e0*/  @P0 IMAD.MOV.U32 R2, RZ, RZ, RZ ;  /* 0x000000ffff020224 */ /* 0x000fe400078e00ff */
[----:B------:R-:W-:Y:S02]  /*08f0*/  IMAD.MOV.U32 R6, RZ, RZ, R165 ;  /* 0x000000ffff067224 */ /* 0x000fe400078e00a5 */
[----:B------:R-:W-:-:S05]  /*0900*/  @P0 IMAD.HI R2, R3, -0x6db6db6d, R2 ;  /* 0x9249249303020827 */ /* 0x000fca00078e0202 */
[----:B------:R-:W-:-:S04]  /*0910*/  @P0 SHF.R.U32.HI R3, RZ, 0x1f, R2 ;  /* 0x0000001fff030819 */ /* 0x000fc80000011602 */
[----:B------:R-:W-:-:S04]  /*0920*/  @P0 LEA.HI.SX32 R6, R2, R3, 0x1a ;  /* 0x0000000302060211 */ /* 0x000fc800078fd2ff */
[----:B------:R-:W-:-:S13]  /*0930*/  ISETP.GT.AND P0, PT, R6, R165, PT ;  /* 0x000000a50600720c */ /* 0x000fda0003f04270 */
[----:B------:R-:W-:Y:S05]  /*0940*/  @!P0 BRA `(.L_x_623) ;  /* 0x0000777000008947 */ /* 0x000fea0003800000 */
[----:B------:R-:W-:-:S04]  /*0950*/  ISETP.NE.U32.AND P0, PT, RZ, c[0x0][0x340], PT ;  /* 0x0000d000ff007a0c */ /* 0x000fc80003f05070 */
[----:B------:R-:W-:-:S13]  /*0960*/  ISETP.NE.AND.EX P4, PT, RZ, c[0x0][0x344], PT, P0 ;  /* 0x0000d100ff007a0c */ /* 0x000fda0003f85300 */
[----:B------:R-:W-:-:S05]  /*0970*/  @P4 IMAD.WIDE R2, R38, R15, c[0x0][0x340] ;  /* 0x0000d00026024625 */ /* 0x000fca00078e020f */
[----:B------:R2:W3:Y:S01]  /*0980*/  @P4 LDG.E R30, [R2.64] ;  /* 0x00000008021e4981 */ /* 0x0004e2000c1e1900 */
        /* <DEDUP_REMOVED lines=24> */
[----:B--2---:R-:W-:Y:S01]  /*0b10*/  LEA.HI R3, R36, R251, RZ, 0x3 ;  /* 0x000000fb24037211 */ /* 0x004fe200078f18ff */
        /* <DEDUP_REMOVED lines=11> */
[----:B------:R-:W-:Y:S01]  /*0bd0*/  IADD3 R118, R32, 0x20, RZ ;  /* 0x0000002020767810 */ /* 0x000fe20007ffe0ff */
[----:B------:R-:W-:Y:S01]  /*0be0*/  IMAD.SHL.U32 R10, R2, 0x8, RZ ;  /* 0x00000008020a7824 */ /* 0x000fe200078e00ff */
[C---:B------:R-:W-:Y:S01]  /*0bf0*/  LEA.HI.X.SX32 R166, R5.reuse, R3, 0x1, P0 ;  /* 0x0000000305a67211 */ /* 0x040fe200000f0eff */
[----:B------:R-:W-:Y:S01]  /*0c00*/  IMAD.SHL.U32 R5, R5, 0x40, RZ ;  /* 0x0000004005057824 */ /* 0x000fe200078e00ff */
[----:B------:R-:W-:Y:S01]  /*0c10*/  SHF.R.S32.HI R33, RZ, 0x1f, R32 ;  /* 0x0000001fff217819 */ /* 0x000fe20000011420 */
[----:B------:R-:W-:Y:S01]  /*0c20*/  IMAD R13, R42, -0x70, R135 ;  /* 0xffffff902a0d7824 */ /* 0x000fe200078e0287 */
[----:B------:R-:W-:Y:S01]  /*0c30*/  SHF.R.S32.HI R11, RZ, 0x1f, R10 ;  /* 0x0000001fff0b7819 */ /* 0x000fe2000001140a */
[----:B------:R-:W-:Y:S01]  /*0c40*/  IMAD R2, R166, c[0x0][0x238], RZ ;  /* 0x00008e00a6027a24 */ /* 0x000fe200078e02ff */
[----:B------:R-:W-:Y:S01]  /*0c50*/  ISETP.GE.AND P6, PT, R10, c[0x0][0x1d4], PT ;  /* 0x000075000a007a0c */ /* 0x000fe20003fc6270 */
[C---:B------:R-:W-:Y:S01]  /*0c60*/  IMAD R16, R102.reuse, c[0x0][0x284], R16 ;  /* 0x0000a10066107a24 */ /* 0x040fe200078e0210 */
[----:B------:R-:W-:Y:S01]  /*0c70*/  ISETP.GE.AND P1, PT, R13, 0x1, PT ;  /* 0x000000010d00780c */ /* 0x000fe20003f26270 */
[----:B------:R-:W-:Y:S01]  /*0c80*/  IMAD R4, R161, c[0x0][0x23c], R2 ;  /* 0x00008f00a1047a24 */ /* 0x000fe200078e0202 */
[----:B------:R-:W-:Y:S01]  /*0c90*/  ISETP.GE.AND P0, PT, R13, 0x11, PT ;  /* 0x000000110d00780c */ /* 0x000fe20003f06270 */
        /* <DEDUP_REMOVED lines=40> */
[----:B------:R-:W-:Y:S01]  /*0f20*/  IMAD.WIDE.U32 R14, R102, c[0x0][0x280], R34 ;  /* 0x0000a000660e7a25 */ /* 0x000fe200078e0022 */
[----:B------:R-:W-:-:S03]  /*0f30*/  @P1 LEA R4, P2, R22, c[0x0][0x220], 0x1 ;  /* 0x0000880016041a11 */ /* 0x000fc600078408ff */
[----:B------:R-:W-:Y:S01]  /*0f40*/  IMAD.SHL.U32 R93, R2, 0x2, RZ ;  /* 0x00000002025d7824 */ /* 0x000fe200078e00ff */
[----:B------:R-:W-:Y:S01]  /*0f50*/  @P1 LEA.HI.X R5, R22, c[0x0][0x224], R3, 0x1, P2 ;  /* 0x0000890016051a11 */ /* 0x000fe200010f0c03 */
[----:B------:R-:W-:Y:S01]  /*0f60*/  IMAD.IADD R117, R15, 0x1, R16 ;  /* 0x000000010f757824 */ /* 0x000fe200078e0210 */
[----:B------:R-:W-:Y:S01]  /*0f70*/  @P0 LEA R2, P2, R167, R22, 0x4 ;  /* 0x00000016a7020211 */ /* 0x000fe200078420ff */
[----:B------:R-:W-:Y:S02]  /*0f80*/  IMAD.MOV.U32 R116, RZ, RZ, R14 ;  /* 0x000000ffff747224 */ /* 0x000fe400078e000e */
[----:B------:R-:W-:Y:S01]  /*0f90*/  @!PT LDS RZ, [RZ] ;  /* 0x00000000fffff984 */ /* 0x000fe20000000800 */
[----:B------:R-:W-:Y:S01]  /*0fa0*/  @!PT LDS RZ, [RZ] ;  /* 0x00000000fffff984 */ /* 0x000fe20000000800 */
[----:B------:R-:W-:Y:S01]  /*0fb0*/  @!PT LDS RZ, [RZ] ;  /* 0x00000000fffff984 */ /* 0x000fe20000000800 */
[----:B------:R2:W-:Y:S01]  /*0fc0*/  @P1 LDGSTS.E.BYPASS.LTC128B.128 [R93+0x3900], [R4.64], !P6 ;  /* 0x03900000045d1fae */ /* 0x0005e2000f101d48 */
[----:B------:R-:W-:Y:S01]  /*0fd0*/  ISETP.GE.AND P1, PT, R13, 0x31, PT ;  /* 0x000000310d00780c */ /* 0x000fe20003f26270 */
[----:B------:R-:W-:-:S04]  /*0fe0*/  IMAD.WIDE.U32 R188, R102, c[0x0][0x1e0], RZ ;  /* 0x0000780066bc7a25 */ /* 0x000fc800078e00ff */
[----:B------:R-:W-:Y:S02]  /*0ff0*/  IMAD.SHL.U32 R216, R182, 0x40, RZ ;  /* 0x00000040b6d87824 */ /* 0x000fe400078e00ff */
[C---:B------:R-:W-:Y:S02]  /*1000*/  IMAD R202, R174.reuse, c[0x0][0x294], RZ ;  /* 0x0000a500aeca7a24 */ /* 0x040fe400078e02ff */
[C---:B------:R-:W-:Y:S02]  /*1010*/  IMAD R203, R174.reuse, c[0x0][0x284], RZ ;  /* 0x0000a100aecb7a24 */ /* 0x040fe400078e02ff */
[C---:B------:R-:W-:Y:S02]  /*1020*/  IMAD R204, R174.reuse, c[0x0][0x1e4], RZ ;  /* 0x00007900aecc7a24 */ /* 0x040fe400078e02ff */
[----:B------:R-:W-:Y:S02]  /*1030*/  @P1 IMAD R12, R37, 0x30, RZ ;  /* 0x00000030250c1824 */ /* 0x000fe400078e02ff */
[----:B------:R-:W-:-:S04]  /*1040*/  IMAD.WIDE.U32 R178, R174, c[0x0][0x290], RZ ;  /* 0x0000a400aeb27a25 */ /* 0x000fc800078e00ff */
[----:B------:R-:W-:-:S04]  /*1050*/  IMAD.WIDE.U32 R176, R174, c[0x0][0x280], RZ ;  /* 0x0000a000aeb07a25 */ /* 0x000fc800078e00ff */
[----:B------:R-:W-:Y:S01]  /*1060*/  IMAD.WIDE.U32 R182, R182, 0x60, RZ ;  /* 0x00000060b6b67825 */ /* 0x000fe200078e00ff */
[----:B--2---:R-:W-:-:S03]  /*1070*/  @P0 LEA.HI.X R5, R167, R3, R37, 0x4, P2 ;  /* 0x00000003a7050211 */ /* 0x004fc600010f2425 */
[----:B------:R-:W-:Y:S01]  /*1080*/  IMAD.WIDE.U32 R194, R170, c[0x0][0x1e0], RZ ;  /* 0x00007800aac27a25 */ /* 0x000fe200078e00ff */
[----:B------:R-:W-:Y:S02]  /*1090*/  @P0 LEA R4, P2, R2, c[0x0][0x220], 0x1 ;  /* 0x0000880002040a11 */ /* 0x000fe400078408ff */
[----:B------:R-:W-:Y:S01]  /*10a0*/  IADD3 R201, R183, UR10, RZ ;  /* 0x0000000ab7c97c10 */ /* 0x000fe2000fffe0ff */
[----:B------:R-:W-:Y:S01]  /*10b0*/  IMAD.WIDE.U32 R174, R174, c[0x0][0x1e0], RZ ;  /* 0x00007800aeae7a25 */ /* 0x000fe200078e00ff */
[----:B------:R-:W-:Y:S02]  /*10c0*/  @P0 LEA.HI.X R5, R2, c[0x0][0x224], R5, 0x1, P2 ;  /* 0x0000890002050a11 */ /* 0x000fe400010f0c05 */
[----:B------:R-:W-:Y:S01]  /*10d0*/  @P3 IADD3 R6, P2, R22, R6, RZ ;  /* 0x0000000616063210 */ /* 0x000fe20007f5e0ff */
[----:B------:R-:W-:Y:S02]  /*10e0*/  IMAD.SHL.U32 R2, R37, 0x20, RZ ;  /* 0x0000002025027824 */ /* 0x000fe400078e00ff */
[----:B------:R2:W-:Y:S01]  /*10f0*/  @P0 LDGSTS.E.BYPASS.LTC128B.128 [R93+0x4100], [R4.64], !P6 ;  /* 0x04100000045d0fae */ /* 0x0005e2000f101d48 */
[----:B------:R-:W-:Y:S01]  /*1100*/  @P3 LEA R8, P0, R6, c[0x0][0x220], 0x1 ;  /* 0x0000880006083a11 */ /* 0x000fe200078008ff */
[----:B------:R-:W-:Y:S01]  /*1110*/  IMAD.WIDE.U32 R196, R171, c[0x0][0x1e0], RZ ;  /* 0x00007800abc47a25 */ /* 0x000fe200078e00ff */
[----:B------:R-:W-:-:S02]  /*1120*/  @P3 IADD3.X R7, R3, R7, R2, P2, !PT ;  /* 0x0000000703073210 */ /* 0x000fc400017fe402 */
[----:B------:R-:W-:Y:S01]  /*1130*/  @P1 MOV R2, R22 ;  /* 0x0000001600021202 */ /* 0x000fe20000000f00 */
[----:B------:R-:W-:Y:S01]  /*1140*/  IMAD.WIDE.U32 R192, R168, c[0x0][0x1e0], RZ ;  /* 0x00007800a8c07a25 */ /* 0x000fe200078e00ff */
[----:B------:R-:W-:Y:S02]  /*1150*/  ISETP.GE.AND P2, PT, R13, 0x41, PT ;  /* 0x000000410d00780c */ /* 0x000fe40003f46270 */
[----:B-1----:R-:W-:Y:S01]  /*1160*/  @P3 LEA.HI.X R9, R6, c[0x0][0x224], R7, 0x1, P0 ;  /* 0x0000890006093a11 */ /* 0x002fe200000f0c07 */
[----:B-----5:R-:W-:-:S04]  /*1170*/  IMAD.WIDE.U32 R116, R169, c[0x0][0x280], R116 ;  /* 0x0000a000a9747a25 */ /* 0x020fc800078e0074 */
[----:B------:R1:W-:Y:S01]  /*1180*/  @P3 LDGSTS.E.BYPASS.LTC128B.128 [R93+0x4900], [R8.64], !P6 ;  /* 0x04900000085d3fae */ /* 0x0003e2000f101d48 */
[----:B------:R-:W-:Y:S02]  /*1190*/  IMAD.IADD R202, R179, 0x1, R202 ;  /* 0x00000001b3ca7824 */ /* 0x000fe400078e02ca */
[----:B------:R-:W-:Y:S02]  /*11a0*/  IMAD.IADD R203, R177, 0x1, R203 ;  /* 0x00000001b1cb7824 */ /* 0x000fe400078e02cb */
[----:B------:R-:W-:Y:S02]  /*11b0*/  IMAD.IADD R204, R175, 0x1, R204 ;  /* 0x00000001afcc7824 */ /* 0x000fe400078e02cc */
[----:B--2---:R-:W-:-:S04]  /*11c0*/  @P1 IMAD.WIDE.U32 R4, R167, 0x30, R2 ;  /* 0x00000030a7041825 */ /* 0x004fc800078e0002 */
        /* <DEDUP_REMOVED lines=8> */
[----:B-1----:R-:W-:Y:S01]  /*1250*/  IMAD R9, R218, c[0x0][0x260], RZ ;  /* 0x00009800da097a24 */ /* 0x002fe200078e02ff */
        /* <DEDUP_REMOVED lines=15> */
[----:B--2---:R-:W-:-:S03]  /*1350*/  IMAD R6, R29, c[0x0][0x1e0], RZ ;  /* 0x000078001d067a24 */ /* 0x004fc600078e02ff */
[----:B------:R-:W-:Y:S02]  /*1360*/  SEL R23, RZ, 0xffffffff, P0 ;  /* 0xffffffffff177807 */ /* 0x000fe40000000000 */
[----:B------:R-:W-:Y:S01]  /*1370*/  ISETP.GT.AND P0, PT, R13, 0x60, PT ;  /* 0x000000600d00780c */ /* 0x000fe20003f04270 */
[----:B------:R-:W-:-:S04]  /*1380*/  IMAD R6, R26, c[0x0][0x1e4], R6 ;  /* 0x000079001a067a24 */ /* 0x000fc800078e0206 */
[----:B------:R-:W-:-:S04]  /*1390*/  IMAD.IADD R5, R5, 0x1, R6 ;  /* 0x0000000105057824 */ /* 0x000fc800078e0206 */
        /* <DEDUP_REMOVED lines=31> */
[----:B------:R-:W-:Y:S01]  /*1590*/  @P1 IMAD R6, R37, 0x50, RZ ;  /* 0x0000005025061824 */ /* 0x000fe200078e02ff */
[----:B------:R-:W-:Y:S01]  /*15a0*/  LEA.HI R7, R36, R251, RZ, 0x5 ;  /* 0x000000fb24077211 */ /* 0x000fe200078f28ff */
[----:B------:R-:W-:Y:S01]  /*15b0*/  @P1 IMAD.WIDE.U32 R4, R167, 0x50, R4 ;  /* 0x00000050a7041825 */ /* 0x000fe200078e0004 */
[----:B------:R-:W-:Y:S02]  /*15c0*/  IADD3 R36, R34, 0x10, RZ ;  /* 0x0000001022247810 */ /* 0x000fe40007ffe0ff */
[----:B------:R-:W-:Y:S01]  /*15d0*/  LOP3.LUT R99, R24, 0x1, RZ, 0xc0, !PT ;  /* 0x0000000118637812 */ /* 0x000fe200078ec0ff */
[----:B------:R-:W-:Y:S01]  /*15e0*/  @P1 IMAD.IADD R5, R5, 0x1, R6 ;  /* 0x0000000105051824 */ /* 0x000fe200078e0206 */
[----:B------:R-:W-:Y:S01]  /*15f0*/  @P1 LEA R8, P2, R4, c[0x0][0x220], 0x1 ;  /* 0x0000880004081a11 */ /* 0x000fe200078408ff */
[----:B------:R-:W-:Y:S01]  /*1600*/  IMAD.IADD R2, R102, 0x1, -R2 ;  /* 0x0000000166027824 */ /* 0x000fe200078e0a02 */
[----:B------:R-:W-:Y:S01]  /*1610*/  LOP3.LUT R100, R24, 0x2, RZ, 0xc0, !PT ;  /* 0x0000000218647812 */ /* 0x000fe200078ec0ff */
[----:B------:R-:W-:Y:S01]  /*1620*/  IMAD.SHL.U32 R6, R7, 0x10, RZ ;  /* 0x0000001007067824 */ /* 0x000fe200078e00ff */
[----:B------:R-:W-:Y:S01]  /*1630*/  SHF.R.S32.HI R7, RZ, 0x1f, R171 ;  /* 0x0000001fff077819 */ /* 0x000fe200000114ab */
[----:B------:R-:W-:Y:S01]  /*1640*/  IMAD.WIDE.U32 R10, R102, c[0x0][0x280], R32 ;  /* 0x0000a000660a7a25 */ /* 0x000fe200078e0020 */
[----:B------:R-:W-:-:S02]  /*1650*/  @P1 LEA.HI.X R9, R4, c[0x0][0x224], R5, 0x1, P2 ;  /* 0x0000890004091a11 */ /* 0x000fc400010f0c05 */
[C---:B------:R-:W-:Y:S01]  /*1660*/  LOP3.LUT P3, RZ, R2.reuse, 0x4, RZ, 0xc0, !PT ;  /* 0x0000000402ff7812 */ /* 0x040fe2000786c0ff */
[----:B------:R-:W-:Y:S01]  /*1670*/  IMAD.SHL.U32 R2, R2, 0x40, RZ ;  /* 0x0000004002027824 */ /* 0x000fe200078e00ff */
[----:B------:R-:W-:Y:S01]  /*1680*/  SHF.R.S32.HI R5, RZ, 0x4, R27 ;  /* 0x00000004ff057819 */ /* 0x000fe2000001141b */
[----:B------:R-:W-:Y:S01]  /*1690*/  IMAD.MOV.U32 R114, RZ, RZ, R12 ;  /* 0x000000ffff727224 */ /* 0x000fe200078e000c */
[----:B------:R-:W-:Y:S01]  /*16a0*/  LEA.HI R7, R7, R171, RZ, 0x3 ;  /* 0x000000ab07077211 */ /* 0x000fe200078f18ff */
[----:B------:R2:W-:Y:S01]  /*16b0*/  @P1 LDGSTS.E.BYPASS.LTC128B.128 [R93+0x6100], [R8.64], !P6 ;  /* 0x06100000085d1fae */ /* 0x0005e2000f101d48 */
[----:B------:R-:W-:Y:S01]  /*16c0*/  MOV R112, R10 ;  /* 0x0000000a00707202 */ /* 0x000fe20000000f00 */
[----:B------:R-:W-:Y:S01]  /*16d0*/  IMAD.WIDE.U32 R114, R169, c[0x0][0x290], R114 ;  /* 0x0000a400a9727a25 */ /* 0x000fe200078e0072 */
[----:B------:R-:W-:Y:S02]  /*16e0*/  LEA.HI.SX32 R10, R20, R5, 0x1d ;  /* 0x00000005140a7211 */ /* 0x000fe400078feaff */
[----:B------:R-:W-:Y:S01]  /*16f0*/  SHF.L.U32 R4, R171, 0x6, RZ ;  /* 0x00000006ab047819 */ /* 0x000fe200000006ff */
[----:B------:R-:W-:Y:S01]  /*1700*/  IMAD.WIDE.U32 R110, R169, c[0x0][0x290], R110 ;  /* 0x0000a400a96e7a25 */ /* 0x000fe200078e006e */
[----:B------:R-:W-:-:S02]  /*1710*/  IADD3 R113, R16, R11, RZ ;  /* 0x0000000b10717210 */ /* 0x000fc40007ffe0ff */
        /* <DEDUP_REMOVED lines=8> */
[----:B------:R-:W-:Y:S02]  /*17a0*/  LOP3.LUT R12, R2, 0x18, R32, 0xf8, !PT ;  /* 0x00000018020c7812 */ /* 0x000fe400078ef820 */
[----:B------:R-:W-:Y:S01]  /*17b0*/  LOP3.LUT R10, R11, 0xfffffe00, RZ, 0xc0, !PT ;  /* 0xfffffe000b0a7812 */ /* 0x000fe200078ec0ff */
[----:B------:R-:W-:Y:S01]  /*17c0*/  IMAD.IADD R103, R105, 0x1, R103 ;  /* 0x0000000169677824 */ /* 0x000fe200078e0267 */
[----:B------:R-:W-:-:S02]  /*17d0*/  SHF.R.U32.HI R7, RZ, 0x3, R4 ;  /* 0x00000003ff077819 */ /* 0x000fc40000011604 */
[--C-:B------:R-:W-:Y:S02]  /*17e0*/  LOP3.LUT R11, R4, 0x38, R20.reuse, 0xf8, !PT ;  /* 0x00000038040b7812 */ /* 0x100fe400078ef814 */
[----:B------:R-:W-:Y:S02]  /*17f0*/  LOP3.LUT R98, R6, R12, R5, 0xf6, !PT ;  /* 0x0000000c06627212 */ /* 0x000fe400078ef605 */
[--C-:B------:R-:W-:Y:S02]  /*1800*/  LOP3.LUT R4, R4, 0x38, R101.reuse, 0xf8, !PT ;  /* 0x0000003804047812 */ /* 0x100fe400078ef865 */
[C---:B------:R-:W-:Y:S02]  /*1810*/  LOP3.LUT R12, R2.reuse, 0x38, R20, 0xf8, !PT ;  /* 0x00000038020c7812 */ /* 0x040fe400078ef814 */
[----:B--2---:R-:W-:Y:S02]  /*1820*/  SHF.R.S32.HI R8, RZ, 0x1f, R170 ;  /* 0x0000001fff087819 */ /* 0x004fe400000114aa */
[----:B------:R-:W-:-:S02]  /*1830*/  LOP3.LUT R2, R2, 0x38, R101, 0xf8, !PT ;  /* 0x0000003802027812 */ /* 0x000fc400078ef865 */
[C-C-:B-1----:R-:W-:Y:S02]  /*1840*/  LOP3.LUT R19, R10.reuse, R11, R7.reuse, 0xf6, !PT ;  /* 0x0000000b0a137212 */ /* 0x142fe400078ef607 */
[----:B------:R-:W-:Y:S01]  /*1850*/  LOP3.LUT R18, R10, R4, R7, 0xf6, !PT ;  /* 0x000000040a127212 */ /* 0x000fe200078ef607 */
[----:B------:R-:W-:Y:S01]  /*1860*/  @P0 IMAD.MOV.U32 R4, RZ, RZ, R22 ;  /* 0x000000ffff040224 */ /* 0x000fe200078e0016 */
[----:B------:R-:W-:Y:S01]  /*1870*/  SHF.R.S32.HI R7, RZ, 0x1f, R168 ;  /* 0x0000001fff077819 */ /* 0x000fe200000114a8 */
[----:B------:R-:W-:Y:S01]  /*1880*/  IMAD.SHL.U32 R154, R19, 0x2, RZ ;  /* 0x00000002139a7824 */ /* 0x000fe200078e00ff */
[----:B------:R-:W-:Y:S01]  /*1890*/  LEA.HI R8, R8, R170, RZ, 0x3 ;  /* 0x000000aa08087211 */ /* 0x000fe200078f18ff */
[----:B------:R-:W-:Y:S01]  /*18a0*/  IMAD.SHL.U32 R150, R18, 0x2, RZ ;  /* 0x0000000212967824 */ /* 0x000fe200078e00ff */
[--C-:B------:R-:W-:Y:S02]  /*18b0*/  LOP3.LUT R21, R6, R2, R5.reuse, 0xf6, !PT ;  /* 0x0000000206157212 */ /* 0x100fe400078ef605 */
[----:B------:R-:W-:Y:S01]  /*18c0*/  SHF.L.U32 R2, R170, 0x6, RZ ;  /* 0x00000006aa027819 */ /* 0x000fe200000006ff */
[----:B------:R-:W-:Y:S01]  /*18d0*/  IMAD.SHL.U32 R9, R8, 0x40, RZ ;  /* 0x0000004008097824 */ /* 0x000fe200078e00ff */
[----:B------:R-:W-:Y:S01]  /*18e0*/  LOP3.LUT R23, R6, R12, R5, 0xf6, !PT ;  /* 0x0000000c06177212 */ /* 0x000fe200078ef605 */
[----:B------:R-:W-:Y:S01]  /*18f0*/  IMAD.SHL.U32 R6, R168, 0x40, RZ ;  /* 0x00000040a8067824 */ /* 0x000fe200078e00ff */
[----:B------:R-:W-:Y:S01]  /*1900*/  LEA.HI R7, R7, R168, RZ, 0x3 ;  /* 0x000000a807077211 */ /* 0x000fe200078f18ff */
[----:B------:R-:W-:Y:S01]  /*1910*/  @P0 IMAD.MOV.U32 R5, RZ, RZ, R3 ;  /* 0x000000ffff050224 */ /* 0x000fe200078e0003 */
[----:B------:R-:W-:-:S02]  /*1920*/  LOP3.LUT R2, R2, 0x1c0, RZ, 0xc0, !PT ;  /* 0x000001c002027812 */ /* 0x000fc400078ec0ff */
[----:B------:R-:W-:Y:S01]  /*1930*/  LOP3.LUT R6, R6, 0x1c0, RZ, 0xc0, !PT ;  /* 0x000001c006067812 */ /* 0x000fe200078ec0ff */
[----:B------:R-:W-:Y:S01]  /*1940*/  IMAD.SHL.U32 R8, R7, 0x40, RZ ;  /* 0x0000004007087824 */ /* 0x000fe200078e00ff */
[----:B------:R-:W-:Y:S01]  /*1950*/  SHF.R.U32.HI R13, RZ, 0x3, R2 ;  /* 0x00000003ff0d7819 */ /* 0x000fe20000011602 */
[----:B------:R-:W-:Y:S01]  /*1960*/  @P0 IMAD.WIDE.U32 R4, R167, 0x60, R4 ;  /* 0x00000060a7040825 */ /* 0x000fe200078e0004 */
[----:B------:R-:W-:Y:S02]  /*1970*/  LOP3.LUT R9, R9, 0xfffffe00, RZ, 0xc0, !PT ;  /* 0xfffffe0009097812 */ /* 0x000fe400078ec0ff */
[C---:B------:R-:W-:Y:S02]  /*1980*/  LOP3.LUT R10, R2.reuse, 0x38, R20, 0xf8, !PT ;  /* 0x00000038020a7812 */ /* 0x040fe400078ef814 */
[----:B------:R-:W-:Y:S01]  /*1990*/  LOP3.LUT R11, R2, 0x38, R101, 0xf8, !PT ;  /* 0x00000038020b7812 */ /* 0x000fe200078ef865 */
[----:B------:R-:W-:Y:S01]  /*19a0*/  @P0 IMAD.IADD R2, R5, 0x1, R16 ;  /* 0x0000000105020824 */ /* 0x000fe200078e0210 */
[----:B------:R-:W-:Y:S01]  /*19b0*/  SHF.R.U32.HI R7, RZ, 0x3, R6 ;  /* 0x00000003ff077819 */ /* 0x000fe20000011606 */
[----:B------:R-:W-:Y:S01]  /*19c0*/  IMAD.MOV.U32 R5, RZ, RZ, c[0x0][0x280] ;  /* 0x0000a000ff057624 */ /* 0x000fe200078e00ff */
[----:B------:R-:W-:-:S02]  /*19d0*/  LOP3.LUT R8, R8, 0xfffffe00, RZ, 0xc0, !PT ;  /* 0xfffffe0008087812 */ /* 0x000fc400078ec0ff */
[C---:B------:R-:W-:Y:S01]  /*19e0*/  LOP3.LUT R12, R6.reuse, 0x38, R20, 0xf8, !PT ;  /* 0x00000038060c7812 */ /* 0x040fe200078ef814 */
[----:B------:R-:W-:Y:S01]  /*19f0*/  IMAD.SHL.U32 R212, R5, 0x40, RZ ;  /* 0x0000004005d47824 */ /* 0x000fe200078e00ff */
[----:B------:R-:W-:Y:S01]  /*1a00*/  LOP3.LUT R17, R9, R10, R13, 0xf6, !PT ;  /* 0x0000000a09117212 */ /* 0x000fe200078ef60d */
[C---:B------:R-:W-:Y:S01]  /*1a10*/  IMAD.SHL.U32 R214, R5.reuse, 0x20, RZ ;  /* 0x0000002005d67824 */ /* 0x040fe200078e00ff */
[----:B------:R-:W-:Y:S01]  /*1a20*/  LOP3.LUT R10, R6, 0x38, R101, 0xf8, !PT ;  /* 0x00000038060a7812 */ /* 0x000fe200078ef865 */
[----:B------:R-:W-:Y:S01]  /*1a30*/  IMAD.WIDE.U32 R208, R5, 0x60, RZ ;  /* 0x0000006005d07825 */ /* 0x000fe200078e00ff */
[----:B---3--:R-:W-:Y:S02]  /*1a40*/  @P4 SHF.R.S32.HI R3, RZ, 0x1f, R30 ;  /* 0x0000001fff034819 */ /* 0x008fe4000001141e */
[----:B------:R-:W-:Y:S01]  /*1a50*/  @P0 LEA R6, P1, R4, c[0x0][0x220], 0x1 ;  /* 0x0000880004060a11 */ /* 0x000fe200078208ff */
[----:B------:R-:W-:Y:S01]  /*1a60*/  @!P4 IMAD.MOV.U32 R3, RZ, RZ, R28 ;  /* 0x000000ffff03c224 */ /* 0x000fe200078e001c */
[----:B------:R-:W-:Y:S01]  /*1a70*/  LOP3.LUT R16, R9, R11, R13, 0xf6, !PT ;  /* 0x0000000b09107212 */ /* 0x000fe200078ef60d */
[----:B------:R-:W-:Y:S01]  /*1a80*/  IMAD.SHL.U32 R153, R17, 0x2, RZ ;  /* 0x0000000211997824 */ /* 0x000fe200078e00ff */
[----:B------:R-:W-:-:S02]  /*1a90*/  LOP3.LUT R13, R8, R12, R7, 0xf6, !PT ;  /* 0x0000000c080d7212 */ /* 0x000fc400078ef607 */
        /* <DEDUP_REMOVED lines=14> */
[----:B------:R-:W-:Y:S01]  /*1b80*/  SHF.L.U64.HI R185, R5, R186, c[0x0][0x284] ;  /* 0x0000a10005b97619 */ /* 0x000fe200000102ba */
        /* <DEDUP_REMOVED lines=41> */
[----:B------:R-:W-:Y:S01]  /*1e20*/  IMAD.X R143, R198, 0x1, R144, P1 ;  /* 0x00000001c68f7824 */ /* 0x000fe200008e0690 */
        /* <DEDUP_REMOVED lines=27> */
.L_x_670:
        /* <DEDUP_REMOVED lines=48> */
.L_x_628:
[----:B------:R-:W-:Y:S05]  /*22e0*/  BSYNC B0 ;  /* 0x0000000000007941 */ /* 0x000fea0003800000 */
.L_x_627:
        /* <DEDUP_REMOVED lines=37> */
.L_x_630:
[----:B------:R-:W-:Y:S05]  /*2540*/  BSYNC B0 ;  /* 0x0000000000007941 */ /* 0x000fea0003800000 */
.L_x_629:
        /* <DEDUP_REMOVED lines=40> */
.L_x_632:
[----:B------:R-:W-:Y:S05]  /*27d0*/  BSYNC B0 ;  /* 0x0000000000007941 */ /* 0x000fea0003800000 */
.L_x_631:
        /* <DEDUP_REMOVED lines=38> */
.L_x_634:
[----:B------:R-:W-:Y:S05]  /*2a40*/  BSYNC B0 ;  /* 0x0000000000007941 */ /* 0x000fea0003800000 */
.L_x_633:
        /* <DEDUP_REMOVED lines=76> */
.L_x_638:
[----:B------:R-:W-:Y:S05]  /*2f10*/  BSYNC B0 ;  /* 0x0000000000007941 */ /* 0x000fea0003800000 */
.L_x_637:
        /* <DEDUP_REMOVED lines=59> */
.L_x_636:
[----:B------:R-:W-:Y:S05]  /*32d0*/  BSYNC B1 ;  /* 0x0000000000017941 */ /* 0x000fea0003800000 */
.L_x_635:
        /* <DEDUP_REMOVED lines=63> */
.L_x_642:
[----:B------:R-:W-:Y:S05]  /*36d0*/  BSYNC B0 ;  /* 0x0000000000007941 */ /* 0x000fea0003800000 */
.L_x_641:
        /* <DEDUP_REMOVED lines=58> */
.L_x_640:
[----:B------:R-:W-:Y:S05]  /*3a80*/  BSYNC B1 ;  /* 0x0000000000017941 */ /* 0x000fea0003800000 */
.L_x_639:
        /* <DEDUP_REMOVED lines=63> */
.L_x_646:
[----:B------:R-:W-:Y:S05]  /*3e80*/  BSYNC B0 ;  /* 0x0000000000007941 */ /* 0x000fea0003800000 */
.L_x_645:
        /* <DEDUP_REMOVED lines=58> */
.L_x_644:
[----:B------:R-:W-:Y:S05]  /*4230*/  BSYNC B1 ;  /* 0x0000000000017941 */ /* 0x000fea0003800000 */
.L_x_643:
        /* <DEDUP_REMOVED lines=61> */
.L_x_649:
[----:B------:R-:W-:Y:S05]  /*4610*/  BSYNC B0 ;  /* 0x0000000000007941 */ /* 0x000fea0003800000 */
.L_x_648:
        /* <DEDUP_REMOVED lines=59> */
.L_x_626:
[-C--:B------:R-:W-:Y:S01]  /*49d0*/  ISETP.GE.AND P0, PT, R171, R78.reuse, PT ;  /* 0x0000004eab00720c */ /* 0x080fe20003f06270 */
[----:B------:R-:W-:Y:S01]  /*49e0*/  CS2R R62, SRZ ;  /* 0x00000000003e7805 */ /* 0x000fe2000001ff00 */
[----:B------:R-:W-:Y:S01]  /*49f0*/  ISETP.NE.AND P4, PT, R99, RZ, PT ;  /* 0x000000ff6300720c */ /* 0x000fe20003f85270 */
[----:B------:R-:W-:Y:S01]  /*4a00*/  CS2R R60, SRZ ;  /* 0x00000000003c7805 */ /* 0x000fe2000001ff00 */
[----:B------:R-:W-:Y:S01]  /*4a10*/  ISETP.GE.OR P2, PT, R32, c[0x0][0x27c], P0 ;  /* 0x00009f0020007a0c */ /* 0x000fe20000746670 */
        /* <DEDUP_REMOVED lines=218> */
.L_x_651:
[----:B------:R-:W-:Y:S05]  /*57c0*/  BSYNC B0 ;  /* 0x0000000000007941 */ /* 0x000fea0003800000 */
.L_x_650:
        /* <DEDUP_REMOVED lines=115> */
.L_x_653:
[----:B------:R-:W-:Y:S05]  /*5f00*/  BSYNC B0 ;  /* 0x0000000000007941 */ /* 0x000fea0003800000 */
.L_x_652:
        /* <DEDUP_REMOVED lines=115> */
.L_x_655:
[----:B------:R-:W-:Y:S05]  /*6640*/  BSYNC B0 ;  /* 0x0000000000007941 */ /* 0x000fea0003800000 */
.L_x_654:
        /* <DEDUP_REMOVED lines=115> */
.L_x_625:
        /* <DEDUP_REMOVED lines=20> */
.L_x_657:
[----:B------:R-:W-:Y:S05]  /*6ec0*/  BSYNC B0 ;  /* 0x0000000000007941 */ /* 0x000fea0003800000 */
.L_x_656:
        /* <DEDUP_REMOVED lines=20> */
.L_x_659:
[----:B------:R-:W-:Y:S05]  /*7010*/  BSYNC B0 ;  /* 0x0000000000007941 */ /* 0x000fea0003800000 */
.L_x_658:
        /* <DEDUP_REMOVED lines=20> */
.L_x_661:
[----:B------:R-:W-:Y:S05]  /*7160*/  BSYNC B0 ;  /* 0x0000000000007941 */ /* 0x000fea0003800000 */
.L_x_660:
        /* <DEDUP_REMOVED lines=19> */
.L_x_647:
[----:B------:R-:W-:Y:S05]  /*72a0*/  BSYNC B2 ;  /* 0x0000000000027941 */ /* 0x000fea0003800000 */
.L_x_624:
        /* <DEDUP_REMOVED lines=125> */
.L_x_663:
[----:B-1----:R-:W-:Y:S05]  /*7a80*/  BSYNC B0 ;  /* 0x0000000000007941 */ /* 0x002fea0003800000 */
.L_x_662:
        /* <DEDUP_REMOVED lines=20> */
.L_x_665:
[----:B------:R-:W-:Y:S05]  /*7bd0*/  BSYNC B0 ;  /* 0x0000000000007941 */ /* 0x000fea0003800000 */
.L_x_664:
        /* <DEDUP_REMOVED lines=20> */
.L_x_667:
[----:B------:R-:W-:Y:S05]  /*7d20*/  BSYNC B0 ;  /* 0x0000000000007941 */ /* 0x000fea0003800000 */
.L_x_666:
        /* <DEDUP_REMOVED lines=20> */
.L_x_669:
[----:B------:R-:W-:Y:S05]  /*7e70*/  BSYNC B0 ;  /* 0x0000000000007941 */ /* 0x000fea0003800000 */
.L_x_668:
        /* <DEDUP_REMOVED lines=36> */
.L_x_623:
[----:B------:R-:W3:Y:S01]  /*80c0*/  LDL.LU R27, [R1+0x30] ;  /* 0x00003000011b7983 */ /* 0x000ee20000300800 */
[----:B------:R-:W-:-:S03]  /*80d0*/  IMAD.MOV.U32 R0, RZ, RZ, c[0x0][0x2c4] ;  /* 0x0000b100ff007624 */ /* 0x000fc600078e00ff */
[----:B------:R-:W4:Y:S02]  /*80e0*/  LDL R88, [R1+0x18] ;  /* 0x0000180001587983 */ /* 0x000f240000100800 */
[----:B------:R-:W-:Y:S01]  /*80f0*/  ISETP.NE.AND P6, PT, R0, 0x1, PT ;  /* 0x000000010000780c */ /* 0x000fe20003fc5270 */
[----:B--2---:R-:W-:Y:S01]  /*8100*/  IMAD.IADD R6, R191, 0x1, R190 ;  /* 0x00000001bf067824 */ /* 0x004fe200078e02be */
[----:B------:R-:W-:Y:S01]  /*8110*/  PLOP3.LUT P4, PT, PT, PT, PT, 0x80, 0x0 ;  /* 0x000000000000781c */ /* 0x000fe20003f8f070 */
[----:B------:R-:W-:Y:S01]  /*8120*/  CS2R R134, SRZ ;  /* 0x0000000000867805 */ /* 0x000fe2000001ff00 */
[----:B------:R-:W-:Y:S01]  /*8130*/  CS2R R132, SRZ ;  /* 0x0000000000847805 */ /* 0x000fe2000001ff00 */
[----:B------:R-:W-:Y:S01]  /*8140*/  IMAD.MOV.U32 R11, RZ, RZ, RZ ;  /* 0x000000ffff0b7224 */ /* 0x000fe200078e00ff */
[----:B------:R-:W-:Y:S01]  /*8150*/  MOV R186, RZ ;  /* 0x000000ff00ba7202 */ /* 0x000fe20000000f00 */
[----:B------:R-:W-:Y:S01]  /*8160*/  CS2R R12, SRZ ;  /* 0x00000000000c7805 */ /* 0x000fe2000001ff00 */
[----:B------:R-:W-:Y:S01]  /*8170*/  IMAD.MOV.U32 R184, RZ, RZ, RZ ;  /* 0x000000ffffb87224 */ /* 0x000fe200078e00ff */
[----:B------:R-:W-:Y:S01]  /*8180*/  CS2R R16, SRZ ;  /* 0x0000000000107805 */ /* 0x000fe2000001ff00 */
[----:B------:R-:W-:Y:S01]  /*8190*/  IMAD.MOV.U32 R130, RZ, RZ, RZ ;  /* 0x000000ffff827224 */ /* 0x000fe200078e00ff */
[----:B------:R-:W-:Y:S01]  /*81a0*/  CS2R R14, SRZ ;  /* 0x00000000000e7805 */ /* 0x000fe2000001ff00 */
[----:B------:R-:W-:Y:S01]  /*81b0*/  MOV R128, RZ ;  /* 0x000000ff00807202 */ /* 0x000fe20000000f00 */
[----:B------:R-:W-:Y:S01]  /*81c0*/  IMAD.MOV.U32 R126, RZ, RZ, RZ ;  /* 0x000000ffff7e7224 */ /* 0x000fe200078e00ff */
[----:B------:R-:W-:Y:S01]  /*81d0*/  CS2R R18, SRZ ;  /* 0x0000000000127805 */ /* 0x000fe2000001ff00 */
[----:B------:R-:W-:Y:S01]  /*81e0*/  IMAD.MOV.U32 R124, RZ, RZ, RZ ;  /* 0x000000ffff7c7224 */ /* 0x000fe200078e00ff */
[----:B------:R-:W-:Y:S01]  /*81f0*/  MOV R26, RZ ;  /* 0x000000ff001a7202 */ /* 0x000fe20000000f00 */
[----:B------:R-:W-:Y:S01]  /*8200*/  IMAD.MOV.U32 R118, RZ, RZ, RZ ;  /* 0x000000ffff767224 */ /* 0x000fe200078e00ff */
[----:B------:R-:W-:Y:S01]  /*8210*/  MOV R122, RZ ;  /* 0x000000ff007a7202 */ /* 0x000fe20000000f00 */
[----:B------:R-:W-:Y:S01]  /*8220*/  IMAD.MOV.U32 R116, RZ, RZ, RZ ;  /* 0x000000ffff747224 */ /* 0x000fe200078e00ff */
[----:B------:R-:W-:Y:S01]  /*8230*/  CS2R R20, SRZ ;  /* 0x0000000000147805 */ /* 0x000fe2000001ff00 */
[----:B------:R-:W-:Y:S01]  /*8240*/  IMAD.MOV.U32 R120, RZ, RZ, RZ ;  /* 0x000000ffff787224 */ /* 0x000fe200078e00ff */
[----:B------:R-:W-:Y:S01]  /*8250*/  CS2R R22, SRZ ;  /* 0x0000000000167805 */ /* 0x000fe2000001ff00 */
[----:B------:R-:W-:Y:S01]  /*8260*/  IMAD.MOV.U32 R182, RZ, RZ, RZ ;  /* 0x000000ffffb67224 */ /* 0x000fe200078e00ff */
        /* <DEDUP_REMOVED lines=26> */
[----:B------:R-:W-:-:S02]  /*8410*/  MOV R37, RZ ;  /* 0x000000ff00257202 */ /* 0x000fc40000000f00 */
[----:B----4-:R-:W-:-:S05]  /*8420*/  IADD3 R0, R88, 0x7f, RZ ;  /* 0x0000007f58007810 */ /* 0x010fca0007ffe0ff */
[----:B------:R-:W-:-:S05]  /*8430*/  @P6 IMAD.HI.U32 R2, R0, c[0x0][0x2c8], RZ ;  /* 0x0000b20000026a27 */ /* 0x000fca00078e00ff */
[----:B------:R-:W-:Y:S02]  /*8440*/  @P6 SHF.R.U32.HI R0, RZ, c[0x0][0x2cc], R2 ;  /* 0x0000b300ff006a19 */ /* 0x000fe40000011602 */
[----:B------:R-:W-:-:S03]  /*8450*/  MOV R2, RZ ;  /* 0x000000ff00027202 */ /* 0x000fc60000000f00 */
[----:B------:R-:W-:Y:S01]  /*8460*/  IMAD.IADD R3, R200, 0x1, R0 ;  /* 0x00000001c8037824 */ /* 0x000fe200078e0200 */
[----:B---3--:R-:W-:-:S03]  /*8470*/  LOP3.LUT R27, R27, 0xfffffffd, RZ, 0xc0, !PT ;  /* 0xfffffffd1b1b7812 */ /* 0x008fc600078ec0ff */
[----:B------:R-:W-:Y:S01]  /*8480*/  IMAD.HI R2, R3, -0x6db6db6d, R2 ;  /* 0x9249249303027827 */ /* 0x000fe200078e0202 */
[----:B------:R-:W-:-:S04]  /*8490*/  @P6 LOP3.LUT R27, R27, 0x2, RZ, 0xfc, !PT ;  /* 0x000000021b1b6812 */ /* 0x000fc800078efcff */
[----:B------:R-:W-:Y:S01]  /*84a0*/  SHF.R.U32.HI R0, RZ, 0x1f, R2 ;  /* 0x0000001fff007819 */ /* 0x000fe20000011602 */
[----:B------:R2:W-:Y:S03]  /*84b0*/  STL [R1+0x30], R27 ;  /* 0x0000301b01007387 */ /* 0x0005e60000100800 */
[----:B------:R-:W-:-:S04]  /*84c0*/  LEA.HI.SX32 R2, R2, R0, 0x1a ;  /* 0x0000000002027211 */ /* 0x000fc800078fd2ff */
[----:B------:R-:W-:-:S04]  /*84d0*/  IMNMX R239, R199, R2, PT ;  /* 0x00000002c7ef7217 */ /* 0x000fc80003800200 */
[----:B------:R-:W-:-:S13]  /*84e0*/  ISETP.GE.AND P0, PT, R239, 0x1, PT ;  /* 0x00000001ef00780c */ /* 0x000fda0003f06270 */
[----:B------:R-:W-:Y:S05]  /*84f0*/  @!P0 BRA `(.L_x_671) ;  /* 0x000153e000008947 */ /* 0x000fea0003800000 */
[----:B------:R-:W3:Y:S01]  /*8500*/  LDL R36, [R1+0x68] ;  /* 0x0000680001247983 */ /* 0x000ee20000100800 */
[----:B------:R-:W-:-:S03]  /*8510*/  ISETP.NE.U32.AND P0, PT, RZ, c[0x0][0x340], PT ;  /* 0x0000d000ff007a0c */ /* 0x000fc60003f05070 */
[----:B------:R-:W4:Y:S01]  /*8520*/  LDL R35, [R1+0x60] ;  /* 0x0000600001237983 */ /* 0x000f220000100800 */
[----:B------:R-:W-:-:S13]  /*8530*/  ISETP.NE.AND.EX P2, PT, RZ, c[0x0][0x344], PT, P0 ;  /* 0x0000d100ff007a0c */ /* 0x000fda0003f45300 */
[----:B------:R-:W-:Y:S01]  /*8540*/  @P2 IMAD.MOV.U32 R2, RZ, RZ, 0x4 ;  /* 0x00000004ff022424 */ /* 0x000fe200078e00ff */
[----:B------:R-:W1:Y:S01]  /*8550*/  S2R R41, SR_CTAID.Y ;  /* 0x0000000000297919 */ /* 0x000e620000002600 */
        /* <DEDUP_REMOVED lines=10> */
[----:B-1----:R-:W-:Y:S02]  /*8600*/  IMAD R4, R41, c[0x0][0x1bc], R5 ;  /* 0x00006f0029047a24 */ /* 0x002fe400078e0205 */
[----:B---3--:R-:W-:-:S05]  /*8610*/  @P2 IMAD.WIDE R2, R36, R2, c[0x0][0x340] ;  /* 0x0000d00024022625 */ /* 0x008fca00078e0202 */
[----:B------:R1:W3:Y:S01]  /*8620*/  @P2 LDG.E R16, [R2.64] ;  /* 0x0000000802102981 */ /* 0x0002e2000c1e1900 */
[----:B------:R-:W-:Y:S01]  /*8630*/  ISETP.NE.U32.AND P0, PT, RZ, c[0x0][0x348], PT ;  /* 0x0000d200ff007a0c */ /* 0x000fe20003f05070 */
[----:B----4-:R-:W-:Y:S01]  /*8640*/  IMAD R25, R35, c[0x0][0x2c4], RZ ;  /* 0x0000b10023197a24 */ /* 0x010fe200078e02ff */
[----:B------:R-:W-:Y:S01]  /*8650*/  SHF.R.S32.HI R15, RZ, 0x1f, R36 ;  /* 0x0000001fff0f7819 */ /* 0x000fe20000011424 */
[----:B------:R-:W-:Y:S01]  /*8660*/  BSSY B0, `(.L_x_672) ;  /* 0x0000066000007945 */ /* 0x000fe20003800000 */
[----:B------:R-:W-:Y:S02]  /*8670*/  ISETP.NE.AND.EX P0, PT, RZ, c[0x0][0x34c], PT, P0 ;  /* 0x0000d300ff007a0c */ /* 0x000fe40003f05300 */
[----:B------:R-:W-:Y:S02]  /*8680*/  LEA.HI R85, R250, R251, RZ, 0x4 ;  /* 0x000000fbfa557211 */ /* 0x000fe400078f20ff */
[----:B------:R-:W-:Y:S02]  /*8690*/  SHF.R.S32.HI R9, RZ, 0x1f, R6 ;  /* 0x0000001fff097819 */ /* 0x000fe40000011406 */
[----:B------:R-:W-:-:S02]  /*86a0*/  LOP3.LUT R7, R85, 0xfffffff0, RZ, 0xc0, !PT ;  /* 0xfffffff055077812 */ /* 0x000fc400078ec0ff */
[----:B------:R-:W-:Y:S02]  /*86b0*/  SHF.R.S32.HI R73, RZ, 0x1f, R72 ;  /* 0x0000001fff497819 */ /* 0x000fe40000011448 */
[----:B------:R-:W-:Y:S02]  /*86c0*/  IADD3 R11, -R7, R251, RZ ;  /* 0x000000fb070b7210 */ /* 0x000fe40007ffe1ff */
[----:B------:R-:W-:Y:S02]  /*86d0*/  ISETP.NE.U32.AND P1, PT, RZ, c[0x0][0x350], PT ;  /* 0x0000d400ff007a0c */ /* 0x000fe40003f25070 */
[----:B------:R-:W-:Y:S02]  /*86e0*/  ISETP.GE.AND P3, PT, R72, c[0x0][0x198], PT ;  /* 0x0000660048007a0c */ /* 0x000fe40003f66270 */
[----:B------:R-:W-:Y:S01]  /*86f0*/  ISETP.NE.AND.EX P1, PT, RZ, c[0x0][0x354], PT, P1 ;  /* 0x0000d500ff007a0c */ /* 0x000fe20003f25310 */
[----:B-1----:R-:W-:-:S04]  /*8700*/  IMAD.WIDE.U32 R2, R187, c[0x0][0x178], RZ ;  /* 0x00005e00bb027a25 */ /* 0x002fc800078e00ff */
        /* <DEDUP_REMOVED lines=8> */
[----:B------:R-:W-:Y:S01]  /*8790*/  IMAD R0, R141, 0x10, R70 ;  /* 0x000000108d007824 */ /* 0x000fe200078e0246 */
[----:B------:R-:W-:-:S04]  /*87a0*/  SEL R4, R15, RZ, !P0 ;  /* 0x000000ff0f047207 */ /* 0x000fc80004000000 */
[----:B------:R-:W-:Y:S02]  /*87b0*/  IADD3 R12, R88, R0, RZ ;  /* 0x00000000580c7210 */ /* 0x000fe40007ffe0ff */
[----:B------:R-:W-:Y:S02]  /*87c0*/  SEL R0, R36, RZ, !P0 ;  /* 0x000000ff24007207 */ /* 0x000fe40004000000 */
[----:B------:R-:W-:Y:S01]  /*87d0*/  IADD3 R5, P0, R70, R6, RZ ;  /* 0x0000000646057210 */ /* 0x000fe20007f1e0ff */
[----:B------:R-:W-:Y:S02]  /*87e0*/  IMAD R6, R4, c[0x0][0x1c0], RZ ;  /* 0x0000700004067a24 */ /* 0x000fe400078e02ff */
[----:B------:R-:W-:Y:S01]  /*87f0*/  @P6 IMAD.HI.U32 R10, R12, c[0x0][0x2c8], RZ ;  /* 0x0000b2000c0a6a27 */ /* 0x000fe200078e00ff */
[----:B------:R-:W-:Y:S02]  /*8800*/  LEA.HI.X.SX32 R4, R70, R9, 0x1, P0 ;  /* 0x0000000946047211 */ /* 0x000fe400000f0eff */
[----:B------:R-:W-:Y:S01]  /*8810*/  SHF.R.S32.HI R9, RZ, 0x1f, R11 ;  /* 0x0000001fff097819 */ /* 0x000fe2000001140b */
[----:B------:R-:W-:-:S02]  /*8820*/  IMAD R7, R0, c[0x0][0x1c4], R6 ;  /* 0x0000710000077a24 */ /* 0x000fc400078e0206 */
[----:B------:R-:W-:Y:S01]  /*8830*/  IMAD.WIDE.U32 R2, R0, c[0x0][0x1c0], R2 ;  /* 0x0000700000027a25 */ /* 0x000fe200078e0002 */
[----:B------:R-:W-:-:S03]  /*8840*/  LEA.HI R84, R9, R11, RZ, 0x3 ;  /* 0x0000000b09547211 */ /* 0x000fc600078f18ff */
[----:B------:R-:W-:Y:S01]  /*8850*/  IMAD.MOV.U32 R8, RZ, RZ, R12 ;  /* 0x000000ffff087224 */ /* 0x000fe200078e000c */
[----:B------:R-:W-:Y:S01]  /*8860*/  @P6 SHF.R.U32.HI R8, RZ, c[0x0][0x2cc], R10 ;  /* 0x0000b300ff086a19 */ /* 0x000fe2000001160a */
[----:B------:R-:W-:Y:S01]  /*8870*/  IMAD R0, R4, c[0x0][0x208], RZ ;  /* 0x0000820004007a24 */ /* 0x000fe200078e02ff */
[----:B------:R-:W-:Y:S01]  /*8880*/  LOP3.LUT R10, R84, 0xfffffff8, RZ, 0xc0, !PT ;  /* 0xfffffff8540a7812 */ /* 0x000fe200078ec0ff */
[----:B------:R-:W-:Y:S01]  /*8890*/  IMAD R6, R4, c[0x0][0x1e0], RZ ;  /* 0x0000780004067a24 */ /* 0x000fe200078e02ff */
[----:B------:R-:W-:Y:S01]  /*88a0*/  IADD3 R9, -R8, RZ, RZ ;  /* 0x000000ff08097210 */ /* 0x000fe20007ffe1ff */
[C---:B------:R-:W-:Y:S01]  /*88b0*/  IMAD R14, R5.reuse, c[0x0][0x20c], R0 ;  /* 0x00008300050e7a24 */ /* 0x040fe200078e0200 */
[----:B------:R-:W-:Y:S01]  /*88c0*/  SHF.R.S32.HI R0, RZ, 0x1f, R8 ;  /* 0x0000001fff007819 */ /* 0x000fe20000011408 */
[----:B------:R-:W-:Y:S01]  /*88d0*/  IMAD R13, R5, c[0x0][0x1e4], R6 ;  /* 0x00007900050d7a24 */ /* 0x000fe200078e0206 */
[----:B------:R-:W-:Y:S01]  /*88e0*/  IADD3 R83, R11, -R10, RZ ;  /* 0x8000000a0b537210 */ /* 0x000fe20007ffe0ff */
[----:B------:R-:W-:-:S02]  /*88f0*/  IMAD.IADD R3, R3, 0x1, R7 ;  /* 0x0000000103037824 */ /* 0x000fc400078e0207 */
[----:B------:R-:W-:-:S04]  /*8900*/  IMAD.WIDE.U32 R6, R5, c[0x0][0x1e0], R72 ;  /* 0x0000780005067a25 */ /* 0x000fc800078e0048 */
[----:B------:R-:W-:Y:S02]  /*8910*/  IMAD R0, R0, c[0x0][0x1b0], RZ ;  /* 0x00006c0000007a24 */ /* 0x000fe400078e02ff */
[----:B------:R-:W-:Y:S02]  /*8920*/  IMAD.IADD R7, R7, 0x1, R13 ;  /* 0x0000000107077824 */ /* 0x000fe400078e020d */
[C---:B------:R-:W-:Y:S02]  /*8930*/  IMAD R13, R8.reuse, c[0x0][0x1b4], R0 ;  /* 0x00006d00080d7a24 */ /* 0x040fe400078e0200 */
[----:B------:R-:W-:-:S04]  /*8940*/  IMAD.WIDE.U32 R2, R8, c[0x0][0x1b0], R2 ;  /* 0x00006c0008027a25 */ /* 0x000fc800078e0002 */
[----:B------:R-:W-:Y:S01]  /*8950*/  IMAD.WIDE.U32 R4, R5, c[0x0][0x208], R72 ;  /* 0x0000820005047a25 */ /* 0x000fe200078e0048 */
[----:B------:R-:W-:-:S03]  /*8960*/  IADD3 R3, R3, R13, RZ ;  /* 0x0000000d03037210 */ /* 0x000fc60007ffe0ff */
[----:B------:R-:W-:Y:S02]  /*8970*/  IMAD R0, R9, c[0x0][0x2c4], R12 ;  /* 0x0000b10009007a24 */ /* 0x000fe400078e020c */
[----:B------:R-:W-:Y:S02]  /*8980*/  IMAD.IADD R5, R5, 0x1, R14 ;  /* 0x0000000105057824 */ /* 0x000fe400078e020e */
[----:B------:R-:W-:Y:S01]  /*8990*/  IMAD.WIDE.U32 R8, R41, c[0x0][0x1e8], R6 ;  /* 0x00007a0029087a25 */ /* 0x000fe200078e0006 */
[----:B------:R-:W-:-:S03]  /*89a0*/  SHF.R.S32.HI R10, RZ, 0x1f, R0 ;  /* 0x0000001fff0a7819 */ /* 0x000fc60000011400 */
[----:B------:R-:W-:-:S04]  /*89b0*/  IMAD.WIDE.U32 R6, R41, c[0x0][0x210], R4 ;  /* 0x0000840029067a25 */ /* 0x000fc800078e0004 */
[----:B------:R-:W-:-:S04]  /*89c0*/  IMAD.WIDE.U32 R4, R0, c[0x0][0x1a8], R2 ;  /* 0x00006a0000047a25 */ /* 0x000fc800078e0002 */
[----:B------:R-:W-:Y:S02]  /*89d0*/  IMAD R10, R10, c[0x0][0x1a8], RZ ;  /* 0x00006a000a0a7a24 */ /* 0x000fe400078e02ff */
[----:B------:R-:W-:Y:S02]  /*89e0*/  IMAD R12, R218, c[0x0][0x210], RZ ;  /* 0x00008400da0c7a24 */ /* 0x000fe400078e02ff */
[----:B------:R-:W-:Y:S02]  /*89f0*/  IMAD R10, R0, c[0x0][0x1ac], R10 ;  /* 0x00006b00000a7a24 */ /* 0x000fe400078e020a */
[----:B------:R-:W-:Y:S02]  /*8a00*/  IMAD R11, R218, c[0x0][0x1e8], RZ ;  /* 0x00007a00da0b7a24 */ /* 0x000fe400078e02ff */
[C---:B------:R-:W-:Y:S02]  /*8a10*/  IMAD R12, R41.reuse, c[0x0][0x214], R12 ;  /* 0x00008500290c7a24 */ /* 0x040fe400078e020c */
[----:B------:R-:W-:-:S02]  /*8a20*/  IMAD R11, R41, c[0x0][0x1ec], R11 ;  /* 0x00007b00290b7a24 */ /* 0x000fc400078e020b */
[----:B------:R-:W-:Y:S01]  /*8a30*/  IMAD.IADD R10, R5, 0x1, R10 ;  /* 0x00000001050a7824 */ /* 0x000fe200078e020a */
[----:B------:R-:W-:Y:S01]  /*8a40*/  IADD3 R7, R12, R7, RZ ;  /* 0x000000070c077210 */ /* 0x000fe20007ffe0ff */
[----:B------:R-:W-:Y:S01]  /*8a50*/  IMAD.IADD R9, R11, 0x1, R9 ;  /* 0x000000010b097824 */ /* 0x000fe200078e0209 */
[----:B------:R-:W-:Y:S01]  /*8a60*/  LEA R12, P0, R4, c[0x0][0x160], 0x1 ;  /* 0x00005800040c7a11 */ /* 0x000fe200078008ff */
[----:B------:R-:W-:-:S03]  /*8a70*/  IMAD.IADD R5, R88, 0x1, R70 ;  /* 0x0000000158057824 */ /* 0x000fc600078e0246 */
[----:B------:R-:W-:Y:S01]  /*8a80*/  LEA.HI.X R10, R4, c[0x0][0x164], R10, 0x1, P0 ;  /* 0x00005900040a7a11 */ /* 0x000fe200000f0c0a */
[----:B------:R1:W4:Y:S01]  /*8a90*/  SHFL.IDX PT, R13, R12, RZ, 0x181f ;  /* 0x00181fff0c0d7589 */ /* 0x00032200000e0000 */
[----:B------:R-:W-:Y:S02]  /*8aa0*/  ISETP.GE.AND P0, PT, R5, R25, PT ;  /* 0x000000190500720c */ /* 0x000fe40003f06270 */
[----:B------:R-:W-:Y:S01]  /*8ab0*/  LEA.HI R4, R250, R251, RZ, 0x6 ;  /* 0x000000fbfa047211 */ /* 0x000fe200078f30ff */
[----:B------:R1:W2:Y:S03]  /*8ac0*/  SHFL.IDX PT, R14, R10, RZ, 0x181f ;  /* 0x00181fff0a0e7589 */ /* 0x0002a600000e0000 */
[----:B------:R-:W-:-:S04]  /*8ad0*/  SHF.L.U32 R4, R4, 0x3, RZ ;  /* 0x0000000304047819 */ /* 0x000fc800000006ff */
[----:B------:R-:W-:Y:S02]  /*8ae0*/  LOP3.LUT R74, R17, 0xfffffe00, R4, 0xf8, !PT ;  /* 0xfffffe00114a7812 */ /* 0x000fe400078ef804 */
[----:B---3--:R-:W-:Y:S01]  /*8af0*/  @P2 MOV R2, R16 ;  /* 0x0000001000022202 */ /* 0x008fe20000000f00 */
[----:B------:R-:W-:Y:S01]  /*8b00*/  @!P2 IMAD.MOV.U32 R2, RZ, RZ, R36 ;  /* 0x000000ffff02a224 */ /* 0x000fe200078e0024 */
[----:B------:R-:W-:Y:S01]  /*8b10*/  @P2 SHF.R.S32.HI R3, RZ, 0x1f, R16 ;  /* 0x0000001fff032819 */ /* 0x000fe20000011410 */
[----:B------:R-:W-:Y:S01]  /*8b20*/  IMAD.MOV.U32 R16, RZ, RZ, 0x20 ;  /* 0x00000020ff107424 */ /* 0x000fe200078e00ff */
[----:B------:R-:W-:Y:S02]  /*8b30*/  @!P2 MOV R3, R15 ;  /* 0x0000000f0003a202 */ /* 0x000fe40000000f00 */
[----:B------:R-:W-:Y:S02]  /*8b40*/  SEL R0, R2, RZ, !P1 ;  /* 0x000000ff02007207 */ /* 0x000fe40004800000 */
[----:B------:R-:W-:-:S02]  /*8b50*/  SEL R2, R3, RZ, !P1 ;  /* 0x000000ff03027207 */ /* 0x000fc40004800000 */
[----:B------:R-:W-:Y:S01]  /*8b60*/  R2P PR, R83, 0x6 ;  /* 0x0000000653007804 */ /* 0x000fe20000000000 */
[----:B------:R-:W-:Y:S01]  /*8b70*/  IMAD.WIDE.U32 R100, R0, c[0x0][0x218], R6 ;  /* 0x0000860000647a25 */ /* 0x000fe200078e0006 */
[----:B------:R-:W-:-:S03]  /*8b80*/  MOV R15, 0x10 ;  /* 0x00000010000f7802 */ /* 0x000fc60000000f00 */
[----:B------:R-:W-:Y:S01]  /*8b90*/  IMAD R3, R2, c[0x0][0x1f0], RZ ;  /* 0x00007c0002037a24 */ /* 0x000fe200078e02ff */
[----:B------:R-:W-:Y:S01]  /*8ba0*/  SEL R4, R16, 0xffffffe0, !P2 ;  /* 0xffffffe010047807 */ /* 0x000fe20005000000 */
[----:B------:R-:W-:Y:S02]  /*8bb0*/  IMAD R2, R2, c[0x0][0x218], RZ ;  /* 0x0000860002027a24 */ /* 0x000fe400078e02ff */
[C---:B------:R-:W-:Y:S02]  /*8bc0*/  IMAD R11, R0.reuse, c[0x0][0x1f4], R3 ;  /* 0x00007d00000b7a24 */ /* 0x040fe400078e0203 */
[C---:B------:R-:W-:Y:S01]  /*8bd0*/  IMAD R3, R0.reuse, c[0x0][0x21c], R2 ;  /* 0x0000870000037a24 */ /* 0x040fe200078e0202 */
[----:B------:R-:W-:Y:S01]  /*8be0*/  SEL R2, R15, 0xfffffff0, !P1 ;  /* 0xfffffff00f027807 */ /* 0x000fe20004800000 */
[----:B------:R-:W-:-:S03]  /*8bf0*/  IMAD.WIDE.U32 R22, R0, c[0x0][0x1f0], R8 ;  /* 0x00007c0000167a25 */ /* 0x000fc600078e0008 */
[----:B------:R-:W-:Y:S01]  /*8c00*/  IADD3 R87, R101, R3, RZ ;  /* 0x0000000365577210 */ /* 0x000fe20007ffe0ff */
[----:B------:R-:W-:Y:S01]  /*8c10*/  IMAD.IADD R19, R23, 0x1, R11 ;  /* 0x0000000117137824 */ /* 0x000fe200078e020b */
[----:B------:R1:W-:Y:S04]  /*8c20*/  STL.64 [R1+0x48], R22 ;  /* 0x0000481601007387 */ /* 0x0003e80000100a00 */
[----:B------:R1:W-:Y:S04]  /*8c30*/  STL.64 [R1+0x58], R100 ;  /* 0x0000586401007387 */ /* 0x0003e80000100a00 */
[----:B------:R1:W-:Y:S04]  /*8c40*/  STL [R1+0x54], R87 ;  /* 0x0000545701007387 */ /* 0x0003e80000100800 */
[----:B------:R1:W-:Y:S01]  /*8c50*/  STL [R1+0x44], R19 ;  /* 0x0000441301007387 */ /* 0x0003e20000100800 */
[----:B------:R-:W-:Y:S05]  /*8c60*/  @P0 BRA `(.L_x_673) ;  /* 0x0000005000000947 */ /* 0x000fea0003800000 */
[----:B--2-4-:R-:W-:Y:S01]  /*8c70*/  LEA R6, P0, R72, R13, 0x1 ;  /* 0x0000000d48067211 */ /* 0x014fe200078008ff */
[----:B------:R-:W-:-:S03]  /*8c80*/  IMAD.SHL.U32 R0, R74, 0x2, RZ ;  /* 0x000000024a007824 */ /* 0x000fc600078e00ff */
[----:B------:R-:W-:-:S05]  /*8c90*/  LEA.HI.X R7, R72, R14, R73, 0x1, P0 ;  /* 0x0000000e48077211 */ /* 0x000fca00000f0c49 */
[----:B------:R-:W-:Y:S01]  /*8ca0*/  @!PT LDS RZ, [RZ] ;  /* 0x00000000fffff984 */ /* 0x000fe20000000800 */
[----:B------:R2:W-:Y:S04]  /*8cb0*/  LDGSTS.E.BYPASS.LTC128B.128 [R0+0x7100], [R6.64], !P3 ;  /* 0x0710000006007fae */ /* 0x0005e8000d901d48 */
.L_x_673:
[----:B--2-4-:R-:W-:Y:S05]  /*8cc0*/  BSYNC B0 ;  /* 0x0000000000007941 */ /* 0x014fea0003800000 */
.L_x_672:
        /* <DEDUP_REMOVED lines=11> */
.L_x_675:
[----:B------:R-:W-:Y:S05]  /*8d80*/  BSYNC B0 ;  /* 0x0000000000007941 */ /* 0x000fea0003800000 */
.L_x_674:
        /* <DEDUP_REMOVED lines=11> */
.L_x_677:
[----:B------:R-:W-:Y:S05]  /*8e40*/  BSYNC B0 ;  /* 0x0000000000007941 */ /* 0x000fea0003800000 */
.L_x_676:
        /* <DEDUP_REMOVED lines=11> */
.L_x_679:
[----:B------:R-:W-:Y:S05]  /*8f00*/  BSYNC B0 ;  /* 0x0000000000007941 */ /* 0x000fea0003800000 */
.L_x_678:
        /* <DEDUP_REMOVED lines=11> */
.L_x_681:
[----:B------:R-:W-:Y:S05]  /*8fc0*/  BSYNC B0 ;  /* 0x0000000000007941 */ /* 0x000fea0003800000 */
.L_x_680:
        /* <DEDUP_REMOVED lines=11> */
.L_x_683:
[----:B------:R-:W-:Y:S05]  /*9080*/  BSYNC B0 ;  /* 0x0000000000007941 */ /* 0x000fea0003800000 */
.L_x_682:
        /* <DEDUP_REMOVED lines=11> */
.L_x_685:
[----:B------:R-:W-:Y:S05]  /*9140*/  BSYNC B0 ;  /* 0x0000000000007941 */ /* 0x000fea0003800000 */
.L_x_684:
[----:B-12---:R-:W2:Y:S01]  /*9150*/  LDL R7, [R1+0x64] ;  /* 0x0000640001077983 */ /* 0x006ea20000100800 */
[----:B------:R-:W-:Y:S01]  /*9160*/  IADD3 R0, R5, 0x70, RZ ;  /* 0x0000007005007810 */ /* 0x000fe20007ffe0ff */
[----:B----4-:R-:W-:Y:S01]  /*9170*/  IMAD.MOV.U32 R6, RZ, RZ, 0x70 ;  /* 0x00000070ff067424 */ /* 0x010fe200078e00ff */
[C---:B------:R-:W-:Y:S01]  /*9180*/  IADD3 R96, R239.reuse, -0x1, RZ ;  /* 0xffffffffef607810 */ /* 0x040fe20007ffe0ff */
[----:B------:R-:W1:Y:S01]  /*9190*/  SHFL.IDX PT, R8, R12, 0x7, 0x181f ;  /* 0x00f81f000c087f89 */ /* 0x000e6200000e0000 */
[----:B------:R-:W-:Y:S01]  /*91a0*/  ISETP.GE.AND P1, PT, R0, R25, PT ;  /* 0x000000190000720c */ /* 0x000fe20003f26270 */
[----:B------:R-:W-:Y:S01]  /*91b0*/  IMAD R246, R239, -0x70, R6 ;  /* 0xffffff90eff67824 */ /* 0x000fe200078e0206 */
[----:B------:R-:W-:Y:S01]  /*91c0*/  SHF.R.S32.HI R97, RZ, 0x1f, R96 ;  /* 0x0000001fff617819 */ /* 0x000fe20000011460 */
[----:B------:R-:W4:Y:S01]  /*91d0*/  SHFL.IDX PT, R3, R10, 0x7, 0x181f ;  /* 0x00f81f000a037f89 */ /* 0x000f2200000e0000 */
[----:B------:R-:W-:Y:S01]  /*91e0*/  IMAD.MOV.U32 R14, RZ, RZ, R18 ;  /* 0x000000ffff0e7224 */ /* 0x000fe200078e0012 */
[----:B------:R-:W-:Y:S01]  /*91f0*/  BSSY B0, `(.L_x_686) ;  /* 0x0000057000007945 */ /* 0x000fe20003800000 */
[----:B------:R-:W-:-:S02]  /*9200*/  IMAD.MOV.U32 R15, RZ, RZ, R19 ;  /* 0x000000ffff0f7224 */ /* 0x000fc400078e0013 */
[C---:B------:R-:W-:Y:S02]  /*9210*/  IMAD R0, R6.reuse, c[0x0][0x1e4], RZ ;  /* 0x0000790006007a24 */ /* 0x040fe400078e02ff */
[----:B------:R-:W-:-:S04]  /*9220*/  IMAD.WIDE.U32 R18, R6, c[0x0][0x1e0], RZ ;  /* 0x0000780006127a25 */ /* 0x000fc800078e00ff */
[----:B------:R-:W-:Y:S02]  /*9230*/  IMAD.IADD R252, R19, 0x1, R0 ;  /* 0x0000000113fc7824 */ /* 0x000fe400078e0200 */
[----:B------:R-:W-:Y:S02]  /*9240*/  IMAD.MOV.U32 R14, RZ, RZ, R22 ;  /* 0x000000ffff0e7224 */ /* 0x000fe400078e0016 */
[----:B------:R-:W-:Y:S02]  /*9250*/  IMAD R6, R252, R96, RZ ;  /* 0x00000060fc067224 */ /* 0x000fe400078e02ff */
[----:B------:R-:W-:Y:S01]  /*9260*/  IMAD.MOV.U32 R21, RZ, RZ, c[0x0][0x1e0] ;  /* 0x00007800ff157624 */ /* 0x000fe200078e00ff */
[----:B------:R3:W-:Y:S01]  /*9270*/  STL.64 [R1+0x40], R14 ;  /* 0x0000400e01007387 */ /* 0x0007e20000100a00 */
[----:B------:R-:W-:Y:S01]  /*9280*/  IMAD R6, R97, R18, R6 ;  /* 0x0000001261067224 */ /* 0x000fe200078e0206 */
[----:B-1----:R-:W-:Y:S01]  /*9290*/  @!P1 LEA R8, P0, R72, R8, 0x1 ;  /* 0x0000000848089211 */ /* 0x002fe200078008ff */
[----:B------:R-:W-:-:S02]  /*92a0*/  IMAD.MOV.U32 R20, RZ, RZ, c[0x0][0x1e4] ;  /* 0x00007900ff147624 */ /* 0x000fc400078e00ff */
[----:B------:R-:W-:Y:S01]  /*92b0*/  IMAD.MOV.U32 R16, RZ, RZ, R27 ;  /* 0x000000ffff107224 */ /* 0x000fe200078e001b */
[----:B----4-:R-:W-:Y:S01]  /*92c0*/  @!P1 LEA.HI.X R9, R72, R3, R73, 0x1, P0 ;  /* 0x0000000348099211 */ /* 0x010fe200000f0c49 */
[----:B------:R-:W-:Y:S02]  /*92d0*/  @!P1 IMAD.SHL.U32 R3, R74, 0x2, RZ ;  /* 0x000000024a039824 */ /* 0x000fe400078e00ff */
[----:B---3--:R-:W-:Y:S01]  /*92e0*/  IMAD.WIDE.U32 R12, R21, 0x20, RZ ;  /* 0x00000020150c7825 */ /* 0x008fe200078e00ff */
[----:B------:R-:W-:Y:S02]  /*92f0*/  LOP3.LUT R16, R16, 0xfffffffe, RZ, 0xc0, !PT ;  /* 0xfffffffe10107812 */ /* 0x000fe400078ec0ff */
[----:B------:R-:W-:Y:S01]  /*9300*/  @!PT LDS RZ, [RZ] ;  /* 0x00000000fffff984 */ /* 0x000fe20000000800 */
[----:B------:R1:W-:Y:S01]  /*9310*/  @!P1 LDGSTS.E.BYPASS.LTC128B.128 [R3+0xa900], [R8.64], !P3 ;  /* 0x0a90000008039fae */ /* 0x0003e2000d901d48 */
[----:B------:R-:W-:-:S03]  /*9320*/  ISETP.GE.AND P3, PT, R72, c[0x0][0x1d4], PT ;  /* 0x0000750048007a0c */ /* 0x000fc60003f66270 */
[----:B------:R-:W0:Y:S10]  /*9330*/  LDGDEPBAR ;  /* 0x00000000000079af */ /* 0x000e340000000000 */
[----:B------:R-:W-:Y:S01]  /*9340*/  @P3 LOP3.LUT R16, R16, 0x1, RZ, 0xfc, !PT ;  /* 0x0000000110103812 */ /* 0x000fe200078efcff */
[----:B------:R-:W-:-:S04]  /*9350*/  IMAD.WIDE.U32 R14, R96, R18, R14 ;  /* 0x00000012600e7225 */ /* 0x000fc800078e000e */
[----:B------:R3:W-:Y:S01]  /*9360*/  STL [R1+0x30], R16 ;  /* 0x0000301001007387 */ /* 0x0007e20000100800 */
[----:B-1----:R-:W-:-:S03]  /*9370*/  IMAD.SHL.U32 R3, R20, 0x20, RZ ;  /* 0x0000002014037824 */ /* 0x002fc600078e00ff */
[----:B------:R-:W-:Y:S01]  /*9380*/  BAR.SYNC.DEFER_BLOCKING 0x0 ;  /* 0x0000000000007b1d */ /* 0x000fe20000010000 */
[----:B--2---:R-:W-:Y:S01]  /*9390*/  IADD3 R75, R246, R7, -R70 ;  /* 0x00000007f64b7210 */ /* 0x004fe20007ffe846 */
[----:B------:R-:W-:-:S03]  /*93a0*/  IMAD.IADD R7, R15, 0x1, R6 ;  /* 0x000000010f077824 */ /* 0x000fc600078e0206 */
[C---:B------:R-:W-:Y:S02]  /*93b0*/  ISETP.GE.AND P2, PT, R75.reuse, 0x11, PT ;  /* 0x000000114b00780c */ /* 0x040fe40003f46270 */
[C---:B------:R-:W-:Y:S02]  /*93c0*/  ISETP.GE.AND P4, PT, R75.reuse, 0x1, PT ;  /* 0x000000014b00780c */ /* 0x040fe40003f86270 */
[----:B------:R-:W-:-:S09]  /*93d0*/  ISETP.GE.AND P5, PT, R75, 0x21, PT ;  /* 0x000000214b00780c */ /* 0x000fd20003fa6270 */
[C---:B------:R-:W-:Y:S02]  /*93e0*/  @P2 LEA R0, P0, R21.reuse, R14, 0x4 ;  /* 0x0000000e15002211 */ /* 0x040fe400078020ff */
[----:B------:R-:W-:Y:S02]  /*93f0*/  @P4 LEA R8, P1, R14, c[0x0][0x1c8], 0x1 ;  /* 0x000072000e084a11 */ /* 0x000fe400078208ff */
[----:B------:R-:W-:Y:S02]  /*9400*/  @P2 LEA.HI.X R5, R21, R7, R20, 0x4, P0 ;  /* 0x0000000715052211 */ /* 0x000fe400000f2414 */
[----:B------:R-:W-:Y:S02]  /*9410*/  @P2 LEA R10, P0, R0, c[0x0][0x1c8], 0x1 ;  /* 0x00007200000a2a11 */ /* 0x000fe400078008ff */
[----:B------:R-:W-:Y:S02]  /*9420*/  @P4 LEA.HI.X R9, R14, c[0x0][0x1cc], R7, 0x1, P1 ;  /* 0x000073000e094a11 */ /* 0x000fe400008f0c07 */
[----:B------:R-:W-:Y:S01]  /*9430*/  @P2 LEA.HI.X R11, R0, c[0x0][0x1cc], R5, 0x1, P0 ;  /* 0x00007300000b2a11 */ /* 0x000fe200000f0c05 */
[----:B------:R-:W-:Y:S01]  /*9440*/  @P4 IMAD.SHL.U32 R5, R74, 0x2, RZ ;  /* 0x000000024a054824 */ /* 0x000fe200078e00ff */
[----:B------:R-:W-:-:S02]  /*9450*/  ISETP.GE.AND P1, PT, R75, 0x31, PT ;  /* 0x000000314b00780c */ /* 0x000fc40003f26270 */
[----:B------:R-:W-:Y:S02]  /*9460*/  @P5 IADD3 R0, P0, R14, R12, RZ ;  /* 0x0000000c0e005210 */ /* 0x000fe40007f1e0ff */
[----:B------:R-:W-:Y:S01]  /*9470*/  @!PT LDS RZ, [RZ] ;  /* 0x00000000fffff984 */ /* 0x000fe20000000800 */
[----:B------:R-:W-:Y:S01]  /*9480*/  @!PT LDS RZ, [RZ] ;  /* 0x00000000fffff984 */ /* 0x000fe20000000800 */
[----:B------:R-:W-:Y:S01]  /*9490*/  @!PT LDS RZ, [RZ] ;  /* 0x00000000fffff984 */ /* 0x000fe20000000800 */
[----:B------:R1:W-:Y:S01]  /*94a0*/  @P4 LDGSTS.E.BYPASS.LTC128B.128 [R5+0x3900], [R8.64], !P3 ;  /* 0x0390000008054fae */ /* 0x0003e2000d901d48 */
[----:B------:R-:W-:Y:S02]  /*94b0*/  LOP3.LUT P4, RZ, R16, 0x1, RZ, 0xc0, !PT ;  /* 0x0000000110ff7812 */ /* 0x000fe4000788c0ff */
[----:B------:R-:W-:Y:S01]  /*94c0*/  @P5 IADD3.X R12, R7, R13, R3, P0, !PT ;  /* 0x0000000d070c5210 */ /* 0x000fe200007fe403 */
[----:B------:R-:W-:Y:S01]  /*94d0*/  @P2 IMAD.SHL.U32 R3, R74, 0x2, RZ ;  /* 0x000000024a032824 */ /* 0x000fe200078e00ff */
[C---:B------:R-:W-:Y:S02]  /*94e0*/  @P5 LEA R18, P3, R0.reuse, c[0x0][0x1c8], 0x1 ;  /* 0x0000720000125a11 */ /* 0x040fe400078608ff */
[----:B------:R-:W-:Y:S02]  /*94f0*/  ISETP.GE.AND P0, PT, R75, 0x51, PT ;  /* 0x000000514b00780c */ /* 0x000fe40003f06270 */
[----:B------:R-:W-:Y:S01]  /*9500*/  @P1 IMAD.MOV.U32 R6, RZ, RZ, R14 ;  /* 0x000000ffff061224 */ /* 0x000fe200078e000e */
[----:B------:R-:W-:-:S04]  /*9510*/  @P5 LEA.HI.X R19, R0, c[0x0][0x1cc], R12, 0x1, P3 ;  /* 0x0000730000135a11 */ /* 0x000fc800018f0c0c */
[----:B------:R2:W-:Y:S01]  /*9520*/  @P2 LDGSTS.E.BYPASS.LTC128B.128 [R3+0x4100], [R10.64], !P4 ;  /* 0x041000000a032fae */ /* 0x0005e2000e101d48 */
[----:B------:R-:W-:Y:S01]  /*9530*/  ISETP.GE.AND P2, PT, R75, 0x41, PT ;  /* 0x000000414b00780c */ /* 0x000fe20003f46270 */
[----:B-1----:R-:W-:-:S04]  /*9540*/  @P1 IMAD.WIDE.U32 R8, R21, 0x30, R6 ;  /* 0x0000003015081825 */ /* 0x002fc800078e0006 */
[----:B------:R-:W-:Y:S01]  /*9550*/  @P0 IMAD R5, R20, 0x50, RZ ;  /* 0x0000005014050824 */ /* 0x000fe200078e02ff */
[----:B---3--:R-:W-:Y:S01]  /*9560*/  @P1 LEA R16, P3, R8, c[0x0][0x1c8], 0x1 ;  /* 0x0000720008101a11 */ /* 0x008fe200078608ff */
[----:B--2---:R-:W-:-:S04]  /*9570*/  @P1 IMAD R3, R20, 0x30, RZ ;  /* 0x0000003014031824 */ /* 0x004fc800078e02ff */
[----:B------:R-:W-:Y:S02]  /*9580*/  @P1 IMAD.IADD R0, R9, 0x1, R3 ;  /* 0x0000000109001824 */ /* 0x000fe400078e0203 */
[----:B------:R-:W-:-:S03]  /*9590*/  @P0 IMAD.MOV.U32 R9, RZ, RZ, R7 ;  /* 0x000000ffff090224 */ /* 0x000fc600078e0007 */
[----:B------:R-:W-:Y:S01]  /*95a0*/  @P1 LEA.HI.X R17, R8, c[0x0][0x1cc], R0, 0x1, P3 ;  /* 0x0000730008111a11 */ /* 0x000fe200018f0c00 */
[----:B------:R-:W-:Y:S01]  /*95b0*/  @P0 IMAD.MOV.U32 R8, RZ, RZ, R14 ;  /* 0x000000ffff080224 */ /* 0x000fe200078e000e */
[----:B------:R-:W-:-:S03]  /*95c0*/  @P2 LEA R0, P3, R21, R14, 0x6 ;  /* 0x0000000e15002211 */ /* 0x000fc600078630ff */
[C---:B------:R-:W-:Y:S01]  /*95d0*/  @P0 IMAD.WIDE.U32 R8, R21.reuse, 0x50, R8 ;  /* 0x0000005015080825 */ /* 0x040fe200078e0008 */
[----:B------:R-:W-:Y:S02]  /*95e0*/  @P2 LEA.HI.X R3, R21, R7, R20, 0x6, P3 ;  /* 0x0000000715032211 */ /* 0x000fe400018f3414 */
[----:B------:R-:W-:-:S04]  /*95f0*/  @P2 LEA R12, P3, R0, c[0x0][0x1c8], 0x1 ;  /* 0x00007200000c2a11 */ /* 0x000fc800078608ff */
[----:B------:R-:W-:Y:S01]  /*9600*/  @P2 LEA.HI.X R13, R0, c[0x0][0x1cc], R3, 0x1, P3 ;  /* 0x00007300000d2a11 */ /* 0x000fe200018f0c03 */
[----:B------:R-:W-:Y:S01]  /*9610*/  @P5 IMAD.SHL.U32 R3, R74, 0x2, RZ ;  /* 0x000000024a035824 */ /* 0x000fe200078e00ff */
[----:B------:R-:W-:Y:S01]  /*9620*/  @P0 LEA R10, P3, R8, c[0x0][0x1c8], 0x1 ;  /* 0x00007200080a0a11 */ /* 0x000fe200078608ff */
[----:B------:R-:W-:Y:S02]  /*9630*/  @P0 IMAD.IADD R0, R9, 0x1, R5 ;  /* 0x0000000109000824 */ /* 0x000fe400078e0205 */
[----:B------:R-:W-:Y:S01]  /*9640*/  @P1 IMAD.SHL.U32 R5, R74, 0x2, RZ ;  /* 0x000000024a051824 */ /* 0x000fe200078e00ff */
[----:B------:R1:W-:Y:S02]  /*9650*/  @P5 LDGSTS.E.BYPASS.LTC128B.128 [R3+0x4900], [R18.64], !P4 ;  /* 0x0490000012035fae */ /* 0x0003e4000e101d48 */
[----:B------:R-:W-:Y:S01]  /*9660*/  @P0 LEA.HI.X R11, R8, c[0x0][0x1cc], R0, 0x1, P3 ;  /* 0x00007300080b0a11 */ /* 0x000fe200018f0c00 */
[C---:B------:R-:W-:Y:S01]  /*9670*/  @P0 IMAD.SHL.U32 R0, R74.reuse, 0x2, RZ ;  /* 0x000000024a000824 */ /* 0x040fe200078e00ff */
[----:B------:R2:W-:Y:S01]  /*9680*/  @P1 LDGSTS.E.BYPASS.LTC128B.128 [R5+0x5100], [R16.64], !P4 ;  /* 0x0510000010051fae */ /* 0x0005e2000e101d48 */
[----:B-1----:R-:W-:-:S05]  /*9690*/  @P2 IMAD.SHL.U32 R3, R74, 0x2, RZ ;  /* 0x000000024a032824 */ /* 0x002fca00078e00ff */
[----:B------:R2:W-:Y:S04]  /*96a0*/  @P2 LDGSTS.E.BYPASS.LTC128B.128 [R3+0x5900], [R12.64], !P4 ;  /* 0x059000000c032fae */ /* 0x0005e8000e101d48 */
[----:B------:R2:W-:Y:S01]  /*96b0*/  @P0 LDGSTS.E.BYPASS.LTC128B.128 [R0+0x6100], [R10.64], !P4 ;  /* 0x061000000a000fae */ /* 0x0005e2000e101d48 */
[----:B------:R-:W-:-:S13]  /*96c0*/  ISETP.GE.AND P0, PT, R75, 0x61, PT ;  /* 0x000000614b00780c */ /* 0x000fda0003f06270 */
[----:B------:R-:W-:Y:S05]  /*96d0*/  @!P0 BRA `(.L_x_687) ;  /* 0x0000008000008947 */ /* 0x000fea0003800000 */
[----:B------:R-:W-:Y:S01]  /*96e0*/  MOV R6, R14 ;  /* 0x0000000e00067202 */ /* 0x000fe20000000f00 */
[----:B--2---:R-:W-:-:S04]  /*96f0*/  IMAD R0, R20, 0x60, RZ ;  /* 0x0000006014007824 */ /* 0x004fc800078e02ff */
[----:B------:R-:W-:-:S05]  /*9700*/  IMAD.WIDE.U32 R8, R21, 0x60, R6 ;  /* 0x0000006015087825 */ /* 0x000fca00078e0006 */
[----:B------:R-:W-:Y:S02]  /*9710*/  IADD3 R0, R0, R9, RZ ;  /* 0x0000000900007210 */ /* 0x000fe40007ffe0ff */
[----:B------:R-:W-:-:S04]  /*9720*/  LEA R6, P0, R8, c[0x0][0x1c8], 0x1 ;  /* 0x0000720008067a11 */ /* 0x000fc800078008ff */
[----:B------:R-:W-:Y:S02]  /*9730*/  LEA.HI.X R7, R8, c[0x0][0x1cc], R0, 0x1, P0 ;  /* 0x0000730008077a11 */ /* 0x000fe400000f0c00 */
[----:B------:R-:W-:-:S05]  /*9740*/  SHF.L.U32 R0, R74, 0x1, RZ ;  /* 0x000000014a007819 */ /* 0x000fca00000006ff */
[----:B------:R1:W-:Y:S02]  /*9750*/  LDGSTS.E.BYPASS.LTC128B.128 [R0+0x6900], [R6.64], !P4 ;  /* 0x0690000006007fae */ /* 0x0003e4000e101d48 */
.L_x_687:
[----:B------:R-:W-:Y:S05]  /*9760*/  BSYNC B0 ;  /* 0x0000000000007941 */ /* 0x000fea0003800000 */
.L_x_686:
[----:B------:R-:W-:Y:S01]  /*9770*/  ISETP.LT.AND P0, PT, RZ, c[0x0][0x27c], PT ;  /* 0x00009f00ff007a0c */ /* 0x000fe20003f01270 */
[----:B------:R-:W0:Y:S01]  /*9780*/  LDGDEPBAR ;  /* 0x00000000000079af */ /* 0x000e220000000000 */
[----:B------:R-:W-:-:S04]  /*9790*/  LEA.HI R247, R250, R251, RZ, 0x5 ;  /* 0x000000fbfaf77211 */ /* 0x000fc800078f28ff */
[----:B------:R-:W-:-:S07]  /*97a0*/  SHF.R.S32.HI R249, RZ, 0x5, R247 ;  /* 0x00000005fff97819 */ /* 0x000fce00000114f7 */
[----:B------:R-:W-:Y:S05]  /*97b0*/  @P0 BRA `(.L_x_688) ;  /* 0x0000002000000947 */ /* 0x000fea0003800000 */
[----:B------:R-:W-:-:S04]  /*97c0*/  DEPBAR.LE SB0, 0x1 ;  /* 0x000080400000791a */ /* 0x000fc80000000000 */
[----:B------:R-:W-:Y:S05]  /*97d0*/  BRA `(.L_x_689) ;  /* 0x00004b1000007947 */ /* 0x000fea0003800000 */
.L_x_688:
[----:B------:R-:W-:Y:S01]  /*97e0*/  ULDC.U8 UR4, c[0x0][0x298] ;  /* 0x0000a60000047ab9 */ /* 0x000fe20000000000 */
[----:B-12--5:R-:W-:Y:S01]  /*97f0*/  SHF.R.S32.HI R0, RZ, 0x1f, R169 ;  /* 0x0000001fff007819 */ /* 0x026fe200000114a9 */
        /* <DEDUP_REMOVED lines=18> */
[----:B------:R-:W-:Y:S01]  /*9920*/  @P6 IMAD.HI.U32 R3, R0, c[0x0][0x2c8], RZ ;  /* 0x0000b20000036a27 */ /* 0x000fe200078e00ff */
[----:B------:R-:W-:Y:S01]  /*9930*/  MOV R8, R12 ;  /* 0x0000000c00087202 */ /* 0x000fe20000000f00 */
[----:B------:R-:W-:Y:S01]  /*9940*/  BSSY B0, `(.L_x_691) ;  /* 0x000002e000007945 */ /* 0x000fe20003800000 */
[----:B------:R-:W-:Y:S01]  /*9950*/  MOV R6, R10 ;  /* 0x0000000a00067202 */ /* 0x000fe20000000f00 */
[----:B------:R-:W-:Y:S01]  /*9960*/  IMAD.SHL.U32 R16, R14, 0x4, RZ ;  /* 0x000000040e107824 */ /* 0x000fe200078e00ff */
[----:B------:R-:W-:Y:S01]  /*9970*/  @P6 SHF.R.U32.HI R0, RZ, c[0x0][0x2cc], R3 ;  /* 0x0000b300ff006a19 */ /* 0x000fe20000011603 */
[----:B------:R-:W-:Y:S01]  /*9980*/  CS2R R38, SRZ ;  /* 0x0000000000267805 */ /* 0x000fe2000001ff00 */
[----:B------:R-:W-:Y:S01]  /*9990*/  CS2R R28, SRZ ;  /* 0x00000000001c7805 */ /* 0x000fe2000001ff00 */
[----:B------:R-:W-:Y:S01]  /*99a0*/  CS2R R14, SRZ ;  /* 0x00000000000e7805 */ /* 0x000fe2000001ff00 */
[----:B------:R-:W-:Y:S01]  /*99b0*/  SHF.R.S32.HI R3, RZ, 0x1f, R0 ;  /* 0x0000001fff037819 */ /* 0x000fe20000011400 */
[----:B------:R-:W-:Y:S01]  /*99c0*/  IMAD.WIDE.U32 R8, R0, c[0x0][0x280], R8 ;  /* 0x0000a00000087a25 */ /* 0x000fe200078e0008 */
[----:B------:R-:W-:Y:S01]  /*99d0*/  CS2R R30, SRZ ;  /* 0x00000000001e7805 */ /* 0x000fe2000001ff00 */
[----:B------:R-:W-:-:S02]  /*99e0*/  CS2R R18, SRZ ;  /* 0x0000000000127805 */ /* 0x000fc4000001ff00 */
        /* <DEDUP_REMOVED lines=35> */
.L_x_692:
[----:B------:R-:W-:Y:S05]  /*9c20*/  BSYNC B0 ;  /* 0x0000000000007941 */ /* 0x000fea0003800000 */
.L_x_691:
        /* <DEDUP_REMOVED lines=45> */
.L_x_694:
[----:B----4-:R-:W-:Y:S05]  /*9f00*/  BSYNC B0 ;  /* 0x0000000000007941 */ /* 0x010fea0003800000 */
.L_x_693:
        /* <DEDUP_REMOVED lines=47> */
.L_x_696:
[----:B--2---:R-:W-:Y:S05]  /*a200*/  BSYNC B0 ;  /* 0x0000000000007941 */ /* 0x004fea0003800000 */
.L_x_695:
        /* <DEDUP_REMOVED lines=45> */
.L_x_698:
[----:B----4-:R-:W-:Y:S05]  /*a4e0*/  BSYNC B0 ;  /* 0x0000000000007941 */ /* 0x010fea0003800000 */
.L_x_697:
        /* <DEDUP_REMOVED lines=53> */
[--C-:B------:R-:W-:Y:S02]  /*a840*/  HADD2.F32 R15, -RZ, R9.reuse.H0_H0 ;  /* 0x20000009ff0f7230 */ /* 0x100fe40000004100 */
[----:B------:R-:W-:Y:S01]  /*a850*/  HADD2.F32 R14, -RZ, R9.H1_H1 ;  /* 0x30000009ff0e7230 */ /* 0x000fe20000004100 */
[C---:B------:R-:W-:Y:S01]  /*a860*/  FMUL.FTZ R9, R5.reuse, R10 ;  /* 0x0000000a05097220 */ /* 0x040fe20000410000 */
[----:B------:R-:W-:Y:S01]  /*a870*/  HADD2.F32 R0, -RZ, R27.H0_H0 ;  /* 0x2000001bff007230 */ /* 0x000fe20000004100 */
[-C--:B------:R-:W-:Y:S02]  /*a880*/  FFMA.FTZ R17, R5, R19.reuse, -R7 ;  /* 0x0000001305117223 */ /* 0x080fe40000010807 */
[----:B------:R-:W-:Y:S01]  /*a890*/  FFMA.FTZ R11, R11, R19, R9 ;  /* 0x000000130b0b7223 */ /* 0x000fe20000010009 */
[----:B------:R-:W-:Y:S01]  /*a8a0*/  HADD2.F32 R9, -RZ, R18.H0_H0 ;  /* 0x20000012ff097230 */ /* 0x000fe20000004100 */
[----:B------:R-:W-:-:S02]  /*a8b0*/  FMUL.FTZ R10, R8, R0 ;  /* 0x00000000080a7220 */ /* 0x000fc40000410000 */
[C---:B------:R-:W-:Y:S01]  /*a8c0*/  FMUL.FTZ R5, R6.reuse, R0 ;  /* 0x0000000006057220 */ /* 0x040fe20000410000 */
[--C-:B------:R-:W-:Y:S01]  /*a8d0*/  HADD2.F32 R0, -RZ, R57.reuse.H0_H0 ;  /* 0x20000039ff007230 */ /* 0x100fe20000004100 */
[-C--:B------:R-:W-:Y:S01]  /*a8e0*/  FFMA.FTZ R7, R6, R3.reuse, -R10 ;  /* 0x0000000306077223 */ /* 0x080fe2000001080a */
[----:B------:R-:W-:Y:S01]  /*a8f0*/  HADD2.F32 R10, -RZ, R20.H0_H0 ;  /* 0x20000014ff0a7230 */ /* 0x000fe20000004100 */
        /* <DEDUP_REMOVED lines=15> */
.L_x_702:
[----:B------:R-:W-:Y:S05]  /*a9f0*/  BSYNC B0 ;  /* 0x0000000000007941 */ /* 0x000fea0003800000 */
.L_x_701:
        /* <DEDUP_REMOVED lines=30> */
[----:B------:R-:W-:Y:S01]  /*abe0*/  F2FP.PACK_AB R11, R11, R18 ;  /* 0x000000120b0b723e */ /* 0x000fe200000000ff */
[----:B------:R-:W-:Y:S01]  /*abf0*/  FFMA.FTZ R8, R8, R3, R5 ;  /* 0x0000000308087223 */ /* 0x000fe20000010005 */
[----:B------:R-:W-:Y:S01]  /*ac00*/  HADD2.F32 R3, -RZ, R59.H1_H1 ;  /* 0x3000003bff037230 */ /* 0x000fe20000004100 */
[-C--:B------:R-:W-:Y:S02]  /*ac10*/  FMUL.FTZ R5, R12, R0.reuse ;  /* 0x000000000c057220 */ /* 0x080fe40000410000 */
        /* <DEDUP_REMOVED lines=11> */
.L_x_700:
[----:B------:R-:W-:Y:S05]  /*acd0*/  BSYNC B1 ;  /* 0x0000000000017941 */ /* 0x000fea0003800000 */
.L_x_699:
        /* <DEDUP_REMOVED lines=49> */
.L_x_706:
[----:B------:R-:W-:Y:S05]  /*aff0*/  BSYNC B0 ;  /* 0x0000000000007941 */ /* 0x000fea0003800000 */
.L_x_705:
        /* <DEDUP_REMOVED lines=45> */
.L_x_704:
[----:B------:R-:W-:Y:S05]  /*b2d0*/  BSYNC B1 ;  /* 0x0000000000017941 */ /* 0x000fea0003800000 */
.L_x_703:
        /* <DEDUP_REMOVED lines=49> */
.L_x_710:
[----:B------:R-:W-:Y:S05]  /*b5f0*/  BSYNC B0 ;  /* 0x0000000000007941 */ /* 0x000fea0003800000 */
.L_x_709:
        /* <DEDUP_REMOVED lines=45> */
.L_x_708:
[----:B------:R-:W-:Y:S05]  /*b8d0*/  BSYNC B1 ;  /* 0x0000000000017941 */ /* 0x000fea0003800000 */
.L_x_707:
        /* <DEDUP_REMOVED lines=31> */
[----:B------:R-:W-:Y:S01]  /*bad0*/  HADD2.F32 R0, -RZ, R25.H1_H1 ;  /* 0x30000019ff007230 */ /* 0x000fe20000004100 */
[-C--:B------:R-:W-:Y:S01]  /*bae0*/  FFMA.FTZ R7, R6, R3.reuse, -R10 ;  /* 0x0000000306077223 */ /* 0x080fe2000001080a */
[----:B------:R-:W-:Y:S01]  /*baf0*/  F2FP.PACK_AB R11, R11, R18 ;  /* 0x000000120b0b723e */ /* 0x000fe200000000ff */
[----:B------:R-:W-:Y:S01]  /*bb00*/  FFMA.FTZ R8, R8, R3, R5 ;  /* 0x0000000308087223 */ /* 0x000fe20000010005 */
[----:B------:R-:W-:Y:S01]  /*bb10*/  HADD2.F32 R3, -RZ, R26.H0_H0 ;  /* 0x2000001aff037230 */ /* 0x000fe20000004100 */
        /* <DEDUP_REMOVED lines=12> */
.L_x_713:
[----:B------:R-:W-:Y:S05]  /*bbe0*/  BSYNC B0 ;  /* 0x0000000000007941 */ /* 0x000fea0003800000 */
.L_x_712:
        /* <DEDUP_REMOVED lines=22> */
[----:B------:R-:W-:Y:S01]  /*bd50*/  HADD2.F32 R0, -RZ, R26.H1_H1 ;  /* 0x3000001aff007230 */ /* 0x000fe20000004100 */
[-C--:B------:R-:W-:Y:S02]  /*bd60*/  FFMA.FTZ R17, R5, R19.reuse, -R7 ;  /* 0x0000001305117223 */ /* 0x080fe40000010807 */
[----:B------:R-:W-:Y:S01]  /*bd70*/  FFMA.FTZ R11, R11, R19, R9 ;  /* 0x000000130b0b7223 */ /* 0x000fe20000010009 */
[----:B------:R-:W-:Y:S01]  /*bd80*/  HADD2.F32 R9, -RZ, R16.H0_H0 ;  /* 0x20000010ff097230 */ /* 0x000fe20000004100 */
[----:B------:R-:W-:-:S02]  /*bd90*/  FMUL.FTZ R10, R8, R0 ;  /* 0x00000000080a7220 */ /* 0x000fc40000410000 */
[C---:B------:R-:W-:Y:S01]  /*bda0*/  FMUL.FTZ R5, R6.reuse, R0 ;  /* 0x0000000006057220 */ /* 0x040fe20000410000 */
[----:B------:R-:W-:Y:S01]  /*bdb0*/  HADD2.F32 R0, -RZ, R67.H1_H1 ;  /* 0x30000043ff007230 */ /* 0x000fe20000004100 */
[----:B------:R-:W-:Y:S01]  /*bdc0*/  FFMA.FTZ R7, R6, R3, -R10 ;  /* 0x0000000306077223 */ /* 0x000fe2000001080a */
        /* <DEDUP_REMOVED lines=16> */
.L_x_690:
[----:B------:R-:W-:Y:S01]  /*bed0*/  @P6 IMAD.HI.U32 R3, R0, c[0x0][0x2c8], RZ ;  /* 0x0000b20000036a27 */ /* 0x000fe200078e00ff */
[----:B------:R-:W-:Y:S01]  /*bee0*/  ISETP.GE.AND P2, PT, R26, c[0x0][0x27c], PT ;  /* 0x00009f001a007a0c */ /* 0x000fe20003f46270 */
[----:B------:R-:W-:Y:S01]  /*bef0*/  CS2R R22, SRZ ;  /* 0x0000000000167805 */ /* 0x000fe2000001ff00 */
[----:B------:R-:W-:Y:S01]  /*bf00*/  SHF.R.S32.HI R27, RZ, 0x1f, R26 ;  /* 0x0000001fff1b7819 */ /* 0x000fe2000001141a */
[----:B------:R-:W-:Y:S01]  /*bf10*/  IMAD.MOV.U32 R8, RZ, RZ, R12 ;  /* 0x000000ffff087224 */ /* 0x000fe200078e000c */
[----:B------:R-:W-:Y:S01]  /*bf20*/  @P6 SHF.R.U32.HI R0, RZ, c[0x0][0x2cc], R3 ;  /* 0x0000b300ff006a19 */ /* 0x000fe20000011603 */
[----:B------:R-:W-:Y:S01]  /*bf30*/  IMAD.MOV.U32 R6, RZ, RZ, R10 ;  /* 0x000000ffff067224 */ /* 0x000fe200078e000a */
[----:B------:R-:W-:Y:S02]  /*bf40*/  CS2R R20, SRZ ;  /* 0x0000000000147805 */ /* 0x000fe4000001ff00 */
        /* <DEDUP_REMOVED lines=39> */
[----:B--2---:R-:W-:Y:S02]  /*c1c0*/  IMAD.MOV.U32 R6, RZ, RZ, R22 ;  /* 0x000000ffff067224 */ /* 0x004fe400078e0016 */
[----:B------:R-:W-:Y:S02]  /*c1d0*/  IMAD.MOV.U32 R5, RZ, RZ, R23 ;  /* 0x000000ffff057224 */ /* 0x000fe400078e0017 */
[----:B------:R-:W-:Y:S01]  /*c1e0*/  IMAD.MOV.U32 R3, RZ, RZ, R20 ;  /* 0x000000ffff037224 */ /* 0x000fe200078e0014 */
[----:B------:R-:W-:Y:S01]  /*c1f0*/  PRMT R65, R6, 0x7610, R65 ;  /* 0x0000761006417816 */ /* 0x000fe20000000041 */
        /* <DEDUP_REMOVED lines=8> */
[----:B------:R-:W-:Y:S01]  /*c280*/  IMAD.MOV.U32 R0, RZ, RZ, R17 ;  /* 0x000000ffff007224 */ /* 0x000fe200078e0011 */
[----:B------:R-:W-:-:S02]  /*c290*/  PRMT R38, R5, 0x7610, R38 ;  /* 0x0000761005267816 */ /* 0x000fc40000000026 */
        /* <DEDUP_REMOVED lines=15> */
.L_x_715:
[----:B-1-3--:R-:W-:Y:S05]  /*c390*/  BSYNC B0 ;  /* 0x0000000000007941 */ /* 0x00afea0003800000 */
.L_x_714:
        /* <DEDUP_REMOVED lines=31> */
[----:B------:R-:W2:Y:S01]  /*c590*/  SHFL.IDX PT, R12, R12, 0x3, 0x1c1f ;  /* 0x007c1f000c0c7f89 */ /* 0x000ea200000e0000 */
[----:B------:R-:W-:Y:S01]  /*c5a0*/  PRMT R67, R67, 0x5410, R3 ;  /* 0x0000541043437816 */ /* 0x000fe20000000003 */
[----:B------:R-:W-:Y:S01]  /*c5b0*/  CS2R R62, SRZ ;  /* 0x00000000003e7805 */ /* 0x000fe2000001ff00 */
[----:B------:R-:W-:Y:S01]  /*c5c0*/  PRMT R66, R66, 0x5410, R0 ;  /* 0x0000541042427816 */ /* 0x000fe20000000000 */
[----:B-1----:R1:W1:Y:S01]  /*c5d0*/  SHFL.IDX PT, R9, R13, 0x3, 0x1c1f ;  /* 0x007c1f000d097f89 */ /* 0x00226200000e0000 */
[----:B------:R-:W-:Y:S01]  /*c5e0*/  CS2R R60, SRZ ;  /* 0x00000000003c7805 */ /* 0x000fe2000001ff00 */
[----:B------:R-:W-:Y:S01]  /*c5f0*/  CS2R R54, SRZ ;  /* 0x0000000000367805 */ /* 0x000fe2000001ff00 */
[----:B------:R-:W-:Y:S01]  /*c600*/  CS2R R52, SRZ ;  /* 0x0000000000347805 */ /* 0x000fe2000001ff00 */
[----:B------:R1:W1:Y:S01]  /*c610*/  SHFL.IDX PT, R10, R11, 0x3, 0x1c1f ;  /* 0x007c1f000b0a7f89 */ /* 0x00026200000e0000 */
[----:B---3--:R-:W-:-:S03]  /*c620*/  IMAD.MOV.U32 R6, RZ, RZ, R34 ;  /* 0x000000ffff067224 */ /* 0x008fc600078e0022 */
[----:B------:R3:W1:Y:S02]  /*c630*/  SHFL.IDX PT, R7, R14, 0x3, 0x1c1f ;  /* 0x007c1f000e077f89 */ /* 0x00066400000e0000 */
[----:B------:R-:W-:Y:S01]  /*c640*/  PRMT R69, R6, 0x7610, R69 ;  /* 0x0000761006457816 */ /* 0x000fe20000000045 */
[----:B------:R-:W-:-:S05]  /*c650*/  IMAD.MOV.U32 R6, RZ, RZ, R30 ;  /* 0x000000ffff067224 */ /* 0x000fca00078e001e */
[----:B------:R-:W-:Y:S01]  /*c660*/  PRMT R68, R6, 0x7610, R68 ;  /* 0x0000761006447816 */ /* 0x000fe20000000044 */
        /* <DEDUP_REMOVED lines=28> */
.L_x_717:
[----:B-1-3--:R-:W-:Y:S05]  /*c830*/  BSYNC B0 ;  /* 0x0000000000007941 */ /* 0x00afea0003800000 */
.L_x_716:
        /* <DEDUP_REMOVED lines=23> */
[----:B------:R-:W-:Y:S02]  /*c9b0*/  SHF.L.U32 R0, R56, 0x6, RZ ;  /* 0x0000000638007819 */ /* 0x000fe400000006ff */
[----:B------:R-:W-:Y:S02]  /*c9c0*/  IADD3 R5, R26, c[0x0][0x27c], RZ ;  /* 0x00009f001a057a10 */ /* 0x000fe40007ffe0ff */
[----:B------:R-:W-:Y:S02]  /*c9d0*/  LOP3.LUT R0, R0, 0x1c0, RZ, 0xc0, !PT ;  /* 0x000001c000007812 */ /* 0x000fe400078ec0ff */
[----:B------:R-:W-:Y:S02]  /*c9e0*/  SHF.L.U32 R7, R249, 0x9, RZ ;  /* 0x00000009f9077819 */ /* 0x000fe400000006ff */
[----:B------:R-:W-:-:S02]  /*c9f0*/  LOP3.LUT R3, R0, 0x38, R26, 0xf8, !PT ;  /* 0x0000003800037812 */ /* 0x000fc400078ef81a */
[----:B------:R-:W-:Y:S02]  /*ca00*/  SHF.R.U32.HI R6, RZ, 0x3, R0 ;  /* 0x00000003ff067819 */ /* 0x000fe40000011600 */
[----:B------:R-:W-:Y:S02]  /*ca10*/  LOP3.LUT R0, R0, 0x38, R5, 0xf8, !PT ;  /* 0x0000003800007812 */ /* 0x000fe400078ef805 */
[C-C-:B------:R-:W-:Y:S02]  /*ca20*/  LOP3.LUT R3, R7.reuse, R3, R6.reuse, 0xf6, !PT ;  /* 0x0000000307037212 */ /* 0x140fe400078ef606 */
[----:B------:R-:W-:Y:S02]  /*ca30*/  LOP3.LUT R0, R7, R0, R6, 0xf6, !PT ;  /* 0x0000000007007212 */ /* 0x000fe400078ef606 */
[----:B------:R-:W-:Y:S01]  /*ca40*/  SHF.L.U32 R39, R3, 0x1, RZ ;  /* 0x0000000103277819 */ /* 0x000fe200000006ff */
[--C-:B------:R-:W-:Y:S01]  /*ca50*/  HADD2.F32 R3, -RZ, R36.reuse.H1_H1 ;  /* 0x30000024ff037230 */ /* 0x100fe20000004100 */
[----:B------:R-:W-:Y:S01]  /*ca60*/  SHF.L.U32 R37, R0, 0x1, RZ ;  /* 0x0000000100257819 */ /* 0x000fe200000006ff */
[----:B------:R-:W-:Y:S01]  /*ca70*/  HADD2.F32 R0, -RZ, R36.H0_H0 ;  /* 0x20000024ff007230 */ /* 0x000fe20000004100 */
[----:B------:R-:W-:Y:S01]  /*ca80*/  SHF.R.U32.HI R5, RZ, 0x10, R17 ;  /* 0x00000010ff057819 */ /* 0x000fe20000011611 */
[----:B------:R-:W1:Y:S01]  /*ca90*/  LDS.128 R8, [R39+0x7100] ;  /* 0x0071000027087984 */ /* 0x000e620000000c00 */
[----:B------:R-:W-:-:S02]  /*caa0*/  SHF.R.U64 R57, R20, 0x10, R21 ;  /* 0x0000001014397819 */ /* 0x000fc40000001215 */
[----:B------:R-:W-:Y:S01]  /*cab0*/  SHF.R.U32.HI R24, RZ, 0x10, R21 ;  /* 0x00000010ff187819 */ /* 0x000fe20000011615 */
[----:B------:R-:W2:Y:S01]  /*cac0*/  LDS.128 R12, [R37+0x7100] ;  /* 0x00710000250c7984 */ /* 0x000ea20000000c00 */
[----:B------:R-:W-:Y:S01]  /*cad0*/  HADD2.F32 R36, -RZ, R5.H0_H0 ;  /* 0x20000005ff247230 */ /* 0x000fe20000004100 */
[----:B------:R-:W-:Y:S02]  /*cae0*/  SHF.R.U64 R42, R16, 0x10, R17 ;  /* 0x00000010102a7819 */ /* 0x000fe40000001211 */
[--C-:B------:R-:W-:Y:S02]  /*caf0*/  SHF.R.U64 R43, R22, 0x10, R23.reuse ;  /* 0x00000010162b7819 */ /* 0x100fe40000001217 */
[----:B------:R-:W-:Y:S02]  /*cb00*/  SHF.R.U32.HI R27, RZ, 0x10, R23 ;  /* 0x00000010ff1b7819 */ /* 0x000fe40000011617 */
[--C-:B------:R-:W-:Y:S02]  /*cb10*/  SHF.R.U64 R41, R18, 0x10, R19.reuse ;  /* 0x0000001012297819 */ /* 0x100fe40000001213 */
[----:B------:R-:W-:Y:S01]  /*cb20*/  SHF.R.U32.HI R21, RZ, 0x10, R19 ;  /* 0x00000010ff157819 */ /* 0x000fe20000011613 */
[----:B-1----:R-:W-:-:S02]  /*cb30*/  HADD2.F32 R16, -RZ, R9.H0_H0 ;  /* 0x20000009ff107230 */ /* 0x002fc40000004100 */
[--C-:B------:R-:W-:Y:S02]  /*cb40*/  HADD2.F32 R19, -RZ, R8.reuse.H0_H0 ;  /* 0x20000008ff137230 */ /* 0x100fe40000004100 */
[----:B--2---:R-:W-:Y:S01]  /*cb50*/  HADD2.F32 R5, -RZ, R13.H0_H0 ;  /* 0x2000000dff057230 */ /* 0x004fe20000004100 */
[CC--:B------:R-:W-:Y:S01]  /*cb60*/  FMUL.FTZ R7, R16.reuse, R0.reuse ;  /* 0x0000000010077220 */ /* 0x0c0fe20000410000 */
[----:B------:R-:W-:Y:S02]  /*cb70*/  HADD2.F32 R23, -RZ, R8.H1_H1 ;  /* 0x30000008ff177230 */ /* 0x000fe40000004100 */
[--C-:B------:R-:W-:Y:S01]  /*cb80*/  HADD2.F32 R17, -RZ, R11.reuse.H0_H0 ;  /* 0x2000000bff117230 */ /* 0x100fe20000004100 */
[----:B------:R-:W-:Y:S01]  /*cb90*/  FMUL.FTZ R6, R5, R0 ;  /* 0x0000000005067220 */ /* 0x000fe20000410000 */
[----:B------:R-:W-:Y:S02]  /*cba0*/  HADD2.F32 R18, -RZ, R11.H1_H1 ;  /* 0x3000000bff127230 */ /* 0x000fe40000004100 */
[--C-:B------:R-:W-:Y:S01]  /*cbb0*/  HADD2.F32 R20, -RZ, R10.reuse.H0_H0 ;  /* 0x2000000aff147230 */ /* 0x100fe20000004100 */
[----:B------:R-:W-:Y:S01]  /*cbc0*/  FFMA.FTZ R40, R16, R3, -R6 ;  /* 0x0000000310287223 */ /* 0x000fe20000010806 */
[----:B------:R-:W-:-:S02]  /*cbd0*/  HADD2.F32 R25, -RZ, R10.H1_H1 ;  /* 0x3000000aff197230 */ /* 0x000fc40000004100 */
[----:B------:R-:W-:Y:S02]  /*cbe0*/  HADD2.F32 R8, -RZ, R13.H1_H1 ;  /* 0x3000000dff087230 */ /* 0x000fe40000004100 */
[--C-:B------:R-:W-:Y:S02]  /*cbf0*/  HADD2.F32 R11, -RZ, R15.reuse.H0_H0 ;  /* 0x2000000fff0b7230 */ /* 0x100fe40000004100 */
[----:B------:R-:W-:Y:S01]  /*cc00*/  HADD2.F32 R10, -RZ, R15.H1_H1 ;  /* 0x3000000fff0a7230 */ /* 0x000fe20000004100 */
[----:B------:R-:W-:Y:S01]  /*cc10*/  FMUL.FTZ R6, R8, R36 ;  /* 0x0000002408067220 */ /* 0x000fe20000410000 */
[--C-:B------:R-:W-:Y:S02]  /*cc20*/  HADD2.F32 R13, -RZ, R12.reuse.H0_H0 ;  /* 0x2000000cff0d7230 */ /* 0x100fe40000004100 */
[----:B------:R-:W-:Y:S02]  /*cc30*/  HADD2.F32 R15, -RZ, R12.H1_H1 ;  /* 0x3000000cff0f7230 */ /* 0x000fe40000004100 */
[----:B------:R-:W-:-:S02]  /*cc40*/  HADD2.F32 R9, -RZ, R9.H1_H1 ;  /* 0x30000009ff097230 */ /* 0x000fc40000004100 */
[--C-:B------:R-:W-:Y:S02]  /*cc50*/  HADD2.F32 R12, -RZ, R14.reuse.H0_H0 ;  /* 0x2000000eff0c7230 */ /* 0x100fe40000004100 */
[----:B------:R-:W-:Y:S02]  /*cc60*/  HADD2.F32 R22, -RZ, R14.H1_H1 ;  /* 0x3000000eff167230 */ /* 0x000fe40000004100 */
[----:B------:R-:W-:Y:S02]  /*cc70*/  HADD2.F32 R14, -RZ, R24.H0_H0 ;  /* 0x20000018ff0e7230 */ /* 0x000fe40000004100 */
[----:B------:R-:W-:Y:S01]  /*cc80*/  HADD2.F32 R0, -RZ, R38.H0_H0 ;  /* 0x20000026ff007230 */ /* 0x000fe20000004100 */
[----:B------:R-:W-:Y:S01]  /*cc90*/  FFMA.FTZ R38, R5, R3, R7 ;  /* 0x0000000305267223 */ /* 0x000fe20000010007 */
[----:B------:R-:W-:Y:S01]  /*cca0*/  HADD2.F32 R3, -RZ, R59.H0_H0 ;  /* 0x2000003bff037230 */ /* 0x000fe20000004100 */
[C---:B------:R-:W-:Y:S01]  /*ccb0*/  FMUL.FTZ R5, R9.reuse, R36 ;  /* 0x0000002409057220 */ /* 0x040fe20000410000 */
[----:B------:R-:W-:Y:S01]  /*ccc0*/  HADD2.F32 R7, -RZ, R27.H0_H0 ;  /* 0x2000001bff077230 */ /* 0x000fe20000004100 */
[----:B------:R-:W-:Y:S01]  /*ccd0*/  FFMA.FTZ R36, R9, R14, -R6 ;  /* 0x0000000e09247223 */ /* 0x000fe20000010806 */
[----:B------:R-:W-:Y:S01]  /*cce0*/  HADD2.F32 R9, -RZ, R21.H0_H0 ;  /* 0x20000015ff097230 */ /* 0x000fe20000004100 */
[----:B------:R-:W-:-:S02]  /*ccf0*/  FMUL.FTZ R6, R11, R0 ;  /* 0x000000000b067220 */ /* 0x000fc40000410000 */
[C---:B------:R-:W-:Y:S02]  /*cd00*/  FMUL.FTZ R0, R17.reuse, R0 ;  /* 0x0000000011007220 */ /* 0x040fe40000410000 */
[-C--:B------:R-:W-:Y:S02]  /*cd10*/  FFMA.FTZ R21, R17, R3.reuse, -R6 ;  /* 0x0000000311157223 */ /* 0x080fe40000010806 */
[----:B------:R-:W-:Y:S02]  /*cd20*/  FFMA.FTZ R24, R8, R14, R5 ;  /* 0x0000000e08187223 */ /* 0x000fe40000010005 */
[----:B------:R-:W-:Y:S01]  /*cd30*/  FFMA.FTZ R17, R11, R3, R0 ;  /* 0x000000030b117223 */ /* 0x000fe20000010000 */
[----:B------:R-:W-:Y:S01]  /*cd40*/  HADD2.F32 R3, -RZ, R59.H1_H1 ;  /* 0x3000003bff037230 */ /* 0x000fe20000004100 */
[-C--:B------:R-:W-:Y:S01]  /*cd50*/  FMUL.FTZ R6, R10, R9.reuse ;  /* 0x000000090a067220 */ /* 0x080fe20000410000 */
[--C-:B------:R-:W-:Y:S01]  /*cd60*/  HADD2.F32 R0, -RZ, R64.reuse.H0_H0 ;  /* 0x20000040ff007230 */ /* 0x100fe20000004100 */
[----:B------:R-:W-:Y:S01]  /*cd70*/  FMUL.FTZ R5, R18, R9 ;  /* 0x0000000912057220 */ /* 0x000fe20000410000 */
[----:B------:R-:W-:Y:S01]  /*cd80*/  F2FP.PACK_AB R9, R24, R38 ;  /* 0x000000261809723e */ /* 0x000fe200000000ff */
[-C--:B------:R-:W-:Y:S01]  /*cd90*/  FFMA.FTZ R18, R18, R7.reuse, -R6 ;  /* 0x0000000712127223 */ /* 0x080fe20000010806 */
[----:B------:R-:W-:Y:S01]  /*cda0*/  HADD2.F32 R6, -RZ, R64.H1_H1 ;  /* 0x30000040ff067230 */ /* 0x000fe20000004100 */
[----:B------:R-:W-:Y:S01]  /*cdb0*/  FFMA.FTZ R11, R10, R7, R5 ;  /* 0x000000070a0b7223 */ /* 0x000fe20000010005 */
[----:B------:R-:W-:Y:S01]  /*cdc0*/  HADD2.F32 R5, -RZ, R65.H0_H0 ;  /* 0x20000041ff057230 */ /* 0x000fe20000004100 */
[----:B------:R-:W-:-:S02]  /*cdd0*/  FMUL.FTZ R8, R13, R3 ;  /* 0x000000030d087220 */ /* 0x000fc40000410000 */
[----:B------:R-:W-:Y:S01]  /*cde0*/  FMUL.FTZ R7, R19, R3 ;  /* 0x0000000313077220 */ /* 0x000fe20000410000 */
[----:B------:R-:W-:Y:S01]  /*cdf0*/  F2FP.PACK_AB R11, R11, R17 ;  /* 0x000000110b0b723e */ /* 0x000fe200000000ff */
[-C--:B------:R-:W-:Y:S02]  /*ce00*/  FMUL.FTZ R3, R12, R0.reuse ;  /* 0x000000000c037220 */ /* 0x080fe40000410000 */
        /* <DEDUP_REMOVED lines=25> */
.L_x_719:
[----:B------:R-:W-:Y:S05]  /*cfa0*/  BSYNC B0 ;  /* 0x0000000000007941 */ /* 0x000fea0003800000 */
.L_x_718:
        /* <DEDUP_REMOVED lines=12> */
[----:B------:R-:W-:Y:S02]  /*d070*/  SHF.R.U64 R38, R34, 0x10, R35 ;  /* 0x0000001022267819 */ /* 0x000fe40000001223 */
[----:B------:R-:W-:Y:S02]  /*d080*/  LOP3.LUT R3, R6, R5, R7, 0xf6, !PT ;  /* 0x0000000506037212 */ /* 0x000fe400078ef607 */
[----:B------:R-:W-:Y:S02]  /*d090*/  IADD3 R5, R26, c[0x0][0x27c], RZ ;  /* 0x00009f001a057a10 */ /* 0x000fe40007ffe0ff */
[----:B-1----:R-:W-:Y:S01]  /*d0a0*/  SHF.L.U32 R37, R3, 0x1, RZ ;  /* 0x0000000103257819 */ /* 0x002fe200000006ff */
[----:B------:R-:W-:Y:S01]  /*d0b0*/  HADD2.F32 R3, -RZ, R66.H0_H0 ;  /* 0x20000042ff037230 */ /* 0x000fe20000004100 */
[----:B------:R-:W-:-:S02]  /*d0c0*/  LOP3.LUT R0, R0, 0x38, R5, 0xf8, !PT ;  /* 0x0000003800007812 */ /* 0x000fc400078ef805 */
[----:B------:R-:W-:Y:S01]  /*d0d0*/  SHF.R.U32.HI R5, RZ, 0x10, R31 ;  /* 0x00000010ff057819 */ /* 0x000fe2000001161f */
[----:B------:R-:W1:Y:S01]  /*d0e0*/  LDS.128 R8, [R37+0x7100] ;  /* 0x0071000025087984 */ /* 0x000e620000000c00 */
[----:B------:R-:W-:Y:S02]  /*d0f0*/  LOP3.LUT R0, R6, R0, R7, 0xf6, !PT ;  /* 0x0000000006007212 */ /* 0x000fe400078ef607 */
[----:B------:R-:W-:Y:S02]  /*d100*/  SHF.R.U64 R34, R32, 0x10, R33 ;  /* 0x0000001020227819 */ /* 0x000fe40000001221 */
[----:B------:R-:W-:Y:S01]  /*d110*/  SHF.L.U32 R36, R0, 0x1, RZ ;  /* 0x0000000100247819 */ /* 0x000fe200000006ff */
[----:B------:R-:W-:Y:S01]  /*d120*/  HADD2.F32 R0, -RZ, R65.H1_H1 ;  /* 0x30000041ff007230 */ /* 0x000fe20000004100 */
        /* <DEDUP_REMOVED lines=29> */
[----:B------:R-:W-:Y:S01]  /*d300*/  HADD2.F32 R0, -RZ, R66.H1_H1 ;  /* 0x30000042ff007230 */ /* 0x000fe20000004100 */
[C---:B------:R-:W-:Y:S01]  /*d310*/  FMUL.FTZ R5, R11.reuse, R28 ;  /* 0x0000001c0b057220 */ /* 0x040fe20000410000 */
[----:B------:R-:W-:Y:S01]  /*d320*/  HADD2.F32 R3, -RZ, R67.H0_H0 ;  /* 0x20000043ff037230 */ /* 0x000fe20000004100 */
        /* <DEDUP_REMOVED lines=8> */
[----:B------:R-:W-:Y:S01]  /*d3b0*/  HADD2.F32 R3, -RZ, R67.H1_H1 ;  /* 0x30000043ff037230 */ /* 0x000fe20000004100 */
[CC--:B------:R-:W-:Y:S01]  /*d3c0*/  FMUL.FTZ R6, R9.reuse, R11.reuse ;  /* 0x0000000b09067220 */ /* 0x0c0fe20000410000 */
        /* <DEDUP_REMOVED lines=36> */
.L_x_721:
[----:B------:R-:W-:Y:S05]  /*d610*/  BSYNC B0 ;  /* 0x0000000000007941 */ /* 0x000fea0003800000 */
.L_x_720:
        /* <DEDUP_REMOVED lines=16> */
[----:B------:R-:W-:Y:S01]  /*d720*/  HADD2.F32 R3, -RZ, R71.H0_H0 ;  /* 0x20000047ff037230 */ /* 0x000fe20000004100 */
[----:B------:R-:W-:-:S02]  /*d730*/  LOP3.LUT R0, R0, 0x38, R5, 0xf8, !PT ;  /* 0x0000003800007812 */ /* 0x000fc400078ef805 */
[----:B------:R-:W-:Y:S01]  /*d740*/  SHF.R.U32.HI R5, RZ, 0x10, R47 ;  /* 0x00000010ff057819 */ /* 0x000fe2000001162f */
[----:B-1----:R-:W1:Y:S01]  /*d750*/  LDS.128 R8, [R31+0x7100] ;  /* 0x007100001f087984 */ /* 0x002e620000000c00 */
[----:B------:R-:W-:Y:S02]  /*d760*/  LOP3.LUT R0, R6, R0, R7, 0xf6, !PT ;  /* 0x0000000006007212 */ /* 0x000fe400078ef607 */
[----:B------:R-:W-:Y:S01]  /*d770*/  SHF.R.U32.HI R22, RZ, 0x10, R45 ;  /* 0x00000010ff167819 */ /* 0x000fe2000001162d */
[----:B------:R-:W-:Y:S01]  /*d780*/  HADD2.F32 R28, -RZ, R5.H0_H0 ;  /* 0x20000005ff1c7230 */ /* 0x000fe20000004100 */
[----:B------:R-:W-:Y:S01]  /*d790*/  SHF.L.U32 R29, R0, 0x1, RZ ;  /* 0x00000001001d7819 */ /* 0x000fe200000006ff */
[----:B------:R-:W-:Y:S01]  /*d7a0*/  HADD2.F32 R0, -RZ, R69.H1_H1 ;  /* 0x30000045ff007230 */ /* 0x000fe20000004100 */
        /* <DEDUP_REMOVED lines=77> */
.L_x_723:
[----:B------:R-:W-:Y:S05]  /*dc80*/  BSYNC B0 ;  /* 0x0000000000007941 */ /* 0x000fea0003800000 */
.L_x_722:
        /* <DEDUP_REMOVED lines=41> */
[----:B------:R-:W-:Y:S01]  /*df20*/  HADD2.F32 R0, -RZ, R79.H1_H1 ;  /* 0x3000004fff007230 */ /* 0x000fe20000004100 */
[-C--:B------:R-:W-:Y:S01]  /*df30*/  FFMA.FTZ R31, R5, R3.reuse, R7 ;  /* 0x00000003051f7223 */ /* 0x080fe20000010007 */
[----:B------:R-:W-:Y:S01]  /*df40*/  HADD2.F32 R13, -RZ, R13.H1_H1 ;  /* 0x3000000dff0d7230 */ /* 0x000fe20000004100 */
[----:B------:R-:W-:Y:S01]  /*df50*/  FFMA.FTZ R33, R16, R3, -R6 ;  /* 0x0000000310217223 */ /* 0x000fe20000010806 */
[----:B------:R-:W-:Y:S01]  /*df60*/  HADD2.F32 R3, -RZ, R80.H0_H0 ;  /* 0x20000050ff037230 */ /* 0x000fe20000004100 */
        /* <DEDUP_REMOVED lines=17> */
[----:B------:R-:W-:Y:S01]  /*e080*/  HADD2.F32 R3, -RZ, R80.H1_H1 ;  /* 0x30000050ff037230 */ /* 0x000fe20000004100 */
[C---:B------:R-:W-:Y:S01]  /*e090*/  FMUL.FTZ R5, R9.reuse, R11 ;  /* 0x0000000b09057220 */ /* 0x040fe20000410000 */
[--C-:B------:R-:W-:Y:S01]  /*e0a0*/  HADD2.F32 R0, -RZ, R81.reuse.H0_H0 ;  /* 0x20000051ff007230 */ /* 0x100fe20000004100 */
[-C--:B------:R-:W-:Y:S01]  /*e0b0*/  FFMA.FTZ R16, R9, R7.reuse, -R6 ;  /* 0x0000000709107223 */ /* 0x080fe20000010806 */
[----:B------:R-:W-:Y:S01]  /*e0c0*/  HADD2.F32 R6, -RZ, R81.H1_H1 ;  /* 0x30000051ff067230 */ /* 0x000fe20000004100 */
[----:B------:R-:W-:Y:S01]  /*e0d0*/  FFMA.FTZ R9, R13, R7, R5 ;  /* 0x000000070d097223 */ /* 0x000fe20000010005 */
[----:B------:R-:W-:Y:S01]  /*e0e0*/  HADD2.F32 R5, -RZ, R82.H0_H0 ;  /* 0x20000052ff057230 */ /* 0x000fe20000004100 */
        /* <DEDUP_REMOVED lines=31> */
.L_x_711:
[----:B------:R-:W-:Y:S05]  /*e2e0*/  BSYNC B2 ;  /* 0x0000000000027941 */ /* 0x000fea0003800000 */
.L_x_689:
[----:B-1----:R-:W-:Y:S01]  /*e2f0*/  SHF.R.S32.HI R7, RZ, 0x4, R85 ;  /* 0x00000004ff077819 */ /* 0x002fe20000011455 */
[----:B------:R-:W-:Y:S01]  /*e300*/  IMAD.SHL.U32 R6, R141, 0x40, RZ ;  /* 0x000000408d067824 */ /* 0x000fe200078e00ff */
[----:B------:R-:W-:-:S04]  /*e310*/  DEPBAR.LE SB0, 0x0 ;  /* 0x000080000000791a */ /* 0x000fc80000000000 */
[----:B--2---:R-:W-:Y:S01]  /*e320*/  LEA.HI R0, R85, R7, RZ, 0x1 ;  /* 0x0000000755007211 */ /* 0x004fe200078f08ff */
[----:B------:R-:W-:Y:S01]  /*e330*/  IMAD.SHL.U32 R3, R83, 0x40, RZ ;  /* 0x0000004053037824 */ /* 0x000fe200078e00ff */
[----:B------:R-:W-:Y:S01]  /*e340*/  LOP3.LUT P0, RZ, R141, 0x2, RZ, 0xc0, !PT ;  /* 0x000000028dff7812 */ /* 0x000fe2000780c0ff */
[----:B------:R-:W-:Y:S01]  /*e350*/  IMAD.SHL.U32 R5, R84, 0x40, RZ ;  /* 0x0000004054057824 */ /* 0x000fe200078e00ff */
[----:B------:R-:W-:Y:S01]  /*e360*/  LOP3.LUT R0, R0, 0xfffffffe, RZ, 0xc0, !PT ;  /* 0xfffffffe00007812 */ /* 0x000fe200078ec0ff */
[----:B------:R-:W-:Y:S01]  /*e370*/  IMAD.SHL.U32 R8, R70, 0x8, RZ ;  /* 0x0000000846087824 */ /* 0x000fe200078e00ff */
        /* <DEDUP_REMOVED lines=26> */
[----:B------:R-:W-:Y:S01]  /*e520*/  IMAD.MOV.U32 R3, RZ, RZ, c[0x0][0x208] ;  /* 0x00008200ff037624 */ /* 0x000fe200078e00ff */
[----:B------:R-:W-:Y:S01]  /*e530*/  @P0 IADD3 R238, R0, -0x20, RZ ;  /* 0xffffffe000ee0810 */ /* 0x000fe20007ffe0ff */
[----:B------:R-:W-:-:S02]  /*e540*/  IMAD R0, R97, c[0x0][0x208], RZ ;  /* 0x0000820061007a24 */ /* 0x000fc400078e02ff */
[----:B------:R-:W-:Y:S01]  /*e550*/  IMAD R237, R2, 0x2, R234 ;  /* 0x0000000202ed7824 */ /* 0x000fe200078e02ea */
[----:B------:R-:W-:Y:S01]  /*e560*/  SHF.L.U64.HI R5, R3, R248, c[0x0][0x20c] ;  /* 0x0000830003057619 */ /* 0x000fe200000102f8 */
[----:B------:R-:W-:Y:S01]  /*e570*/  IMAD R0, R96, c[0x0][0x20c], R0 ;  /* 0x0000830060007a24 */ /* 0x000fe200078e0200 */
[----:B------:R-:W-:Y:S01]  /*e580*/  IADD3 R244, R238, 0x800, RZ ;  /* 0x00000800eef47810 */ /* 0x000fe20007ffe0ff */
[----:B------:R-:W-:Y:S02]  /*e590*/  IMAD R235, R4, 0x2, R234 ;  /* 0x0000000204eb7824 */ /* 0x000fe400078e02ea */
[----:B------:R-:W-:Y:S02]  /*e5a0*/  IMAD.IADD R0, R7, 0x1, R0 ;  /* 0x0000000107007824 */ /* 0x000fe400078e0200 */
[----:B------:R-:W-:-:S04]  /*e5b0*/  IMAD.WIDE.U32 R6, R6, 0x70, R98 ;  /* 0x0000007006067825 */ /* 0x000fc800078e0062 */
[----:B------:R-:W-:Y:S01]  /*e5c0*/  IMAD R0, R0, 0x70, RZ ;  /* 0x0000007000007824 */ /* 0x000fe200078e02ff */
[----:B------:R-:W-:Y:S01]  /*e5d0*/  LDSM.16.M88.4 R24, [R143+0x3900] ;  /* 0x003900008f18783b */ /* 0x000fe20000000200 */
[----:B------:R-:W-:Y:S02]  /*e5e0*/  IMAD R236, R2, 0x2, R235 ;  /* 0x0000000202ec7824 */ /* 0x000fe400078e02eb */
[----:B------:R-:W-:Y:S01]  /*e5f0*/  IMAD.IADD R0, R7, 0x1, R0 ;  /* 0x0000000107007824 */ /* 0x000fe200078e0200 */
[----:B------:R-:W1:Y:S04]  /*e600*/  LDSM.16.M88.4 R8, [R234+0x9100] ;  /* 0x00910000ea08783b */ /* 0x000e680000000200 */
[----:B------:R-:W2:Y:S04]  /*e610*/  LDSM.16.M88.4 R12, [R234+0x7100] ;  /* 0x00710000ea0c783b */ /* 0x000ea80000000200 */
[----:B------:R-:W3:Y:S04]  /*e620*/  LDSM.16.M88.4 R20, [R143+0x4100] ;  /* 0x004100008f14783b */ /* 0x000ee80000000200 */
[----:B------:R-:W4:Y:S04]  /*e630*/  LDSM.16.M88.4 R16, [R143+0x4900] ;  /* 0x004900008f10783b */ /* 0x000f280000000200 */
[----:B------:R-:W2:Y:S04]  /*e640*/  LDSM.16.M88.4 R28, [R143+0x5100] ;  /* 0x005100008f1c783b */ /* 0x000ea80000000200 */
[----:B------:R-:W3:Y:S04]  /*e650*/  LDSM.16.M88.4 R32, [R143+0x5900] ;  /* 0x005900008f20783b */ /* 0x000ee80000000200 */
[----:B------:R-:W3:Y:S04]  /*e660*/  LDSM.16.M88.4 R40, [R143+0x6100] ;  /* 0x006100008f28783b */ /* 0x000ee80000000200 */
[----:B------:R-:W3:Y:S04]  /*e670*/  LDSM.16.M88.4 R36, [R143+0x6900] ;  /* 0x006900008f24783b */ /* 0x000ee80000000200 */
[----:B------:R-:W-:Y:S04]  /*e680*/  LDSM.16.M88.4 R56, [R238] ;  /* 0x00000000ee38783b */ /* 0x000fe80000000200 */
[----:B------:R-:W-:Y:S01]  /*e690*/  LDSM.16.M88.4 R48, [R238+0x1000] ;  /* 0x00100000ee30783b */ /* 0x000fe20000000200 */
[C---:B-1----:R-:W-:Y:S03]  /*e6a0*/  HMMA.16816.F32 R60, R8.reuse, R24, RZ ;  /* 0x00000018083c723c */ /* 0x042fe600000018ff */
[----:B------:R-:W-:Y:S04]  /*e6b0*/  LDSM.16.M88.4 R44, [R238+0x1800] ;  /* 0x00180000ee2c783b */ /* 0x000fe80000000200 */
[----:B------:R-:W-:Y:S01]  /*e6c0*/  LDSM.16.M88.4 R52, [R238+0x800] ;  /* 0x00080000ee34783b */ /* 0x000fe20000000200 */
[----:B------:R-:W-:Y:S08]  /*e6d0*/  HMMA.16816.F32 R108, R8, R26, RZ ;  /* 0x0000001a086c723c */ /* 0x000ff000000018ff */
[C---:B--2---:R-:W-:Y:S07]  /*e6e0*/  HMMA.16816.F32 R184, R12.reuse, R24, RZ ;  /* 0x000000180cb8723c */ /* 0x044fee00000018ff */
[C---:B------:R-:W-:Y:S01]  /*e6f0*/  LEA R24, P0, R6.reuse, c[0x0][0x1f8], 0x1 ;  /* 0x00007e0006187a11 */ /* 0x040fe200078008ff */
[----:B------:R-:W-:Y:S03]  /*e700*/  HMMA.16816.F32 R180, R12, R26, RZ ;  /* 0x0000001a0cb4723c */ /* 0x000fe600000018ff */
[----:B------:R-:W-:Y:S01]  /*e710*/  LEA.HI.X R25, R6, c[0x0][0x1fc], R0, 0x1, P0 ;  /* 0x00007f0006197a11 */ /* 0x000fe200000f0c00 */
[----:B------:R-:W-:-:S03]  /*e720*/  IMAD.MOV.U32 R0, RZ, RZ, 0x40 ;  /* 0x00000040ff007424 */ /* 0x000fc600078e00ff */
[----:B------:R-:W-:Y:S01]  /*e730*/  IMAD.SHL.U32 R26, R3, 0x20, RZ ;  /* 0x00000020031a7824 */ /* 0x000fe200078e00ff */
[-C--:B---3--:R-:W-:Y:S08]  /*e740*/  HMMA.16816.F32 R64, R8, R20.reuse, RZ ;  /* 0x000000140840723c */ /* 0x088ff000000018ff */
[C---:B------:R-:W-:Y:S07]  /*e750*/  HMMA.16816.F32 R156, R12.reuse, R20, RZ ;  /* 0x000000140c9c723c */ /* 0x040fee00000018ff */
[----:B------:R-:W-:Y:S01]  /*e760*/  IADD3 R20, P0, R26, R24, RZ ;  /* 0x000000181a147210 */ /* 0x000fe20007f1e0ff */
[----:B------:R-:W-:Y:S04]  /*e770*/  HMMA.16816.F32 R176, R12, R22, RZ ;  /* 0x000000160cb0723c */ /* 0x000fe800000018ff */
[----:B------:R-:W-:Y:S01]  /*e780*/  IMAD.X R21, R5, 0x1, R25, P0 ;  /* 0x0000000105157824 */ /* 0x000fe200000e0619 */
[----:B------:R-:W-:-:S03]  /*e790*/  ISETP.GE.AND P0, PT, R72, c[0x0][0x1d4], PT ;  /* 0x0000750048007a0c */ /* 0x000fc60003f06270 */
[----:B----4-:R-:W-:Y:S01]  /*e7a0*/  HMMA.16816.F32 R148, R12, R16, RZ ;  /* 0x000000100c94723c */ /* 0x010fe200000018ff */
[C---:B------:R-:W-:Y:S02]  /*e7b0*/  ISETP.LT.OR P4, PT, R75.reuse, 0x1, P0 ;  /* 0x000000014b00780c */ /* 0x040fe40000781670 */
[C---:B------:R-:W-:Y:S02]  /*e7c0*/  ISETP.LT.OR P3, PT, R75.reuse, 0x11, P0 ;  /* 0x000000114b00780c */ /* 0x040fe40000761670 */
[----:B------:R-:W-:-:S03]  /*e7d0*/  ISETP.LT.OR P5, PT, R75, 0x31, P0 ;  /* 0x000000314b00780c */ /* 0x000fc600007a1670 */
[C---:B------:R-:W-:Y:S08]  /*e7e0*/  HMMA.16816.F32 R172, R12.reuse, R18, RZ ;  /* 0x000000120cac723c */ /* 0x040ff000000018ff */
[C---:B------:R-:W-:Y:S08]  /*e7f0*/  HMMA.16816.F32 R144, R12.reuse, R28, RZ ;  /* 0x0000001c0c90723c */ /* 0x040ff000000018ff */
[C---:B-----5:R-:W-:Y:S08]  /*e800*/  HMMA.16816.F32 R168, R12.reuse, R30, RZ ;  /* 0x0000001e0ca8723c */ /* 0x060ff000000018ff */
[C---:B------:R-:W-:Y:S08]  /*e810*/  HMMA.16816.F32 R136, R12.reuse, R32, RZ ;  /* 0x000000200c88723c */ /* 0x040ff000000018ff */
[C---:B------:R-:W-:Y:S08]  /*e820*/  HMMA.16816.F32 R164, R12.reuse, R34, RZ ;  /* 0x000000220ca4723c */ /* 0x040ff000000018ff */
[C---:B------:R-:W-:Y:S08]  /*e830*/  HMMA.16816.F32 R128, R12.reuse, R40, RZ ;  /* 0x000000280c80723c */ /* 0x040ff000000018ff */
[C---:B------:R-:W-:Y:S08]  /*e840*/  HMMA.16816.F32 R152, R12.reuse, R42, RZ ;  /* 0x0000002a0c98723c */ /* 0x040ff000000018ff */
[C---:B------:R-:W-:Y:S08]  /*e850*/  HMMA.16816.F32 R124, R12.reuse, R36, RZ ;  /* 0x000000240c7c723c */ /* 0x040ff000000018ff */
[----:B------:R-:W-:Y:S07]  /*e860*/  HMMA.16816.F32 R132, R12, R38, RZ ;  /* 0x000000260c84723c */ /* 0x000fee00000018ff */
[-C--:B------:R-:W-:Y:S01]  /*e870*/  IADD3 R14, P2, R20, R26.reuse, RZ ;  /* 0x0000001a140e7210 */ /* 0x080fe20007f5e0ff */
[----:B------:R-:W-:Y:S03]  /*e880*/  HMMA.16816.F32 R68, R8, R16, RZ ;  /* 0x000000100844723c */ /* 0x000fe600000018ff */
[----:B------:R-:W-:Y:S01]  /*e890*/  IADD3 R12, P1, R14, R26, RZ ;  /* 0x0000001a0e0c7210 */ /* 0x000fe20007f3e0ff */
[----:B------:R-:W-:-:S03]  /*e8a0*/  IMAD.X R15, R21, 0x1, R5, P2 ;  /* 0x00000001150f7824 */ /* 0x000fc600010e0605 */
[----:B------:R-:W-:Y:S01]  /*e8b0*/  IADD3 R6, P2, R12, R26, RZ ;  /* 0x0000001a0c067210 */ /* 0x000fe20007f5e0ff */
[----:B------:R-:W-:Y:S01]  /*e8c0*/  HMMA.16816.F32 R112, R8, R18, RZ ;  /* 0x000000120870723c */ /* 0x000fe200000018ff */
[----:B------:R-:W1:Y:S01]  /*e8d0*/  LDSM.16.M88.4 R16, [R237+0x9100] ;  /* 0x00910000ed10783b */ /* 0x000e620000000200 */
[----:B------:R-:W-:-:S04]  /*e8e0*/  IMAD.X R13, R15, 0x1, R5, P1 ;  /* 0x000000010f0d7824 */ /* 0x000fc800008e0605 */
[--C-:B------:R-:W-:Y:S01]  /*e8f0*/  IMAD.X R7, R13, 0x1, R5.reuse, P2 ;  /* 0x000000010d077824 */ /* 0x100fe200010e0605 */
[----:B------:R-:W-:Y:S01]  /*e900*/  ISETP.LT.OR P2, PT, R75, 0x21, P0 ;  /* 0x000000214b00780c */ /* 0x000fe20000741670 */
[C---:B------:R-:W-:Y:S08]  /*e910*/  HMMA.16816.F32 R80, R8.reuse, R32, RZ ;  /* 0x000000200850723c */ /* 0x040ff000000018ff */
[C---:B------:R-:W-:Y:S01]  /*e920*/  HMMA.16816.F32 R160, R8.reuse, R34, RZ ;  /* 0x0000002208a0723c */ /* 0x040fe200000018ff */
[----:B------:R-:W2:Y:S07]  /*e930*/  LDSM.16.M88.4 R32, [R238+0x2800] ;  /* 0x00280000ee20783b */ /* 0x000eae0000000200 */
[C---:B------:R-:W-:Y:S08]  /*e940*/  HMMA.16816.F32 R76, R8.reuse, R28, RZ ;  /* 0x0000001c084c723c */ /* 0x040ff000000018ff */
[C---:B------:R-:W-:Y:S08]  /*e950*/  HMMA.16816.F32 R84, R8.reuse, R40, RZ ;  /* 0x000000280854723c */ /* 0x040ff000000018ff */
[C---:B------:R-:W-:Y:S01]  /*e960*/  HMMA.16816.F32 R120, R8.reuse, R30, RZ ;  /* 0x0000001e0878723c */ /* 0x040fe200000018ff */
[----:B------:R-:W-:Y:S07]  /*e970*/  LDSM.16.M88.4 R28, [R238+0x3000] ;  /* 0x00300000ee1c783b */ /* 0x000fee0000000200 */
[C---:B------:R-:W-:Y:S01]  /*e980*/  HMMA.16816.F32 R192, R8.reuse, R42, RZ ;  /* 0x0000002a08c0723c */ /* 0x040fe200000018ff */
[----:B------:R-:W3:Y:S07]  /*e990*/  LDSM.16.M88.4 R40, [R238+0x2000] ;  /* 0x00200000ee28783b */ /* 0x000eee0000000200 */
[C---:B------:R-:W-:Y:S07]  /*e9a0*/  HMMA.16816.F32 R92, R8.reuse, R22, RZ ;  /* 0x00000016085c723c */ /* 0x040fee00000018ff */
[----:B------:R-:W-:Y:S01]  /*e9b0*/  IADD3 R22, P1, R6, R26, RZ ;  /* 0x0000001a06167210 */ /* 0x000fe20007f3e0ff */
[----:B------:R-:W-:Y:S04]  /*e9c0*/  HMMA.16816.F32 R88, R8, R36, RZ ;  /* 0x000000240858723c */ /* 0x000fe800000018ff */
[----:B------:R-:W-:Y:S01]  /*e9d0*/  IMAD.X R23, R7, 0x1, R5, P1 ;  /* 0x0000000107177824 */ /* 0x000fe200008e0605 */
[----:B------:R-:W-:-:S03]  /*e9e0*/  ISETP.LT.OR P1, PT, R75, 0x61, P0 ;  /* 0x000000614b00780c */ /* 0x000fc60000721670 */
[----:B------:R-:W-:Y:S01]  /*e9f0*/  HMMA.16816.F32 R188, R8, R38, RZ ;  /* 0x0000002608bc723c */ /* 0x000fe200000018ff */
[----:B------:R-:W4:Y:S04]  /*ea00*/  LDSM.16.M88.4 R8, [R237+0x7100] ;  /* 0x00710000ed08783b */ /* 0x000f280000000200 */
[----:B------:R-:W-:Y:S01]  /*ea10*/  @!PT LDS RZ, [RZ] ;  /* 0x00000000fffff984 */ /* 0x000fe20000000800 */
[----:B------:R-:W-:Y:S01]  /*ea20*/  @!PT LDS RZ, [RZ] ;  /* 0x00000000fffff984 */ /* 0x000fe20000000800 */
[----:B------:R-:W-:Y:S01]  /*ea30*/  @!PT LDS RZ, [RZ] ;  /* 0x00000000fffff984 */ /* 0x000fe20000000800 */
[----:B------:R2:W-:Y:S01]  /*ea40*/  LDGSTS.E.BYPASS.LTC128B.128 [R245+0x100], [R24.64], !P4 ;  /* 0x0010000018f57fae */ /* 0x0005e2000e101d48 */
[----:B------:R-:W-:Y:S02]  /*ea50*/  ISETP.LT.OR P4, PT, R75, 0x41, P0 ;  /* 0x000000414b00780c */ /* 0x000fe40000781670 */
[----:B-1----:R-:W-:Y:S01]  /*ea60*/  HMMA.16816.F32 R116, R16, R56, R60 ;  /* 0x000000381074723c */ /* 0x002fe2000000183c */
[----:B------:R1:W-:Y:S01]  /*ea70*/  LDGSTS.E.BYPASS.LTC128B.128 [R245+0x900], [R20.64], !P3 ;  /* 0x0090000014f57fae */ /* 0x0003e2000d901d48 */
[----:B------:R-:W-:-:S03]  /*ea80*/  LOP3.LUT P3, RZ, R141, 0x4, RZ, 0xc0, !PT ;  /* 0x000000048dff7812 */ /* 0x000fc6000786c0ff */
[----:B------:R1:W-:Y:S01]  /*ea90*/  LDGSTS.E.BYPASS.LTC128B.128 [R245+0x1100], [R14.64], !P2 ;  /* 0x011000000ef57fae */ /* 0x0003e2000d101d48 */
[----:B------:R-:W-:Y:S02]  /*eaa0*/  ISETP.LT.OR P2, PT, R75, 0x51, P0 ;  /* 0x000000514b00780c */ /* 0x000fe40000741670 */
[----:B------:R-:W-:Y:S01]  /*eab0*/  SEL R0, R0, 0xffffffc0, !P3 ;  /* 0xffffffc000007807 */ /* 0x000fe20005800000 */
[----:B------:R1:W-:Y:S01]  /*eac0*/  LDGSTS.E.BYPASS.LTC128B.128 [R245+0x1900], [R12.64], !P5 ;  /* 0x019000000cf57fae */ /* 0x0003e2000e901d48 */
[----:B------:R-:W-:Y:S03]  /*ead0*/  HMMA.16816.F32 R100, R16, R48, R68 ;  /* 0x000000301064723c */ /* 0x000fe60000001844 */
[----:B------:R-:W-:Y:S01]  /*eae0*/  IMAD.IADD R233, R143, 0x1, R0 ;  /* 0x000000018fe97824 */ /* 0x000fe200078e0200 */
[----:B------:R3:W-:Y:S01]  /*eaf0*/  LDGSTS.E.BYPASS.LTC128B.128 [R245+0x2100], [R6.64], !P4 ;  /* 0x0210000006f57fae */ /* 0x0007e2000e101d48 */
[----:B------:R-:W-:-:S03]  /*eb00*/  IMAD.IADD R232, R0, 0x1, R238 ;  /* 0x0000000100e87824 */ /* 0x000fc600078e02ee */
[C---:B------:R-:W-:Y:S01]  /*eb10*/  HMMA.16816.F32 R208, R16.reuse, R46, R120 ;  /* 0x0000002e10d0723c */ /* 0x040fe20000001878 */
[----:B------:R3:W-:Y:S07]  /*eb20*/  LDGSTS.E.BYPASS.LTC128B.128 [R245+0x2900], [R22.64], !P2 ;  /* 0x0290000016f57fae */ /* 0x0007ee000d101d48 */
[C---:B--2---:R-:W-:Y:S08]  /*eb30*/  HMMA.16816.F32 R204, R16.reuse, R34, R192 ;  /* 0x0000002210cc723c */ /* 0x044ff000000018c0 */
[----:B------:R-:W-:Y:S01]  /*eb40*/  HMMA.16816.F32 R104, R16, R52, R64 ;  /* 0x000000341068723c */ /* 0x000fe20000001840 */
[----:B-1----:R-:W-:-:S05]  /*eb50*/  IADD3 R12, P0, R22, R26, RZ ;  /* 0x0000001a160c7210 */ /* 0x002fca0007f1e0ff */
[----:B------:R-:W-:Y:S02]  /*eb60*/  IMAD.X R13, R23, 0x1, R5, P0 ;  /* 0x00000001170d7824 */ /* 0x000fe400000e0605 */
[C---:B------:R-:W-:Y:S03]  /*eb70*/  HMMA.16816.F32 R96, R16.reuse, R44, R76 ;  /* 0x0000002c1060723c */ /* 0x040fe6000000184c */
[----:B------:R1:W-:Y:S04]  /*eb80*/  LDGSTS.E.BYPASS.LTC128B.128 [R245+0x3100], [R12.64], !P1 ;  /* 0x031000000cf57fae */ /* 0x0003e8000c901d48 */
[----:B---3--:R-:W-:Y:S01]  /*eb90*/  LDSM.16.M88.4 R20, [R235+0x9100] ;  /* 0x00910000eb14783b */ /* 0x008fe20000000200 */
[C---:B------:R-:W-:Y:S03]  /*eba0*/  HMMA.16816.F32 R36, R16.reuse, R40, R80 ;  /* 0x000000281024723c */ /* 0x040fe60000001850 */
[----:B------:R-:W2:Y:S04]  /*ebb0*/  LDSM.16.M88.4 R60, [R233+0x5900] ;  /* 0x00590000e93c783b */ /* 0x000ea80000000200 */
[----:B------:R-:W3:Y:S01]  /*ebc0*/  LDSM.16.M88.4 R72, [R233+0x4100] ;  /* 0x00410000e948783b */ /* 0x000ee20000000200 */
        /* <DEDUP_REMOVED lines=8> */
[----:B------:R-:W-:Y:S01]  /*ec50*/  LDSM.16.M88.4 R24, [R232+0x3000] ;  /* 0x00300000e818783b */ /* 0x000fe20000000200 */
[C---:B------:R-:W-:Y:S03]  /*ec60*/  HMMA.16816.F32 R228, R16.reuse, R54, R92 ;  /* 0x0000003610e4723c */ /* 0x040fe6000000185c */
[----:B------:R-:W1:Y:S04]  /*ec70*/  LDSM.16.M88.4 R92, [R233+0x6900] ;  /* 0x00690000e95c783b */ /* 0x000e680000000200 */
[----:B------:R-:W0:Y:S01]  /*ec80*/  LDGDEPBAR ;  /* 0x00000000000079af */ /* 0x000e220000000000 */
[C---:B------:R-:W-:Y:S08]  /*ec90*/  HMMA.16816.F32 R224, R16.reuse, R50, R112 ;  /* 0x0000003210e0723c */ /* 0x040ff00000001870 */
[C---:B------:R-:W-:Y:S08]  /*eca0*/  HMMA.16816.F32 R120, R16.reuse, R42, R160 ;  /* 0x0000002a1078723c */ /* 0x040ff000000018a0 */
[----:B------:R-:W-:Y:S01]  /*ecb0*/  HMMA.16816.F32 R192, R16, R30, R188 ;  /* 0x0000001e10c0723c */ /* 0x000fe200000018bc */
[----:B------:R-:W1:Y:S07]  /*ecc0*/  LDSM.16.M88.4 R16, [R235+0x7100] ;  /* 0x00710000eb10783b */ /* 0x000e6e0000000200 */
[C---:B----4-:R-:W-:Y:S08]  /*ecd0*/  HMMA.16816.F32 R188, R8.reuse, R56, R184 ;  /* 0x0000003808bc723c */ /* 0x050ff000000018b8 */
        /* <DEDUP_REMOVED lines=11> */
[C---:B------:R-:W-:Y:S08]  /*ed90*/  HMMA.16816.F32 R240, R8.reuse, R28, R124 ;  /* 0x0000001c08f0723c */ /* 0x040ff0000000187c */
[C---:B------:R-:W-:Y:S01]  /*eda0*/  HMMA.16816.F32 R180, R8.reuse, R42, R164 ;  /* 0x0000002a08b4723c */ /* 0x040fe200000018a4 */
[----:B------:R-:W-:Y:S07]  /*edb0*/  LDSM.16.M88.4 R40, [R232+0x1000] ;  /* 0x00100000e828783b */ /* 0x000fee0000000200 */
[C---:B------:R-:W-:Y:S01]  /*edc0*/  HMMA.16816.F32 R184, R8.reuse, R34, R152 ;  /* 0x0000002208b8723c */ /* 0x040fe20000001898 */
[----:B------:R-:W-:Y:S07]  /*edd0*/  LDSM.16.M88.4 R32, [R232+0x2000] ;  /* 0x00200000e820783b */ /* 0x000fee0000000200 */
[----:B------:R-:W-:Y:S01]  /*ede0*/  HMMA.16816.F32 R176, R8, R30, R132 ;  /* 0x0000001e08b0723c */ /* 0x000fe20000001884 */
[----:B------:R-:W4:Y:S04]  /*edf0*/  LDSM.16.M88.4 R8, [R236+0x9100] ;  /* 0x00910000ec08783b */ /* 0x000f280000000200 */
[----:B------:R-:W-:Y:S03]  /*ee00*/  LDSM.16.M88.4 R28, [R232+0x2800] ;  /* 0x00280000e81c783b */ /* 0x000fe60000000200 */
[----:B--2---:R-:W-:Y:S01]  /*ee10*/  HMMA.16816.F32 R152, R20, R60, R36 ;  /* 0x0000003c1498723c */ /* 0x004fe20000001824 */
[----:B------:R-:W2:Y:S01]  /*ee20*/  LDSM.16.M88.4 R36, [R232+0x1800] ;  /* 0x00180000e824783b */ /* 0x000ea20000000200 */
[----:B------:R-:W-:-:S06]  /*ee30*/  DEPBAR.LE SB0, 0x0 ;  /* 0x000080000000791a */ /* 0x000fcc0000000000 */
[C---:B---3--:R-:W-:Y:S08]  /*ee40*/  HMMA.16816.F32 R168, R20.reuse, R72, R104 ;  /* 0x0000004814a8723c */ /* 0x048ff00000001868 */
[C---:B------:R-:W-:Y:S08]  /*ee50*/  HMMA.16816.F32 R164, R20.reuse, R68, R100 ;  /* 0x0000004414a4723c */ /* 0x040ff00000001864 */
[C---:B------:R-:W-:Y:S08]  /*ee60*/  HMMA.16816.F32 R172, R20.reuse, R76, R116 ;  /* 0x0000004c14ac723c */ /* 0x040ff00000001874 */
[C---:B------:R-:W-:Y:S08]  /*ee70*/  HMMA.16816.F32 R156, R20.reuse, R64, R96 ;  /* 0x00000040149c723c */ /* 0x040ff00000001860 */
[C---:B------:R-:W-:Y:S08]  /*ee80*/  HMMA.16816.F32 R144, R20.reuse, R80, R84 ;  /* 0x000000501490723c */ /* 0x040ff00000001854 */
[C---:B-1----:R-:W-:Y:S08]  /*ee90*/  HMMA.16816.F32 R112, R20.reuse, R92, R88 ;  /* 0x0000005c1470723c */ /* 0x042ff00000001858 */
[----:B------:R-:W-:Y:S08]  /*eea0*/  HMMA.16816.F32 R136, R20, R78, R108 ;  /* 0x0000004e1488723c */ /* 0x000ff0000000186c */
[C---:B------:R-:W-:Y:S08]  /*eeb0*/  HMMA.16816.F32 R104, R16.reuse, R76, R188 ;  /* 0x0000004c1068723c */ /* 0x040ff000000018bc */
[----:B------:R-:W-:Y:S08]  /*eec0*/  HMMA.16816.F32 R100, R16, R78, R56 ;  /* 0x0000004e1064723c */ /* 0x000ff00000001838 */
[C---:B------:R-:W-:Y:S08]  /*eed0*/  HMMA.16816.F32 R132, R20.reuse, R74, R228 ;  /* 0x0000004a1484723c */ /* 0x040ff000000018e4 */
[----:B------:R-:W-:Y:S08]  /*eee0*/  HMMA.16816.F32 R128, R20, R70, R224 ;  /* 0x000000461480723c */ /* 0x000ff000000018e0 */
[C---:B------:R-:W-:Y:S07]  /*eef0*/  HMMA.16816.F32 R96, R16.reuse, R72, R196 ;  /* 0x000000481060723c */ /* 0x040fee00000018c4 */
[----:B------:R-:W-:Y:S01]  /*ef00*/  IMAD.MOV.U32 R199, RZ, RZ, R239 ;  /* 0x000000ffffc77224 */ /* 0x000fe200078e00ef */
[----:B------:R-:W-:Y:S01]  /*ef10*/  HMMA.16816.F32 R88, R16, R74, R52 ;  /* 0x0000004a1058723c */ /* 0x000fe20000001834 */
[----:B------:R-:W-:-:S03]  /*ef20*/  IADD3 R239, R238, 0x3000, RZ ;  /* 0x00003000eeef7810 */ /* 0x000fc60007ffe0ff */
[----:B------:R-:W-:-:S04]  /*ef30*/  ISETP.GE.AND P0, PT, R199, 0x2, PT ;  /* 0x00000002c700780c */ /* 0x000fc80003f06270 */
[C---:B------:R-:W-:Y:S08]  /*ef40*/  HMMA.16816.F32 R84, R16.reuse, R68, R200 ;  /* 0x000000441054723c */ /* 0x040ff000000018c8 */
[----:B------:R-:W-:Y:S08]  /*ef50*/  HMMA.16816.F32 R76, R16, R70, R148 ;  /* 0x00000046104c723c */ /* 0x000ff00000001894 */
[----:B------:R-:W-:Y:S08]  /*ef60*/  HMMA.16816.F32 R124, R20, R66, R208 ;  /* 0x00000042147c723c */ /* 0x000ff000000018d0 */
        /* <DEDUP_REMOVED lines=9> */
[C---:B------:R-:W-:Y:S07]  /*f000*/  HMMA.16816.F32 R20, R16.reuse, R92, R240 ;  /* 0x0000005c1014723c */ /* 0x040fee00000018f0 */
[C---:B------:R-:W-:Y:S01]  /*f010*/  IADD3 R243, R238.reuse, 0x1000, RZ ;  /* 0x00001000eef37810 */ /* 0x040fe20007ffe0ff */
[----:B------:R-:W-:Y:S01]  /*f020*/  HMMA.16816.F32 R16, R16, R94, R176 ;  /* 0x0000005e1010723c */ /* 0x000fe200000018b0 */
[----:B------:R-:W-:-:S02]  /*f030*/  IADD3 R242, R238, 0x1800, RZ ;  /* 0x00001800eef27810 */ /* 0x000fc40007ffe0ff */
[C---:B------:R-:W-:Y:S02]  /*f040*/  IADD3 R241, R238.reuse, 0x2000, RZ ;  /* 0x00002000eef17810 */ /* 0x040fe40007ffe0ff */
[----:B------:R-:W-:-:S03]  /*f050*/  IADD3 R240, R238, 0x2800, RZ ;  /* 0x00002800eef07810 */ /* 0x000fc60007ffe0ff */
[C---:B----4-:R-:W-:Y:S08]  /*f060*/  HMMA.16816.F32 R172, R8.reuse, R48, R172 ;  /* 0x0000003008ac723c */ /* 0x050ff000000018ac */
        /* <DEDUP_REMOVED lines=26> */
[----:B------:R-:W-:Y:S01]  /*f210*/  HMMA.16816.F32 R32, R12, R26, R16 ;  /* 0x0000001a0c20723c */ /* 0x000fe20000001810 */
[----:B------:R-:W-:Y:S06]  /*f220*/  BAR.SYNC.DEFER_BLOCKING 0x0 ;  /* 0x0000000000007b1d */ /* 0x000fec0000010000 */
[----:B------:R-:W-:Y:S05]  /*f230*/  @!P0 BRA `(.L_x_724) ;  /* 0x0000028000008947 */ /* 0x000fea0003800000 */
[----:B------:R-:W2:Y:S04]  /*f240*/  LDL.64 R230, [R1+0x40] ;  /* 0x0000400001e67983 */ /* 0x000ea80000100a00 */
[----:B------:R-:W3:Y:S01]  /*f250*/  LDL R5, [R1+0x30] ;  /* 0x0000300001057983 */ /* 0x000ee20000100800 */
[----:B------:R-:W-:Y:S01]  /*f260*/  IADD3 R0, R199, -0x2, RZ ;  /* 0xfffffffec7007810 */ /* 0x000fe20007ffe0ff */
[----:B------:R-:W-:-:S04]  /*f270*/  IMAD.MOV.U32 R141, RZ, RZ, c[0x0][0x1e0] ;  /* 0x00007800ff8d7624 */ /* 0x000fc800078e00ff */
[----:B------:R-:W-:Y:S02]  /*f280*/  IMAD R3, R252, R0, RZ ;  /* 0x00000000fc037224 */ /* 0x000fe400078e02ff */
[----:B--2---:R-:W-:Y:S02]  /*f290*/  IMAD.MOV.U32 R228, RZ, RZ, R230 ;  /* 0x000000ffffe47224 */ /* 0x004fe400078e00e6 */
[----:B------:R-:W-:Y:S02]  /*f2a0*/  IMAD.MOV.U32 R230, RZ, RZ, 0x70 ;  /* 0x00000070ffe67424 */ /* 0x000fe400078e00ff */
[----:B------:R-:W-:Y:S01]  /*f2b0*/  IMAD.MOV.U32 R229, RZ, RZ, R231 ;  /* 0x000000ffffe57224 */ /* 0x000fe200078e00e7 */
[----:B---3--:R-:W-:Y:S01]  /*f2c0*/  LOP3.LUT P5, RZ, R5, 0x1, RZ, 0xc0, !PT ;  /* 0x0000000105ff7812 */ /* 0x008fe200078ac0ff */
[----:B------:R-:W-:Y:S01]  /*f2d0*/  IMAD.WIDE.U32 R230, R230, c[0x0][0x1e0], RZ ;  /* 0x00007800e6e67a25 */ /* 0x000fe200078e00ff */
[----:B------:R-:W-:-:S05]  /*f2e0*/  SHF.R.S32.HI R5, RZ, 0x1f, R0 ;  /* 0x0000001fff057819 */ /* 0x000fca0000011400 */
[----:B------:R-:W-:Y:S01]  /*f2f0*/  IMAD.WIDE.U32 R8, R0, R230, R228 ;  /* 0x000000e600087225 */ /* 0x000fe200078e00e4 */
[----:B------:R-:W-:-:S03]  /*f300*/  SHF.L.U64.HI R0, R141, R248, c[0x0][0x1e4] ;  /* 0x000079008d007619 */ /* 0x000fc600000102f8 */
[----:B------:R-:W-:Y:S01]  /*f310*/  IMAD R3, R5, R230, R3 ;  /* 0x000000e605037224 */ /* 0x000fe200078e0203 */
[----:B------:R-:W-:Y:S02]  /*f320*/  SHF.L.U32 R5, R141, 0x5, RZ ;  /* 0x000000058d057819 */ /* 0x000fe400000006ff */
[----:B------:R-:W-:Y:S01]  /*f330*/  LEA R6, P0, R8, c[0x0][0x1c8], 0x1 ;  /* 0x0000720008067a11 */ /* 0x000fe200078008ff */
        /* <DEDUP_REMOVED lines=9> */
[----:B------:R1:W-:Y:S03]  /*f3d0*/  LDGSTS.E.BYPASS.LTC128B.128 [R245+0x3900], [R6.64], !P5 ;  /* 0x0390000006f57fae */ /* 0x0003e6000e901d48 */
[----:B------:R-:W-:Y:S01]  /*f3e0*/  IADD3.X R13, R0, R15, RZ, P0, !PT ;  /* 0x0000000f000d7210 */ /* 0x000fe200007fe4ff */
[----:B------:R2:W-:Y:S01]  /*f3f0*/  LDGSTS.E.BYPASS.LTC128B.128 [R245+0x4100], [R14.64], !P5 ;  /* 0x041000000ef57fae */ /* 0x0005e2000e901d48 */
[----:B------:R-:W-:-:S03]  /*f400*/  IADD3 R8, P0, R5, R10, RZ ;  /* 0x0000000a05087210 */ /* 0x000fc60007f1e0ff */
[C---:B------:R-:W-:Y:S01]  /*f410*/  IMAD.X R11, R0.reuse, 0x1, R13, P1 ;  /* 0x00000001000b7824 */ /* 0x040fe200008e060d */
        /* <DEDUP_REMOVED lines=10> */
.L_x_724:
[----:B------:R-:W2:Y:S04]  /*f4c0*/  LDL.LU R197, [R1+0x18] ;  /* 0x0000180001c57983 */ /* 0x000ea80000300800 */
[----:B------:R-:W4:Y:S04]  /*f4d0*/  LDL R205, [R1+0x60] ;  /* 0x0000600001cd7983 */ /* 0x000f280000100800 */
[----:B------:R-:W-:Y:S04]  /*f4e0*/  STL [R1+0xa0], R244 ;  /* 0x0000a0f401007387 */ /* 0x000fe80000100800 */
[----:B------:R-:W-:Y:S04]  /*f4f0*/  STL [R1+0x9c], R243 ;  /* 0x00009cf301007387 */ /* 0x000fe80000100800 */
[----:B------:R-:W-:Y:S04]  /*f500*/  STL [R1+0x98], R242 ;  /* 0x000098f201007387 */ /* 0x000fe80000100800 */
[----:B------:R1:W-:Y:S01]  /*f510*/  STL [R1+0x94], R241 ;  /* 0x000094f101007387 */ /* 0x0003e20000100800 */
[----:B------:R-:W-:-:S02]  /*f520*/  LOP3.LUT R3, R247, 0xffffffe0, RZ, 0xc0, !PT ;  /* 0xffffffe0f7037812 */ /* 0x000fc400078ec0ff */
[----:B------:R-:W-:Y:S01]  /*f530*/  LEA.HI R0, R250, R251, RZ, 0x2 ;  /* 0x000000fbfa007211 */ /* 0x000fe200078f10ff */
[----:B------:R-:W0:Y:S04]  /*f540*/  LDGDEPBAR ;  /* 0x00000000000079af */ /* 0x000e280000000000 */
[----:B-1-3--:R-:W3:Y:S01]  /*f550*/  LDL R241, [R1+0x64] ;  /* 0x0000640001f17983 */ /* 0x00aee20000100800 */
[----:B------:R-:W-:Y:S01]  /*f560*/  SHF.R.S32.HI R5, RZ, 0x1f, R249 ;  /* 0x0000001fff057819 */ /* 0x000fe200000114f9 */
[----:B------:R-:W-:Y:S01]  /*f570*/  IMAD.IADD R3, R251, 0x1, -R3 ;  /* 0x00000001fb037824 */ /* 0x000fe200078e0a03 */
[----:B------:R-:W-:Y:S01]  /*f580*/  LOP3.LUT R0, R0, 0xfffffffc, RZ, 0xc0, !PT ;  /* 0xfffffffc00007812 */ /* 0x000fe200078ec0ff */
[----:B------:R-:W-:Y:S01]  /*f590*/  STL [R1+0x90], R240 ;  /* 0x000090f001007387 */ /* 0x000fe20000100800 */
[----:B------:R-:W-:-:S02]  /*f5a0*/  LEA.HI R5, R5, R249, RZ, 0x2 ;  /* 0x000000f905057211 */ /* 0x000fc400078f10ff */
[----:B------:R-:W-:Y:S01]  /*f5b0*/  SHF.R.S32.HI R6, RZ, 0x1f, R3 ;  /* 0x0000001fff067819 */ /* 0x000fe20000011403 */
[----:B------:R-:W-:Y:S01]  /*f5c0*/  IMAD.IADD R0, R251, 0x1, -R0 ;  /* 0x00000001fb007824 */ /* 0x000fe200078e0a00 */
[----:B------:R-:W-:Y:S01]  /*f5d0*/  LOP3.LUT R7, R5, 0xffffffc, RZ, 0xc0, !PT ;  /* 0x0ffffffc05077812 */ /* 0x000fe200078ec0ff */
[----:B------:R-:W-:Y:S01]  /*f5e0*/  STL [R1+0x8c], R239 ;  /* 0x00008cef01007387 */ /* 0x000fe20000100800 */
[----:B------:R-:W-:Y:S02]  /*f5f0*/  LEA.HI R6, R6, R3, RZ, 0x2 ;  /* 0x0000000306067211 */ /* 0x000fe400078f10ff */
[----:B------:R-:W-:Y:S01]  /*f600*/  LEA.HI R5, R0, R0, RZ, 0x1 ;  /* 0x0000000000057211 */ /* 0x000fe200078f08ff */
[----:B------:R-:W-:Y:S01]  /*f610*/  IMAD.IADD R8, R249, 0x1, -R7 ;  /* 0x00000001f9087824 */ /* 0x000fe200078e0a07 */
[----:B------:R-:W-:Y:S02]  /*f620*/  STL [R1+0x88], R238 ;  /* 0x000088ee01007387 */ /* 0x000fe40000100800 */
[C---:B------:R-:W-:Y:S01]  /*f630*/  LOP3.LUT R10, R5.reuse, 0x1ffffffe, RZ, 0xc0, !PT ;  /* 0x1ffffffe050a7812 */ /* 0x040fe200078ec0ff */
[----:B------:R-:W-:Y:S01]  /*f640*/  IMAD.SHL.U32 R9, R5, 0x20, RZ ;  /* 0x0000002005097824 */ /* 0x000fe200078e00ff */
[----:B------:R-:W-:Y:S04]  /*f650*/  STL [R1+0x84], R237 ;  /* 0x000084ed01007387 */ /* 0x000fe80000100800 */
[----:B------:R-:W-:Y:S04]  /*f660*/  STL [R1+0x80], R236 ;  /* 0x000080ec01007387 */ /* 0x000fe80000100800 */
[----:B------:R-:W-:Y:S04]  /*f670*/  STL [R1+0x7c], R235 ;  /* 0x00007ceb01007387 */ /* 0x000fe80000100800 */
[----:B------:R-:W-:Y:S04]  /*f680*/  STL [R1+0x78], R234 ;  /* 0x000078ea01007387 */ /* 0x000fe80000100800 */
[----:B------:R-:W-:Y:S04]  /*f690*/  STL [R1+0x74], R233 ;  /* 0x000074e901007387 */ /* 0x000fe80000100800 */
[----:B------:R-:W-:Y:S04]  /*f6a0*/  STL [R1+0x70], R232 ;  /* 0x000070e801007387 */ /* 0x000fe80000100800 */
[----:B------:R-:W-:Y:S01]  /*f6b0*/  STL [R1+0x6c], R143 ;  /* 0x00006c8f01007387 */ /* 0x000fe20000100800 */
[----:B--2---:R-:W-:-:S05]  /*f6c0*/  LEA.HI.SX32 R7, R6, R197, 0x1e ;  /* 0x000000c506077211 */ /* 0x004fca00078ff2ff */
[----:B------:R-:W-:Y:S01]  /*f6d0*/  IMAD R5, R8, 0x10, R7 ;  /* 0x0000001008057824 */ /* 0x000fe200078e0207 */
[----:B------:R-:W-:Y:S01]  /*f6e0*/  LOP3.LUT R7, R9, 0xffffffc0, RZ, 0xc0, !PT ;  /* 0xffffffc009077812 */ /* 0x000fe200078ec0ff */
[----:B------:R-:W-:-:S04]  /*f6f0*/  IMAD.IADD R8, R0, 0x1, -R10 ;  /* 0x0000000100087824 */ /* 0x000fc800078e0a0a */
[----:B------:R-:W-:-:S04]  /*f700*/  IMAD.IADD R0, R7, 0x1, R5 ;  /* 0x0000000107007824 */ /* 0x000fc800078e0205 */
[----:B------:R-:W-:-:S04]  /*f710*/  IMAD R11, R8, 0x8, R0 ;  /* 0x00000008080b7824 */ /* 0x000fc800078e0200 */
[----:B------:R-:W-:Y:S01]  /*f720*/  @P6 IMAD.HI.U32 R5, R11, c[0x0][0x2c8], RZ ;  /* 0x0000b2000b056a27 */ /* 0x000fe200078e00ff */
[----:B------:R-:W-:Y:S03]  /*f730*/  STL [R1+0x38], R11 ;  /* 0x0000380b01007387 */ /* 0x000fe60000100800 */
[----:B------:R-:W-:Y:S01]  /*f740*/  IMAD.MOV.U32 R0, RZ, RZ, R11 ;  /* 0x000000ffff007224 */ /* 0x000fe200078e000b */
[----:B------:R-:W-:-:S05]  /*f750*/  @P6 SHF.R.U32.HI R0, RZ, c[0x0][0x2cc], R5 ;  /* 0x0000b300ff006a19 */ /* 0x000fca0000011605 */
[----:B------:R-:W-:Y:S04]  /*f760*/  SHFL.IDX PT, R5, R0, 0x2, 0x1c1f ;  /* 0x005c1f0000057f89 */ /* 0x000fe800000e0000 */
[----:B------:R-:W1:Y:S04]  /*f770*/  SHFL.IDX PT, R8, R0, RZ, 0x1c1f ;  /* 0x001c1fff00087589 */ /* 0x000e6800000e0000 */
[----:B------:R-:W2:Y:S04]  /*f780*/  SHFL.IDX PT, R9, R0, 0x3, 0x1c1f ;  /* 0x007c1f0000097f89 */ /* 0x000ea800000e0000 */
[----:B------:R1:W2:Y:S01]  /*f790*/  SHFL.IDX PT, R10, R0, 0x1, 0x1c1f ;  /* 0x003c1f00000a7f89 */ /* 0x0002a200000e0000 */
[----:B---3--:R-:W-:Y:S01]  /*f7a0*/  IMAD.IADD R7, R241, 0x1, R246 ;  /* 0x00000001f1077824 */ /* 0x008fe200078e02f6 */
[----:B-1----:R-:W-:-:S05]  /*f7b0*/  LOP3.LUT R0, R6, 0x7ffffffc, RZ, 0xc0, !PT ;  /* 0x7ffffffc06007812 */ /* 0x002fca00078ec0ff */
[----:B------:R-:W-:Y:S02]  /*f7c0*/  IMAD.IADD R3, R3, 0x1, -R0 ;  /* 0x0000000103037824 */ /* 0x000fe400078e0a00 */
[----:B------:R-:W-:Y:S02]  /*f7d0*/  IMAD.IADD R0, R142, 0x1, R140 ;  /* 0x000000018e007824 */ /* 0x000fe400078e028c */
[----:B------:R-:W-:Y:S02]  /*f7e0*/  IMAD.SHL.U32 R11, R3, 0x2, RZ ;  /* 0x00000002030b7824 */ /* 0x000fe400078e00ff */
[----:B------:R-:W-:-:S03]  /*f7f0*/  IMAD.SHL.U32 R228, R0, 0x2, RZ ;  /* 0x0000000200e47824 */ /* 0x000fc600078e00ff */
[----:B------:R-:W-:Y:S01]  /*f800*/  IADD3 R3, -R11, 0x1, R7 ;  /* 0x000000010b037810 */ /* 0x000fe20007ffe107 */
[----:B------:R-:W-:Y:S01]  /*f810*/  IMAD.IADD R7, R7, 0x1, -R11 ;  /* 0x0000000107077824 */ /* 0x000fe200078e0a0b */
[----:B------:R1:W-:Y:S01]  /*f820*/  STL [R1+0x3c], R11 ;  /* 0x00003c0b01007387 */ /* 0x0003e20000100800 */
[--C-:B------:R-:W-:Y:S02]  /*f830*/  IMAD R229, R4, 0x2, R228.reuse ;  /* 0x0000000204e57824 */ /* 0x100fe400078e02e4 */
[----:B----4-:R-:W-:Y:S01]  /*f840*/  IMAD.IADD R3, R3, 0x1, -R205 ;  /* 0x0000000103037824 */ /* 0x010fe200078e0acd */
[----:B------:R-:W-:Y:S01]  /*f850*/  LDSM.16.MT88.4 R24, [R228+0x100] ;  /* 0x00010000e418783b */ /* 0x000fe20000004200 */
[----:B------:R-:W-:Y:S02]  /*f860*/  IMAD R231, R2, 0x2, R228 ;  /* 0x0000000202e77824 */ /* 0x000fe400078e02e4 */
[C---:B------:R-:W-:Y:S02]  /*f870*/  IMAD.IADD R6, R3.reuse, 0x1, R8 ;  /* 0x0000000103067824 */ /* 0x040fe400078e0208 */
[----:B--2---:R-:W-:-:S02]  /*f880*/  IMAD.IADD R8, R3, 0x1, R9 ;  /* 0x0000000103087824 */ /* 0x004fc400078e0209 */
[----:B------:R-:W-:Y:S01]  /*f890*/  IMAD.IADD R5, R3, 0x1, R5 ;  /* 0x0000000103057824 */ /* 0x000fe200078e0205 */
[----:B------:R-:W-:Y:S01]  /*f8a0*/  IMNMX R6, R7, R6, PT ;  /* 0x0000000607067217 */ /* 0x000fe20003800200 */
[----:B------:R-:W-:Y:S01]  /*f8b0*/  IMAD.IADD R9, R3, 0x1, R10 ;  /* 0x0000000103097824 */ /* 0x000fe200078e020a */
[C---:B------:R-:W-:Y:S01]  /*f8c0*/  IMNMX R3, R7.reuse, R8, PT ;  /* 0x0000000807037217 */ /* 0x040fe20003800200 */
[----:B------:R-:W-:Y:S01]  /*f8d0*/  IMAD R230, R2, 0x2, R229 ;  /* 0x0000000202e67824 */ /* 0x000fe200078e02e5 */
[----:B------:R-:W-:Y:S02]  /*f8e0*/  IMNMX R5, R7, R5, PT ;  /* 0x0000000507057217 */ /* 0x000fe40003800200 */
[----:B------:R-:W-:Y:S02]  /*f8f0*/  ISETP.GT.AND P1, PT, R3, RZ, PT ;  /* 0x000000ff0300720c */ /* 0x000fe40003f24270 */
[----:B------:R-:W-:Y:S02]  /*f900*/  ISETP.GT.AND P3, PT, R5, RZ, PT ;  /* 0x000000ff0500720c */ /* 0x000fe40003f64270 */
[----:B------:R-:W-:-:S02]  /*f910*/  FSEL R16, R174, -INF , P1 ;  /* 0xff800000ae107808 */ /* 0x000fc40000800000 */
[----:B------:R-:W-:Y:S02]  /*f920*/  ISETP.GT.AND P2, PT, R5, 0x1, PT ;  /* 0x000000010500780c */ /* 0x000fe40003f44270 */
[C---:B------:R-:W-:Y:S02]  /*f930*/  ISETP.GT.AND P0, PT, R3.reuse, 0x1, PT ;  /* 0x000000010300780c */ /* 0x040fe40003f04270 */
[----:B------:R-:W-:Y:S02]  /*f940*/  ISETP.GT.AND P1, PT, R3, 0x8, PT ;  /* 0x000000080300780c */ /* 0x000fe40003f24270 */
[----:B------:R-:W-:Y:S02]  /*f950*/  FSEL R12, R172, -INF , P3 ;  /* 0xff800000ac0c7808 */ /* 0x000fe40001800000 */
[----:B------:R-:W-:Y:S02]  /*f960*/  FSEL R13, R173, -INF , P2 ;  /* 0xff800000ad0d7808 */ /* 0x000fe40001000000 */
[----:B------:R-:W-:-:S02]  /*f970*/  FSEL R17, R175, -INF , P0 ;  /* 0xff800000af117808 */ /* 0x000fc40000000000 */
[----:B------:R-:W-:Y:S02]  /*f980*/  FSEL R18, R138, -INF , P1 ;  /* 0xff8000008a127808 */ /* 0x000fe40000800000 */
[C---:B------:R-:W-:Y:S02]  /*f990*/  ISETP.GT.AND P3, PT, R5.reuse, 0x8, PT ;  /* 0x000000080500780c */ /* 0x040fe40003f64270 */
[----:B------:R-:W-:Y:S02]  /*f9a0*/  ISETP.GT.AND P2, PT, R5, 0x9, PT ;  /* 0x000000090500780c */ /* 0x000fe40003f44270 */
[C---:B------:R-:W-:Y:S02]  /*f9b0*/  ISETP.GT.AND P0, PT, R3.reuse, 0x9, PT ;  /* 0x000000090300780c */ /* 0x040fe40003f04270 */
[----:B------:R-:W-:Y:S02]  /*f9c0*/  ISETP.GT.AND P1, PT, R3, 0x10, PT ;  /* 0x000000100300780c */ /* 0x000fe40003f24270 */
[----:B------:R-:W-:-:S02]  /*f9d0*/  FSEL R14, R136, -INF , P3 ;  /* 0xff800000880e7808 */ /* 0x000fc40001800000 */
[----:B------:R-:W-:Y:S02]  /*f9e0*/  FSEL R15, R137, -INF , P2 ;  /* 0xff800000890f7808 */ /* 0x000fe40001000000 */
[----:B------:R-:W-:Y:S02]  /*f9f0*/  FSEL R19, R139, -INF , P0 ;  /* 0xff8000008b137808 */ /* 0x000fe40000000000 */
[----:B------:R-:W-:Y:S02]  /*fa00*/  FSEL R28, R170, -INF , P1 ;  /* 0xff800000aa1c7808 */ /* 0x000fe40000800000 */
[C---:B------:R-:W-:Y:S02]  /*fa10*/  ISETP.GT.AND P3, PT, R5.reuse, 0x10, PT ;  /* 0x000000100500780c */ /* 0x040fe40003f64270 */
        /* <DEDUP_REMOVED lines=30> */
[----:B-1----:R-:W-:Y:S02]  /*fc00*/  FSEL R11, R81, -INF , P1 ;  /* 0xff800000510b7808 */ /* 0x002fe40000800000 */
[----:B------:R-:W-:-:S02]  /*fc10*/  ISETP.GT.AND P0, PT, R6, RZ, PT ;  /* 0x000000ff0600720c */ /* 0x000fc40003f04270 */
[C---:B------:R-:W-:Y:S02]  /*fc20*/  ISETP.GT.AND P2, PT, R6.reuse, 0x8, PT ;  /* 0x000000080600780c */ /* 0x040fe40003f44270 */
[C---:B------:R-:W-:Y:S02]  /*fc30*/  ISETP.GT.AND P1, PT, R6.reuse, 0x11, PT ;  /* 0x000000110600780c */ /* 0x040fe40003f24270 */
[----:B------:R-:W-:Y:S02]  /*fc40*/  ISETP.GT.AND P3, PT, R6, 0x18, PT ;  /* 0x000000180600780c */ /* 0x000fe40003f64270 */
[----:B------:R-:W-:Y:S02]  /*fc50*/  FSEL R10, R80, -INF , P0 ;  /* 0xff800000500a7808 */ /* 0x000fe40000000000 */
[----:B------:R-:W-:Y:S02]  /*fc60*/  FSEL R85, R100, -INF , P2 ;  /* 0xff80000064557808 */ /* 0x000fe40001000000 */
[----:B------:R-:W-:-:S02]  /*fc70*/  FSEL R88, R97, -INF , P1 ;  /* 0xff80000061587808 */ /* 0x000fc40000800000 */
[----:B------:R-:W-:Y:S02]  /*fc80*/  FSEL R89, R48, -INF , P3 ;  /* 0xff80000030597808 */ /* 0x000fe40001800000 */
[C---:B------:R-:W-:Y:S02]  /*fc90*/  ISETP.GT.AND P4, PT, R6.reuse, 0x9, PT ;  /* 0x000000090600780c */ /* 0x040fe40003f84270 */
        /* <DEDUP_REMOVED lines=8> */
[----:B------:R-:W-:Y:S02]  /*fd20*/  FSEL R163, R72, -INF , P1 ;  /* 0xff80000048a37808 */ /* 0x000fe40000800000 */
[----:B------:R-:W-:-:S02]  /*fd30*/  ISETP.GT.AND P4, PT, R6, 0x19, PT ;  /* 0x000000190600780c */ /* 0x000fc40003f84270 */
        /* <DEDUP_REMOVED lines=8> */
[----:B------:R-:W-:Y:S02]  /*fdc0*/  FSEL R169, R60, -INF , P1 ;  /* 0xff8000003ca97808 */ /* 0x000fe40000800000 */
[C---:B------:R-:W-:Y:S02]  /*fdd0*/  ISETP.GT.AND P4, PT, R6.reuse, 0x29, PT ;  /* 0x000000290600780c */ /* 0x040fe40003f84270 */
        /* <DEDUP_REMOVED lines=8> */
[----:B------:R-:W-:Y:S02]  /*fe60*/  FSEL R212, R52, -INF , P1 ;  /* 0xff80000034d47808 */ /* 0x000fe40000800000 */
[C---:B------:R-:W-:Y:S02]  /*fe70*/  ISETP.GT.AND P4, PT, R6.reuse, 0x39, PT ;  /* 0x000000390600780c */ /* 0x040fe40003f84270 */
        /* <DEDUP_REMOVED lines=14> */
[----:B------:R-:W-:Y:S02]  /*ff60*/  FMNMX.FTZ R6, R10, R11, !PT ;  /* 0x0000000b0a067209 */ /* 0x000fe40007810000 */
[----:B------:R-:W-:-:S02]  /*ff70*/  FSEL R207, R57, -INF , P0 ;  /* 0xff80000039cf7808 */ /* 0x000fc40000000000 */
[----:B------:R-:W-:Y:S02]  /*ff80*/  FMNMX.FTZ R6, R85, R6, !PT ;  /* 0x0000000655067209 */ /* 0x000fe40007810000 */
[----:B------:R-:W-:Y:S02]  /*ff90*/  ISETP.GT.AND P0, PT, R5, 0x30, PT ;  /* 0x000000300500780c */ /* 0x000fe40003f04270 */
[----:B------:R-:W-:Y:S02]  /*ffa0*/  FMNMX.FTZ R6, R86, R6, !PT ;  /* 0x0000000656067209 */ /* 0x000fe40007810000 */
[----:B------:R-:W-:Y:S02]  /*ffb0*/  FMNMX.FTZ R8, R12, R13, !PT ;  /* 0x0000000d0c087209 */ /* 0x000fe40007810000 */
[----:B------:R-:W-:Y:S02]  /*ffc0*/  FMNMX.FTZ R6, R87, R6, !PT ;  /* 0x0000000657067209 */ /* 0x000fe40007810000 */
[----:B------:R-:W-:-:S02]  /*ffd0*/  FSEL R151, R156, -INF , P0 ;  /* 0xff8000009c977808 */ /* 0x000fc40000000000 */
[----:B------:R-:W-:Y:S02]  /*ffe0*/  FMNMX.FTZ R6, R88, R6, !PT ;  /* 0x0000000658067209 */ /* 0x000fe40007810000 */
[----:B------:R-:W-:Y:S02]  /*fff0*/  ISETP.GT.AND P0, PT, R3, 0x31, PT ;  /* 0x000000310300780c */ /* 0x000fe40003f04270 */
[----:B------:R-:W-:Y:S02]  /*10000*/  FMNMX.FTZ R6, R89, R6, !PT ;  /* 0x0000000659067209 */ /* 0x000fe40007810000 */
[----:B------:R-:W-:Y:S02]  /*10010*/  FMNMX.FTZ R8, R14, R8, !PT ;  /* 0x000000080e087209 */ /* 0x000fe40007810000 */
[----:B------:R-:W-:Y:S02]  /*10020*/  FSEL R159, R159, -INF , P0 ;  /* 0xff8000009f9f7808 */ /* 0x000fe40000000000 */
[----:B------:R-:W-:-:S02]  /*10030*/  FSEL R200, R41, -INF , P3 ;  /* 0xff80000029c87808 */ /* 0x000fc40001800000 */
[----:B------:R-:W-:Y:S02]  /*10040*/  FSEL R235, R32, -INF , P2 ;  /* 0xff80000020eb7808 */ /* 0x000fe40001000000 */
[----:B------:R-:W-:Y:S02]  /*10050*/  FMNMX.FTZ R6, R90, R6, !PT ;  /* 0x000000065a067209 */ /* 0x000fe40007810000 */
        /* <DEDUP_REMOVED lines=17> */
[----:B------:R-:W-:Y:S02]  /*10170*/  IMNMX R7, R7, R9, PT ;  /* 0x0000000907077217 */ /* 0x000fe40003800200 */
[----:B------:R-:W-:Y:S02]  /*10180*/  FMNMX.FTZ R8, R21, R8, !PT ;  /* 0x0000000815087209 */ /* 0x000fe40007810000 */
[----:B------:R-:W-:Y:S02]  /*10190*/  FSEL R164, R153, -INF , P1 ;  /* 0xff80000099a47808 */ /* 0x000fe40000800000 */
        /* <DEDUP_REMOVED lines=49> */
[----:B------:R-:W-:-:S02]  /*104b0*/  ISETP.GT.AND P0, PT, R3, 0x40, PT ;  /* 0x000000400300780c */ /* 0x000fc40003f04270 */
[----:B------:R-:W-:Y:S02]  /*104c0*/  FMNMX.FTZ R5, R207, R5, !PT ;  /* 0x00000005cf057209 */ /* 0x000fe40007810000 */
[----:B------:R-:W-:Y:S02]  /*104d0*/  FMNMX.FTZ R6, R164, R6, !PT ;  /* 0x00000006a4067209 */ /* 0x000fe40007810000 */
[----:B------:R-:W-:Y:S02]  /*104e0*/  FMNMX.FTZ R8, R159, R8, !PT ;  /* 0x000000089f087209 */ /* 0x000fe40007810000 */
[----:B------:R-:W-:Y:S02]  /*104f0*/  FSEL R154, R154, -INF , P0 ;  /* 0xff8000009a9a7808 */ /* 0x000fe40000000000 */
[----:B------:R-:W-:Y:S02]  /*10500*/  FMNMX.FTZ R5, R212, R5, !PT ;  /* 0x00000005d4057209 */ /* 0x000fe40007810000 */
[----:B------:R-:W-:-:S02]  /*10510*/  FMNMX.FTZ R6, R157, R6, !PT ;  /* 0x000000069d067209 */ /* 0x000fc40007810000 */
        /* <DEDUP_REMOVED lines=10> */
[----:B------:R-:W-:Y:S02]  /*105c0*/  FSEL R155, R122, -INF , P0 ;  /* 0xff8000007a9b7808 */ /* 0x000fe40000000000 */
[----:B------:R-:W-:-:S02]  /*105d0*/  ISETP.GT.AND P0, PT, R3, 0x49, PT ;  /* 0x000000490300780c */ /* 0x000fc40003f04270 */
[----:B------:R-:W-:Y:S02]  /*105e0*/  FSEL R192, R116, -INF , P1 ;  /* 0xff80000074c07808 */ /* 0x000fe40000800000 */
        /* <DEDUP_REMOVED lines=9> */
[----:B------:R-:W-:Y:S02]  /*10680*/  FSEL R238, R112, -INF , P5 ;  /* 0xff80000070ee7808 */ /* 0x000fe40002800000 */
[----:B------:R-:W-:-:S02]  /*10690*/  FMNMX.FTZ R5, R234, R5, !PT ;  /* 0x00000005ea057209 */ /* 0x000fc40007810000 */
[----:B------:R-:W-:Y:S02]  /*106a0*/  FMNMX.FTZ R6, R194, R6, !PT ;  /* 0x00000006c2067209 */ /* 0x000fe40007810000 */
[----:B------:R-:W-:Y:S01]  /*106b0*/  ISETP.GT.AND P0, PT, R3, 0x51, PT ;  /* 0x000000510300780c */ /* 0x000fe20003f04270 */
[----:B------:R-:W1:Y:S01]  /*106c0*/  SHFL.BFLY PT, R9, R5, 0x2, 0x1f ;  /* 0x0c401f0005097f89 */ /* 0x000e6200000e0000 */
[----:B------:R-:W-:Y:S02]  /*106d0*/  FMNMX.FTZ R8, R153, R8, !PT ;  /* 0x0000000899087209 */ /* 0x000fe40007810000 */
[----:B------:R-:W-:Y:S02]  /*106e0*/  FSEL R233, R113, -INF , P4 ;  /* 0xff80000071e97808 */ /* 0x000fe40002000000 */
[----:B------:R-:W-:Y:S02]  /*106f0*/  FMNMX.FTZ R6, R238, R6, !PT ;  /* 0x00000006ee067209 */ /* 0x000fe40007810000 */
[----:B------:R-:W-:-:S02]  /*10700*/  FSEL R186, R147, -INF , P0 ;  /* 0xff80000093ba7808 */ /* 0x000fc40000000000 */
[----:B------:R-:W-:Y:S02]  /*10710*/  ISETP.GT.AND P1, PT, R3, 0x58, PT ;  /* 0x000000580300780c */ /* 0x000fe40003f24270 */
[----:B------:R-:W-:Y:S02]  /*10720*/  FMNMX.FTZ R8, R183, R8, !PT ;  /* 0x00000008b7087209 */ /* 0x000fe40007810000 */
[----:B------:R-:W-:Y:S02]  /*10730*/  FMNMX.FTZ R137, R233, R6, !PT ;  /* 0x00000006e9897209 */ /* 0x000fe40007810000 */
[----:B------:R-:W-:Y:S02]  /*10740*/  ISETP.GT.AND P0, PT, R3, 0x59, PT ;  /* 0x000000590300780c */ /* 0x000fe40003f04270 */
[----:B------:R-:W-:Y:S02]  /*10750*/  FSEL R181, R118, -INF , P1 ;  /* 0xff80000076b57808 */ /* 0x000fe40000800000 */
[----:B------:R-:W-:-:S02]  /*10760*/  FMNMX.FTZ R6, R186, R8, !PT ;  /* 0x00000008ba067209 */ /* 0x000fc40007810000 */
[----:B------:R-:W-:Y:S02]  /*10770*/  FSEL R232, R108, -INF , P3 ;  /* 0xff8000006ce87808 */ /* 0x000fe40001800000 */
[----:B------:R-:W-:Y:S02]  /*10780*/  FSEL R182, R119, -INF , P0 ;  /* 0xff80000077b67808 */ /* 0x000fe40000000000 */
[----:B------:R-:W-:Y:S02]  /*10790*/  ISETP.GT.AND P3, PT, R3, 0x60, PT ;  /* 0x000000600300780c */ /* 0x000fe40003f64270 */
[----:B------:R-:W-:Y:S02]  /*107a0*/  FMNMX.FTZ R6, R181, R6, !PT ;  /* 0x00000006b5067209 */ /* 0x000fe40007810000 */
[----:B------:R-:W-:Y:S02]  /*107b0*/  FSEL R143, R109, -INF , P2 ;  /* 0xff8000006d8f7808 */ /* 0x000fe40001000000 */
[----:B------:R-:W-:-:S02]  /*107c0*/  ISETP.GT.AND P2, PT, R3, 0x61, PT ;  /* 0x000000610300780c */ /* 0x000fc40003f44270 */
[C---:B------:R-:W-:Y:S02]  /*107d0*/  ISETP.GT.AND P1, PT, R3.reuse, 0x68, PT ;  /* 0x000000680300780c */ /* 0x040fe40003f24270 */
[----:B------:R-:W-:Y:S02]  /*107e0*/  ISETP.GT.AND P0, PT, R3, 0x69, PT ;  /* 0x000000690300780c */ /* 0x000fe40003f04270 */
[----:B------:R-:W-:Y:S02]  /*107f0*/  FSEL R243, R114, -INF , P3 ;  /* 0xff80000072f37808 */ /* 0x000fe40001800000 */
[----:B------:R-:W-:Y:S02]  /*10800*/  FMNMX.FTZ R3, R182, R6, !PT ;  /* 0x00000006b6037209 */ /* 0x000fe40007810000 */
[----:B------:R-:W-:Y:S02]  /*10810*/  FMNMX.FTZ R137, R232, R137, !PT ;  /* 0x00000089e8897209 */ /* 0x000fe40007810000 */
[----:B------:R-:W-:-:S02]  /*10820*/  FSEL R189, R115, -INF , P2 ;  /* 0xff80000073bd7808 */ /* 0x000fc40001000000 */
[----:B------:R-:W-:Y:S02]  /*10830*/  FMNMX.FTZ R3, R243, R3, !PT ;  /* 0x00000003f3037209 */ /* 0x000fe40007810000 */
[----:B------:R-:W-:Y:S02]  /*10840*/  FMNMX.FTZ R137, R143, R137, !PT ;  /* 0x000000898f897209 */ /* 0x000fe40007810000 */
[----:B------:R-:W-:Y:S02]  /*10850*/  FSEL R244, R110, -INF , P1 ;  /* 0xff8000006ef47808 */ /* 0x000fe40000800000 */
[----:B------:R-:W-:Y:S01]  /*10860*/  FMNMX.FTZ R3, R189, R3, !PT ;  /* 0x00000003bd037209 */ /* 0x000fe20007810000 */
[----:B------:R-:W2:Y:S01]  /*10870*/  SHFL.BFLY PT, R6, R137, 0x2, 0x1f ;  /* 0x0c401f0089067f89 */ /* 0x000ea200000e0000 */
[----:B------:R-:W-:Y:S02]  /*10880*/  FSEL R111, R111, -INF , P0 ;  /* 0xff8000006f6f7808 */ /* 0x000fe40000000000 */
[----:B-1----:R-:W-:-:S02]  /*10890*/  FMNMX.FTZ R139, R5, R9, !PT ;  /* 0x00000009058b7209 */ /* 0x002fc40007810000 */
[----:B------:R-:W-:Y:S02]  /*108a0*/  FMNMX.FTZ R3, R244, R3, !PT ;  /* 0x00000003f4037209 */ /* 0x000fe40007810000 */
[----:B------:R-:W-:Y:S01]  /*108b0*/  ISETP.GT.AND P0, PT, R7, 0x1, PT ;  /* 0x000000010700780c */ /* 0x000fe20003f04270 */
[----:B------:R-:W1:Y:S01]  /*108c0*/  SHFL.BFLY PT, R5, R139, 0x1, 0x1f ;  /* 0x0c201f008b057f89 */ /* 0x000e6200000e0000 */
[----:B------:R-:W-:Y:S02]  /*108d0*/  FMNMX.FTZ R3, R111, R3, !PT ;  /* 0x000000036f037209 */ /* 0x000fe40007810000 */
[----:B------:R-:W-:Y:S02]  /*108e0*/  FSEL R68, R83, -INF , P0 ;  /* 0xff80000053447808 */ /* 0x000fe40000000000 */
[C---:B------:R-:W-:Y:S01]  /*108f0*/  ISETP.GT.AND P0, PT, R7.reuse, 0x9, PT ;  /* 0x000000090700780c */ /* 0x040fe20003f04270 */
[----:B------:R-:W3:Y:S01]  /*10900*/  SHFL.BFLY PT, R71, R3, 0x2, 0x1f ;  /* 0x0c401f0003477f89 */ /* 0x000ee200000e0000 */
[----:B------:R-:W-:-:S02]  /*10910*/  ISETP.GT.AND P1, PT, R7, RZ, PT ;  /* 0x000000ff0700720c */ /* 0x000fc40003f24270 */
[----:B------:R-:W-:Y:S02]  /*10920*/  FSEL R70, R103, -INF , P0 ;  /* 0xff80000067467808 */ /* 0x000fe40000000000 */
[C---:B------:R-:W-:Y:S02]  /*10930*/  ISETP.GT.AND P0, PT, R7.reuse, 0x19, PT ;  /* 0x000000190700780c */ /* 0x040fe40003f04270 */
[----:B------:R-:W-:Y:S02]  /*10940*/  ISETP.GT.AND P2, PT, R7, 0x8, PT ;  /* 0x000000080700780c */ /* 0x000fe40003f44270 */
[----:B------:R-:W-:Y:S02]  /*10950*/  FSEL R69, R82, -INF , P1 ;  /* 0xff80000052457808 */ /* 0x000fe40000800000 */
[----:B--2---:R-:W-:Y:S02]  /*10960*/  FMNMX.FTZ R137, R137, R6, !PT ;  /* 0x0000000689897209 */ /* 0x004fe40007810000 */
[----:B------:R-:W-:-:S02]  /*10970*/  FSEL R84, R51, -INF , P0 ;  /* 0xff80000033547808 */ /* 0x000fc40000000000 */
[----:B------:R-:W-:Y:S01]  /*10980*/  FSEL R80, R102, -INF , P2 ;  /* 0xff80000066507808 */ /* 0x000fe20001000000 */
[----:B------:R-:W2:Y:S01]  /*10990*/  SHFL.BFLY PT, R8, R137, 0x1, 0x1f ;  /* 0x0c201f0089087f89 */ /* 0x000ea200000e0000 */
[----:B------:R-:W-:Y:S02]  /*109a0*/  ISETP.GT.AND P0, PT, R7, 0x29, PT ;  /* 0x000000290700780c */ /* 0x000fe40003f04270 */
[----:B------:R-:W-:Y:S02]  /*109b0*/  FMNMX.FTZ R6, R69, R68, !PT ;  /* 0x0000004445067209 */ /* 0x000fe40007810000 */
[----:B-1----:R-:W-:Y:S02]  /*109c0*/  FMNMX.FTZ R139, R139, R5, !PT ;  /* 0x000000058b8b7209 */ /* 0x002fe40007810000 */
[----:B------:R-:W-:Y:S02]  /*109d0*/  ISETP.GT.AND P3, PT, R7, 0x10, PT ;  /* 0x000000100700780c */ /* 0x000fe40003f64270 */
[----:B------:R-:W-:-:S02]  /*109e0*/  FSEL R94, R79, -INF , P0 ;  /* 0xff8000004f5e7808 */ /* 0x000fc40000000000 */
[----:B------:R-:W-:Y:S01]  /*109f0*/  FMNMX.FTZ R5, R80, R6, !PT ;  /* 0x0000000650057209 */ /* 0x000fe20007810000 */
[----:B------:R-:W-:Y:S01]  /*10a00*/  FMUL.FTZ R6, R139, c[0x0][0x2d0] ;  /* 0x0000b4008b067a20 */ /* 0x000fe20000410000 */
[----:B------:R-:W-:Y:S02]  /*10a10*/  ISETP.GT.AND P0, PT, R7, 0x31, PT ;  /* 0x000000310700780c */ /* 0x000fe40003f04270 */
[----:B---3--:R-:W-:Y:S02]  /*10a20*/  FMNMX.FTZ R71, R3, R71, !PT ;  /* 0x0000004703477209 */ /* 0x008fe40007810000 */
[----:B------:R-:W-:Y:S02]  /*10a30*/  ISETP.GT.AND P2, PT, R7, 0x11, PT ;  /* 0x000000110700780c */ /* 0x000fe40003f44270 */
[----:B------:R-:W-:Y:S01]  /*10a40*/  FSEL R81, R98, -INF , P3 ;  /* 0xff80000062517808 */ /* 0x000fe20001800000 */
[----:B------:R-:W1:Y:S01]  /*10a50*/  SHFL.BFLY PT, R9, R71, 0x1, 0x1f ;  /* 0x0c201f0047097f89 */ /* 0x000e6200000e0000 */
[----:B------:R-:W-:-:S02]  /*10a60*/  FMNMX.FTZ R3, R70, R5, !PT ;  /* 0x0000000546037209 */ /* 0x000fc40007810000 */
[----:B------:R-:W-:Y:S02]  /*10a70*/  FSEL R130, R75, -INF , P0 ;  /* 0xff8000004b827808 */ /* 0x000fe40000000000 */
[----:B------:R-:W-:Y:S02]  /*10a80*/  FSETP.NEU.FTZ.AND P0, PT, R139, -INF , PT ;  /* 0xff8000008b00780b */ /* 0x000fe40003f1d000 */
[----:B------:R-:W-:Y:S02]  /*10a90*/  ISETP.GT.AND P1, PT, R7, 0x18, PT ;  /* 0x000000180700780c */ /* 0x000fe40003f24270 */
[----:B------:R-:W-:Y:S02]  /*10aa0*/  FSEL R82, R99, -INF , P2 ;  /* 0xff80000063527808 */ /* 0x000fe40001000000 */
[----:B------:R-:W-:Y:S02]  /*10ab0*/  FMNMX.FTZ R3, R81, R3, !PT ;  /* 0x0000000351037209 */ /* 0x000fe40007810000 */
[----:B------:R-:W-:-:S02]  /*10ac0*/  FSEL R6, R6, RZ, P0 ;  /* 0x000000ff06067208 */ /* 0x000fc40000000000 */
[----:B------:R-:W-:Y:S02]  /*10ad0*/  FSEL R83, R50, -INF , P1 ;  /* 0xff80000032537808 */ /* 0x000fe40000800000 */
[----:B------:R-:W-:Y:S01]  /*10ae0*/  FMNMX.FTZ R5, R82, R3, !PT ;  /* 0x0000000352057209 */ /* 0x000fe20007810000 */
[----:B------:R-:W-:Y:S01]  /*10af0*/  FFMA.FTZ R3, R10, c[0x0][0x2d0], -R6 ;  /* 0x0000b4000a037a23 */ /* 0x000fe20000010806 */
[----:B------:R-:W-:Y:S02]  /*10b00*/  ISETP.GT.AND P3, PT, R7, 0x20, PT ;  /* 0x000000200700780c */ /* 0x000fe40003f64270 */
[----:B------:R-:W-:Y:S01]  /*10b10*/  FMNMX.FTZ R5, R83, R5, !PT ;  /* 0x0000000553057209 */ /* 0x000fe20007810000 */
[----:B------:R3:W-:Y:S01]  /*10b20*/  MUFU.EX2 R252, R3 ;  /* 0x0000000300fc7308 */ /* 0x0007e20000000800 */
[----:B------:R-:W-:Y:S02]  /*10b30*/  ISETP.GT.AND P2, PT, R7, 0x21, PT ;  /* 0x000000210700780c */ /* 0x000fe40003f44270 */
[----:B------:R-:W-:-:S02]  /*10b40*/  FSEL R91, R46, -INF , P3 ;  /* 0xff8000002e5b7808 */ /* 0x000fc40001800000 */
[----:B--2---:R-:W-:Y:S01]  /*10b50*/  FMNMX.FTZ R137, R137, R8, !PT ;  /* 0x0000000889897209 */ /* 0x004fe20007810000 */
[----:B------:R-:W-:Y:S01]  /*10b60*/  FFMA.FTZ R8, R11, c[0x0][0x2d0], -R6 ;  /* 0x0000b4000b087a23 */ /* 0x000fe20000010806 */
[----:B------:R-:W-:Y:S02]  /*10b70*/  ISETP.GT.AND P1, PT, R7, 0x28, PT ;  /* 0x000000280700780c */ /* 0x000fe40003f24270 */
[----:B------:R-:W-:Y:S01]  /*10b80*/  FSEL R92, R47, -INF , P2 ;  /* 0xff8000002f5c7808 */ /* 0x000fe20001000000 */
[----:B------:R2:W-:Y:S01]  /*10b90*/  MUFU.EX2 R251, R8 ;  /* 0x0000000800fb7308 */ /* 0x0005e20000000800 */
[----:B------:R-:W-:Y:S02]  /*10ba0*/  FSEL R93, R78, -INF , P1 ;  /* 0xff8000004e5d7808 */ /* 0x000fe40000800000 */
[----:B------:R-:W-:Y:S01]  /*10bb0*/  FSETP.NEU.FTZ.AND P0, PT, R137, -INF , PT ;  /* 0xff8000008900780b */ /* 0x000fe20003f1d000 */
[----:B------:R-:W-:Y:S01]  /*10bc0*/  LDSM.16.MT88.4 R76, [R230+0x900] ;  /* 0x00090000e64c783b */ /* 0x000fe20000004200 */
[----:B------:R-:W-:-:S02]  /*10bd0*/  ISETP.GT.AND P1, PT, R7, 0x30, PT ;  /* 0x000000300700780c */ /* 0x000fc40003f24270 */
[----:B---3--:R-:W-:Y:S01]  /*10be0*/  FMNMX.FTZ R3, R84, R5, !PT ;  /* 0x0000000554037209 */ /* 0x008fe20007810000 */
[----:B------:R-:W-:Y:S01]  /*10bf0*/  FMUL.FTZ R5, R137, c[0x0][0x2d0] ;  /* 0x0000b40089057a20 */ /* 0x000fe20000410000 */
[----:B------:R-:W-:Y:S02]  /*10c00*/  FSEL R131, R74, -INF , P1 ;  /* 0xff8000004a837808 */ /* 0x000fe40000800000 */
[----:B------:R-:W-:Y:S01]  /*10c10*/  FMNMX.FTZ R3, R91, R3, !PT ;  /* 0x000000035b037209 */ /* 0x000fe20007810000 */
[----:B------:R-:W-:Y:S01]  /*10c20*/  LDSM.16.MT88.4 R72, [R229+0x900] ;  /* 0x00090000e548783b */ /* 0x000fe20000004200 */
[----:B------:R-:W-:Y:S02]  /*10c30*/  FSEL R5, R5, RZ, P0 ;  /* 0x000000ff05057208 */ /* 0x000fe40000000000 */
[----:B------:R-:W-:Y:S02]  /*10c40*/  FMNMX.FTZ R3, R92, R3, !PT ;  /* 0x000000035c037209 */ /* 0x000fe40007810000 */
[----:B------:R-:W-:Y:S01]  /*10c50*/  ISETP.GT.AND P2, PT, R7, 0x38, PT ;  /* 0x000000380700780c */ /* 0x000fe20003f44270 */
[----:B--2---:R-:W-:Y:S01]  /*10c60*/  FFMA.FTZ R8, R12, c[0x0][0x2d0], -R5 ;  /* 0x0000b4000c087a23 */ /* 0x004fe20000010805 */
[----:B------:R-:W-:-:S02]  /*10c70*/  FMNMX.FTZ R3, R93, R3, !PT ;  /* 0x000000035d037209 */ /* 0x000fc40007810000 */
[----:B------:R-:W-:Y:S01]  /*10c80*/  ISETP.GT.AND P1, PT, R7, 0x39, PT ;  /* 0x000000390700780c */ /* 0x000fe20003f24270 */
[----:B------:R2:W-:Y:S01]  /*10c90*/  MUFU.EX2 R240, R8 ;  /* 0x0000000800f07308 */ /* 0x0005e20000000800 */
[----:B------:R-:W-:Y:S02]  /*10ca0*/  FMNMX.FTZ R3, R94, R3, !PT ;  /* 0x000000035e037209 */ /* 0x000fe40007810000 */
[----:B------:R-:W-:Y:S02]  /*10cb0*/  FSEL R128, R38, -INF , P2 ;  /* 0xff80000026807808 */ /* 0x000fe40001000000 */
[----:B------:R-:W-:Y:S02]  /*10cc0*/  FMNMX.FTZ R3, R131, R3, !PT ;  /* 0x0000000383037209 */ /* 0x000fe40007810000 */
[----:B------:R-:W-:Y:S02]  /*10cd0*/  FSEL R135, R39, -INF , P1 ;  /* 0xff80000027877808 */ /* 0x000fe40000800000 */
[----:B------:R-:W-:Y:S01]  /*10ce0*/  FMNMX.FTZ R3, R130, R3, !PT ;  /* 0x0000000382037209 */ /* 0x000fe20007810000 */
[----:B------:R-:W3:Y:S01]  /*10cf0*/  LDSM.16.MT88.4 R36, [R231+0x100] ;  /* 0x00010000e724783b */ /* 0x000ee20000004200 */
[----:B------:R-:W-:-:S02]  /*10d00*/  ISETP.GT.AND P2, PT, R7, 0x40, PT ;  /* 0x000000400700780c */ /* 0x000fc40003f44270 */
[----:B------:R-:W-:Y:S02]  /*10d10*/  FMNMX.FTZ R3, R128, R3, !PT ;  /* 0x0000000380037209 */ /* 0x000fe40007810000 */
[----:B------:R-:W-:Y:S01]  /*10d20*/  ISETP.GT.AND P1, PT, R7, 0x41, PT ;  /* 0x000000410700780c */ /* 0x000fe20003f24270 */
[----:B--2---:R-:W-:Y:S01]  /*10d30*/  FFMA.FTZ R8, R13, c[0x0][0x2d0], -R5 ;  /* 0x0000b4000d087a23 */ /* 0x004fe20000010805 */
[----:B------:R-:W-:Y:S02]  /*10d40*/  FSEL R145, R66, -INF , P2 ;  /* 0xff80000042917808 */ /* 0x000fe40001000000 */
[----:B------:R-:W-:Y:S01]  /*10d50*/  FSEL R146, R67, -INF , P1 ;  /* 0xff80000043927808 */ /* 0x000fe20000800000 */
[----:B------:R2:W-:Y:S01]  /*10d60*/  MUFU.EX2 R195, R8 ;  /* 0x0000000800c37308 */ /* 0x0005e20000000800 */
[C---:B------:R-:W-:Y:S01]  /*10d70*/  ISETP.GT.AND P1, PT, R7.reuse, 0x48, PT ;  /* 0x000000480700780c */ /* 0x040fe20003f24270 */
[----:B------:R-:W-:Y:S01]  /*10d80*/  LDSM.16.MT88.4 R64, [R231+0x900] ;  /* 0x00090000e740783b */ /* 0x000fe20000004200 */
[----:B------:R-:W-:-:S02]  /*10d90*/  ISETP.GT.AND P0, PT, R7, 0x49, PT ;  /* 0x000000490700780c */ /* 0x000fc40003f04270 */
[----:B------:R-:W-:Y:S02]  /*10da0*/  FSEL R147, R62, -INF , P1 ;  /* 0xff8000003e937808 */ /* 0x000fe40000800000 */
[----:B------:R-:W-:Y:S02]  /*10db0*/  FSEL R152, R63, -INF , P0 ;  /* 0xff8000003f987808 */ /* 0x000fe40000000000 */
[----:B-1----:R-:W-:Y:S01]  /*10dc0*/  FMNMX.FTZ R71, R71, R9, !PT ;  /* 0x0000000947477209 */ /* 0x002fe20007810000 */
[--C-:B------:R-:W-:Y:S01]  /*10dd0*/  FFMA.FTZ R9, R15, c[0x0][0x2d0], -R5.reuse ;  /* 0x0000b4000f097a23 */ /* 0x100fe20000010805 */
[C---:B------:R-:W-:Y:S01]  /*10de0*/  ISETP.GT.AND P0, PT, R7.reuse, 0x51, PT ;  /* 0x000000510700780c */ /* 0x040fe20003f04270 */
[----:B------:R-:W-:Y:S01]  /*10df0*/  LDSM.16.MT88.4 R60, [R228+0x900] ;  /* 0x00090000e43c783b */ /* 0x000fe20000004200 */
[----:B------:R-:W-:Y:S01]  /*10e00*/  ISETP.GT.AND P1, PT, R7, 0x50, PT ;  /* 0x000000500700780c */ /* 0x000fe20003f24270 */
[----:B------:R-:W-:Y:S01]  /*10e10*/  MUFU.EX2 R193, R9 ;  /* 0x0000000900c17308 */ /* 0x000fe20000000800 */
[----:B------:R-:W-:Y:S01]  /*10e20*/  FSEL R178, R59, -INF , P0 ;  /* 0xff8000003bb27808 */ /* 0x000fe20000000000 */
[----:B--2---:R-:W-:Y:S01]  /*10e30*/  FFMA.FTZ R8, R14, c[0x0][0x2d0], -R5 ;  /* 0x0000b4000e087a23 */ /* 0x004fe20000010805 */
[----:B------:R-:W-:-:S02]  /*10e40*/  FSETP.NEU.FTZ.AND P0, PT, R71, -INF , PT ;  /* 0xff8000004700780b */ /* 0x000fc40003f1d000 */
[----:B------:R-:W-:Y:S02]  /*10e50*/  FSEL R175, R58, -INF , P1 ;  /* 0xff8000003aaf7808 */ /* 0x000fe40000800000 */
[C---:B------:R-:W-:Y:S01]  /*10e60*/  ISETP.GT.AND P4, PT, R7.reuse, 0x58, PT ;  /* 0x000000580700780c */ /* 0x040fe20003f84270 */
[----:B------:R1:W2:Y:S01]  /*10e70*/  MUFU.EX2 R191, R8 ;  /* 0x0000000800bf7308 */ /* 0x0002a20000000800 */
[C---:B------:R-:W-:Y:S02]  /*10e80*/  ISETP.GT.AND P5, PT, R7.reuse, 0x59, PT ;  /* 0x000000590700780c */ /* 0x040fe40003fa4270 */
[C---:B------:R-:W-:Y:S02]  /*10e90*/  ISETP.GT.AND P3, PT, R7.reuse, 0x60, PT ;  /* 0x000000600700780c */ /* 0x040fe40003f64270 */
[C---:B------:R-:W-:Y:S02]  /*10ea0*/  ISETP.GT.AND P2, PT, R7.reuse, 0x61, PT ;  /* 0x000000610700780c */ /* 0x040fe40003f44270 */
[----:B------:R-:W-:-:S02]  /*10eb0*/  ISETP.GT.AND P1, PT, R7, 0x68, PT ;  /* 0x000000680700780c */ /* 0x000fc40003f24270 */
[----:B------:R-:W-:Y:S02]  /*10ec0*/  FSEL R177, R54, -INF , P4 ;  /* 0xff80000036b17808 */ /* 0x000fe40002000000 */
[----:B------:R-:W-:Y:S02]  /*10ed0*/  FSEL R176, R55, -INF , P5 ;  /* 0xff80000037b07808 */ /* 0x000fe40002800000 */
[----:B------:R-:W-:Y:S01]  /*10ee0*/  FSEL R174, R42, -INF , P3 ;  /* 0xff8000002aae7808 */ /* 0x000fe20001800000 */
[----:B------:R-:W-:Y:S01]  /*10ef0*/  LDSM.16.MT88.4 R52, [R230+0x100] ;  /* 0x00010000e634783b */ /* 0x000fe20000004200 */
[----:B------:R-:W-:Y:S02]  /*10f00*/  FSEL R173, R43, -INF , P2 ;  /* 0xff8000002bad7808 */ /* 0x000fe40001000000 */
[----:B-1----:R-:W-:Y:S01]  /*10f10*/  FMNMX.FTZ R8, R135, R3, !PT ;  /* 0x0000000387087209 */ /* 0x002fe20007810000 */
[----:B------:R-:W-:Y:S01]  /*10f20*/  FMUL.FTZ R3, R71, c[0x0][0x2d0] ;  /* 0x0000b40047037a20 */ /* 0x000fe20000410000 */
[----:B------:R-:W-:Y:S01]  /*10f30*/  FSEL R172, R34, -INF , P1 ;  /* 0xff80000022ac7808 */ /* 0x000fe20000800000 */
[----:B------:R-:W1:Y:S01]  /*10f40*/  LDSM.16.MT88.4 R40, [R229+0x100] ;  /* 0x00010000e528783b */ /* 0x000e620000004200 */
[----:B------:R-:W-:-:S02]  /*10f50*/  FMNMX.FTZ R8, R145, R8, !PT ;  /* 0x0000000891087209 */ /* 0x000fc40007810000 */
[----:B------:R-:W-:Y:S02]  /*10f60*/  FSEL R3, R3, RZ, P0 ;  /* 0x000000ff03037208 */ /* 0x000fe40000000000 */
[----:B------:R-:W-:Y:S02]  /*10f70*/  FMNMX.FTZ R8, R146, R8, !PT ;  /* 0x0000000892087209 */ /* 0x000fe40007810000 */
[----:B------:R-:W-:Y:S01]  /*10f80*/  ISETP.GT.AND P0, PT, R7, 0x69, PT ;  /* 0x000000690700780c */ /* 0x000fe20003f04270 */
[--C-:B------:R-:W-:Y:S01]  /*10f90*/  FFMA.FTZ R0, R17, c[0x0][0x2d0], -R3.reuse ;  /* 0x0000b40011007a23 */ /* 0x100fe20000010803 */
[----:B------:R-:W-:Y:S01]  /*10fa0*/  FMNMX.FTZ R8, R147, R8, !PT ;  /* 0x0000000893087209 */ /* 0x000fe20007810000 */
[----:B------:R-:W-:Y:S01]  /*10fb0*/  FFMA.FTZ R9, R16, c[0x0][0x2d0], -R3 ;  /* 0x0000b40010097a23 */ /* 0x000fe20000010803 */
[----:B------:R-:W-:Y:S01]  /*10fc0*/  FSEL R170, R35, -INF , P0 ;  /* 0xff80000023aa7808 */ /* 0x000fe20000000000 */
[----:B------:R4:W-:Y:S01]  /*10fd0*/  MUFU.EX2 R196, R0 ;  /* 0x0000000000c47308 */ /* 0x0009e20000000800 */
[----:B------:R-:W-:-:S02]  /*10fe0*/  FMNMX.FTZ R8, R152, R8, !PT ;  /* 0x0000000898087209 */ /* 0x000fc40007810000 */
[----:B--2---:R-:W-:Y:S02]  /*10ff0*/  F2FP.PACK_AB R10, R193, R191 ;  /* 0x000000bfc10a723e */ /* 0x004fe400000000ff */
[----:B------:R-:W-:Y:S02]  /*11000*/  FMNMX.FTZ R7, R175, R8, !PT ;  /* 0x00000008af077209 */ /* 0x000fe40007810000 */
[----:B------:R-:W-:Y:S01]  /*11010*/  F2FP.PACK_AB R8, R195, R240 ;  /* 0x000000f0c308723e */ /* 0x000fe200000000ff */
[----:B------:R-:W2:Y:S01]  /*11020*/  MUFU.EX2 R206, R9 ;  /* 0x0000000900ce7308 */ /* 0x000ea20000000800 */
[----:B------:R-:W-:-:S04]  /*11030*/  FMNMX.FTZ R7, R178, R7, !PT ;  /* 0x00000007b2077209 */ /* 0x000fc80007810000 */
[----:B------:R-:W-:Y:S01]  /*11040*/  FMNMX.FTZ R4, R177, R7, !PT ;  /* 0x00000007b1047209 */ /* 0x000fe20007810000 */
[----:B----4-:R-:W-:-:S03]  /*11050*/  FFMA.FTZ R0, R18, c[0x0][0x2d0], -R3 ;  /* 0x0000b40012007a23 */ /* 0x010fc60000010803 */
[----:B------:R-:W-:Y:S01]  /*11060*/  FMNMX.FTZ R4, R176, R4, !PT ;  /* 0x00000004b0047209 */ /* 0x000fe20007810000 */
[----:B------:R4:W-:Y:S03]  /*11070*/  MUFU.EX2 R198, R0 ;  /* 0x0000000000c67308 */ /* 0x0009e60000000800 */
[----:B------:R-:W-:Y:S02]  /*11080*/  FMNMX.FTZ R2, R174, R4, !PT ;  /* 0x00000004ae027209 */ /* 0x000fe40007810000 */
[----:B--2---:R-:W-:Y:S01]  /*11090*/  F2FP.PACK_AB R9, R196, R206 ;  /* 0x000000cec409723e */ /* 0x004fe200000000ff */
[----:B----4-:R-:W-:-:S04]  /*110a0*/  FFMA.FTZ R0, R19, c[0x0][0x2d0], -R3 ;  /* 0x0000b40013007a23 */ /* 0x010fc80000010803 */
[----:B------:R2:W4:Y:S02]  /*110b0*/  MUFU.EX2 R209, R0 ;  /* 0x0000000000d17308 */ /* 0x0005240000000800 */
[----:B--2---:R-:W-:Y:S01]  /*110c0*/  FMNMX.FTZ R0, R173, R2, !PT ;  /* 0x00000002ad007209 */ /* 0x004fe20007810000 */
[--C-:B------:R-:W-:Y:S01]  /*110d0*/  FFMA.FTZ R2, R20, c[0x0][0x2d0], -R5.reuse ;  /* 0x0000b40014027a23 */ /* 0x100fe20000010805 */
[----:B----4-:R-:W-:Y:S02]  /*110e0*/  F2FP.PACK_AB R11, R209, R198 ;  /* 0x000000c6d10b723e */ /* 0x010fe400000000ff */
[----:B------:R-:W-:Y:S02]  /*110f0*/  FMNMX.FTZ R0, R172, R0, !PT ;  /* 0x00000000ac007209 */ /* 0x000fe40007810000 */
[----:B------:R2:W-:Y:S02]  /*11100*/  MUFU.EX2 R237, R2 ;  /* 0x0000000200ed7308 */ /* 0x0005e40000000800 */
[----:B------:R-:W-:Y:S01]  /*11110*/  FMNMX.FTZ R0, R170, R0, !PT ;  /* 0x00000000aa007209 */ /* 0x000fe20007810000 */
[C---:B------:R-:W-:Y:S04]  /*11120*/  HMMA.16816.F32 R44, R8.reuse, R24, RZ ;  /* 0x00000018082c723c */ /* 0x040fe800000018ff */
[----:B------:R-:W4:Y:S04]  /*11130*/  SHFL.BFLY PT, R4, R0, 0x2, 0x1f ;  /* 0x0c401f0000047f89 */ /* 0x000f2800000e0000 */
[----:B---3--:R-:W-:Y:S01]  /*11140*/  HMMA.16816.F32 R56, R8, R36, RZ ;  /* 0x000000240838723c */ /* 0x008fe200000018ff */
[----:B--2---:R-:W-:-:S04]  /*11150*/  FFMA.FTZ R2, R21, c[0x0][0x2d0], -R5 ;  /* 0x0000b40015027a23 */ /* 0x004fc80000010805 */
[----:B------:R2:W3:Y:S03]  /*11160*/  MUFU.EX2 R214, R2 ;  /* 0x0000000200d67308 */ /* 0x0004e60000000800 */
[C---:B-1----:R-:W-:Y:S08]  /*11170*/  HMMA.16816.F32 R48, R8.reuse, R40, RZ ;  /* 0x000000280830723c */ /* 0x042ff000000018ff */
[----:B------:R-:W-:Y:S01]  /*11180*/  HMMA.16816.F32 R16, R8, R52, RZ ;  /* 0x000000340810723c */ /* 0x000fe200000018ff */
[----:B----4-:R-:W-:Y:S01]  /*11190*/  FMNMX.FTZ R0, R0, R4, !PT ;  /* 0x0000000400007209 */ /* 0x010fe20007810000 */
[----:B--2---:R-:W-:-:S04]  /*111a0*/  FFMA.FTZ R2, R22, c[0x0][0x2d0], -R5 ;  /* 0x0000b40016027a23 */ /* 0x004fc80000010805 */
[----:B------:R-:W1:Y:S02]  /*111b0*/  SHFL.BFLY PT, R4, R0, 0x1, 0x1f ;  /* 0x0c201f0000047f89 */ /* 0x000e6400000e0000 */
[----:B------:R-:W-:Y:S01]  /*111c0*/  HMMA.16816.F32 R32, R8, R26, RZ ;  /* 0x0000001a0820723c */ /* 0x000fe200000018ff */
[----:B---3--:R-:W-:Y:S01]  /*111d0*/  F2FP.PACK_AB R12, R214, R237 ;  /* 0x000000edd60c723e */ /* 0x008fe200000000ff */
[----:B------:R2:W-:Y:S02]  /*111e0*/  MUFU.EX2 R201, R2 ;  /* 0x0000000200c97308 */ /* 0x0005e40000000800 */
[----:B--2---:R-:W-:-:S04]  /*111f0*/  FFMA.FTZ R2, R23, c[0x0][0x2d0], -R5 ;  /* 0x0000b40017027a23 */ /* 0x004fc80000010805 */
[----:B------:R-:W-:Y:S02]  /*11200*/  HMMA.16816.F32 R20, R8, R42, RZ ;  /* 0x0000002a0814723c */ /* 0x000fe400000018ff */
[----:B------:R2:W3:Y:S01]  /*11210*/  MUFU.EX2 R239, R2 ;  /* 0x0000000200ef7308 */ /* 0x0004e20000000800 */
[----:B-1----:R-:W-:-:S04]  /*11220*/  FMNMX.FTZ R138, R0, R4, !PT ;  /* 0x00000004008a7209 */ /* 0x002fc80007810000 */
[C---:B------:R-:W-:Y:S01]  /*11230*/  FSETP.NEU.FTZ.AND P0, PT, R138.reuse, -INF , PT ;  /* 0xff8000008a00780b */ /* 0x040fe20003f1d000 */
[----:B------:R-:W-:-:S05]  /*11240*/  FMUL.FTZ R0, R138, c[0x0][0x2d0] ;  /* 0x0000b4008a007a20 */ /* 0x000fca0000410000 */
[----:B------:R-:W-:Y:S01]  /*11250*/  FSEL R0, R0, RZ, P0 ;  /* 0x000000ff00007208 */ /* 0x000fe20000000000 */
[----:B--2---:R-:W-:Y:S01]  /*11260*/  FFMA.FTZ R2, R28, c[0x0][0x2d0], -R3 ;  /* 0x0000b4001c027a23 */ /* 0x004fe20000010803 */
[----:B---3--:R-:W-:-:S03]  /*11270*/  F2FP.PACK_AB R14, R239, R201 ;  /* 0x000000c9ef0e723e */ /* 0x008fc600000000ff */
[----:B------:R1:W-:Y:S02]  /*11280*/  MUFU.EX2 R213, R2 ;  /* 0x0000000200d57308 */ /* 0x0003e40000000800 */
[----:B-1----:R-:W-:-:S06]  /*11290*/  FFMA.FTZ R2, R29, c[0x0][0x2d0], -R3 ;  /* 0x0000b4001d027a23 */ /* 0x002fcc0000010803 */
[----:B------:R1:W2:Y:S02]  /*112a0*/  MUFU.EX2 R179, R2 ;  /* 0x0000000200b37308 */ /* 0x0002a40000000800 */
[----:B-1----:R-:W-:Y:S02]  /*112b0*/  FFMA.FTZ R2, R30, c[0x0][0x2d0], -R3 ;  /* 0x0000b4001e027a23 */ /* 0x002fe40000010803 */
[----:B--2---:R-:W-:-:S04]  /*112c0*/  IMAD.MOV.U32 R4, RZ, RZ, R179 ;  /* 0x000000ffff047224 */ /* 0x004fc800078e00b3 */
[----:B------:R1:W-:Y:S01]  /*112d0*/  MUFU.EX2 R203, R2 ;  /* 0x0000000200cb7308 */ /* 0x0003e20000000800 */
[----:B------:R-:W-:Y:S01]  /*112e0*/  F2FP.PACK_AB R13, R4, R213 ;  /* 0x000000d5040d723e */ /* 0x000fe200000000ff */
[----:B-1----:R-:W-:Y:S02]  /*112f0*/  FFMA.FTZ R2, R31, c[0x0][0x2d0], -R3 ;  /* 0x0000b4001f027a23 */ /* 0x002fe40000010803 */
[C---:B------:R-:W-:Y:S04]  /*11300*/  HMMA.16816.F32 R28, R8.reuse, R38, RZ ;  /* 0x00000026081c723c */ /* 0x040fe800000018ff */
[----:B------:R1:W2:Y:S04]  /*11310*/  MUFU.EX2 R202, R2 ;  /* 0x0000000200ca7308 */ /* 0x0002a80000000800 */
[----:B------:R-:W-:Y:S01]  /*11320*/  HMMA.16816.F32 R8, R8, R54, RZ ;  /* 0x000000360808723c */ /* 0x000fe200000018ff */
[----:B-1----:R-:W-:Y:S01]  /*11330*/  FFMA.FTZ R2, R85, c[0x0][0x2d0], -R6 ;  /* 0x0000b40055027a23 */ /* 0x002fe20000010806 */
[----:B--2---:R-:W-:-:S03]  /*11340*/  F2FP.PACK_AB R15, R202, R203 ;  /* 0x000000cbca0f723e */ /* 0x004fc600000000ff */
[----:B------:R1:W-:Y:S04]  /*11350*/  MUFU.EX2 R227, R2 ;  /* 0x0000000200e37308 */ /* 0x0003e80000000800 */
[C---:B------:R-:W-:Y:S11]  /*11360*/  HMMA.16816.F32 R100, R12.reuse, R60, R44 ;  /* 0x0000003c0c64723c */ /* 0x040ff6000000182c */
[----:B------:R-:W-:Y:S04]  /*11370*/  @!UPT UIADD3 URZ, URZ, URZ, URZ ;  /* 0x0000003f3f3ff290 */ /* 0x000fe8000fffe03f */
[----:B------:R-:W-:Y:S01]  /*11380*/  HMMA.16816.F32 R44, R12, R78, R8 ;  /* 0x0000004e0c2c723c */ /* 0x000fe20000001808 */
[----:B-1----:R-:W-:-:S06]  /*11390*/  FFMA.FTZ R2, R86, c[0x0][0x2d0], -R6 ;  /* 0x0000b40056027a23 */ /* 0x002fcc0000010806 */
[----:B------:R-:W-:Y:S01]  /*113a0*/  F2FP.PACK_AB R8, R251, R252 ;  /* 0x000000fcfb08723e */ /* 0x000fe200000000ff */
[----:B------:R1:W2:Y:S01]  /*113b0*/  MUFU.EX2 R187, R2 ;  /* 0x0000000200bb7308 */ /* 0x0002a20000000800 */
[C---:B------:R-:W-:Y:S08]  /*113c0*/  HMMA.16816.F32 R112, R12.reuse, R66, R28 ;  /* 0x000000420c70723c */ /* 0x040ff0000000181c */
[----:B------:R-:W-:Y:S01]  /*113d0*/  HMMA.16816.F32 R96, R12, R64, R56 ;  /* 0x000000400c60723c */ /* 0x000fe20000001838 */
[----:B-1----:R-:W-:Y:S01]  /*113e0*/  FFMA.FTZ R2, R87, c[0x0][0x2d0], -R6 ;  /* 0x0000b40057027a23 */ /* 0x002fe20000010806 */
[----:B--2---:R-:W-:-:S06]  /*113f0*/  F2FP.PACK_AB R10, R187, R227 ;  /* 0x000000e3bb0a723e */ /* 0x004fcc00000000ff */
[C---:B------:R-:W-:Y:S01]  /*11400*/  HMMA.16816.F32 R124, R12.reuse, R72, R48 ;  /* 0x000000480c7c723c */ /* 0x040fe20000001830 */
[----:B------:R1:W-:Y:S07]  /*11410*/  MUFU.EX2 R210, R2 ;  /* 0x0000000200d27308 */ /* 0x0003ee0000000800 */
[C---:B------:R-:W-:Y:S08]  /*11420*/  HMMA.16816.F32 R120, R12.reuse, R76, R16 ;  /* 0x0000004c0c78723c */ /* 0x040ff00000001810 */
[----:B------:R-:W-:Y:S01]  /*11430*/  HMMA.16816.F32 R116, R12, R62, R32 ;  /* 0x0000003e0c74723c */ /* 0x000fe20000001820 */
[----:B-1----:R-:W-:-:S02]  /*11440*/  FFMA.FTZ R2, R88, c[0x0][0x2d0], -R6 ;  /* 0x0000b40058027a23 */ /* 0x002fc40000010806 */
[----:B------:R-:W-:Y:S02]  /*11450*/  IMAD.MOV.U32 R88, RZ, RZ, R111 ;  /* 0x000000ffff587224 */ /* 0x000fe400078e006f */
[----:B------:R1:W-:Y:S03]  /*11460*/  MUFU.EX2 R208, R2 ;  /* 0x0000000200d07308 */ /* 0x0003e60000000800 */
[----:B------:R-:W-:Y:S01]  /*11470*/  HMMA.16816.F32 R108, R12, R74, R20 ;  /* 0x0000004a0c6c723c */ /* 0x000fe20000001814 */
        /* <DEDUP_REMOVED lines=21> */
[C---:B------:R-:W-:Y:S08]  /*115d0*/  HMMA.16816.F32 R32, R8.reuse, R38, RZ ;  /* 0x000000260820723c */ /* 0x040ff000000018ff */
[----:B------:R-:W-:Y:S01]  /*115e0*/  HMMA.16816.F32 R36, R8, R42, RZ ;  /* 0x0000002a0824723c */ /* 0x000fe200000018ff */
[----:B-1----:R-:W-:-:S04]  /*115f0*/  FFMA.FTZ R2, R82, c[0x0][0x2d0], -R0 ;  /* 0x0000b40052027a23 */ /* 0x002fc80000010800 */
[----:B------:R1:W3:Y:S03]  /*11600*/  MUFU.EX2 R184, R2 ;  /* 0x0000000200b87308 */ /* 0x0002e60000000800 */
[----:B------:R-:W-:Y:S07]  /*11610*/  HMMA.16816.F32 R52, R8, R54, RZ ;  /* 0x000000360834723c */ /* 0x000fee00000018ff */
[----:B------:R-:W-:-:S02]  /*11620*/  F2FP.PACK_AB R8, R208, R210 ;  /* 0x000000d2d008723e */ /* 0x000fc400000000ff */
        /* <DEDUP_REMOVED lines=9> */
[C---:B------:R-:W-:Y:S01]  /*116c0*/  HMMA.16816.F32 R48, R8.reuse, R72, R12 ;  /* 0x000000480830723c */ /* 0x040fe2000000180c */
[----:B------:R-:W-:Y:S07]  /*116d0*/  LDSM.16.MT88.4 R12, [R229+0x1100] ;  /* 0x00110000e50c783b */ /* 0x000fee0000004200 */
[----:B------:R-:W-:Y:S01]  /*116e0*/  HMMA.16816.F32 R40, R8, R60, R20 ;  /* 0x0000003c0828723c */ /* 0x000fe20000001814 */
[----:B------:R-:W-:Y:S01]  /*116f0*/  LDSM.16.MT88.4 R20, [R228+0x1100] ;  /* 0x00110000e414783b */ /* 0x000fe20000004200 */
[----:B-1----:R-:W-:-:S04]  /*11700*/  FFMA.FTZ R2, R105, c[0x0][0x2d0], -R6 ;  /* 0x0000b40069027a23 */ /* 0x002fc80000010806 */
[----:B------:R1:W-:Y:S02]  /*11710*/  MUFU.EX2 R248, R2 ;  /* 0x0000000200f87308 */ /* 0x0003e40000000800 */
[C---:B------:R-:W-:Y:S01]  /*11720*/  HMMA.16816.F32 R56, R8.reuse, R64, R16 ;  /* 0x000000400838723c */ /* 0x040fe20000001810 */
[----:B------:R-:W-:Y:S07]  /*11730*/  LDSM.16.MT88.4 R16, [R231+0x1100] ;  /* 0x00110000e710783b */ /* 0x000fee0000004200 */
[----:B------:R-:W-:Y:S01]  /*11740*/  HMMA.16816.F32 R28, R8, R62, R28 ;  /* 0x0000003e081c723c */ /* 0x000fe2000000181c */
[----:B-1----:R-:W-:-:S07]  /*11750*/  FFMA.FTZ R2, R104, c[0x0][0x2d0], -R6 ;  /* 0x0000b40068027a23 */ /* 0x002fce0000010806 */
[C---:B------:R-:W-:Y:S01]  /*11760*/  HMMA.16816.F32 R32, R8.reuse, R66, R32 ;  /* 0x000000420820723c */ /* 0x040fe20000001820 */
[----:B------:R1:W-:Y:S07]  /*11770*/  MUFU.EX2 R249, R2 ;  /* 0x0000000200f97308 */ /* 0x0003ee0000000800 */
[C---:B------:R-:W-:Y:S08]  /*11780*/  HMMA.16816.F32 R36, R8.reuse, R74, R36 ;  /* 0x0000004a0824723c */ /* 0x040ff00000001824 */
[----:B------:R-:W-:Y:S01]  /*11790*/  HMMA.16816.F32 R52, R8, R78, R52 ;  /* 0x0000004e0834723c */ /* 0x000fe20000001834 */
[----:B-1----:R-:W-:-:S04]  /*117a0*/  FFMA.FTZ R2, R95, c[0x0][0x2d0], -R6 ;  /* 0x0000b4005f027a23 */ /* 0x002fc80000010806 */
[----:B------:R1:W-:Y:S02]  /*117b0*/  MUFU.EX2 R250, R2 ;  /* 0x0000000200fa7308 */ /* 0x0003e40000000800 */
[----:B-1----:R-:W-:Y:S02]  /*117c0*/  FFMA.FTZ R2, R133, c[0x0][0x2d0], -R5 ;  /* 0x0000b40085027a23 */ /* 0x002fe40000010805 */
[----:B------:R-:W-:-:S04]  /*117d0*/  IMAD.MOV.U32 R133, RZ, RZ, R4 ;  /* 0x000000ffff857224 */ /* 0x000fc800078e0004 */
[----:B------:R1:W-:Y:S01]  /*117e0*/  MUFU.EX2 R225, R2 ;  /* 0x0000000200e17308 */ /* 0x0003e20000000800 */
[----:B------:R-:W-:Y:S02]  /*117f0*/  IMAD.MOV.U32 R4, RZ, RZ, R212 ;  /* 0x000000ffff047224 */ /* 0x000fe400078e00d4 */
[----:B-1----:R-:W-:Y:S02]  /*11800*/  FFMA.FTZ R2, R132, c[0x0][0x2d0], -R5 ;  /* 0x0000b40084027a23 */ /* 0x002fe40000010805 */
[----:B------:R-:W-:-:S03]  /*11810*/  IMAD.MOV.U32 R132, RZ, RZ, R214 ;  /* 0x000000ffff847224 */ /* 0x000fc600078e00d6 */
[----:B------:R1:W2:Y:S02]  /*11820*/  MUFU.EX2 R226, R2 ;  /* 0x0000000200e27308 */ /* 0x0002a40000000800 */
[--C-:B-1----:R-:W-:Y:S02]  /*11830*/  FFMA.FTZ R2, R107, c[0x0][0x2d0], -R5.reuse ;  /* 0x0000b4006b027a23 */ /* 0x102fe40000010805 */
[----:B------:R-:W-:Y:S01]  /*11840*/  HMMA.16816.F32 R104, R8, R76, R24 ;  /* 0x0000004c0868723c */ /* 0x000fe20000001818 */
[----:B------:R-:W1:Y:S03]  /*11850*/  LDSM.16.MT88.4 R24, [R230+0x1100] ;  /* 0x00110000e618783b */ /* 0x000e660000004200 */
[----:B------:R3:W-:Y:S03]  /*11860*/  MUFU.EX2 R246, R2 ;  /* 0x0000000200f67308 */ /* 0x0007e60000000800 */
[----:B--2---:R-:W-:Y:S01]  /*11870*/  F2FP.PACK_AB R8, R226, R225 ;  /* 0x000000e1e208723e */ /* 0x004fe200000000ff */
[----:B---3--:R-:W-:-:S02]  /*11880*/  FFMA.FTZ R2, R129, c[0x0][0x2d0], -R5 ;  /* 0x0000b40081027a23 */ /* 0x008fc40000010805 */
[----:B------:R-:W-:Y:S02]  /*11890*/  IMAD.MOV.U32 R129, RZ, RZ, R211 ;  /* 0x000000ffff817224 */ /* 0x000fe400078e00d3 */
[----:B------:R2:W3:Y:S02]  /*118a0*/  MUFU.EX2 R224, R2 ;  /* 0x0000000200e07308 */ /* 0x0004e40000000800 */
[----:B--2---:R-:W-:Y:S01]  /*118b0*/  FFMA.FTZ R2, R134, c[0x0][0x2d0], -R3 ;  /* 0x0000b40086027a23 */ /* 0x004fe20000010803 */
[----:B---3--:R-:W-:Y:S01]  /*118c0*/  F2FP.PACK_AB R10, R224, R246 ;  /* 0x000000f6e00a723e */ /* 0x008fe200000000ff */
[----:B------:R-:W-:-:S04]  /*118d0*/  IMAD.MOV.U32 R134, RZ, RZ, R213 ;  /* 0x000000ffff867224 */ /* 0x000fc800078e00d5 */
[----:B------:R2:W-:Y:S02]  /*118e0*/  MUFU.EX2 R223, R2 ;  /* 0x0000000200df7308 */ /* 0x0005e40000000800 */
[----:B--2---:R-:W-:Y:S02]  /*118f0*/  FFMA.FTZ R2, R136, c[0x0][0x2d0], -R3 ;  /* 0x0000b40088027a23 */ /* 0x004fe40000010803 */
[----:B------:R-:W-:-:S04]  /*11900*/  IMAD.MOV.U32 R136, RZ, RZ, R210 ;  /* 0x000000ffff887224 */ /* 0x000fc800078e00d2 */
        /* <DEDUP_REMOVED lines=9> */
[----:B---3--:R-:W-:-:S05]  /*119a0*/  F2FP.PACK_AB R11, R220, R221 ;  /* 0x000000dddc0b723e */ /* 0x008fca00000000ff */
[----:B------:R2:W-:Y:S02]  /*119b0*/  MUFU.EX2 R218, R2 ;  /* 0x0000000200da7308 */ /* 0x0005e40000000800 */
[C---:B-1----:R-:W-:Y:S07]  /*119c0*/  HMMA.16816.F32 R76, R8.reuse, R24, R120 ;  /* 0x00000018084c723c */ /* 0x042fee0000001878 */
[----:B------:R-:W-:Y:S01]  /*119d0*/  IMAD.MOV.U32 R123, RZ, RZ, R207 ;  /* 0x000000ffff7b7224 */ /* 0x000fe200078e00cf */
[----:B------:R-:W-:Y:S01]  /*119e0*/  HMMA.16816.F32 R84, R8, R12, R124 ;  /* 0x0000000c0854723c */ /* 0x000fe2000000187c */
[----:B------:R-:W-:-:S02]  /*119f0*/  IMAD.MOV.U32 R121, RZ, RZ, R196 ;  /* 0x000000ffff797224 */ /* 0x000fc400078e00c4 */
[----:B------:R-:W-:Y:S02]  /*11a00*/  IMAD.MOV.U32 R122, RZ, RZ, R199 ;  /* 0x000000ffff7a7224 */ /* 0x000fe400078e00c7 */
[----:B--2---:R-:W-:Y:S02]  /*11a10*/  FFMA.FTZ R2, R92, c[0x0][0x2d0], -R0 ;  /* 0x0000b4005c027a23 */ /* 0x004fe40000010800 */
[----:B------:R-:W-:Y:S01]  /*11a20*/  IMAD.MOV.U32 R124, RZ, RZ, R206 ;  /* 0x000000ffff7c7224 */ /* 0x000fe200078e00ce */
[----:B------:R-:W-:Y:S01]  /*11a30*/  HMMA.16816.F32 R100, R8, R20, R100 ;  /* 0x000000140864723c */ /* 0x000fe20000001864 */
[----:B------:R1:W2:Y:S01]  /*11a40*/  MUFU.EX2 R219, R2 ;  /* 0x0000000200db7308 */ /* 0x0002a20000000800 */
[----:B------:R-:W-:Y:S02]  /*11a50*/  IMAD.MOV.U32 R127, RZ, RZ, R205 ;  /* 0x000000ffff7f7224 */ /* 0x000fe400078e00cd */
[----:B------:R-:W-:Y:S02]  /*11a60*/  IMAD.MOV.U32 R125, RZ, RZ, R204 ;  /* 0x000000ffff7d7224 */ /* 0x000fe400078e00cc */
[----:B------:R-:W-:-:S02]  /*11a70*/  IMAD.MOV.U32 R126, RZ, RZ, R88 ;  /* 0x000000ffff7e7224 */ /* 0x000fc400078e0058 */
[----:B------:R-:W-:Y:S01]  /*11a80*/  HMMA.16816.F32 R96, R8, R16, R96 ;  /* 0x000000100860723c */ /* 0x000fe20000001860 */
[----:B------:R-:W-:-:S07]  /*11a90*/  IMAD.MOV.U32 R120, RZ, RZ, R195 ;  /* 0x000000ffff787224 */ /* 0x000fce00078e00c3 */
        /* <DEDUP_REMOVED lines=9> */
[----:B--2---:R-:W-:Y:S02]  /*11b30*/  F2FP.PACK_AB R9, R219, R218 ;  /* 0x000000dadb09723e */ /* 0x004fe400000000ff */
[----:B------:R-:W-:Y:S01]  /*11b40*/  F2FP.PACK_AB R10, R250, R249 ;  /* 0x000000f9fa0a723e */ /* 0x000fe200000000ff */
[----:B-1----:R-:W-:Y:S01]  /*11b50*/  FFMA.FTZ R2, R163, c[0x0][0x2d0], -R6 ;  /* 0x0000b400a3027a23 */ /* 0x002fe20000010806 */
[----:B---3--:R-:W-:Y:S01]  /*11b60*/  F2FP.PACK_AB R11, R216, R217 ;  /* 0x000000d9d80b723e */ /* 0x008fe200000000ff */
[----:B------:R-:W-:-:S02]  /*11b70*/  IMAD.MOV.U32 R163, RZ, RZ, R200 ;  /* 0x000000ffffa37224 */ /* 0x000fc400078e00c8 */
[----:B------:R1:W-:Y:S04]  /*11b80*/  MUFU.EX2 R212, R2 ;  /* 0x0000000200d47308 */ /* 0x0003e80000000800 */
[C---:B------:R-:W-:Y:S08]  /*11b90*/  HMMA.16816.F32 R64, R8.reuse, R20, R40 ;  /* 0x000000140840723c */ /* 0x040ff00000001828 */
[----:B------:R-:W-:Y:S01]  /*11ba0*/  HMMA.16816.F32 R60, R8, R22, R28 ;  /* 0x00000016083c723c */ /* 0x000fe2000000181c */
[----:B------:R-:W2:Y:S01]  /*11bb0*/  LDSM.16.MT88.4 R20, [R228+0x1900] ;  /* 0x00190000e414783b */ /* 0x000ea20000004200 */
[----:B-1----:R-:W-:-:S03]  /*11bc0*/  FFMA.FTZ R2, R162, c[0x0][0x2d0], -R6 ;  /* 0x0000b400a2027a23 */ /* 0x002fc60000010806 */
[----:B------:R-:W-:Y:S01]  /*11bd0*/  LDSM.16.MT88.4 R28, [R230+0x1900] ;  /* 0x00190000e61c783b */ /* 0x000fe20000004200 */
[----:B------:R-:W-:Y:S01]  /*11be0*/  IMAD.MOV.U32 R162, RZ, RZ, R202 ;  /* 0x000000ffffa27224 */ /* 0x000fe200078e00ca */
[----:B------:R1:W-:Y:S01]  /*11bf0*/  MUFU.EX2 R213, R2 ;  /* 0x0000000200d57308 */ /* 0x0003e20000000800 */
[C---:B------:R-:W-:Y:S08]  /*11c00*/  HMMA.16816.F32 R56, R8.reuse, R16, R56 ;  /* 0x000000100838723c */ /* 0x040ff00000001838 */
[----:B------:R-:W-:Y:S01]  /*11c10*/  HMMA.16816.F32 R44, R8, R18, R32 ;  /* 0x00000012082c723c */ /* 0x000fe20000001820 */
[----:B------:R-:W3:Y:S01]  /*11c20*/  LDSM.16.MT88.4 R16, [R231+0x1900] ;  /* 0x00190000e710783b */ /* 0x000ee20000004200 */
[----:B-1----:R-:W-:-:S06]  /*11c30*/  FFMA.FTZ R2, R161, c[0x0][0x2d0], -R6 ;  /* 0x0000b400a1027a23 */ /* 0x002fcc0000010806 */
[----:B------:R-:W-:Y:S01]  /*11c40*/  HMMA.16816.F32 R40, R8, R12, R48 ;  /* 0x0000000c0828723c */ /* 0x000fe20000001830 */
[----:B------:R-:W-:Y:S01]  /*11c50*/  IMAD.MOV.U32 R161, RZ, RZ, R124 ;  /* 0x000000ffffa17224 */ /* 0x000fe200078e007c */
[----:B------:R1:W-:Y:S01]  /*11c60*/  MUFU.EX2 R214, R2 ;  /* 0x0000000200d67308 */ /* 0x0003e20000000800 */
[----:B------:R-:W-:-:S05]  /*11c70*/  IMAD.MOV.U32 R124, RZ, RZ, R197 ;  /* 0x000000ffff7c7224 */ /* 0x000fca00078e00c5 */
[C---:B------:R-:W-:Y:S01]  /*11c80*/  HMMA.16816.F32 R32, R8.reuse, R14, R36 ;  /* 0x0000000e0820723c */ /* 0x040fe20000001824 */
[----:B------:R-:W4:Y:S07]  /*11c90*/  LDSM.16.MT88.4 R12, [R229+0x1900] ;  /* 0x00190000e50c783b */ /* 0x000f2e0000004200 */
[----:B------:R-:W-:Y:S01]  /*11ca0*/  HMMA.16816.F32 R48, R8, R24, R104 ;  /* 0x000000180830723c */ /* 0x000fe20000001868 */
[----:B-1----:R-:W-:Y:S02]  /*11cb0*/  FFMA.FTZ R2, R160, c[0x0][0x2d0], -R6 ;  /* 0x0000b400a0027a23 */ /* 0x002fe40000010806 */
[----:B------:R-:W-:-:S02]  /*11cc0*/  IMAD.MOV.U32 R160, RZ, RZ, R70 ;  /* 0x000000ffffa07224 */ /* 0x000fc400078e0046 */
[----:B------:R-:W-:-:S03]  /*11cd0*/  IMAD.MOV.U32 R70, RZ, RZ, R215 ;  /* 0x000000ffff467224 */ /* 0x000fc600078e00d7 */
[----:B------:R-:W-:Y:S01]  /*11ce0*/  HMMA.16816.F32 R52, R8, R26, R52 ;  /* 0x0000001a0834723c */ /* 0x000fe20000001834 */
[----:B------:R1:W-:Y:S01]  /*11cf0*/  MUFU.EX2 R215, R2 ;  /* 0x0000000200d77308 */ /* 0x0003e20000000800 */
[----:B------:R-:W2:Y:S01]  /*11d00*/  LDSM.16.MT88.4 R24, [R228+0x2100] ;  /* 0x00210000e418783b */ /* 0x000ea20000004200 */
[----:B-1----:R-:W-:Y:S02]  /*11d10*/  FFMA.FTZ R2, R151, c[0x0][0x2d0], -R5 ;  /* 0x0000b40097027a23 */ /* 0x002fe40000010805 */
[----:B------:R-:W-:-:S04]  /*11d20*/  IMAD.MOV.U32 R151, RZ, RZ, R140 ;  /* 0x000000ffff977224 */ /* 0x000fc800078e008c */
[----:B------:R1:W-:Y:S02]  /*11d30*/  MUFU.EX2 R209, R2 ;  /* 0x0000000200d17308 */ /* 0x0003e40000000800 */
[----:B-1----:R-:W-:Y:S02]  /*11d40*/  FFMA.FTZ R2, R150, c[0x0][0x2d0], -R5 ;  /* 0x0000b40096027a23 */ /* 0x002fe40000010805 */
[----:B------:R-:W-:-:S04]  /*11d50*/  IMAD.MOV.U32 R150, RZ, RZ, R141 ;  /* 0x000000ffff967224 */ /* 0x000fc800078e008d */
[----:B------:R1:W1:Y:S02]  /*11d60*/  MUFU.EX2 R210, R2 ;  /* 0x0000000200d27308 */ /* 0x0002640000000800 */
[----:B-1----:R-:W-:Y:S01]  /*11d70*/  FFMA.FTZ R2, R148, c[0x0][0x2d0], -R5 ;  /* 0x0000b40094027a23 */ /* 0x002fe20000010805 */
[----:B------:R-:W-:Y:S01]  /*11d80*/  F2FP.PACK_AB R8, R210, R209 ;  /* 0x000000d1d208723e */ /* 0x000fe200000000ff */
[----:B------:R-:W-:-:S04]  /*11d90*/  IMAD.MOV.U32 R148, RZ, RZ, R127 ;  /* 0x000000ffff947224 */ /* 0x000fc800078e007f */
[----:B------:R1:W-:Y:S01]  /*11da0*/  MUFU.EX2 R211, R2 ;  /* 0x0000000200d37308 */ /* 0x0003e20000000800 */
[----:B------:R-:W-:Y:S02]  /*11db0*/  IMAD.MOV.U32 R127, RZ, RZ, R129 ;  /* 0x000000ffff7f7224 */ /* 0x000fe400078e0081 */
[----:B------:R-:W-:Y:S02]  /*11dc0*/  IMAD.MOV.U32 R129, RZ, RZ, R198 ;  /* 0x000000ffff817224 */ /* 0x000fe400078e00c6 */
[----:B-1----:R-:W-:Y:S02]  /*11dd0*/  FFMA.FTZ R2, R149, c[0x0][0x2d0], -R5 ;  /* 0x0000b40095027a23 */ /* 0x002fe40000010805 */
[----:B------:R-:W-:Y:S02]  /*11de0*/  IMAD.MOV.U32 R149, RZ, RZ, R193 ;  /* 0x000000ffff957224 */ /* 0x000fe400078e00c1 */
[----:B------:R1:W1:Y:S02]  /*11df0*/  MUFU.EX2 R208, R2 ;  /* 0x0000000200d07308 */ /* 0x0002640000000800 */
[----:B-1----:R-:W-:Y:S01]  /*11e00*/  FFMA.FTZ R2, R158, c[0x0][0x2d0], -R3 ;  /* 0x0000b4009e027a23 */ /* 0x002fe20000010803 */
[----:B------:R-:W-:Y:S01]  /*11e10*/  F2FP.PACK_AB R10, R208, R211 ;  /* 0x000000d3d00a723e */ /* 0x000fe200000000ff */
[----:B------:R-:W-:-:S04]  /*11e20*/  IMAD.MOV.U32 R158, RZ, RZ, R201 ;  /* 0x000000ffff9e7224 */ /* 0x000fc800078e00c9 */
[----:B------:R1:W-:Y:S02]  /*11e30*/  MUFU.EX2 R207, R2 ;  /* 0x0000000200cf7308 */ /* 0x0003e40000000800 */
[----:B-1----:R-:W-:Y:S02]  /*11e40*/  FFMA.FTZ R2, R159, c[0x0][0x2d0], -R3 ;  /* 0x0000b4009f027a23 */ /* 0x002fe40000010803 */
[----:B------:R-:W-:-:S04]  /*11e50*/  IMAD.MOV.U32 R159, RZ, RZ, R70 ;  /* 0x000000ffff9f7224 */ /* 0x000fc800078e0046 */
[----:B------:R1:W1:Y:S01]  /*11e60*/  MUFU.EX2 R206, R2 ;  /* 0x0000000200ce7308 */ /* 0x0002620000000800 */
[----:B------:R-:W-:Y:S02]  /*11e70*/  IMAD.MOV.U32 R70, RZ, RZ, R203 ;  /* 0x000000ffff467224 */ /* 0x000fe400078e00cb */
[----:B-1----:R-:W-:Y:S01]  /*11e80*/  FFMA.FTZ R2, R144, c[0x0][0x2d0], -R3 ;  /* 0x0000b40090027a23 */ /* 0x002fe20000010803 */
[----:B------:R-:W-:Y:S01]  /*11e90*/  F2FP.PACK_AB R9, R206, R207 ;  /* 0x000000cfce09723e */ /* 0x000fe200000000ff */
[----:B------:R-:W-:-:S03]  /*11ea0*/  IMAD.MOV.U32 R144, RZ, RZ, R189 ;  /* 0x000000ffff907224 */ /* 0x000fc600078e00bd */
[----:B------:R1:W-:Y:S02]  /*11eb0*/  MUFU.EX2 R205, R2 ;  /* 0x0000000200cd7308 */ /* 0x0003e40000000800 */
[----:B-1----:R-:W-:-:S06]  /*11ec0*/  FFMA.FTZ R2, R142, c[0x0][0x2d0], -R3 ;  /* 0x0000b4008e027a23 */ /* 0x002fcc0000010803 */
[----:B------:R1:W1:Y:S02]  /*11ed0*/  MUFU.EX2 R204, R2 ;  /* 0x0000000200cc7308 */ /* 0x0002640000000800 */
[----:B-1----:R-:W-:Y:S01]  /*11ee0*/  FFMA.FTZ R2, R131, c[0x0][0x2d0], -R0 ;  /* 0x0000b40083027a23 */ /* 0x002fe20000010800 */
[----:B------:R-:W-:Y:S01]  /*11ef0*/  F2FP.PACK_AB R11, R204, R205 ;  /* 0x000000cdcc0b723e */ /* 0x000fe200000000ff */
[----:B------:R-:W-:-:S04]  /*11f00*/  IMAD.MOV.U32 R131, RZ, RZ, R123 ;  /* 0x000000ffff837224 */ /* 0x000fc800078e007b */
[----:B------:R1:W-:Y:S01]  /*11f10*/  MUFU.EX2 R202, R2 ;  /* 0x0000000200ca7308 */ /* 0x0003e20000000800 */
[----:B------:R-:W-:Y:S01]  /*11f20*/  IMAD.MOV.U32 R123, RZ, RZ, R191 ;  /* 0x000000ffff7b7224 */ /* 0x000fe200078e00bf */
[C---:B--2---:R-:W-:Y:S08]  /*11f30*/  HMMA.16816.F32 R112, R8.reuse, R20, R100 ;  /* 0x000000140870723c */ /* 0x044ff00000001864 */
[----:B------:R-:W-:Y:S01]  /*11f40*/  HMMA.16816.F32 R108, R8, R22, R92 ;  /* 0x00000016086c723c */ /* 0x000fe2000000185c */
[----:B-1----:R-:W-:-:S02]  /*11f50*/  FFMA.FTZ R2, R130, c[0x0][0x2d0], -R0 ;  /* 0x0000b40082027a23 */ /* 0x002fc40000010800 */
[----:B------:R-:W-:Y:S02]  /*11f60*/  IMAD.MOV.U32 R130, RZ, RZ, R125 ;  /* 0x000000ffff827224 */ /* 0x000fe400078e007d */
[----:B------:R1:W2:Y:S01]  /*11f70*/  MUFU.EX2 R203, R2 ;  /* 0x0000000200cb7308 */ /* 0x0002a20000000800 */
[----:B------:R-:W-:Y:S02]  /*11f80*/  IMAD.MOV.U32 R125, RZ, RZ, R136 ;  /* 0x000000ffff7d7224 */ /* 0x000fe400078e0088 */
[C---:B---3--:R-:W-:Y:S08]  /*11f90*/  HMMA.16816.F32 R104, R8.reuse, R16, R96 ;  /* 0x000000100868723c */ /* 0x048ff00000001860 */
[----:B------:R-:W-:Y:S01]  /*11fa0*/  HMMA.16816.F32 R100, R8, R18, R88 ;  /* 0x000000120864723c */ /* 0x000fe20000001858 */
[----:B-1----:R-:W-:-:S02]  /*11fb0*/  FFMA.FTZ R2, R128, c[0x0][0x2d0], -R0 ;  /* 0x0000b40080027a23 */ /* 0x002fc40000010800 */
[----:B------:R-:W-:-:S05]  /*11fc0*/  IMAD.MOV.U32 R128, RZ, RZ, R194 ;  /* 0x000000ffff807224 */ /* 0x000fca00078e00c2 */
[C---:B----4-:R-:W-:Y:S01]  /*11fd0*/  HMMA.16816.F32 R96, R8.reuse, R12, R84 ;  /* 0x0000000c0860723c */ /* 0x050fe20000001854 */
[----:B------:R1:W-:Y:S07]  /*11fe0*/  MUFU.EX2 R201, R2 ;  /* 0x0000000200c97308 */ /* 0x0003ee0000000800 */
        /* <DEDUP_REMOVED lines=10> */
[----:B---3--:R-:W-:Y:S01]  /*12090*/  F2FP.PACK_AB R11, R200, R201 ;  /* 0x000000c9c80b723e */ /* 0x008fe200000000ff */
[----:B------:R-:W-:Y:S02]  /*120a0*/  IMAD.MOV.U32 R167, RZ, RZ, R190 ;  /* 0x000000ffffa77224 */ /* 0x000fe400078e00be */
[----:B------:R1:W-:Y:S04]  /*120b0*/  MUFU.EX2 R193, R2 ;  /* 0x0000000200c17308 */ /* 0x0003e80000000800 */
[C---:B------:R-:W-:Y:S08]  /*120c0*/  HMMA.16816.F32 R36, R8.reuse, R14, R32 ;  /* 0x0000000e0824723c */ /* 0x040ff00000001820 */
[----:B------:R-:W-:Y:S01]  /*120d0*/  HMMA.16816.F32 R84, R8, R20, R64 ;  /* 0x000000140854723c */ /* 0x000fe20000001840 */
[----:B-1----:R-:W-:-:S02]  /*120e0*/  FFMA.FTZ R2, R168, c[0x0][0x2d0], -R6 ;  /* 0x0000b400a8027a23 */ /* 0x002fc40000010806 */
[----:B------:R-:W-:Y:S02]  /*120f0*/  IMAD.MOV.U32 R168, RZ, RZ, R188 ;  /* 0x000000ffffa87224 */ /* 0x000fe400078e00bc */
[----:B------:R1:W-:Y:S03]  /*12100*/  MUFU.EX2 R196, R2 ;  /* 0x0000000200c47308 */ /* 0x0003e60000000800 */
[C---:B------:R-:W-:Y:S08]  /*12110*/  HMMA.16816.F32 R32, R8.reuse, R28, R48 ;  /* 0x0000001c0820723c */ /* 0x040ff00000001830 */
[----:B------:R-:W-:Y:S01]  /*12120*/  HMMA.16816.F32 R76, R8, R22, R60 ;  /* 0x00000016084c723c */ /* 0x000fe2000000183c */
[----:B------:R-:W-:Y:S01]  /*12130*/  LDSM.16.MT88.4 R20, [R231+0x2100] ;  /* 0x00210000e714783b */ /* 0x000fe20000004200 */
[----:B-1----:R-:W-:-:S06]  /*12140*/  FFMA.FTZ R2, R169, c[0x0][0x2d0], -R6 ;  /* 0x0000b400a9027a23 */ /* 0x002fcc0000010806 */
[C---:B------:R-:W-:Y:S01]  /*12150*/  HMMA.16816.F32 R64, R8.reuse, R16, R56 ;  /* 0x000000100840723c */ /* 0x040fe20000001838 */
[----:B------:R1:W-:Y:S07]  /*12160*/  MUFU.EX2 R198, R2 ;  /* 0x0000000200c67308 */ /* 0x0003ee0000000800 */
[C---:B------:R-:W-:Y:S01]  /*12170*/  HMMA.16816.F32 R44, R8.reuse, R18, R44 ;  /* 0x00000012082c723c */ /* 0x040fe2000000182c */
[----:B------:R-:W2:Y:S07]  /*12180*/  LDSM.16.MT88.4 R16, [R229+0x2100] ;  /* 0x00210000e510783b */ /* 0x000eae0000004200 */
[----:B------:R-:W-:Y:S01]  /*12190*/  HMMA.16816.F32 R40, R8, R12, R40 ;  /* 0x0000000c0828723c */ /* 0x000fe20000001828 */
[----:B------:R-:W3:Y:S01]  /*121a0*/  LDSM.16.MT88.4 R12, [R230+0x2100] ;  /* 0x00210000e60c783b */ /* 0x000ee20000004200 */
[----:B-1----:R-:W-:-:S04]  /*121b0*/  FFMA.FTZ R2, R171, c[0x0][0x2d0], -R6 ;  /* 0x0000b400ab027a23 */ /* 0x002fc80000010806 */
[----:B------:R1:W-:Y:S02]  /*121c0*/  MUFU.EX2 R199, R2 ;  /* 0x0000000200c77308 */ /* 0x0003e40000000800 */
[----:B------:R-:W-:Y:S01]  /*121d0*/  HMMA.16816.F32 R28, R8, R30, R52 ;  /* 0x0000001e081c723c */ /* 0x000fe20000001834 */
[----:B-1----:R-:W-:-:S05]  /*121e0*/  FFMA.FTZ R2, R165, c[0x0][0x2d0], -R5 ;  /* 0x0000b400a5027a23 */ /* 0x002fca0000010805 */
        /* <DEDUP_REMOVED lines=21> */
[C---:B------:R-:W-:Y:S08]  /*12340*/  HMMA.16816.F32 R56, R8.reuse, R24, R112 ;  /* 0x000000180838723c */ /* 0x040ff00000001870 */
[----:B------:R-:W-:Y:S01]  /*12350*/  HMMA.16816.F32 R52, R8, R26, R108 ;  /* 0x0000001a0834723c */ /* 0x000fe2000000186c */
[----:B-1----:R-:W-:-:S04]  /*12360*/  FFMA.FTZ R2, R146, c[0x0][0x2d0], -R0 ;  /* 0x0000b40092027a23 */ /* 0x002fc80000010800 */
[----:B------:R1:W4:Y:S03]  /*12370*/  MUFU.EX2 R142, R2 ;  /* 0x00000002008e7308 */ /* 0x0003260000000800 */
[C---:B--2---:R-:W-:Y:S08]  /*12380*/  HMMA.16816.F32 R80, R8.reuse, R16, R96 ;  /* 0x000000100850723c */ /* 0x044ff00000001860 */
[----:B------:R-:W-:Y:S01]  /*12390*/  HMMA.16816.F32 R60, R8, R20, R104 ;  /* 0x00000014083c723c */ /* 0x000fe20000001868 */
[----:B-1----:R-:W-:-:S07]  /*123a0*/  FFMA.FTZ R2, R147, c[0x0][0x2d0], -R0 ;  /* 0x0000b40093027a23 */ /* 0x002fce0000010800 */
[C---:B------:R-:W-:Y:S01]  /*123b0*/  HMMA.16816.F32 R72, R8.reuse, R22, R100 ;  /* 0x000000160848723c */ /* 0x040fe20000001864 */
[----:B------:R1:W-:Y:S07]  /*123c0*/  MUFU.EX2 R141, R2 ;  /* 0x00000002008d7308 */ /* 0x0003ee0000000800 */
[C---:B------:R-:W-:Y:S08]  /*123d0*/  HMMA.16816.F32 R116, R8.reuse, R18, R116 ;  /* 0x000000120874723c */ /* 0x040ff00000001874 */
[----:B---3--:R-:W-:Y:S01]  /*123e0*/  HMMA.16816.F32 R92, R8, R12, R92 ;  /* 0x0000000c085c723c */ /* 0x008fe2000000185c */
[----:B-1----:R-:W-:-:S04]  /*123f0*/  FFMA.FTZ R2, R152, c[0x0][0x2d0], -R0 ;  /* 0x0000b40098027a23 */ /* 0x002fc80000010800 */
[----:B------:R1:W2:Y:S03]  /*12400*/  MUFU.EX2 R140, R2 ;  /* 0x00000002008c7308 */ /* 0x0002a60000000800 */
[----:B------:R-:W-:Y:S07]  /*12410*/  HMMA.16816.F32 R96, R8, R14, R88 ;  /* 0x0000000e0860723c */ /* 0x000fee0000001858 */
[----:B------:R-:W-:-:S02]  /*12420*/  F2FP.PACK_AB R8, R196, R193 ;  /* 0x000000c1c408723e */ /* 0x000fc400000000ff */
[----:B----4-:R-:W-:Y:S02]  /*12430*/  F2FP.PACK_AB R9, R142, R136 ;  /* 0x000000888e09723e */ /* 0x010fe400000000ff */
[----:B------:R-:W-:Y:S01]  /*12440*/  F2FP.PACK_AB R10, R199, R198 ;  /* 0x000000c6c70a723e */ /* 0x000fe200000000ff */
[----:B-1----:R-:W-:Y:S01]  /*12450*/  FFMA.FTZ R2, R168, c[0x0][0x2d0], -R5 ;  /* 0x0000b400a8027a23 */ /* 0x002fe20000010805 */
[----:B--2---:R-:W-:Y:S01]  /*12460*/  F2FP.PACK_AB R11, R140, R141 ;  /* 0x0000008d8c0b723e */ /* 0x004fe200000000ff */
[----:B------:R-:W-:Y:S02]  /*12470*/  IMAD.MOV.U32 R168, RZ, RZ, R167 ;  /* 0x000000ffffa87224 */ /* 0x000fe400078e00a7 */
[----:B------:R-:W-:Y:S01]  /*12480*/  IMAD.MOV.U32 R167, RZ, RZ, R135 ;  /* 0x000000ffffa77224 */ /* 0x000fe200078e0087 */
[----:B------:R1:W-:Y:S01]  /*12490*/  MUFU.EX2 R112, R2 ;  /* 0x0000000200707308 */ /* 0x0003e20000000800 */
[----:B------:R-:W-:Y:S02]  /*124a0*/  IMAD.MOV.U32 R135, RZ, RZ, R128 ;  /* 0x000000ffff877224 */ /* 0x000fe400078e0080 */
[----:B------:R-:W-:Y:S01]  /*124b0*/  IMAD.MOV.U32 R128, RZ, RZ, R130 ;  /* 0x000000ffff807224 */ /* 0x000fe200078e0082 */
[----:B------:R-:W-:Y:S01]  /*124c0*/  HMMA.16816.F32 R88, R8, R24, R84 ;  /* 0x000000180858723c */ /* 0x000fe20000001854 */
[----:B------:R-:W-:-:S02]  /*124d0*/  IMAD.MOV.U32 R130, RZ, RZ, R131 ;  /* 0x000000ffff827224 */ /* 0x000fc400078e0083 */
[----:B------:R-:W-:Y:S02]  /*124e0*/  IMAD.MOV.U32 R131, RZ, RZ, R244 ;  /* 0x000000ffff837224 */ /* 0x000fe400078e00f4 */
[----:B------:R-:W-:Y:S01]  /*124f0*/  FFMA.FTZ R4, R4, c[0x0][0x2d0], -R6 ;  /* 0x0000b40004047a23 */ /* 0x000fe20000010806 */
[----:B------:R2:W5:Y:S02]  /*12500*/  LDL.LU R244, [R1+0xa0] ;  /* 0x0000a00001f47983 */ /* 0x0005640000300800 */
[----:B------:R-:W-:Y:S02]  /*12510*/  HMMA.16816.F32 R84, R8, R26, R76 ;  /* 0x0000001a0854723c */ /* 0x000fe4000000184c */
[----:B------:R-:W3:Y:S01]  /*12520*/  LDSM.16.MT88.4 R24, [R228+0x2900] ;  /* 0x00290000e418783b */ /* 0x000ee20000004200 */
[----:B-1----:R-:W-:Y:S02]  /*12530*/  FFMA.FTZ R2, R168, c[0x0][0x2d0], -R5 ;  /* 0x0000b400a8027a23 */ /* 0x002fe40000010805 */
[----:B------:R-:W-:-:S02]  /*12540*/  IMAD.MOV.U32 R168, RZ, RZ, R167 ;  /* 0x000000ffffa87224 */ /* 0x000fc400078e00a7 */
[----:B------:R-:W-:Y:S01]  /*12550*/  IMAD.MOV.U32 R167, RZ, RZ, R135 ;  /* 0x000000ffffa77224 */ /* 0x000fe200078e0087 */
[----:B------:R1:W4:Y:S01]  /*12560*/  MUFU.EX2 R113, R2 ;  /* 0x0000000200717308 */ /* 0x0003220000000800 */
[----:B------:R-:W-:Y:S01]  /*12570*/  HMMA.16816.F32 R76, R8, R20, R64 ;  /* 0x00000014084c723c */ /* 0x000fe20000001840 */
[----:B-1----:R-:W-:Y:S02]  /*12580*/  FFMA.FTZ R2, R168, c[0x0][0x2d0], -R5 ;  /* 0x0000b400a8027a23 */ /* 0x002fe40000010805 */
[----:B------:R-:W-:-:S04]  /*12590*/  IMAD.MOV.U32 R168, RZ, RZ, R167 ;  /* 0x000000ffffa87224 */ /* 0x000fc800078e00a7 */
[----:B------:R1:W-:Y:S01]  /*125a0*/  MUFU.EX2 R114, R2 ;  /* 0x0000000200727308 */ /* 0x0003e20000000800 */
[----:B------:R-:W-:Y:S02]  /*125b0*/  IMAD.MOV.U32 R135, RZ, RZ, R128 ;  /* 0x000000ffff877224 */ /* 0x000fe400078e0080 */
[----:B------:R-:W-:Y:S02]  /*125c0*/  IMAD.MOV.U32 R128, RZ, RZ, R130 ;  /* 0x000000ffff807224 */ /* 0x000fe400078e0082 */
[----:B-1----:R-:W-:-:S04]  /*125d0*/  FFMA.FTZ R2, R168, c[0x0][0x2d0], -R5 ;  /* 0x0000b400a8027a23 */ /* 0x002fc80000010805 */
[----:B------:R1:W-:Y:S01]  /*125e0*/  MUFU.EX2 R115, R2 ;  /* 0x0000000200737308 */ /* 0x0003e20000000800 */
[----:B------:R-:W-:Y:S02]  /*125f0*/  IMAD.MOV.U32 R130, RZ, RZ, R144 ;  /* 0x000000ffff827224 */ /* 0x000fe400078e0090 */
[----:B------:R-:W-:Y:S02]  /*12600*/  IMAD.MOV.U32 R144, RZ, RZ, R243 ;  /* 0x000000ffff907224 */ /* 0x000fe400078e00f3 */
[----:B------:R-:W-:Y:S01]  /*12610*/  IMAD.MOV.U32 R167, RZ, RZ, R135 ;  /* 0x000000ffffa77224 */ /* 0x000fe200078e0087 */
[----:B------:R-:W-:Y:S01]  /*12620*/  HMMA.16816.F32 R64, R8, R22, R44 ;  /* 0x000000160840723c */ /* 0x000fe2000000182c */
[----:B-1----:R-:W-:-:S07]  /*12630*/  FFMA.FTZ R2, R183, c[0x0][0x2d0], -R3 ;  /* 0x0000b400b7027a23 */ /* 0x002fce0000010803 */
[C---:B------:R-:W-:Y:S01]  /*12640*/  HMMA.16816.F32 R48, R8.reuse, R16, R40 ;  /* 0x000000100830723c */ /* 0x040fe20000001828 */
[----:B------:R-:W-:Y:S01]  /*12650*/  IMAD.MOV.U32 R135, RZ, RZ, R128 ;  /* 0x000000ffff877224 */ /* 0x000fe200078e0080 */
[----:B------:R-:W1:Y:S01]  /*12660*/  LDSM.16.MT88.4 R20, [R231+0x2900] ;  /* 0x00290000e714783b */ /* 0x000e620000004200 */
[----:B------:R2:W-:Y:S01]  /*12670*/  MUFU.EX2 R111, R2 ;  /* 0x00000002006f7308 */ /* 0x0005e20000000800 */
[----:B------:R-:W-:Y:S02]  /*12680*/  IMAD.MOV.U32 R128, RZ, RZ, R144 ;  /* 0x000000ffff807224 */ /* 0x000fe400078e0090 */
[----:B------:R-:W-:Y:S01]  /*12690*/  IMAD.MOV.U32 R144, RZ, RZ, R242 ;  /* 0x000000ffff907224 */ /* 0x000fe200078e00f2 */
[----:B------:R1:W5:Y:S01]  /*126a0*/  LDL.LU R243, [R1+0x9c] ;  /* 0x00009c0001f37983 */ /* 0x0003620000300800 */
[----:B------:R-:W-:Y:S02]  /*126b0*/  IMAD.MOV.U32 R168, RZ, RZ, R167 ;  /* 0x000000ffffa87224 */ /* 0x000fe400078e00a7 */
[----:B--2---:R-:W-:Y:S01]  /*126c0*/  FFMA.FTZ R2, R186, c[0x0][0x2d0], -R3 ;  /* 0x0000b400ba027a23 */ /* 0x004fe20000010803 */
[----:B------:R-:W-:Y:S01]  /*126d0*/  HMMA.16816.F32 R44, R8, R18, R36 ;  /* 0x00000012082c723c */ /* 0x000fe20000001824 */
[----:B------:R-:W-:Y:S01]  /*126e0*/  IMAD.MOV.U32 R167, RZ, RZ, R135 ;  /* 0x000000ffffa77224 */ /* 0x000fe200078e0087 */
[----:B------:R-:W-:Y:S01]  /*126f0*/  LDSM.16.MT88.4 R16, [R229+0x2900] ;  /* 0x00290000e510783b */ /* 0x000fe20000004200 */
[----:B------:R2:W1:Y:S01]  /*12700*/  MUFU.EX2 R109, R2 ;  /* 0x00000002006d7308 */ /* 0x0004620000000800 */
[----:B------:R-:W-:-:S02]  /*12710*/  IMAD.MOV.U32 R135, RZ, RZ, R144 ;  /* 0x000000ffff877224 */ /* 0x000fc400078e0090 */
[----:B------:R1:W5:Y:S01]  /*12720*/  LDL.LU R242, [R1+0x98] ;  /* 0x0000980001f27983 */ /* 0x0003620000300800 */
[----:B--2---:R-:W-:-:S04]  /*12730*/  FFMA.FTZ R2, R181, c[0x0][0x2d0], -R3 ;  /* 0x0000b400b5027a23 */ /* 0x004fc80000010803 */
[----:B------:R2:W-:Y:S02]  /*12740*/  MUFU.EX2 R110, R2 ;  /* 0x00000002006e7308 */ /* 0x0005e40000000800 */
[----:B--2---:R-:W-:-:S06]  /*12750*/  FFMA.FTZ R2, R182, c[0x0][0x2d0], -R3 ;  /* 0x0000b400b6027a23 */ /* 0x004fcc0000010803 */
[----:B------:R2:W1:Y:S01]  /*12760*/  MUFU.EX2 R108, R2 ;  /* 0x00000002006c7308 */ /* 0x0004620000000800 */
[C---:B------:R-:W-:Y:S01]  /*12770*/  HMMA.16816.F32 R36, R8.reuse, R12, R32 ;  /* 0x0000000c0824723c */ /* 0x040fe20000001820 */
[----:B--2---:R-:W-:Y:S02]  /*12780*/  FFMA.FTZ R2, R168, c[0x0][0x2d0], -R6 ;  /* 0x0000b400a8027a23 */ /* 0x004fe40000010806 */
[----:B------:R-:W-:Y:S02]  /*12790*/  IMAD.MOV.U32 R168, RZ, RZ, R167 ;  /* 0x000000ffffa87224 */ /* 0x000fe400078e00a7 */
[----:B------:R-:W-:Y:S02]  /*127a0*/  IMAD.MOV.U32 R167, RZ, RZ, R135 ;  /* 0x000000ffffa77224 */ /* 0x000fe400078e0087 */
[----:B------:R2:W-:Y:S01]  /*127b0*/  MUFU.EX2 R107, R2 ;  /* 0x00000002006b7308 */ /* 0x0005e20000000800 */
[----:B------:R-:W-:Y:S01]  /*127c0*/  IMAD.MOV.U32 R135, RZ, RZ, R159 ;  /* 0x000000ffff877224 */ /* 0x000fe200078e009f */
[----:B------:R-:W-:Y:S01]  /*127d0*/  HMMA.16816.F32 R40, R8, R14, R28 ;  /* 0x0000000e0828723c */ /* 0x000fe2000000181c */
[----:B------:R-:W-:Y:S01]  /*127e0*/  IMAD.MOV.U32 R159, RZ, RZ, R158 ;  /* 0x000000ffff9f7224 */ /* 0x000fe200078e009e */
[----:B------:R-:W1:Y:S01]  /*127f0*/  LDSM.16.MT88.4 R12, [R230+0x2900] ;  /* 0x00290000e60c783b */ /* 0x000e620000004200 */
[----:B------:R-:W-:-:S02]  /*12800*/  IMAD.MOV.U32 R158, RZ, RZ, R163 ;  /* 0x000000ffff9e7224 */ /* 0x000fc400078e00a3 */
[----:B--2---:R-:W-:Y:S02]  /*12810*/  FFMA.FTZ R2, R168, c[0x0][0x2d0], -R6 ;  /* 0x0000b400a8027a23 */ /* 0x004fe40000010806 */
[----:B------:R-:W-:-:S04]  /*12820*/  IMAD.MOV.U32 R168, RZ, RZ, R167 ;  /* 0x000000ffffa87224 */ /* 0x000fc800078e00a7 */
[----:B------:R-:W-:Y:S01]  /*12830*/  IMAD.MOV.U32 R169, RZ, RZ, R168 ;  /* 0x000000ffffa97224 */ /* 0x000fe200078e00a8 */
[----:B------:R2:W1:Y:S01]  /*12840*/  MUFU.EX2 R104, R2 ;  /* 0x0000000200687308 */ /* 0x0004620000000800 */
[----:B------:R-:W-:Y:S02]  /*12850*/  IMAD.MOV.U32 R167, RZ, RZ, R135 ;  /* 0x000000ffffa77224 */ /* 0x000fe400078e0087 */
[----:B------:R-:W-:Y:S02]  /*12860*/  IMAD.MOV.U32 R135, RZ, RZ, R158 ;  /* 0x000000ffff877224 */ /* 0x000fe400078e009e */
[----:B------:R-:W-:Y:S02]  /*12870*/  IMAD.MOV.U32 R168, RZ, RZ, R167 ;  /* 0x000000ffffa87224 */ /* 0x000fe400078e00a7 */
[----:B------:R-:W-:Y:S02]  /*12880*/  IMAD.MOV.U32 R167, RZ, RZ, R135 ;  /* 0x000000ffffa77224 */ /* 0x000fe400078e0087 */
[----:B--2---:R-:W-:-:S04]  /*12890*/  FFMA.FTZ R2, R169, c[0x0][0x2d0], -R6 ;  /* 0x0000b400a9027a23 */ /* 0x004fc80000010806 */
[----:B------:R2:W-:Y:S01]  /*128a0*/  MUFU.EX2 R105, R2 ;  /* 0x0000000200697308 */ /* 0x0005e20000000800 */
        /* <DEDUP_REMOVED lines=8> */
[----:B------:R-:W-:Y:S02]  /*12930*/  FFMA.FTZ R34, R169, c[0x0][0x2d0], -R6 ;  /* 0x0000b400a9227a23 */ /* 0x000fe40000010806 */
[----:B------:R-:W-:Y:S02]  /*12940*/  IMAD.MOV.U32 R130, RZ, RZ, R131 ;  /* 0x000000ffff827224 */ /* 0x000fe400078e0083 */
[----:B------:R-:W-:Y:S02]  /*12950*/  IMAD.MOV.U32 R169, RZ, RZ, R168 ;  /* 0x000000ffffa97224 */ /* 0x000fe400078e00a8 */
[----:B--2---:R-:W-:-:S04]  /*12960*/  FFMA.FTZ R2, R178, c[0x0][0x2d0], -R0 ;  /* 0x0000b400b2027a23 */ /* 0x004fc80000010800 */
[----:B------:R2:W1:Y:S01]  /*12970*/  MUFU.EX2 R102, R2 ;  /* 0x0000000200667308 */ /* 0x0004620000000800 */
[----:B------:R-:W-:Y:S02]  /*12980*/  IMAD.MOV.U32 R131, RZ, RZ, R126 ;  /* 0x000000ffff837224 */ /* 0x000fe400078e007e */
[----:B------:R-:W-:Y:S02]  /*12990*/  IMAD.MOV.U32 R168, RZ, RZ, R167 ;  /* 0x000000ffffa87224 */ /* 0x000fe400078e00a7 */
[----:B------:R-:W-:Y:S02]  /*129a0*/  IMAD.MOV.U32 R144, RZ, RZ, R149 ;  /* 0x000000ffff907224 */ /* 0x000fe400078e0095 */
[----:B------:R-:W-:Y:S02]  /*129b0*/  IMAD.MOV.U32 R167, RZ, RZ, R135 ;  /* 0x000000ffffa77224 */ /* 0x000fe400078e0087 */
[----:B------:R-:W-:Y:S02]  /*129c0*/  IMAD.MOV.U32 R135, RZ, RZ, R128 ;  /* 0x000000ffff877224 */ /* 0x000fe400078e0080 */
[----:B--2---:R-:W-:-:S02]  /*129d0*/  FFMA.FTZ R2, R177, c[0x0][0x2d0], -R0 ;  /* 0x0000b400b1027a23 */ /* 0x004fc40000010800 */
[----:B------:R-:W-:Y:S02]  /*129e0*/  IMAD.MOV.U32 R128, RZ, RZ, R130 ;  /* 0x000000ffff807224 */ /* 0x000fe400078e0082 */
[----:B------:R2:W-:Y:S01]  /*129f0*/  MUFU.EX2 R101, R2 ;  /* 0x0000000200657308 */ /* 0x0005e20000000800 */
[----:B------:R-:W-:Y:S02]  /*12a00*/  IMAD.MOV.U32 R130, RZ, RZ, R131 ;  /* 0x000000ffff827224 */ /* 0x000fe400078e0083 */
[----:B------:R-:W-:Y:S02]  /*12a10*/  IMAD.MOV.U32 R131, RZ, RZ, R144 ;  /* 0x000000ffff837224 */ /* 0x000fe400078e0090 */
[----:B------:R-:W-:Y:S01]  /*12a20*/  IMAD.MOV.U32 R144, RZ, RZ, R236 ;  /* 0x000000ffff907224 */ /* 0x000fe200078e00ec */
[----:B----4-:R-:W-:Y:S01]  /*12a30*/  F2FP.PACK_AB R8, R113, R112 ;  /* 0x000000707108723e */ /* 0x010fe200000000ff */
[----:B------:R-:W-:Y:S01]  /*12a40*/  FFMA.FTZ R35, R169, c[0x0][0x2d0], -R6 ;  /* 0x0000b400a9237a23 */ /* 0x000fe20000010806 */
[----:B------:R-:W-:Y:S01]  /*12a50*/  MUFU.EX2 R106, R4 ;  /* 0x00000004006a7308 */ /* 0x000fe20000000800 */
[----:B------:R-:W-:Y:S01]  /*12a60*/  IMAD.MOV.U32 R171, RZ, RZ, R168 ;  /* 0x000000ffffab7224 */ /* 0x000fe200078e00a8 */
[----:B-1----:R-:W-:Y:S01]  /*12a70*/  F2FP.PACK_AB R9, R109, R111 ;  /* 0x0000006f6d09723e */ /* 0x002fe200000000ff */
[----:B--2---:R-:W-:Y:S01]  /*12a80*/  FFMA.FTZ R2, R176, c[0x0][0x2d0], -R0 ;  /* 0x0000b400b0027a23 */ /* 0x004fe20000010800 */
[----:B------:R-:W-:Y:S01]  /*12a90*/  F2FP.PACK_AB R10, R115, R114 ;  /* 0x00000072730a723e */ /* 0x000fe200000000ff */
[----:B------:R-:W-:-:S03]  /*12aa0*/  IMAD.MOV.U32 R169, RZ, RZ, R167 ;  /* 0x000000ffffa97224 */ /* 0x000fc600078e00a7 */
[----:B------:R1:W2:Y:S01]  /*12ab0*/  MUFU.EX2 R100, R2 ;  /* 0x0000000200647308 */ /* 0x0002a20000000800 */
[----:B------:R-:W-:Y:S01]  /*12ac0*/  F2FP.PACK_AB R11, R108, R110 ;  /* 0x0000006e6c0b723e */ /* 0x000fe200000000ff */
        /* <DEDUP_REMOVED lines=8> */
[----:B------:R-:W-:Y:S01]  /*12b50*/  IMAD.MOV.U32 R158, RZ, RZ, R161 ;  /* 0x000000ffff9e7224 */ /* 0x000fe200078e00a1 */
[----:B---3--:R-:W-:Y:S01]  /*12b60*/  HMMA.16816.F32 R152, R8, R26, R52 ;  /* 0x0000001a0898723c */ /* 0x008fe20000001834 */
[----:B------:R-:W-:Y:S02]  /*12b70*/  IMAD.MOV.U32 R163, RZ, RZ, R240 ;  /* 0x000000ffffa37224 */ /* 0x000fe400078e00f0 */
[----:B------:R-:W-:-:S02]  /*12b80*/  IMAD.MOV.U32 R157, RZ, RZ, R169 ;  /* 0x000000ffff9d7224 */ /* 0x000fc400078e00a9 */
[----:B------:R-:W-:Y:S02]  /*12b90*/  IMAD.MOV.U32 R169, RZ, RZ, R144 ;  /* 0x000000ffffa97224 */ /* 0x000fe400078e0090 */
[--C-:B------:R-:W-:Y:S02]  /*12ba0*/  FFMA.FTZ R54, R174, c[0x0][0x2d0], -R0.reuse ;  /* 0x0000b400ae367a23 */ /* 0x100fe40000010800 */
[--C-:B------:R-:W-:Y:S02]  /*12bb0*/  FFMA.FTZ R55, R173, c[0x0][0x2d0], -R0.reuse ;  /* 0x0000b400ad377a23 */ /* 0x100fe40000010800 */
[--C-:B------:R-:W-:Y:S02]  /*12bc0*/  FFMA.FTZ R68, R172, c[0x0][0x2d0], -R0.reuse ;  /* 0x0000b400ac447a23 */ /* 0x100fe40000010800 */
[----:B------:R-:W-:Y:S02]  /*12bd0*/  FFMA.FTZ R70, R170, c[0x0][0x2d0], -R0 ;  /* 0x0000b400aa467a23 */ /* 0x000fe40000010800 */
[----:B------:R-:W-:-:S02]  /*12be0*/  FADD.FTZ R33, R69, R7 ;  /* 0x0000000745217221 */ /* 0x000fc40000010000 */
[----:B-1----:R-:W-:Y:S01]  /*12bf0*/  FFMA.FTZ R2, R171, c[0x0][0x2d0], -R5 ;  /* 0x0000b400ab027a23 */ /* 0x002fe20000010805 */
[----:B------:R-:W-:Y:S01]  /*12c00*/  F2FP.PACK_AB R4, R104, R107 ;  /* 0x0000006b6804723e */ /* 0x000fe200000000ff */
[----:B------:R-:W-:Y:S02]  /*12c10*/  IMAD.MOV.U32 R144, RZ, RZ, R159 ;  /* 0x000000ffff907224 */ /* 0x000fe400078e009f */
[--C-:B------:R-:W-:Y:S02]  /*12c20*/  FFMA.FTZ R30, R232, c[0x0][0x2d0], -R5.reuse ;  /* 0x0000b400e81e7a23 */ /* 0x100fe40000010805 */
[--C-:B------:R-:W-:Y:S01]  /*12c30*/  FFMA.FTZ R29, R143, c[0x0][0x2d0], -R5.reuse ;  /* 0x0000b4008f1d7a23 */ /* 0x100fe20000010805 */
[----:B------:R-:W-:Y:S01]  /*12c40*/  HMMA.16816.F32 R60, R8, R20, R60 ;  /* 0x00000014083c723c */ /* 0x000fe2000000183c */
[----:B------:R-:W-:Y:S01]  /*12c50*/  FFMA.FTZ R0, R233, c[0x0][0x2d0], -R5 ;  /* 0x0000b400e9007a23 */ /* 0x000fe20000010805 */
[----:B------:R-:W-:Y:S01]  /*12c60*/  LDSM.16.MT88.4 R172, [R231+0x3100] ;  /* 0x00310000e7ac783b */ /* 0x000fe20000004200 */
[----:B------:R-:W-:-:S02]  /*12c70*/  IMAD.MOV.U32 R159, RZ, RZ, R158 ;  /* 0x000000ffff9f7224 */ /* 0x000fc400078e009e */
[----:B------:R-:W-:Y:S02]  /*12c80*/  IMAD.MOV.U32 R158, RZ, RZ, R163 ;  /* 0x000000ffff9e7224 */ /* 0x000fe400078e00a3 */
[----:B------:R-:W-:Y:S01]  /*12c90*/  IMAD.MOV.U32 R163, RZ, RZ, R120 ;  /* 0x000000ffffa37224 */ /* 0x000fe200078e0078 */
[----:B------:R1:W-:Y:S01]  /*12ca0*/  MUFU.EX2 R69, R0 ;  /* 0x0000000000457308 */ /* 0x0003e20000000800 */
[----:B------:R-:W-:Y:S01]  /*12cb0*/  IMAD.MOV.U32 R120, RZ, RZ, R121 ;  /* 0x000000ffff787224 */ /* 0x000fe200078e0079 */
[----:B------:R-:W-:Y:S01]  /*12cc0*/  F2FP.PACK_AB R5, R102, R103 ;  /* 0x000000676605723e */ /* 0x000fe200000000ff */
[--C-:B------:R-:W-:Y:S01]  /*12cd0*/  FFMA.FTZ R52, R235, c[0x0][0x2d0], -R6.reuse ;  /* 0x0000b400eb347a23 */ /* 0x100fe20000010806 */
[----:B--2---:R-:W-:Y:S01]  /*12ce0*/  F2FP.PACK_AB R7, R100, R101 ;  /* 0x000000656407723e */ /* 0x004fe200000000ff */
[----:B------:R-:W-:Y:S01]  /*12cf0*/  FFMA.FTZ R53, R234, c[0x0][0x2d0], -R6 ;  /* 0x0000b400ea357a23 */ /* 0x000fe20000010806 */
[----:B------:R-:W-:Y:S01]  /*12d00*/  F2FP.PACK_AB R6, R105, R106 ;  /* 0x0000006a6906723e */ /* 0x000fe200000000ff */
        /* <DEDUP_REMOVED lines=8> */
[----:B-1----:R-:W-:Y:S01]  /*12d90*/  FADD.FTZ R0, R180, R33 ;  /* 0x00000021b4007221 */ /* 0x002fe20000010000 */
[----:B------:R-:W-:Y:S01]  /*12da0*/  HMMA.16816.F32 R128, R8, R12, R92 ;  /* 0x0000000c0880723c */ /* 0x000fe2000000185c */
[----:B------:R1:W-:Y:S01]  /*12db0*/  MUFU.EX2 R92, R2 ;  /* 0x00000002005c7308 */ /* 0x0003e20000000800 */
[--C-:B------:R-:W-:Y:S02]  /*12dc0*/  FFMA.FTZ R28, R157, c[0x0][0x2d0], -R3.reuse ;  /* 0x0000b4009d1c7a23 */ /* 0x100fe40000010803 */
[----:B------:R-:W-:Y:S02]  /*12dd0*/  FFMA.FTZ R31, R165, c[0x0][0x2d0], -R3 ;  /* 0x0000b400a51f7a23 */ /* 0x000fe40000010803 */
[----:B------:R-:W-:Y:S02]  /*12de0*/  FADD.FTZ R0, R179, R0 ;  /* 0x00000000b3007221 */ /* 0x000fe40000010000 */
[----:B------:R-:W-:-:S02]  /*12df0*/  IMAD.MOV.U32 R145, RZ, RZ, R158 ;  /* 0x000000ffff917224 */ /* 0x000fc400078e009e */
[----:B------:R-:W-:Y:S02]  /*12e00*/  IMAD.MOV.U32 R146, RZ, RZ, R163 ;  /* 0x000000ffff927224 */ /* 0x000fe400078e00a3 */
[----:B------:R-:W-:Y:S01]  /*12e10*/  IMAD.MOV.U32 R166, RZ, RZ, R120 ;  /* 0x000000ffffa67224 */ /* 0x000fe200078e0078 */
[----:B------:R-:W-:Y:S01]  /*12e20*/  HMMA.16816.F32 R76, R4, R20, R76 ;  /* 0x00000014044c723c */ /* 0x000fe2000000184c */
[----:B------:R-:W-:Y:S02]  /*12e30*/  FADD.FTZ R32, R252, R251 ;  /* 0x000000fbfc207221 */ /* 0x000fe40000010000 */
[--C-:B-1----:R-:W-:Y:S02]  /*12e40*/  FFMA.FTZ R2, R164, c[0x0][0x2d0], -R3.reuse ;  /* 0x0000b400a4027a23 */ /* 0x102fe40000010803 */
[----:B------:R-:W-:Y:S02]  /*12e50*/  FFMA.FTZ R3, R171, c[0x0][0x2d0], -R3 ;  /* 0x0000b400ab037a23 */ /* 0x000fe40000010803 */
[----:B------:R-:W-:Y:S01]  /*12e60*/  IMAD.MOV.U32 R164, RZ, RZ, R159 ;  /* 0x000000ffffa47224 */ /* 0x000fe200078e009f */
[----:B------:R-:W-:Y:S01]  /*12e70*/  HMMA.16816.F32 R56, R8, R24, R56 ;  /* 0x000000180838723c */ /* 0x000fe20000001838 */
[----:B------:R1:W-:Y:S01]  /*12e80*/  MUFU.EX2 R21, R3 ;  /* 0x0000000300157308 */ /* 0x0003e20000000800 */
[----:B------:R-:W-:Y:S01]  /*12e90*/  FADD.FTZ R0, R185, R0 ;  /* 0x00000000b9007221 */ /* 0x000fe20000010000 */
[----:B------:R-:W2:Y:S01]  /*12ea0*/  LDSM.16.MT88.4 R156, [R228+0x3100] ;  /* 0x00310000e49c783b */ /* 0x000ea20000004200 */
[----:B------:R-:W-:-:S02]  /*12eb0*/  IMAD.MOV.U32 R171, RZ, RZ, R122 ;  /* 0x000000ffffab7224 */ /* 0x000fc400078e007a */
[----:B------:R-:W-:Y:S02]  /*12ec0*/  IMAD.MOV.U32 R165, RZ, RZ, R123 ;  /* 0x000000ffffa57224 */ /* 0x000fe400078e007b */
[----:B------:R-:W-:Y:S01]  /*12ed0*/  HMMA.16816.F32 R72, R8, R22, R72 ;  /* 0x000000160848723c */ /* 0x000fe20000001848 */
[----:B------:R-:W-:Y:S02]  /*12ee0*/  IMAD.MOV.U32 R149, RZ, RZ, R241 ;  /* 0x000000ffff957224 */ /* 0x000fe400078e00f1 */
[----:B------:R-:W-:-:S05]  /*12ef0*/  IMAD.MOV.U32 R126, RZ, RZ, R237 ;  /* 0x000000ffff7e7224 */ /* 0x000fca00078e00ed */
[----:B------:R-:W-:Y:S01]  /*12f00*/  HMMA.16816.F32 R80, R8, R16, R80 ;  /* 0x000000100850723c */ /* 0x000fe20000001850 */
[----:B-1----:R-:W-:Y:S02]  /*12f10*/  FADD.FTZ R3, R164, R166 ;  /* 0x000000a6a4037221 */ /* 0x002fe40000010000 */
[----:B------:R-:W-:-:S05]  /*12f20*/  IMAD.MOV.U32 R93, RZ, RZ, R151 ;  /* 0x000000ffff5d7224 */ /* 0x000fca00078e0097 */
[----:B------:R-:W-:Y:S01]  /*12f30*/  HMMA.16816.F32 R116, R8, R18, R116 ;  /* 0x000000120874723c */ /* 0x000fe20000001874 */
[----:B------:R-:W-:-:S07]  /*12f40*/  FADD.FTZ R3, R171, R3 ;  /* 0x00000003ab037221 */ /* 0x000fce0000010000 */
[----:B------:R-:W-:Y:S01]  /*12f50*/  HMMA.16816.F32 R96, R8, R14, R96 ;  /* 0x0000000e0860723c */ /* 0x000fe20000001860 */
[----:B------:R-:W-:-:S07]  /*12f60*/  IMAD.MOV.U32 R251, RZ, RZ, R135 ;  /* 0x000000fffffb7224 */ /* 0x000fce00078e0087 */
[C---:B------:R-:W-:Y:S01]  /*12f70*/  HMMA.16816.F32 R64, R4.reuse, R22, R64 ;  /* 0x000000160440723c */ /* 0x040fe20000001840 */
[----:B------:R1:W-:Y:S01]  /*12f80*/  MUFU.EX2 R23, R2 ;  /* 0x0000000200177308 */ /* 0x0003e20000000800 */
[----:B------:R-:W-:Y:S01]  /*12f90*/  FADD.FTZ R8, R145, R146 ;  /* 0x0000009291087221 */ /* 0x000fe20000010000 */
[----:B------:R3:W5:Y:S01]  /*12fa0*/  LDL.LU R241, [R1+0x94] ;  /* 0x0000940001f17983 */ /* 0x0007620000300800 */
[----:B------:R-:W-:Y:S02]  /*12fb0*/  IMAD.MOV.U32 R94, RZ, RZ, R125 ;  /* 0x000000ffff5e7224 */ /* 0x000fe400078e007d */
[----:B------:R-:W-:Y:S01]  /*12fc0*/  FADD.FTZ R8, R165, R8 ;  /* 0x00000008a5087221 */ /* 0x000fe20000010000 */
[----:B------:R3:W5:Y:S01]  /*12fd0*/  LDL.LU R240, [R1+0x90] ;  /* 0x0000900001f07983 */ /* 0x0007620000300800 */
[----:B------:R-:W-:Y:S01]  /*12fe0*/  HMMA.16816.F32 R88, R4, R24, R88 ;  /* 0x000000180458723c */ /* 0x000fe20000001858 */
[----:B------:R-:W-:-:S07]  /*12ff0*/  IMAD.MOV.U32 R178, RZ, RZ, R149 ;  /* 0x000000ffffb27224 */ /* 0x000fce00078e0095 */
[----:B------:R-:W-:Y:S01]  /*13000*/  HMMA.16816.F32 R84, R4, R26, R84 ;  /* 0x0000001a0454723c */ /* 0x000fe20000001854 */
[----:B-1----:R-:W-:-:S04]  /*13010*/  FADD.FTZ R2, R227, R32 ;  /* 0x00000020e3027221 */ /* 0x002fc80000010000 */
[----:B------:R-:W-:-:S03]  /*13020*/  FADD.FTZ R2, R187, R2 ;  /* 0x00000002bb027221 */ /* 0x000fc60000010000 */
[----:B------:R-:W-:Y:S01]  /*13030*/  HMMA.16816.F32 R48, R4, R16, R48 ;  /* 0x000000100430723c */ /* 0x000fe20000001830 */
[----:B------:R-:W-:-:S07]  /*13040*/  IMAD.MOV.U32 R177, RZ, RZ, R148 ;  /* 0x000000ffffb17224 */ /* 0x000fce00078e0094 */
[----:B------:R-:W-:Y:S01]  /*13050*/  HMMA.16816.F32 R44, R4, R18, R44 ;  /* 0x00000012042c723c */ /* 0x000fe2000000182c */
[----:B------:R-:W-:-:S07]  /*13060*/  IMAD.MOV.U32 R95, RZ, RZ, R126 ;  /* 0x000000ffff5f7224 */ /* 0x000fce00078e007e */
[----:B------:R-:W-:Y:S01]  /*13070*/  HMMA.16816.F32 R36, R4, R12, R36 ;  /* 0x0000000c0424723c */ /* 0x000fe20000001824 */
[----:B------:R-:W-:-:S07]  /*13080*/  IMAD.MOV.U32 R176, RZ, RZ, R134 ;  /* 0x000000ffffb07224 */ /* 0x000fce00078e0086 */
[----:B------:R-:W-:Y:S01]  /*13090*/  HMMA.16816.F32 R40, R4, R14, R40 ;  /* 0x0000000e0428723c */ /* 0x000fe20000001828 */
[----:B------:R-:W-:Y:S02]  /*130a0*/  FADD.FTZ R3, R93, R3 ;  /* 0x000000035d037221 */ /* 0x000fe40000010000 */
[----:B------:R-:W-:Y:S02]  /*130b0*/  IMAD.MOV.U32 R186, RZ, RZ, R150 ;  /* 0x000000ffffba7224 */ /* 0x000fe400078e0096 */
[----:B------:R-:W-:Y:S02]  /*130c0*/  IMAD.MOV.U32 R147, RZ, RZ, R167 ;  /* 0x000000ffff937224 */ /* 0x000fe400078e00a7 */
[----:B------:R-:W-:Y:S02]  /*130d0*/  IMAD.MOV.U32 R146, RZ, RZ, R168 ;  /* 0x000000ffff927224 */ /* 0x000fe400078e00a8 */
[----:B------:R-:W-:Y:S02]  /*130e0*/  IMAD.MOV.U32 R125, RZ, RZ, R132 ;  /* 0x000000ffff7d7224 */ /* 0x000fe400078e0084 */
[----:B------:R-:W-:-:S02]  /*130f0*/  IMAD.MOV.U32 R145, RZ, RZ, R169 ;  /* 0x000000ffff917224 */ /* 0x000fc400078e00a9 */
[----:B------:R-:W-:Y:S02]  /*13100*/  IMAD.MOV.U32 R161, RZ, RZ, R239 ;  /* 0x000000ffffa17224 */ /* 0x000fe400078e00ef */
[----:B------:R-:W-:Y:S01]  /*13110*/  IMAD.MOV.U32 R252, RZ, RZ, R144 ;  /* 0x000000fffffc7224 */ /* 0x000fe200078e0090 */
[----:B------:R-:W1:Y:S01]  /*13120*/  MUFU.EX2 R20, R34 ;  /* 0x0000002200147308 */ /* 0x000e620000000800 */
[----:B------:R-:W-:Y:S01]  /*13130*/  FADD.FTZ R7, R184, R0 ;  /* 0x00000000b8077221 */ /* 0x000fe20000010000 */
[----:B------:R-:W-:Y:S01]  /*13140*/  LDSM.16.MT88.4 R16, [R230+0x3100] ;  /* 0x00310000e610783b */ /* 0x000fe20000004200 */
[----:B------:R-:W-:-:S03]  /*13150*/  @P6 IMAD.HI.U32 R0, R124, c[0x0][0x2c8], RZ ;  /* 0x0000b2007c006a27 */ /* 0x000fc600078e00ff */
[----:B------:R3:W5:Y:S01]  /*13160*/  LDL.LU R239, [R1+0x8c] ;  /* 0x00008c0001ef7983 */ /* 0x0007620000300800 */
[----:B------:R-:W-:Y:S01]  /*13170*/  FADD.FTZ R4, R251, R8 ;  /* 0x00000008fb047221 */ /* 0x000fe20000010000 */
[----:B------:R-:W-:Y:S01]  /*13180*/  @P6 SHF.R.U32.HI R124, RZ, c[0x0][0x2cc], R0 ;  /* 0x0000b300ff7c6a19 */ /* 0x000fe20000011600 */
[----:B------:R-:W-:Y:S02]  /*13190*/  FADD.FTZ R2, R94, R2 ;  /* 0x000000025e027221 */ /* 0x000fe40000010000 */
[----:B------:R-:W-:Y:S01]  /*131a0*/  IMAD.MOV.U32 R126, RZ, RZ, R133 ;  /* 0x000000ffff7e7224 */ /* 0x000fe200078e0085 */
[----:B------:R-:W4:Y:S01]  /*131b0*/  MUFU.EX2 R9, R54 ;  /* 0x0000003600097308 */ /* 0x000f220000000800 */
[----:B------:R-:W-:Y:S01]  /*131c0*/  FADD.FTZ R6, R95, R4 ;  /* 0x000000045f067221 */ /* 0x000fe20000010000 */
[----:B------:R3:W5:Y:S01]  /*131d0*/  LDL.LU R238, [R1+0x88] ;  /* 0x0000880001ee7983 */ /* 0x0007620000300800 */
[----:B------:R-:W-:Y:S01]  /*131e0*/  FADD.FTZ R5, R176, R3 ;  /* 0x00000003b0057221 */ /* 0x000fe20000010000 */
[----:B------:R-:W-:Y:S01]  /*131f0*/  IADD3 R3, R124, R178, -R177 ;  /* 0x000000b27c037210 */ /* 0x000fe20007ffe8b1 */
[----:B------:R-:W-:Y:S01]  /*13200*/  FADD.FTZ R4, R186, R2 ;  /* 0x00000002ba047221 */ /* 0x000fe20000010000 */
[----:B------:R3:W5:Y:S01]  /*13210*/  LDL.LU R237, [R1+0x84] ;  /* 0x0000840001ed7983 */ /* 0x0007620000300800 */
[----:B------:R-:W-:-:S02]  /*13220*/  IMAD.MOV.U32 R2, RZ, RZ, RZ ;  /* 0x000000ffff027224 */ /* 0x000fc400078e00ff */
[----:B------:R-:W-:Y:S01]  /*13230*/  IMAD.MOV.U32 R26, RZ, RZ, R147 ;  /* 0x000000ffff1a7224 */ /* 0x000fe200078e0093 */
[----:B------:R-:W1:Y:S01]  /*13240*/  MUFU.EX2 R24, R28 ;  /* 0x0000001c00187308 */ /* 0x000e620000000800 */
[----:B------:R-:W-:Y:S01]  /*13250*/  IMAD.HI R2, R3, -0x6db6db6d, R2 ;  /* 0x9249249303027827 */ /* 0x000fe200078e0202 */
[----:B------:R3:W5:Y:S04]  /*13260*/  LDL.LU R236, [R1+0x80] ;  /* 0x0000800001ec7983 */ /* 0x0007680000300800 */
[----:B------:R-:W-:Y:S01]  /*13270*/  SHF.R.U32.HI R0, RZ, 0x1f, R2 ;  /* 0x0000001fff007819 */ /* 0x000fe20000011602 */
[----:B------:R-:W-:Y:S01]  /*13280*/  IMAD.MOV.U32 R27, RZ, RZ, R146 ;  /* 0x000000ffff1b7224 */ /* 0x000fe200078e0092 */
[----:B------:R-:W1:Y:S01]  /*13290*/  MUFU.EX2 R11, R35 ;  /* 0x00000023000b7308 */ /* 0x000e620000000800 */
[----:B------:R-:W-:Y:S01]  /*132a0*/  IMAD.MOV.U32 R25, RZ, RZ, R145 ;  /* 0x000000ffff197224 */ /* 0x000fe200078e0091 */
[----:B------:R-:W-:Y:S01]  /*132b0*/  LEA.HI.SX32 R8, R2, R0, 0x1a ;  /* 0x0000000002087211 */ /* 0x000fe200078fd2ff */
[----:B------:R-:W-:Y:S01]  /*132c0*/  FADD.FTZ R2, R125, R6 ;  /* 0x000000067d027221 */ /* 0x000fe20000010000 */
[----:B------:R3:W5:Y:S01]  /*132d0*/  LDL.LU R235, [R1+0x7c] ;  /* 0x00007c0001eb7983 */ /* 0x0007620000300800 */
[----:B------:R-:W-:-:S02]  /*132e0*/  FADD.FTZ R0, R126, R5 ;  /* 0x000000057e007221 */ /* 0x000fc40000010000 */
[----:B------:R-:W-:Y:S01]  /*132f0*/  FADD.FTZ R4, R127, R4 ;  /* 0x000000047f047221 */ /* 0x000fe20000010000 */
[----:B------:R-:W1:Y:S01]  /*13300*/  MUFU.EX2 R10, R55 ;  /* 0x00000037000a7308 */ /* 0x000e620000000800 */
[----:B------:R-:W-:Y:S01]  /*13310*/  IMAD.MOV.U32 R251, RZ, RZ, R160 ;  /* 0x000000fffffb7224 */ /* 0x000fe200078e00a0 */
[----:B------:R3:W5:Y:S01]  /*13320*/  LDL.LU R234, [R1+0x78] ;  /* 0x0000780001ea7983 */ /* 0x0007620000300800 */
[----:B------:R-:W-:Y:S02]  /*13330*/  FADD.FTZ R3, R26, R7 ;  /* 0x000000071a037221 */ /* 0x000fe40000010000 */
[----:B------:R-:W-:Y:S01]  /*13340*/  IMAD.MOV.U32 R93, RZ, RZ, R161 ;  /* 0x000000ffff5d7224 */ /* 0x000fe200078e00a1 */
[----:B------:R3:W5:Y:S01]  /*13350*/  LDL.LU R233, [R1+0x74] ;  /* 0x0000740001e97983 */ /* 0x0007620000300800 */
[----:B------:R-:W-:Y:S02]  /*13360*/  FADD.FTZ R2, R27, R2 ;  /* 0x000000021b027221 */ /* 0x000fe40000010000 */
[----:B------:R-:W-:Y:S01]  /*13370*/  IMAD.MOV.U32 R94, RZ, RZ, R162 ;  /* 0x000000ffff5e7224 */ /* 0x000fe200078e00a2 */
[----:B------:R-:W1:Y:S01]  /*13380*/  MUFU.EX2 R14, R52 ;  /* 0x00000034000e7308 */ /* 0x000e620000000800 */
[----:B------:R-:W-:Y:S01]  /*13390*/  FADD.FTZ R0, R25, R0 ;  /* 0x0000000019007221 */ /* 0x000fe20000010000 */
[----:B------:R3:W5:Y:S01]  /*133a0*/  LDL.LU R232, [R1+0x70] ;  /* 0x0000700001e87983 */ /* 0x0007620000300800 */
[----:B------:R-:W-:-:S02]  /*133b0*/  FADD.FTZ R5, R252, R4 ;  /* 0x00000004fc057221 */ /* 0x000fc40000010000 */
[----:B------:R-:W-:Y:S01]  /*133c0*/  FADD.FTZ R3, R251, R3 ;  /* 0x00000003fb037221 */ /* 0x000fe20000010000 */
[----:B------:R3:W5:Y:S01]  /*133d0*/  LDL.LU R143, [R1+0x6c] ;  /* 0x00006c00018f7983 */ /* 0x0007620000300800 */
        /* <DEDUP_REMOVED lines=62> */
[----:B------:R-:W-:Y:S01]  /*137c0*/  IMAD.MOV.U32 R163, RZ, RZ, R121 ;  /* 0x000000ffffa37224 */ /* 0x000fe200078e0079 */
[----:B------:R-:W1:Y:S01]  /*137d0*/  MUFU.EX2 R30, R30 ;  /* 0x0000001e001e7308 */ /* 0x000e620000000800 */
[----:B------:R-:W-:Y:S01]  /*137e0*/  FADD.FTZ R5, R110, R5 ;  /* 0x000000056e057221 */ /* 0x000fe20000010000 */
[----:B------:R-:W2:Y:S01]  /*137f0*/  LDSM.16.MT88.4 R120, [R229+0x3100] ;  /* 0x00310000e578783b */ /* 0x000ea20000004200 */
[----:B------:R-:W-:Y:S02]  /*13800*/  FADD.FTZ R2, R105, R0 ;  /* 0x0000000069027221 */ /* 0x000fe40000010000 */
[----:B------:R-:W-:-:S03]  /*13810*/  FADD.FTZ R0, R100, R3 ;  /* 0x0000000364007221 */ /* 0x000fc60000010000 */
[----:B------:R-:W2:Y:S01]  /*13820*/  MUFU.EX2 R22, R31 ;  /* 0x0000001f00167308 */ /* 0x000ea20000000800 */
[----:B------:R-:W-:Y:S02]  /*13830*/  FADD.FTZ R4, R115, R4 ;  /* 0x0000000473047221 */ /* 0x000fe40000010000 */
[----:B------:R-:W-:-:S05]  /*13840*/  FADD.FTZ R5, R108, R5 ;  /* 0x000000056c057221 */ /* 0x000fca0000010000 */
[----:B------:R-:W-:Y:S01]  /*13850*/  MUFU.EX2 R15, R53 ;  /* 0x00000035000f7308 */ /* 0x000fe20000000800 */
[----:B-1----:R-:W-:Y:S02]  /*13860*/  FADD.FTZ R3, R20, R2 ;  /* 0x0000000214037221 */ /* 0x002fe40000010000 */
[----:B----4-:R-:W-:-:S05]  /*13870*/  FADD.FTZ R2, R9, R0 ;  /* 0x0000000009027221 */ /* 0x010fca0000010000 */
[----:B------:R-:W-:Y:S01]  /*13880*/  MUFU.EX2 R12, R70 ;  /* 0x00000046000c7308 */ /* 0x000fe20000000800 */
[----:B------:R-:W-:Y:S02]  /*13890*/  IMAD.MOV.U32 R95, RZ, RZ, R163 ;  /* 0x000000ffff5f7224 */ /* 0x000fe400078e00a3 */
[----:B------:R-:W-:-:S05]  /*138a0*/  FADD.FTZ R0, R92, R4 ;  /* 0x000000045c007221 */ /* 0x000fca0000010000 */
[----:B------:R-:W1:Y:S01]  /*138b0*/  MUFU.EX2 R29, R29 ;  /* 0x0000001d001d7308 */ /* 0x000e620000000800 */
[----:B------:R-:W-:Y:S02]  /*138c0*/  FADD.FTZ R4, R24, R5 ;  /* 0x0000000518047221 */ /* 0x000fe40000010000 */
[----:B------:R-:W-:Y:S01]  /*138d0*/  FADD.FTZ R3, R11, R3 ;  /* 0x000000030b037221 */ /* 0x000fe20000010000 */
[----:B------:R-:W-:Y:S01]  /*138e0*/  IMNMX R5, RZ, R8, !PT ;  /* 0x00000008ff057217 */ /* 0x000fe20007800200 */
[----:B------:R-:W-:Y:S01]  /*138f0*/  FADD.FTZ R2, R10, R2 ;  /* 0x000000020a027221 */ /* 0x000fe20000010000 */
[----:B------:R-:W-:Y:S01]  /*13900*/  IADD3 R246, R95, -0x2, RZ ;  /* 0xfffffffe5ff67810 */ /* 0x000fe20007ffe0ff */
[----:B------:R-:W-:Y:S02]  /*13910*/  FADD.FTZ R0, R69, R0 ;  /* 0x0000000045007221 */ /* 0x000fe40000010000 */
[----:B------:R-:W-:Y:S02]  /*13920*/  FADD.FTZ R4, R23, R4 ;  /* 0x0000000417047221 */ /* 0x000fe40000010000 */
[----:B------:R-:W-:-:S02]  /*13930*/  FADD.FTZ R3, R14, R3 ;  /* 0x000000030e037221 */ /* 0x000fc40000010000 */
[----:B------:R-:W-:Y:S01]  /*13940*/  FADD.FTZ R2, R13, R2 ;  /* 0x000000020d027221 */ /* 0x000fe20000010000 */
[----:B------:R4:W-:Y:S01]  /*13950*/  STL [R1+0x2c], R5 ;  /* 0x00002c0501007387 */ /* 0x0009e20000100800 */
[----:B------:R-:W-:Y:S01]  /*13960*/  FADD.FTZ R0, R30, R0 ;  /* 0x000000001e007221 */ /* 0x000fe20000010000 */
[----:B------:R-:W-:Y:S01]  /*13970*/  ISETP.GE.AND P0, PT, R246, R5, PT ;  /* 0x00000005f600720c */ /* 0x000fe20003f06270 */
[----:B--2---:R-:W-:Y:S01]  /*13980*/  FADD.FTZ R4, R22, R4 ;  /* 0x0000000416047221 */ /* 0x004fe20000010000 */
[----:B------:R-:W-:Y:S02]  /*13990*/  F2FP.PACK_AB R132, R69, R92 ;  /* 0x0000005c4584723e */ /* 0x000fe400000000ff */
[----:B------:R-:W-:Y:S02]  /*139a0*/  F2FP.PACK_AB R133, R23, R24 ;  /* 0x000000181785723e */ /* 0x000fe400000000ff */
[----:B-1----:R-:W-:Y:S01]  /*139b0*/  F2FP.PACK_AB R134, R29, R30 ;  /* 0x0000001e1d86723e */ /* 0x002fe200000000ff */
[----:B----4-:R-:W-:-:S02]  /*139c0*/  FADD.FTZ R5, R15, R3 ;  /* 0x000000030f057221 */ /* 0x010fc40000010000 */
        /* <DEDUP_REMOVED lines=29> */
[----:B---3--:R-:W2:Y:S01]  /*13ba0*/  LDL R95, [R1+0x38] ;  /* 0x00003800015f7983 */ /* 0x008ea20000100800 */
        /* <DEDUP_REMOVED lines=8> */
.L_x_726:
[----:B------:R-:W-:Y:S04]  /*13c30*/  DEPBAR.LE SB0, 0x0 ;  /* 0x000080000000791a */ /* 0x000fe80000000000 */
[----:B------:R-:W-:Y:S01]  /*13c40*/  BAR.SYNC.DEFER_BLOCKING 0x0 ;  /* 0x0000000000007b1d */ /* 0x000fe20000010000 */
[C---:B------:R-:W-:Y:S01]  /*13c50*/  ISETP.GE.AND P0, PT, R216.reuse, RZ, PT ;  /* 0x000000ffd800720c */ /* 0x040fe20003f06270 */
[----:B------:R-:W-:Y:S01]  /*13c60*/  IMAD.MOV.U32 R142, RZ, RZ, c[0x0][0x208] ;  /* 0x00008200ff8e7624 */ /* 0x000fe200078e00ff */
[----:B------:R-:W-:Y:S01]  /*13c70*/  IADD3 R246, R216, -0x1, RZ ;  /* 0xffffffffd8f67810 */ /* 0x000fe20007ffe0ff */
[----:B------:R-:W-:Y:S02]  /*13c80*/  IMAD.MOV.U32 R137, RZ, RZ, 0x5 ;  /* 0x00000005ff897424 */ /* 0x000fe400078e00ff */
[----:B------:R-:W-:Y:S02]  /*13c90*/  IMAD.SHL.U32 R142, R142, 0x20, RZ ;  /* 0x000000208e8e7824 */ /* 0x000fe400078e00ff */
[----:B--2---:R-:W-:Y:S05]  /*13ca0*/  IMAD.MOV.U32 R2, RZ, RZ, c[0x0][0x208] ;  /* 0x00008200ff027624 */ /* 0x004fea00078e00ff */
[----:B------:R-:W-:Y:S01]  /*13cb0*/  SHF.L.U64.HI R2, R2, R137, c[0x0][0x20c] ;  /* 0x0000830002027619 */ /* 0x000fe20000010289 */
[----:B------:R-:W-:Y:S01]  /*13cc0*/  @P0 IMAD.WIDE.U32 R138, R216, c[0x0][0x208], RZ ;  /* 0x00008200d88a0a25 */ /* 0x000fe200078e00ff */
[----:B-1----:R-:W-:Y:S05]  /*13cd0*/  @P0 SHF.R.S32.HI R0, RZ, 0x1f, R216 ;  /* 0x0000001fff000819 */ /* 0x002fea00000114d8 */
[----:B------:R-:W-:Y:S01]  /*13ce0*/  @P0 IMAD R0, R0, c[0x0][0x208], RZ ;  /* 0x0000820000000a24 */ /* 0x000fe200078e02ff */
[----:B-----5:R-:W-:Y:S03]  /*13cf0*/  LDSM.16.M88.4 R112, [R234+0x7100] ;  /* 0x00710000ea70783b */ /* 0x020fe60000000200 */
[----:B------:R-:W-:Y:S04]  /*13d00*/  @P0 IMAD R0, R216, c[0x0][0x20c], R0 ;  /* 0x00008300d8000a24 */ /* 0x000fe800078e0200 */
[----:B------:R-:W-:Y:S01]  /*13d10*/  @P0 IMAD.IADD R0, R139, 0x1, R0 ;  /* 0x000000018b000824 */ /* 0x000fe200078e0200 */
[----:B------:R-:W1:Y:S03]  /*13d20*/  LDSM.16.M88.4 R16, [R143+0x3900] ;  /* 0x003900008f10783b */ /* 0x000e660000000200 */
[----:B------:R-:W-:Y:S05]  /*13d30*/  @P0 IMAD R0, R0, 0x70, RZ ;  /* 0x0000007000000824 */ /* 0x000fea00078e02ff */
[----:B------:R-:W2:Y:S08]  /*13d40*/  LDSM.16.M88.4 R108, [R234+0x9100] ;  /* 0x00910000ea6c783b */ /* 0x000eb00000000200 */
[----:B------:R-:W3:Y:S08]  /*13d50*/  LDSM.16.M88.4 R32, [R143+0x4100] ;  /* 0x004100008f20783b */ /* 0x000ef00000000200 */
[----:B------:R-:W4:Y:S04]  /*13d60*/  LDL R223, [R1+0x30] ;  /* 0x0000300001df7983 */ /* 0x000f280000100800 */
[----:B------:R-:W3:Y:S08]  /*13d70*/  LDSM.16.M88.4 R48, [R143+0x4900] ;  /* 0x004900008f30783b */ /* 0x000ef00000000200 */
[----:B------:R-:W3:Y:S01]  /*13d80*/  LDSM.16.M88.4 R64, [R143+0x5100] ;  /* 0x005100008f40783b */ /* 0x000ee20000000200 */
[-C--:B-1----:R-:W-:Y:S07]  /*13d90*/  HMMA.16816.F32 R4, R112, R16.reuse, RZ ;  /* 0x000000107004723c */ /* 0x082fee00000018ff */
[----:B------:R-:W4:Y:S01]  /*13da0*/  LDL.64 R220, [R1+0x50] ;  /* 0x0000500001dc7983 */ /* 0x000f220000100a00 */
[C---:B--2---:R-:W-:Y:S05]  /*13db0*/  HMMA.16816.F32 R8, R108.reuse, R16, RZ ;  /* 0x000000106c08723c */ /* 0x044fea00000018ff */
[----:B------:R-:W4:Y:S03]  /*13dc0*/  LDL.64 R218, [R1+0x58] ;  /* 0x0000580001da7983 */ /* 0x000f260000100a00 */
[-C--:B------:R-:W-:Y:S03]  /*13dd0*/  HMMA.16816.F32 R12, R108, R18.reuse, RZ ;  /* 0x000000126c0c723c */ /* 0x080fe600000018ff */
[----:B------:R-:W1:Y:S05]  /*13de0*/  LDSM.16.M88.4 R80, [R143+0x5900] ;  /* 0x005900008f50783b */ /* 0x000e6a0000000200 */
[C---:B------:R-:W-:Y:S03]  /*13df0*/  HMMA.16816.F32 R16, R112.reuse, R18, RZ ;  /* 0x000000127010723c */ /* 0x040fe600000018ff */
[----:B------:R-:W1:Y:S05]  /*13e00*/  LDSM.16.M88.4 R96, [R143+0x6100] ;  /* 0x006100008f60783b */ /* 0x000e6a0000000200 */
[-C--:B---3--:R-:W-:Y:S03]  /*13e10*/  HMMA.16816.F32 R20, R112, R32.reuse, RZ ;  /* 0x000000207014723c */ /* 0x088fe600000018ff */
[----:B------:R-:W3:Y:S05]  /*13e20*/  LDSM.16.M88.4 R188, [R143+0x6900] ;  /* 0x006900008fbc783b */ /* 0x000eea0000000200 */
[C---:B------:R-:W-:Y:S03]  /*13e30*/  HMMA.16816.F32 R24, R108.reuse, R32, RZ ;  /* 0x000000206c18723c */ /* 0x040fe600000018ff */
[----:B------:R-:W-:Y:S05]  /*13e40*/  LDSM.16.M88.4 R192, [R237+0x7100] ;  /* 0x00710000edc0783b */ /* 0x000fea0000000200 */
[-C--:B------:R-:W-:Y:S03]  /*13e50*/  HMMA.16816.F32 R28, R108, R34.reuse, RZ ;  /* 0x000000226c1c723c */ /* 0x080fe600000018ff */
[----:B------:R-:W1:Y:S05]  /*13e60*/  LDSM.16.M88.4 R196, [R238] ;  /* 0x00000000eec4783b */ /* 0x000e6a0000000200 */
[C---:B------:R-:W-:Y:S03]  /*13e70*/  HMMA.16816.F32 R32, R112.reuse, R34, RZ ;  /* 0x000000227020723c */ /* 0x040fe600000018ff */
[----:B------:R-:W1:Y:S05]  /*13e80*/  LDSM.16.M88.4 R200, [R237+0x9100] ;  /* 0x00910000edc8783b */ /* 0x000e6a0000000200 */
[-C--:B------:R-:W-:Y:S03]  /*13e90*/  HMMA.16816.F32 R36, R112, R48.reuse, RZ ;  /* 0x000000307024723c */ /* 0x080fe600000018ff */
[----:B------:R-:W1:Y:S05]  /*13ea0*/  LDSM.16.M88.4 R204, [R244] ;  /* 0x00000000f4cc783b */ /* 0x000e6a0000000200 */
[C---:B------:R-:W-:Y:S03]  /*13eb0*/  HMMA.16816.F32 R40, R108.reuse, R48, RZ ;  /* 0x000000306c28723c */ /* 0x040fe600000018ff */
[----:B------:R-:W1:Y:S05]  /*13ec0*/  LDSM.16.M88.4 R208, [R243] ;  /* 0x00000000f3d0783b */ /* 0x000e6a0000000200 */
[-C--:B------:R-:W-:Y:S03]  /*13ed0*/  HMMA.16816.F32 R44, R108, R50.reuse, RZ ;  /* 0x000000326c2c723c */ /* 0x080fe600000018ff */
[----:B------:R-:W-:Y:S05]  /*13ee0*/  LDSM.16.M88.4 R212, [R241] ;  /* 0x00000000f1d4783b */ /* 0x000fea0000000200 */
[C---:B------:R-:W-:Y:S03]  /*13ef0*/  HMMA.16816.F32 R48, R112.reuse, R50, RZ ;  /* 0x000000327030723c */ /* 0x040fe600000018ff */
[----:B------:R-:W-:Y:S04]  /*13f00*/  STL [R1+0x6c], R234 ;  /* 0x00006cea01007387 */ /* 0x000fe80000100800 */
[----:B------:R1:W-:Y:S01]  /*13f10*/  STL [R1+0x70], R143 ;  /* 0x0000708f01007387 */ /* 0x0003e20000100800 */
        /* <DEDUP_REMOVED lines=12> */
[-C--:B-1----:R-:W-:Y:S03]  /*13fe0*/  HMMA.16816.F32 R68, R112, R80.reuse, RZ ;  /* 0x000000507044723c */ /* 0x082fe600000018ff */
[----:B------:R-:W2:Y:S04]  /*13ff0*/  LDL R217, [R1+0x64] ;  /* 0x0000640001d97983 */ /* 0x000ea80000100800 */
[----:B------:R-:W2:Y:S01]  /*14000*/  LDL R143, [R1+0x60] ;  /* 0x00006000018f7983 */ /* 0x000ea20000100800 */
[C---:B------:R-:W-:Y:S08]  /*14010*/  HMMA.16816.F32 R72, R108.reuse, R80, RZ ;  /* 0x000000506c48723c */ /* 0x040ff000000018ff */
[-C--:B------:R-:W-:Y:S08]  /*14020*/  HMMA.16816.F32 R76, R108, R82.reuse, RZ ;  /* 0x000000526c4c723c */ /* 0x080ff000000018ff */
[C---:B------:R-:W-:Y:S08]  /*14030*/  HMMA.16816.F32 R80, R112.reuse, R82, RZ ;  /* 0x000000527050723c */ /* 0x040ff000000018ff */
[-C--:B------:R-:W-:Y:S08]  /*14040*/  HMMA.16816.F32 R84, R112, R96.reuse, RZ ;  /* 0x000000607054723c */ /* 0x080ff000000018ff */
[C---:B------:R-:W-:Y:S08]  /*14050*/  HMMA.16816.F32 R88, R108.reuse, R96, RZ ;  /* 0x000000606c58723c */ /* 0x040ff000000018ff */
[-C--:B------:R-:W-:Y:S08]  /*14060*/  HMMA.16816.F32 R92, R108, R98.reuse, RZ ;  /* 0x000000626c5c723c */ /* 0x080ff000000018ff */
[C---:B------:R-:W-:Y:S08]  /*14070*/  HMMA.16816.F32 R96, R112.reuse, R98, RZ ;  /* 0x000000627060723c */ /* 0x040ff000000018ff */
[-C--:B---3--:R-:W-:Y:S08]  /*14080*/  HMMA.16816.F32 R100, R112, R188.reuse, RZ ;  /* 0x000000bc7064723c */ /* 0x088ff000000018ff */
        /* <DEDUP_REMOVED lines=12> */
[C---:B------:R-:W-:Y:S04]  /*14150*/  HMMA.16816.F32 R32, R192.reuse, R206, R32 ;  /* 0x000000cec020723c */ /* 0x040fe80000001820 */
[----:B----4-:R-:W-:Y:S04]  /*14160*/  LOP3.LUT P3, RZ, R223, 0x1, RZ, 0xc0, !PT ;  /* 0x00000001dfff7812 */ /* 0x010fe8000786c0ff */
[-C--:B------:R-:W-:Y:S08]  /*14170*/  HMMA.16816.F32 R36, R192, R208.reuse, R36 ;  /* 0x000000d0c024723c */ /* 0x080ff00000001824 */
[C---:B------:R-:W-:Y:S08]  /*14180*/  HMMA.16816.F32 R40, R200.reuse, R208, R40 ;  /* 0x000000d0c828723c */ /* 0x040ff00000001828 */
[-C--:B------:R-:W-:Y:S04]  /*14190*/  HMMA.16816.F32 R44, R200, R210.reuse, R44 ;  /* 0x000000d2c82c723c */ /* 0x080fe8000000182c */
[----:B------:R-:W-:Y:S02]  /*141a0*/  @P0 IMAD.MOV.U32 R205, RZ, RZ, R221 ;  /* 0x000000ffffcd0224 */ /* 0x000fe400078e00dd */
[----:B------:R-:W-:Y:S02]  /*141b0*/  @P0 IMAD.MOV.U32 R204, RZ, RZ, R218 ;  /* 0x000000ffffcc0224 */ /* 0x000fe400078e00da */
[C---:B------:R-:W-:Y:S01]  /*141c0*/  HMMA.16816.F32 R48, R192.reuse, R210, R48 ;  /* 0x000000d2c030723c */ /* 0x040fe20000001830 */
[----:B------:R-:W4:Y:S03]  /*141d0*/  LDL R218, [R1+0x3c] ;  /* 0x00003c0001da7983 */ /* 0x000f260000100800 */
[----:B------:R-:W-:Y:S04]  /*141e0*/  @P0 IMAD.WIDE.U32 R204, R138, 0x70, R204 ;  /* 0x000000708acc0825 */ /* 0x000fe800078e00cc */
[-C--:B-1----:R-:W-:Y:S04]  /*141f0*/  HMMA.16816.F32 R52, R192, R188.reuse, R52 ;  /* 0x000000bcc034723c */ /* 0x082fe80000001834 */
[C---:B------:R-:W-:Y:S01]  /*14200*/  @P0 LEA R138, P1, R204.reuse, c[0x0][0x1f8], 0x1 ;  /* 0x00007e00cc8a0a11 */ /* 0x040fe200078208ff */
[----:B------:R-:W-:Y:S03]  /*14210*/  @P0 IMAD.IADD R0, R205, 0x1, R0 ;  /* 0x00000001cd000824 */ /* 0x000fe600078e0200 */
[C---:B------:R-:W-:Y:S04]  /*14220*/  HMMA.16816.F32 R56, R200.reuse, R188, R56 ;  /* 0x000000bcc838723c */ /* 0x040fe80000001838 */
[----:B------:R-:W-:Y:S01]  /*14230*/  @P0 LEA.HI.X R139, R204, c[0x0][0x1fc], R0, 0x1, P1 ;  /* 0x00007f00cc8b0a11 */ /* 0x000fe200008f0c00 */
[----:B------:R-:W-:Y:S01]  /*14240*/  IMAD.MOV.U32 R0, RZ, RZ, c[0x0][0x2c4] ;  /* 0x0000b100ff007624 */ /* 0x000fe200078e00ff */
[-C--:B------:R-:W-:Y:S02]  /*14250*/  @P0 IADD3 R206, P2, R138, R142.reuse, RZ ;  /* 0x0000008e8ace0210 */ /* 0x080fe40007f5e0ff */
[-C--:B------:R-:W-:Y:S04]  /*14260*/  HMMA.16816.F32 R60, R200, R190.reuse, R60 ;  /* 0x000000bec83c723c */ /* 0x080fe8000000183c */
[--C-:B------:R-:W-:Y:S01]  /*14270*/  @P0 IMAD.X R207, R139, 0x1, R2.reuse, P2 ;  /* 0x000000018bcf0824 */ /* 0x100fe200010e0602 */
[-C--:B------:R-:W-:Y:S03]  /*14280*/  @P0 IADD3 R208, P1, R206, R142.reuse, RZ ;  /* 0x0000008eced00210 */ /* 0x080fe60007f3e0ff */
[C---:B------:R-:W-:Y:S01]  /*14290*/  HMMA.16816.F32 R64, R192.reuse, R190, R64 ;  /* 0x000000bec040723c */ /* 0x040fe20000001840 */
[----:B------:R-:W1:Y:S03]  /*142a0*/  LDSM.16.M88.4 R188, [R239] ;  /* 0x00000000efbc783b */ /* 0x000e660000000200 */
[--C-:B------:R-:W-:Y:S01]  /*142b0*/  @P0 IMAD.X R209, R207, 0x1, R2.reuse, P1 ;  /* 0x00000001cfd10824 */ /* 0x100fe200008e0602 */
[-C--:B------:R-:W-:Y:S03]  /*142c0*/  @P0 IADD3 R204, P2, R208, R142.reuse, RZ ;  /* 0x0000008ed0cc0210 */ /* 0x080fe60007f5e0ff */
[-C--:B------:R-:W-:Y:S01]  /*142d0*/  HMMA.16816.F32 R68, R192, R212.reuse, R68 ;  /* 0x000000d4c044723c */ /* 0x080fe20000001844 */
[----:B------:R-:W-:Y:S01]  /*142e0*/  @!PT LDS RZ, [RZ] ;  /* 0x00000000fffff984 */ /* 0x000fe20000000800 */
[----:B------:R-:W-:Y:S01]  /*142f0*/  @!PT LDS RZ, [RZ] ;  /* 0x00000000fffff984 */ /* 0x000fe20000000800 */
[----:B------:R-:W-:Y:S01]  /*14300*/  @!PT LDS RZ, [RZ] ;  /* 0x00000000fffff984 */ /* 0x000fe20000000800 */
[----:B------:R1:W-:Y:S03]  /*14310*/  @P0 LDGSTS.E.BYPASS.LTC128B.128 [R245+0x100], [R138.64], !P3 ;  /* 0x001000008af50fae */ /* 0x0003e6000d901d48 */
[--C-:B------:R-:W-:Y:S04]  /*14320*/  @P0 IMAD.X R205, R209, 0x1, R2.reuse, P2 ;  /* 0x00000001d1cd0824 */ /* 0x100fe800010e0602 */
[C---:B------:R-:W-:Y:S01]  /*14330*/  HMMA.16816.F32 R72, R200.reuse, R212, R72 ;  /* 0x000000d4c848723c */ /* 0x040fe20000001848 */
[----:B------:R1:W-:Y:S07]  /*14340*/  @P0 LDGSTS.E.BYPASS.LTC128B.128 [R245+0x900], [R206.64], !P3 ;  /* 0x00900000cef50fae */ /* 0x0003ee000d901d48 */
[-C--:B------:R-:W-:Y:S01]  /*14350*/  HMMA.16816.F32 R76, R200, R214.reuse, R76 ;  /* 0x000000d6c84c723c */ /* 0x080fe2000000184c */
[----:B------:R1:W-:Y:S07]  /*14360*/  @P0 LDGSTS.E.BYPASS.LTC128B.128 [R245+0x1100], [R208.64], !P3 ;  /* 0x01100000d0f50fae */ /* 0x0003ee000d901d48 */
[C---:B------:R-:W-:Y:S01]  /*14370*/  HMMA.16816.F32 R80, R192.reuse, R214, R80 ;  /* 0x000000d6c050723c */ /* 0x040fe20000001850 */
[----:B------:R1:W-:Y:S07]  /*14380*/  @P0 LDGSTS.E.BYPASS.LTC128B.128 [R245+0x1900], [R204.64], !P3 ;  /* 0x01900000ccf50fae */ /* 0x0003ee000d901d48 */
[-C--:B---3--:R-:W-:Y:S08]  /*14390*/  HMMA.16816.F32 R84, R192, R196.reuse, R84 ;  /* 0x000000c4c054723c */ /* 0x088ff00000001854 */
[C---:B------:R-:W-:Y:S07]  /*143a0*/  HMMA.16816.F32 R88, R200.reuse, R196, R88 ;  /* 0x000000c4c858723c */ /* 0x040fee0000001858 */
[-C--:B------:R-:W-:Y:S01]  /*143b0*/  @P0 IADD3 R196, P1, R204, R142.reuse, RZ ;  /* 0x0000008eccc40210 */ /* 0x080fe20007f3e0ff */
[-C--:B------:R-:W-:Y:S04]  /*143c0*/  HMMA.16816.F32 R92, R200, R198.reuse, R92 ;  /* 0x000000c6c85c723c */ /* 0x080fe8000000185c */
[--C-:B------:R-:W-:Y:S01]  /*143d0*/  @P0 IMAD.X R197, R205, 0x1, R2.reuse, P1 ;  /* 0x00000001cdc50824 */ /* 0x100fe200008e0602 */
[-C--:B-1----:R-:W-:Y:S03]  /*143e0*/  @P0 IADD3 R138, P2, R196, R142.reuse, RZ ;  /* 0x0000008ec48a0210 */ /* 0x082fe60007f5e0ff */
[C---:B------:R-:W-:Y:S01]  /*143f0*/  HMMA.16816.F32 R96, R192.reuse, R198, R96 ;  /* 0x000000c6c060723c */ /* 0x040fe20000001860 */
[----:B------:R1:W-:Y:S03]  /*14400*/  @P0 LDGSTS.E.BYPASS.LTC128B.128 [R245+0x2100], [R196.64], !P3 ;  /* 0x02100000c4f50fae */ /* 0x0003e6000d901d48 */
[--C-:B------:R-:W-:Y:S03]  /*14410*/  @P0 IMAD.X R139, R197, 0x1, R2.reuse, P2 ;  /* 0x00000001c58b0824 */ /* 0x100fe600010e0602 */
[----:B------:R-:W-:Y:S01]  /*14420*/  @P0 IADD3 R198, P1, R138, R142, RZ ;  /* 0x0000008e8ac60210 */ /* 0x000fe20007f3e0ff */
[-C--:B------:R-:W-:Y:S01]  /*14430*/  HMMA.16816.F32 R100, R192, R188.reuse, R100 ;  /* 0x000000bcc064723c */ /* 0x080fe20000001864 */
[----:B------:R3:W-:Y:S03]  /*14440*/  @P0 LDGSTS.E.BYPASS.LTC128B.128 [R245+0x2900], [R138.64], !P3 ;  /* 0x029000008af50fae */ /* 0x0007e6000d901d48 */
[----:B------:R-:W-:Y:S01]  /*14450*/  @P0 IMAD.X R199, R139, 0x1, R2, P1 ;  /* 0x000000018bc70824 */ /* 0x000fe200008e0602 */
[----:B------:R-:W-:Y:S03]  /*14460*/  ISETP.NE.AND P1, PT, R0, 0x1, PT ;  /* 0x000000010000780c */ /* 0x000fe60003f25270 */
[C---:B------:R-:W-:Y:S01]  /*14470*/  HMMA.16816.F32 R104, R200.reuse, R188, R104 ;  /* 0x000000bcc868723c */ /* 0x040fe20000001868 */
[----:B------:R-:W2:Y:S04]  /*14480*/  LDL R2, [R1+0x34] ;  /* 0x0000340001027983 */ /* 0x000ea80000100800 */
[----:B------:R-:W-:Y:S03]  /*14490*/  STL [R1+0x94], R235 ;  /* 0x000094eb01007387 */ /* 0x000fe60000100800 */
[-C--:B------:R-:W-:Y:S01]  /*144a0*/  HMMA.16816.F32 R108, R200, R190.reuse, R108 ;  /* 0x000000bec86c723c */ /* 0x080fe2000000186c */
[----:B------:R-:W-:Y:S04]  /*144b0*/  STL [R1+0x98], R233 ;  /* 0x000098e901007387 */ /* 0x000fe80000100800 */
[----:B------:R1:W-:Y:S03]  /*144c0*/  @P0 LDGSTS.E.BYPASS.LTC128B.128 [R245+0x3100], [R198.64], !P3 ;  /* 0x03100000c6f50fae */ /* 0x0003e6000d901d48 */
[----:B------:R-:W-:Y:S04]  /*144d0*/  HMMA.16816.F32 R112, R192, R190, R112 ;  /* 0x000000bec070723c */ /* 0x000fe80000001870 */
[----:B---3--:R-:W-:Y:S01]  /*144e0*/  IMAD R138, R216, -0x70, RZ ;  /* 0xffffff90d88a7824 */ /* 0x008fe200078e02ff */
[----:B------:R-:W-:Y:S04]  /*144f0*/  STL [R1+0x9c], R236 ;  /* 0x00009cec01007387 */ /* 0x000fe80000100800 */
[----:B------:R3:W3:Y:S04]  /*14500*/  LDL R0, [R1+0x38] ;  /* 0x0000380001007983 */ /* 0x0006e80000100800 */
[----:B------:R-:W-:Y:S08]  /*14510*/  LDSM.16.M88.4 R204, [R233+0x3900] ;  /* 0x00390000e9cc783b */ /* 0x000ff00000000200 */
[----:B------:R-:W-:Y:S08]  /*14520*/  LDSM.16.M88.4 R208, [R235+0x9100] ;  /* 0x00910000ebd0783b */ /* 0x000ff00000000200 */
[----:B-1----:R-:W1:Y:S08]  /*14530*/  LDSM.16.M88.4 R196, [R235+0x7100] ;  /* 0x00710000ebc4783b */ /* 0x002e700000000200 */
[----:B------:R-:W1:Y:S08]  /*14540*/  LDSM.16.M88.4 R212, [R233+0x4100] ;  /* 0x00410000e9d4783b */ /* 0x000e700000000200 */
[----:B------:R-:W0:Y:S08]  /*14550*/  LDGDEPBAR ;  /* 0x00000000000079af */ /* 0x000e300000000000 */
[----:B------:R-:W1:Y:S08]  /*14560*/  LDSM.16.M88.4 R200, [R233+0x4900] ;  /* 0x00490000e9c8783b */ /* 0x000e700000000200 */
[----:B------:R-:W1:Y:S02]  /*14570*/  LDSM.16.M88.4 R188, [R233+0x5100] ;  /* 0x00510000e9bc783b */ /* 0x000e640000000200 */
[-C--:B-1----:R-:W-:Y:S06]  /*14580*/  HMMA.16816.F32 R4, R196, R204.reuse, R4 ;  /* 0x000000ccc404723c */ /* 0x082fec0000001804 */
[----:B------:R-:W1:Y:S02]  /*14590*/  LDSM.16.M88.4 R192, [R233+0x5900] ;  /* 0x00590000e9c0783b */ /* 0x000e640000000200 */
[C---:B------:R-:W-:Y:S06]  /*145a0*/  HMMA.16816.F32 R8, R208.reuse, R204, R8 ;  /* 0x000000ccd008723c */ /* 0x040fec0000001808 */
[----:B------:R-:W-:Y:S02]  /*145b0*/  STL [R1+0xa0], R232 ;  /* 0x0000a0e801007387 */ /* 0x000fe40000100800 */
[-C--:B------:R-:W-:Y:S08]  /*145c0*/  HMMA.16816.F32 R12, R208, R206.reuse, R12 ;  /* 0x000000ced00c723c */ /* 0x080ff0000000180c */
[C---:B------:R-:W-:Y:S01]  /*145d0*/  HMMA.16816.F32 R16, R196.reuse, R206, R16 ;  /* 0x000000cec410723c */ /* 0x040fe20000001810 */
[----:B------:R-:W1:Y:S07]  /*145e0*/  LDSM.16.M88.4 R204, [R233+0x6100] ;  /* 0x00610000e9cc783b */ /* 0x000e6e0000000200 */
        /* <DEDUP_REMOVED lines=11> */
[C---:B------:R-:W-:Y:S04]  /*146a0*/  HMMA.16816.F32 R56, R208.reuse, R188, R56 ;  /* 0x000000bcd038723c */ /* 0x040fe80000001838 */
[----:B----4-:R-:W-:Y:S04]  /*146b0*/  IADD3 R138, -R218, 0x1, R138 ;  /* 0x00000001da8a7810 */ /* 0x010fe80007ffe18a */
[-C--:B------:R-:W-:Y:S04]  /*146c0*/  HMMA.16816.F32 R60, R208, R190.reuse, R60 ;  /* 0x000000bed03c723c */ /* 0x080fe8000000183c */
[----:B--2---:R-:W-:Y:S04]  /*146d0*/  IADD3 R138, -R143, R138, R217 ;  /* 0x0000008a8f8a7210 */ /* 0x004fe80007ffe1d9 */
[C---:B------:R-:W-:Y:S01]  /*146e0*/  HMMA.16816.F32 R64, R196.reuse, R190, R64 ;  /* 0x000000bec440723c */ /* 0x040fe20000001840 */
[----:B------:R-:W-:Y:S07]  /*146f0*/  LDSM.16.M88.4 R188, [R236+0x7100] ;  /* 0x00710000ecbc783b */ /* 0x000fee0000000200 */
        /* <DEDUP_REMOVED lines=16> */
[-C--:B------:R-:W-:Y:S04]  /*14800*/  HMMA.16816.F32 R12, R212, R194.reuse, R12 ;  /* 0x000000c2d40c723c */ /* 0x080fe8000000180c */
[----:B---3--:R-:W-:Y:S04]  /*14810*/  @P1 IMAD.MOV.U32 R0, RZ, RZ, R2 ;  /* 0x000000ffff001224 */ /* 0x008fe800078e0002 */
[C---:B------:R-:W-:Y:S01]  /*14820*/  HMMA.16816.F32 R16, R188.reuse, R194, R16 ;  /* 0x000000c2bc10723c */ /* 0x040fe20000001810 */
[----:B------:R-:W-:Y:S07]  /*14830*/  SHFL.IDX PT, R2, R0, RZ, 0x1c1f ;  /* 0x001c1fff00027589 */ /* 0x000fee00000e0000 */
[-C--:B--2---:R-:W-:Y:S01]  /*14840*/  HMMA.16816.F32 R20, R188, R204.reuse, R20 ;  /* 0x000000ccbc14723c */ /* 0x084fe20000001814 */
[----:B------:R-:W1:Y:S07]  /*14850*/  SHFL.IDX PT, R137, R0, 0x1, 0x1c1f ;  /* 0x003c1f0000897f89 */ /* 0x000e6e00000e0000 */
[C---:B------:R-:W-:Y:S01]  /*14860*/  HMMA.16816.F32 R24, R212.reuse, R204, R24 ;  /* 0x000000ccd418723c */ /* 0x040fe20000001818 */
[----:B------:R-:W2:Y:S07]  /*14870*/  SHFL.IDX PT, R142, R0, 0x2, 0x1c1f ;  /* 0x005c1f00008e7f89 */ /* 0x000eae00000e0000 */
[-C--:B------:R-:W-:Y:S01]  /*14880*/  HMMA.16816.F32 R28, R212, R206.reuse, R28 ;  /* 0x000000ced41c723c */ /* 0x080fe2000000181c */
[----:B------:R3:W4:Y:S07]  /*14890*/  SHFL.IDX PT, R139, R0, 0x3, 0x1c1f ;  /* 0x007c1f00008b7f89 */ /* 0x00072e00000e0000 */
[C---:B------:R-:W-:Y:S01]  /*148a0*/  HMMA.16816.F32 R32, R188.reuse, R206, R32 ;  /* 0x000000cebc20723c */ /* 0x040fe20000001820 */
[----:B------:R-:W4:Y:S03]  /*148b0*/  LDSM.16.M88.4 R192, [R232+0x1000] ;  /* 0x00100000e8c0783b */ /* 0x000f260000000200 */
[----:B-1----:R-:W-:Y:S05]  /*148c0*/  IMAD.IADD R137, R138, 0x1, R137 ;  /* 0x000000018a897824 */ /* 0x002fea00078e0289 */
[C---:B------:R-:W-:Y:S02]  /*148d0*/  ISETP.GT.AND P1, PT, R137.reuse, RZ, PT ;  /* 0x000000ff8900720c */ /* 0x040fe40003f24270 */
[----:B------:R-:W-:Y:S02]  /*148e0*/  ISETP.GT.AND P0, PT, R137, 0x1, PT ;  /* 0x000000018900780c */ /* 0x000fe40003f04270 */
[----:B------:R-:W-:Y:S02]  /*148f0*/  FSEL R198, R6, -INF , P1 ;  /* 0xff80000006c67808 */ /* 0x000fe40000800000 */
[----:B------:R-:W-:Y:S01]  /*14900*/  FSEL R197, R7, -INF , P0 ;  /* 0xff80000007c57808 */ /* 0x000fe20000000000 */
[C---:B---3--:R-:W-:Y:S01]  /*14910*/  IMAD.IADD R0, R138.reuse, 0x1, R2 ;  /* 0x000000018a007824 */ /* 0x048fe200078e0202 */
[C---:B------:R-:W-:Y:S01]  /*14920*/  ISETP.GT.AND P5, PT, R137.reuse, 0x58, PT ;  /* 0x000000588900780c */ /* 0x040fe20003fa4270 */
[C---:B--2---:R-:W-:Y:S01]  /*14930*/  IMAD.IADD R2, R138.reuse, 0x1, R142 ;  /* 0x000000018a027824 */ /* 0x044fe200078e028e */
[----:B------:R-:W-:Y:S01]  /*14940*/  ISETP.GT.AND P4, PT, R137, 0x59, PT ;  /* 0x000000598900780c */ /* 0x000fe20003f84270 */
[----:B----4-:R-:W-:Y:S01]  /*14950*/  IMAD.IADD R138, R138, 0x1, R139 ;  /* 0x000000018a8a7824 */ /* 0x010fe200078e028b */
[C---:B------:R-:W-:Y:S02]  /*14960*/  ISETP.GT.AND P3, PT, R0.reuse, RZ, PT ;  /* 0x000000ff0000720c */ /* 0x040fe40003f64270 */
[----:B------:R-:W-:Y:S02]  /*14970*/  ISETP.GT.AND P2, PT, R0, 0x1, PT ;  /* 0x000000010000780c */ /* 0x000fe40003f44270 */
[----:B------:R-:W-:Y:S02]  /*14980*/  FSEL R142, R4, -INF , P3 ;  /* 0xff800000048e7808 */ /* 0x000fe40001800000 */
[----:B------:R-:W-:Y:S02]  /*14990*/  FSEL R196, R5, -INF , P2 ;  /* 0xff80000005c47808 */ /* 0x000fe40001000000 */
[----:B------:R-:W1:Y:S01]  /*149a0*/  LDSM.16.M88.4 R4, [R232+0x1800] ;  /* 0x00180000e804783b */ /* 0x000e620000000200 */
[C---:B------:R-:W-:Y:S02]  /*149b0*/  ISETP.GT.AND P3, PT, R2.reuse, RZ, PT ;  /* 0x000000ff0200720c */ /* 0x040fe40003f64270 */
[----:B------:R-:W-:Y:S02]  /*149c0*/  ISETP.GT.AND P2, PT, R2, 0x1, PT ;  /* 0x000000010200780c */ /* 0x000fe40003f44270 */
[C---:B------:R-:W-:Y:S02]  /*149d0*/  ISETP.GT.AND P1, PT, R138.reuse, RZ, PT ;  /* 0x000000ff8a00720c */ /* 0x040fe40003f24270 */
[----:B------:R-:W-:Y:S02]  /*149e0*/  ISETP.GT.AND P0, PT, R138, 0x1, PT ;  /* 0x000000018a00780c */ /* 0x000fe40003f04270 */
[----:B------:R-:W-:Y:S02]  /*149f0*/  FSEL R199, R8, -INF , P3 ;  /* 0xff80000008c77808 */ /* 0x000fe40001800000 */
[----:B------:R-:W-:Y:S01]  /*14a00*/  FSEL R201, R9, -INF , P2 ;  /* 0xff80000009c97808 */ /* 0x000fe20001000000 */
[-C--:B------:R-:W-:Y:S03]  /*14a10*/  HMMA.16816.F32 R36, R188, R192.reuse, R36 ;  /* 0x000000c0bc24723c */ /* 0x080fe60000001824 */
[----:B------:R-:W-:Y:S02]  /*14a20*/  FSEL R203, R10, -INF , P1 ;  /* 0xff8000000acb7808 */ /* 0x000fe40000800000 */
[----:B------:R-:W-:Y:S02]  /*14a30*/  FSEL R202, R11, -INF , P0 ;  /* 0xff8000000bca7808 */ /* 0x000fe40000000000 */
[----:B------:R-:W2:Y:S01]  /*14a40*/  LDSM.16.M88.4 R8, [R232+0x2000] ;  /* 0x00200000e808783b */ /* 0x000ea20000000200 */
[C---:B------:R-:W-:Y:S04]  /*14a50*/  HMMA.16816.F32 R40, R212.reuse, R192, R40 ;  /* 0x000000c0d428723c */ /* 0x040fe80000001828 */
[----:B------:R-:W-:Y:S02]  /*14a60*/  ISETP.GT.AND P3, PT, R2, 0x8, PT ;  /* 0x000000080200780c */ /* 0x000fe40003f64270 */
[----:B------:R-:W-:Y:S02]  /*14a70*/  ISETP.GT.AND P0, PT, R138, 0x9, PT ;  /* 0x000000098a00780c */ /* 0x000fe40003f04270 */
[-C--:B------:R-:W-:Y:S03]  /*14a80*/  HMMA.16816.F32 R44, R212, R194.reuse, R44 ;  /* 0x000000c2d42c723c */ /* 0x080fe6000000182c */
[----:B------:R-:W-:Y:S02]  /*14a90*/  ISETP.GT.AND P2, PT, R2, 0x9, PT ;  /* 0x000000090200780c */ /* 0x000fe40003f44270 */
[----:B------:R-:W-:Y:S02]  /*14aa0*/  FSEL R200, R12, -INF , P3 ;  /* 0xff8000000cc87808 */ /* 0x000fe40001800000 */
[----:B------:R-:W-:Y:S01]  /*14ab0*/  FSEL R15, R15, -INF , P0 ;  /* 0xff8000000f0f7808 */ /* 0x000fe20000000000 */
[C---:B------:R-:W-:Y:S04]  /*14ac0*/  HMMA.16816.F32 R48, R188.reuse, R194, R48 ;  /* 0x000000c2bc30723c */ /* 0x040fe80000001830 */
[----:B------:R-:W-:Y:S02]  /*14ad0*/  ISETP.GT.AND P3, PT, R0, 0x8, PT ;  /* 0x000000080000780c */ /* 0x000fe40003f64270 */
[----:B------:R-:W-:Y:S02]  /*14ae0*/  ISETP.GT.AND P0, PT, R137, 0x9, PT ;  /* 0x000000098900780c */ /* 0x000fe40003f04270 */
[-C--:B-1----:R-:W-:Y:S03]  /*14af0*/  HMMA.16816.F32 R52, R188, R4.reuse, R52 ;  /* 0x00000004bc34723c */ /* 0x082fe60000001834 */
[----:B------:R-:W-:Y:S02]  /*14b00*/  ISETP.GT.AND P1, PT, R138, 0x8, PT ;  /* 0x000000088a00780c */ /* 0x000fe40003f24270 */
[----:B------:R-:W-:Y:S02]  /*14b10*/  FSEL R16, R16, -INF , P3 ;  /* 0xff80000010107808 */ /* 0x000fe40001800000 */
[----:B------:R-:W-:Y:S01]  /*14b20*/  FSEL R19, R19, -INF , P0 ;  /* 0xff80000013137808 */ /* 0x000fe20000000000 */
[C---:B------:R-:W-:Y:S04]  /*14b30*/  HMMA.16816.F32 R56, R212.reuse, R4, R56 ;  /* 0x00000004d438723c */ /* 0x040fe80000001838 */
[C---:B------:R-:W-:Y:S02]  /*14b40*/  ISETP.GT.AND P3, PT, R0.reuse, 0x10, PT ;  /* 0x000000100000780c */ /* 0x040fe40003f64270 */
[----:B------:R-:W-:Y:S02]  /*14b50*/  ISETP.GT.AND P0, PT, R137, 0x11, PT ;  /* 0x000000118900780c */ /* 0x000fe40003f04270 */
[-C--:B------:R-:W-:Y:S03]  /*14b60*/  HMMA.16816.F32 R60, R212, R6.reuse, R60 ;  /* 0x00000006d43c723c */ /* 0x080fe6000000183c */
[----:B------:R-:W-:Y:S02]  /*14b70*/  ISETP.GT.AND P6, PT, R0, 0x68, PT ;  /* 0x000000680000780c */ /* 0x000fe40003fc4270 */
[----:B------:R-:W-:Y:S02]  /*14b80*/  FMNMX.FTZ R12, R142, R3, !PT ;  /* 0x000000038e0c7209 */ /* 0x000fe40007810000 */
[----:B------:R-:W-:Y:S01]  /*14b90*/  FSEL R13, R13, -INF , P2 ;  /* 0xff8000000d0d7808 */ /* 0x000fe20001000000 */
[C---:B------:R-:W-:Y:S01]  /*14ba0*/  HMMA.16816.F32 R64, R188.reuse, R6, R64 ;  /* 0x00000006bc40723c */ /* 0x040fe20000001840 */
[----:B------:R-:W1:Y:S03]  /*14bb0*/  LDSM.16.M88.4 R4, [R232+0x2800] ;  /* 0x00280000e804783b */ /* 0x000e660000000200 */
[----:B------:R-:W-:Y:S02]  /*14bc0*/  ISETP.GT.AND P2, PT, R0, 0x9, PT ;  /* 0x000000090000780c */ /* 0x000fe40003f44270 */
[----:B------:R-:W-:Y:S02]  /*14bd0*/  FSEL R20, R20, -INF , P3 ;  /* 0xff80000014147808 */ /* 0x000fe40001800000 */
[-C--:B--2---:R-:W-:Y:S03]  /*14be0*/  HMMA.16816.F32 R68, R188, R8.reuse, R68 ;  /* 0x00000008bc44723c */ /* 0x084fe60000001844 */
[----:B------:R-:W-:Y:S02]  /*14bf0*/  ISETP.GT.AND P3, PT, R2, 0x10, PT ;  /* 0x000000100200780c */ /* 0x000fe40003f64270 */
[----:B------:R-:W-:Y:S02]  /*14c00*/  FSEL R23, R23, -INF , P0 ;  /* 0xff80000017177808 */ /* 0x000fe40000000000 */
[----:B------:R-:W-:Y:S01]  /*14c10*/  ISETP.GT.AND P0, PT, R138, 0x11, PT ;  /* 0x000000118a00780c */ /* 0x000fe20003f04270 */
[C---:B------:R-:W-:Y:S04]  /*14c20*/  HMMA.16816.F32 R72, R212.reuse, R8, R72 ;  /* 0x00000008d448723c */ /* 0x040fe80000001848 */
[----:B------:R-:W-:Y:S02]  /*14c30*/  FMNMX.FTZ R12, R196, R12, !PT ;  /* 0x0000000cc40c7209 */ /* 0x000fe40007810000 */
[----:B------:R-:W-:Y:S02]  /*14c40*/  FSEL R17, R17, -INF , P2 ;  /* 0xff80000011117808 */ /* 0x000fe40001000000 */
[-C--:B------:R-:W-:Y:S03]  /*14c50*/  HMMA.16816.F32 R76, R212, R10.reuse, R76 ;  /* 0x0000000ad44c723c */ /* 0x080fe6000000184c */
[----:B------:R-:W-:Y:S02]  /*14c60*/  ISETP.GT.AND P2, PT, R0, 0x11, PT ;  /* 0x000000110000780c */ /* 0x000fe40003f44270 */
[----:B------:R-:W-:Y:S02]  /*14c70*/  FSEL R24, R24, -INF , P3 ;  /* 0xff80000018187808 */ /* 0x000fe40001800000 */
[----:B------:R-:W-:Y:S01]  /*14c80*/  ISETP.GT.AND P3, PT, R2, 0x18, PT ;  /* 0x000000180200780c */ /* 0x000fe20003f64270 */
[C---:B------:R-:W-:Y:S01]  /*14c90*/  HMMA.16816.F32 R80, R188.reuse, R10, R80 ;  /* 0x0000000abc50723c */ /* 0x040fe20000001850 */
[----:B------:R-:W2:Y:S01]  /*14ca0*/  LDSM.16.M88.4 R8, [R232+0x3000] ;  /* 0x00300000e808783b */ /* 0x000ea20000000200 */
[----:B------:R-:W-:Y:S04]  /*14cb0*/  DEPBAR.LE SB0, 0x0 ;  /* 0x000080000000791a */ /* 0x000fe80000000000 */
[----:B------:R-:W-:Y:S03]  /*14cc0*/  FSEL R27, R27, -INF , P0 ;  /* 0xff8000001b1b7808 */ /* 0x000fe60000000000 */
[----:B------:R-:W-:Y:S01]  /*14cd0*/  BAR.SYNC.DEFER_BLOCKING 0x0 ;  /* 0x0000000000007b1d */ /* 0x000fe20000010000 */
[-C--:B-1----:R-:W-:Y:S05]  /*14ce0*/  HMMA.16816.F32 R84, R188, R4.reuse, R84 ;  /* 0x00000004bc54723c */ /* 0x082fea0000001854 */
[----:B------:R-:W-:Y:S02]  /*14cf0*/  ISETP.GT.AND P0, PT, R138, 0x19, PT ;  /* 0x000000198a00780c */ /* 0x000fe40003f04270 */
[----:B------:R-:W-:Y:S01]  /*14d00*/  FMNMX.FTZ R12, R16, R12, !PT ;  /* 0x0000000c100c7209 */ /* 0x000fe20007810000 */
[C---:B------:R-:W-:Y:S04]  /*14d10*/  HMMA.16816.F32 R88, R212.reuse, R4, R88 ;  /* 0x00000004d458723c */ /* 0x040fe80000001858 */
[----:B------:R-:W-:Y:S02]  /*14d20*/  FSEL R21, R21, -INF , P2 ;  /* 0xff80000015157808 */ /* 0x000fe40001000000 */
[----:B------:R-:W-:Y:S02]  /*14d30*/  ISETP.GT.AND P2, PT, R2, 0x11, PT ;  /* 0x000000110200780c */ /* 0x000fe40003f44270 */
[----:B------:R-:W-:Y:S01]  /*14d40*/  FSEL R28, R28, -INF , P3 ;  /* 0xff8000001c1c7808 */ /* 0x000fe20001800000 */
[-C--:B------:R-:W-:Y:S03]  /*14d50*/  HMMA.16816.F32 R92, R212, R6.reuse, R92 ;  /* 0x00000006d45c723c */ /* 0x080fe6000000185c */
[----:B------:R-:W-:Y:S02]  /*14d60*/  FSEL R31, R31, -INF , P0 ;  /* 0xff8000001f1f7808 */ /* 0x000fe40000000000 */
[----:B------:R-:W-:Y:S02]  /*14d70*/  ISETP.GT.AND P3, PT, R0, 0x18, PT ;  /* 0x000000180000780c */ /* 0x000fe40003f64270 */
[----:B------:R-:W-:Y:S01]  /*14d80*/  ISETP.GT.AND P0, PT, R137, 0x19, PT ;  /* 0x000000198900780c */ /* 0x000fe20003f04270 */
[C---:B------:R-:W-:Y:S04]  /*14d90*/  HMMA.16816.F32 R96, R188.reuse, R6, R96 ;  /* 0x00000006bc60723c */ /* 0x040fe80000001860 */
[----:B------:R-:W-:Y:S02]  /*14da0*/  FMNMX.FTZ R12, R17, R12, !PT ;  /* 0x0000000c110c7209 */ /* 0x000fe40007810000 */
[----:B------:R-:W-:Y:S02]  /*14db0*/  FSEL R25, R25, -INF , P2 ;  /* 0xff80000019197808 */ /* 0x000fe40001000000 */
[----:B------:R-:W-:Y:S01]  /*14dc0*/  ISETP.GT.AND P2, PT, R2, 0x19, PT ;  /* 0x000000190200780c */ /* 0x000fe20003f44270 */
[-C--:B--2---:R-:W-:Y:S03]  /*14dd0*/  HMMA.16816.F32 R100, R188, R8.reuse, R100 ;  /* 0x00000008bc64723c */ /* 0x084fe60000001864 */
[----:B------:R-:W-:Y:S02]  /*14de0*/  FSEL R32, R32, -INF , P3 ;  /* 0xff80000020207808 */ /* 0x000fe40001800000 */
[----:B------:R-:W-:Y:S02]  /*14df0*/  FSEL R35, R35, -INF , P0 ;  /* 0xff80000023237808 */ /* 0x000fe40000000000 */
[----:B------:R-:W-:Y:S01]  /*14e00*/  ISETP.GT.AND P3, PT, R0, 0x20, PT ;  /* 0x000000200000780c */ /* 0x000fe20003f64270 */
[C---:B------:R-:W-:Y:S01]  /*14e10*/  HMMA.16816.F32 R104, R212.reuse, R8, R104 ;  /* 0x00000008d468723c */ /* 0x040fe20000001868 */
[----:B------:R-:W2:Y:S03]  /*14e20*/  LDL.64 R8, [R1+0x48] ;  /* 0x0000480001087983 */ /* 0x000ea60000100a00 */
[----:B------:R-:W-:Y:S02]  /*14e30*/  ISETP.GT.AND P0, PT, R137, 0x21, PT ;  /* 0x000000218900780c */ /* 0x000fe40003f04270 */
[----:B------:R-:W-:Y:S02]  /*14e40*/  FMNMX.FTZ R4, R20, R12, !PT ;  /* 0x0000000c14047209 */ /* 0x000fe40007810000 */
[----:B------:R-:W-:Y:S01]  /*14e50*/  FSEL R29, R29, -INF , P2 ;  /* 0xff8000001d1d7808 */ /* 0x000fe20001000000 */
[-C--:B------:R-:W-:Y:S03]  /*14e60*/  HMMA.16816.F32 R108, R212, R10.reuse, R108 ;  /* 0x0000000ad46c723c */ /* 0x080fe6000000186c */
[----:B------:R-:W-:Y:S02]  /*14e70*/  ISETP.GT.AND P2, PT, R0, 0x19, PT ;  /* 0x000000190000780c */ /* 0x000fe40003f44270 */
[----:B------:R-:W-:Y:S02]  /*14e80*/  FSEL R36, R36, -INF , P3 ;  /* 0xff80000024247808 */ /* 0x000fe40001800000 */
[----:B------:R-:W-:Y:S01]  /*14e90*/  FSEL R39, R39, -INF , P0 ;  /* 0xff80000027277808 */ /* 0x000fe20000000000 */
[----:B------:R-:W-:Y:S01]  /*14ea0*/  HMMA.16816.F32 R112, R188, R10, R112 ;  /* 0x0000000abc70723c */ /* 0x000fe20000001870 */
[----:B------:R-:W3:Y:S03]  /*14eb0*/  LDL.64 R10, [R1+0x40] ;  /* 0x00004000010a7983 */ /* 0x000ee60000100a00 */
[----:B------:R-:W-:Y:S02]  /*14ec0*/  ISETP.GT.AND P0, PT, R138, 0x21, PT ;  /* 0x000000218a00780c */ /* 0x000fe40003f04270 */
[----:B------:R-:W-:Y:S01]  /*14ed0*/  ISETP.GT.AND P3, PT, R2, 0x20, PT ;  /* 0x000000200200780c */ /* 0x000fe20003f64270 */
[----:B------:R-:W-:Y:S01]  /*14ee0*/  STL [R1+0xa4], R216 ;  /* 0x0000a4d801007387 */ /* 0x000fe20000100800 */
[----:B------:R-:W-:Y:S03]  /*14ef0*/  FMNMX.FTZ R4, R21, R4, !PT ;  /* 0x0000000415047209 */ /* 0x000fe60007810000 */
[----:B------:R-:W-:Y:S01]  /*14f00*/  STL [R1+0xa8], R246 ;  /* 0x0000a8f601007387 */ /* 0x000fe20000100800 */
        /* <DEDUP_REMOVED lines=83> */
[----:B------:R-:W-:Y:S02]  /*15440*/  FMNMX.FTZ R5, R198, R136, !PT ;  /* 0x00000088c6057209 */ /* 0x000fe40007810000 */
[----:B------:R-:W-:Y:S02]  /*15450*/  FSEL R217, R69, -INF , P2 ;  /* 0xff80000045d97808 */ /* 0x000fe40001000000 */
[----:B------:R-:W-:Y:S01]  /*15460*/  FSEL R53, R76, -INF , P3 ;  /* 0xff8000004c357808 */ /* 0x000fe20001800000 */
[----:B------:R-:W-:Y:S01]  /*15470*/  IMAD.MOV.U32 R76, RZ, RZ, R219 ;  /* 0x000000ffff4c7224 */ /* 0x000fe200078e00db */
[----:B------:R-:W-:Y:S01]  /*15480*/  FSEL R12, R79, -INF , P0 ;  /* 0xff8000004f0c7808 */ /* 0x000fe20000000000 */
[----:B------:R-:W-:Y:S01]  /*15490*/  IMAD.MOV.U32 R79, RZ, RZ, R218 ;  /* 0x000000ffff4f7224 */ /* 0x000fe200078e00da */
[----:B------:R-:W-:Y:S02]  /*154a0*/  ISETP.GT.AND P3, PT, R0, 0x48, PT ;  /* 0x000000480000780c */ /* 0x000fe40003f64270 */
[----:B------:R-:W-:Y:S02]  /*154b0*/  FSEL R195, R54, -INF , P1 ;  /* 0xff80000036c37808 */ /* 0x000fe40000800000 */
[----:B------:R-:W-:Y:S02]  /*154c0*/  ISETP.GT.AND P1, PT, R138, 0x30, PT ;  /* 0x000000308a00780c */ /* 0x000fe40003f24270 */
[----:B------:R-:W-:Y:S02]  /*154d0*/  ISETP.GT.AND P2, PT, R2, 0x41, PT ;  /* 0x000000410200780c */ /* 0x000fe40003f44270 */
[----:B------:R-:W-:Y:S02]  /*154e0*/  FMNMX.FTZ R4, R57, R4, !PT ;  /* 0x0000000439047209 */ /* 0x000fe40007810000 */
[----:B------:R-:W-:Y:S02]  /*154f0*/  FMNMX.FTZ R5, R197, R5, !PT ;  /* 0x00000005c5057209 */ /* 0x000fe40007810000 */
[----:B------:R-:W-:Y:S01]  /*15500*/  FSEL R226, R80, -INF , P3 ;  /* 0xff80000050e27808 */ /* 0x000fe20001800000 */
[----:B------:R-:W-:Y:S01]  /*15510*/  IMAD.MOV.U32 R80, RZ, RZ, R217 ;  /* 0x000000ffff507224 */ /* 0x000fe200078e00d9 */
[----:B------:R-:W-:Y:S02]  /*15520*/  FMNMX.FTZ R4, R79, R4, !PT ;  /* 0x000000044f047209 */ /* 0x000fe40007810000 */
[----:B------:R-:W-:Y:S02]  /*15530*/  FSEL R63, R73, -INF , P2 ;  /* 0xff800000493f7808 */ /* 0x000fe40001000000 */
[----:B------:R-:W-:Y:S02]  /*15540*/  ISETP.GT.AND P2, PT, R2, 0x49, PT ;  /* 0x000000490200780c */ /* 0x000fe40003f44270 */
[----:B------:R-:W-:Y:S02]  /*15550*/  FSEL R225, R58, -INF , P1 ;  /* 0xff8000003ae17808 */ /* 0x000fe40000800000 */
[----:B------:R-:W-:Y:S02]  /*15560*/  ISETP.GT.AND P1, PT, R138, 0x38, PT ;  /* 0x000000388a00780c */ /* 0x000fe40003f24270 */
[----:B------:R-:W-:Y:S02]  /*15570*/  FMNMX.FTZ R5, R18, R5, !PT ;  /* 0x0000000512057209 */ /* 0x000fe40007810000 */
[----:B------:R-:W-:Y:S02]  /*15580*/  FSEL R52, R77, -INF , P2 ;  /* 0xff8000004d347808 */ /* 0x000fe40001000000 */
[----:B------:R-:W-:Y:S02]  /*15590*/  FMNMX.FTZ R4, R80, R4, !PT ;  /* 0x0000000450047209 */ /* 0x000fe40007810000 */
[----:B------:R-:W-:Y:S01]  /*155a0*/  FSEL R222, R62, -INF , P1 ;  /* 0xff8000003ede7808 */ /* 0x000fe20000800000 */
[----:B------:R-:W-:Y:S01]  /*155b0*/  IMAD.MOV.U32 R62, RZ, RZ, R211 ;  /* 0x000000ffff3e7224 */ /* 0x000fe200078e00d3 */
[----:B------:R-:W-:Y:S02]  /*155c0*/  ISETP.GT.AND P1, PT, R137, 0x38, PT ;  /* 0x000000388900780c */ /* 0x000fe40003f24270 */
[----:B------:R-:W-:Y:S01]  /*155d0*/  ISETP.GT.AND P2, PT, R0, 0x49, PT ;  /* 0x000000490000780c */ /* 0x000fe20003f44270 */
[----:B------:R-:W-:Y:S01]  /*155e0*/  IMAD.MOV.U32 R77, RZ, RZ, R222 ;  /* 0x000000ffff4d7224 */ /* 0x000fe200078e00de */
[----:B------:R-:W-:Y:S02]  /*155f0*/  FMNMX.FTZ R5, R19, R5, !PT ;  /* 0x0000000513057209 */ /* 0x000fe40007810000 */
[----:B------:R-:W-:Y:S02]  /*15600*/  FSEL R58, R66, -INF , P1 ;  /* 0xff800000423a7808 */ /* 0x000fe40000800000 */
[----:B------:R-:W-:Y:S02]  /*15610*/  FSEL R248, R81, -INF , P2 ;  /* 0xff80000051f87808 */ /* 0x000fe40001000000 */
[----:B------:R-:W-:Y:S02]  /*15620*/  FMNMX.FTZ R4, R226, R4, !PT ;  /* 0x00000004e2047209 */ /* 0x000fe40007810000 */
[C---:B------:R-:W-:Y:S02]  /*15630*/  ISETP.GT.AND P1, PT, R137.reuse, 0x40, PT ;  /* 0x000000408900780c */ /* 0x040fe40003f24270 */
[----:B------:R-:W-:Y:S02]  /*15640*/  ISETP.GT.AND P0, PT, R137, 0x49, PT ;  /* 0x000000498900780c */ /* 0x000fe40003f04270 */
[----:B------:R-:W-:Y:S02]  /*15650*/  ISETP.GT.AND P3, PT, R0, 0x50, PT ;  /* 0x000000500000780c */ /* 0x000fe40003f64270 */
[----:B------:R-:W-:Y:S02]  /*15660*/  FMNMX.FTZ R5, R22, R5, !PT ;  /* 0x0000000516057209 */ /* 0x000fe40007810000 */
[----:B------:R-:W-:Y:S02]  /*15670*/  FSEL R61, R70, -INF , P1 ;  /* 0xff800000463d7808 */ /* 0x000fe40000800000 */
[----:B------:R-:W-:Y:S02]  /*15680*/  ISETP.GT.AND P1, PT, R138, 0x40, PT ;  /* 0x000000408a00780c */ /* 0x000fe40003f24270 */
[----:B------:R-:W-:Y:S01]  /*15690*/  FSEL R252, R83, -INF , P0 ;  /* 0xff80000053fc7808 */ /* 0x000fe20000000000 */
[----:B------:R-:W-:Y:S01]  /*156a0*/  IMAD.MOV.U32 R83, RZ, RZ, R210 ;  /* 0x000000ffff537224 */ /* 0x000fe200078e00d2 */
[----:B------:R-:W-:Y:S02]  /*156b0*/  ISETP.GT.AND P2, PT, R0, 0x51, PT ;  /* 0x000000510000780c */ /* 0x000fe40003f44270 */
[----:B------:R-:W-:Y:S02]  /*156c0*/  ISETP.GT.AND P0, PT, R137, 0x51, PT ;  /* 0x000000518900780c */ /* 0x000fe40003f04270 */
[----:B------:R-:W-:Y:S02]  /*156d0*/  FSEL R247, R84, -INF , P3 ;  /* 0xff80000054f77808 */ /* 0x000fe40001800000 */
[----:B------:R-:W-:Y:S02]  /*156e0*/  FMNMX.FTZ R139, R248, R4, !PT ;  /* 0x00000004f88b7209 */ /* 0x000fe40007810000 */
[----:B------:R-:W-:Y:S02]  /*156f0*/  FMNMX.FTZ R5, R23, R5, !PT ;  /* 0x0000000517057209 */ /* 0x000fe40007810000 */
[----:B------:R-:W-:Y:S02]  /*15700*/  FSEL R227, R85, -INF , P2 ;  /* 0xff80000055e37808 */ /* 0x000fe40001000000 */
[----:B------:R-:W-:Y:S02]  /*15710*/  FSEL R87, R87, -INF , P0 ;  /* 0xff80000057577808 */ /* 0x000fe40000000000 */
[----:B------:R-:W-:Y:S02]  /*15720*/  FSEL R143, R74, -INF , P1 ;  /* 0xff8000004a8f7808 */ /* 0x000fe40000800000 */
[----:B------:R-:W-:Y:S02]  /*15730*/  ISETP.GT.AND P1, PT, R138, 0x48, PT ;  /* 0x000000488a00780c */ /* 0x000fe40003f24270 */
[----:B------:R-:W-:Y:S01]  /*15740*/  ISETP.GT.AND P0, PT, R0, 0x58, PT ;  /* 0x000000580000780c */ /* 0x000fe20003f04270 */
[----:B------:R-:W-:Y:S01]  /*15750*/  IMAD.MOV.U32 R81, RZ, RZ, R143 ;  /* 0x000000ffff517224 */ /* 0x000fe200078e008f */
[----:B------:R-:W-:Y:S02]  /*15760*/  FMNMX.FTZ R139, R247, R139, !PT ;  /* 0x0000008bf78b7209 */ /* 0x000fe40007810000 */
[----:B------:R-:W-:Y:S02]  /*15770*/  FMNMX.FTZ R5, R34, R5, !PT ;  /* 0x0000000522057209 */ /* 0x000fe40007810000 */
[----:B------:R-:W-:Y:S01]  /*15780*/  FSEL R54, R78, -INF , P1 ;  /* 0xff8000004e367808 */ /* 0x000fe20000800000 */
[----:B------:R-:W-:Y:S01]  /*15790*/  IMAD.MOV.U32 R78, RZ, RZ, R208 ;  /* 0x000000ffff4e7224 */ /* 0x000fe200078e00d0 */
[----:B------:R-:W-:Y:S02]  /*157a0*/  FSEL R221, R96, -INF , P0 ;  /* 0xff80000060dd7808 */ /* 0x000fe40000000000 */
[----:B------:R-:W-:Y:S02]  /*157b0*/  ISETP.GT.AND P1, PT, R137, 0x48, PT ;  /* 0x000000488900780c */ /* 0x000fe40003f24270 */
[----:B------:R-:W-:Y:S02]  /*157c0*/  ISETP.GT.AND P3, PT, R0, 0x59, PT ;  /* 0x000000590000780c */ /* 0x000fe40003f64270 */
[----:B------:R-:W-:Y:S02]  /*157d0*/  FMNMX.FTZ R139, R227, R139, !PT ;  /* 0x0000008be38b7209 */ /* 0x000fe40007810000 */
[----:B------:R-:W-:Y:S02]  /*157e0*/  FMNMX.FTZ R5, R35, R5, !PT ;  /* 0x0000000523057209 */ /* 0x000fe40007810000 */
[----:B------:R-:W-:Y:S02]  /*157f0*/  FMNMX.FTZ R4, R199, R140, !PT ;  /* 0x0000008cc7047209 */ /* 0x000fe40007810000 */
[----:B------:R-:W-:Y:S02]  /*15800*/  FSEL R250, R82, -INF , P1 ;  /* 0xff80000052fa7808 */ /* 0x000fe40000800000 */
[----:B------:R-:W-:Y:S01]  /*15810*/  ISETP.GT.AND P1, PT, R137, 0x50, PT ;  /* 0x000000508900780c */ /* 0x000fe20003f24270 */
[----:B--2---:R-:W-:Y:S01]  /*15820*/  IMAD.MOV.U32 R9, RZ, RZ, c[0x0][0x1e0] ;  /* 0x00007800ff097624 */ /* 0x004fe200078e00ff */
[----:B------:R-:W-:Y:S02]  /*15830*/  FSEL R219, R97, -INF , P3 ;  /* 0xff80000061db7808 */ /* 0x000fe40001800000 */
[----:B------:R-:W-:Y:S02]  /*15840*/  ISETP.GT.AND P2, PT, R0, 0x60, PT ;  /* 0x000000600000780c */ /* 0x000fe40003f44270 */
[----:B------:R-:W-:Y:S02]  /*15850*/  FMNMX.FTZ R139, R221, R139, !PT ;  /* 0x0000008bdd8b7209 */ /* 0x000fe40007810000 */
[----:B------:R-:W-:Y:S02]  /*15860*/  FMNMX.FTZ R5, R38, R5, !PT ;  /* 0x0000000526057209 */ /* 0x000fe40007810000 */
[----:B------:R-:W-:Y:S02]  /*15870*/  FMNMX.FTZ R4, R201, R4, !PT ;  /* 0x00000004c9047209 */ /* 0x000fe40007810000 */
[----:B------:R-:W-:Y:S02]  /*15880*/  FSEL R86, R86, -INF , P1 ;  /* 0xff80000056567808 */ /* 0x000fe40000800000 */
[----:B------:R-:W-:Y:S01]  /*15890*/  FSEL R218, R100, -INF , P2 ;  /* 0xff80000064da7808 */ /* 0x000fe20001000000 */
[----:B------:R-:W-:Y:S01]  /*158a0*/  IMAD.MOV.U32 R100, RZ, RZ, R54 ;  /* 0x000000ffff647224 */ /* 0x000fe200078e0036 */
[----:B------:R-:W-:Y:S01]  /*158b0*/  ISETP.GT.AND P1, PT, R0, 0x61, PT ;  /* 0x000000610000780c */ /* 0x000fe20003f24270 */
[----:B---3--:R-:W-:Y:S01]  /*158c0*/  IMAD.MOV.U32 R10, RZ, RZ, 0x5 ;  /* 0x00000005ff0a7424 */ /* 0x008fe200078e00ff */
[----:B------:R-:W-:Y:S02]  /*158d0*/  FMNMX.FTZ R139, R219, R139, !PT ;  /* 0x0000008bdb8b7209 */ /* 0x000fe40007810000 */
[----:B------:R-:W-:Y:S02]  /*158e0*/  FMNMX.FTZ R5, R39, R5, !PT ;  /* 0x0000000527057209 */ /* 0x000fe40007810000 */
[----:B------:R-:W-:Y:S02]  /*158f0*/  FMNMX.FTZ R4, R200, R4, !PT ;  /* 0x00000004c8047209 */ /* 0x000fe40007810000 */
[----:B------:R-:W-:Y:S02]  /*15900*/  FSEL R217, R101, -INF , P1 ;  /* 0xff80000065d97808 */ /* 0x000fe40000800000 */
        /* <DEDUP_REMOVED lines=44> */
[----:B------:R-:W-:Y:S02]  /*15bd0*/  FMNMX.FTZ R0, R87, R0, !PT ;  /* 0x0000000057007209 */ /* 0x000fe40007810000 */
[----:B------:R-:W-:Y:S02]  /*15be0*/  FSEL R212, R98, -INF , P5 ;  /* 0xff80000062d47808 */ /* 0x000fe40002800000 */
[C---:B------:R-:W-:Y:S02]  /*15bf0*/  ISETP.GT.AND P3, PT, R137.reuse, 0x60, PT ;  /* 0x000000608900780c */ /* 0x040fe40003f64270 */
[C---:B------:R-:W-:Y:S02]  /*15c00*/  ISETP.GT.AND P2, PT, R137.reuse, 0x61, PT ;  /* 0x000000618900780c */ /* 0x040fe40003f44270 */
[C---:B------:R-:W-:Y:S02]  /*15c10*/  ISETP.GT.AND P1, PT, R137.reuse, 0x68, PT ;  /* 0x000000688900780c */ /* 0x040fe40003f24270 */
[----:B------:R-:W-:Y:S02]  /*15c20*/  ISETP.GT.AND P0, PT, R137, 0x69, PT ;  /* 0x000000698900780c */ /* 0x000fe40003f04270 */
[----:B------:R-:W-:Y:S02]  /*15c30*/  FMNMX.FTZ R137, R62, R4, !PT ;  /* 0x000000043e897209 */ /* 0x000fe40007810000 */
[----:B------:R-:W-:Y:S02]  /*15c40*/  FMNMX.FTZ R4, R47, R5, !PT ;  /* 0x000000052f047209 */ /* 0x000fe40007810000 */
[----:B------:R-:W-:Y:S01]  /*15c50*/  FSEL R211, R99, -INF , P4 ;  /* 0xff80000063d37808 */ /* 0x000fe20002000000 */
[----:B------:R-:W-:Y:S01]  /*15c60*/  IMAD.MOV.U32 R99, RZ, RZ, R86 ;  /* 0x000000ffff637224 */ /* 0x000fe200078e0056 */
        /* <DEDUP_REMOVED lines=10> */
[----:B------:R-:W-:Y:S02]  /*15d10*/  FSEL R207, R115, -INF , P0 ;  /* 0xff80000073cf7808 */ /* 0x000fe40000000000 */
[----:B------:R-:W-:Y:S02]  /*15d20*/  ISETP.GT.AND P0, PT, R138, 0x51, PT ;  /* 0x000000518a00780c */ /* 0x000fe40003f04270 */
[----:B------:R-:W-:Y:S02]  /*15d30*/  FSEL R208, R114, -INF , P1 ;  /* 0xff80000072d07808 */ /* 0x000fe40000800000 */
[----:B------:R-:W-:Y:S02]  /*15d40*/  FMNMX.FTZ R0, R209, R0, !PT ;  /* 0x00000000d1007209 */ /* 0x000fe40007810000 */
[----:B------:R-:W-:Y:S02]  /*15d50*/  FMNMX.FTZ R4, R78, R4, !PT ;  /* 0x000000044e047209 */ /* 0x000fe40007810000 */
[C---:B------:R-:W-:Y:S02]  /*15d60*/  ISETP.GT.AND P3, PT, R2.reuse, 0x50, PT ;  /* 0x000000500200780c */ /* 0x040fe40003f64270 */
[----:B------:R-:W-:Y:S02]  /*15d70*/  ISETP.GT.AND P2, PT, R2, 0x51, PT ;  /* 0x000000510200780c */ /* 0x000fe40003f44270 */
[----:B------:R-:W-:Y:S02]  /*15d80*/  ISETP.GT.AND P1, PT, R138, 0x50, PT ;  /* 0x000000508a00780c */ /* 0x000fe40003f24270 */
[----:B------:R-:W-:Y:S01]  /*15d90*/  FSEL R213, R91, -INF , P0 ;  /* 0xff8000005bd57808 */ /* 0x000fe20000000000 */
[----:B------:R-:W-:Y:S01]  /*15da0*/  IMAD.MOV.U32 R91, RZ, RZ, R62 ;  /* 0x000000ffff5b7224 */ /* 0x000fe200078e003e */
[----:B------:R-:W-:Y:S02]  /*15db0*/  ISETP.GT.AND P0, PT, R2, 0x58, PT ;  /* 0x000000580200780c */ /* 0x000fe40003f04270 */
[----:B------:R-:W-:Y:S02]  /*15dc0*/  FMNMX.FTZ R0, R208, R0, !PT ;  /* 0x00000000d0007209 */ /* 0x000fe40007810000 */
[----:B------:R-:W-:Y:S02]  /*15dd0*/  ISETP.GT.AND P4, PT, R2, 0x68, PT ;  /* 0x000000680200780c */ /* 0x000fe40003f84270 */
[----:B------:R-:W-:Y:S01]  /*15de0*/  FSEL R205, R88, -INF , P3 ;  /* 0xff80000058cd7808 */ /* 0x000fe20001800000 */
[----:B------:R-:W-:Y:S01]  /*15df0*/  IMAD.MOV.U32 R88, RZ, RZ, R87 ;  /* 0x000000ffff587224 */ /* 0x000fe200078e0057 */
[----:B------:R-:W-:Y:S01]  /*15e00*/  FSEL R204, R89, -INF , P2 ;  /* 0xff80000059cc7808 */ /* 0x000fe20001000000 */
[----:B------:R-:W-:Y:S01]  /*15e10*/  IMAD.MOV.U32 R89, RZ, RZ, R76 ;  /* 0x000000ffff597224 */ /* 0x000fe200078e004c */
[----:B------:R-:W-:Y:S01]  /*15e20*/  FSEL R214, R90, -INF , P1 ;  /* 0xff8000005ad67808 */ /* 0x000fe20000800000 */
[----:B------:R-:W-:Y:S01]  /*15e30*/  IMAD.MOV.U32 R90, RZ, RZ, R63 ;  /* 0x000000ffff5a7224 */ /* 0x000fe200078e003f */
        /* <DEDUP_REMOVED lines=8> */
[----:B------:R-:W-:Y:S02]  /*15ec0*/  FMNMX.FTZ R2, R102, R2, !PT ;  /* 0x0000000266027209 */ /* 0x000fe40007810000 */
[----:B------:R-:W-:Y:S01]  /*15ed0*/  FSEL R191, R93, -INF , P3 ;  /* 0xff8000005dbf7808 */ /* 0x000fe20001800000 */
[C---:B------:R-:W-:Y:S01]  /*15ee0*/  FMUL.FTZ R93, R139.reuse, c[0x0][0x2d0] ;  /* 0x0000b4008b5d7a20 */ /* 0x040fe20000410000 */
[----:B------:R-:W-:Y:S01]  /*15ef0*/  FSETP.NEU.FTZ.AND P3, PT, R139, -INF , PT ;  /* 0xff8000008b00780b */ /* 0x000fe20003f7d000 */
[----:B------:R-:W1:Y:S01]  /*15f00*/  SHFL.BFLY PT, R5, R0, 0x2, 0x1f ;  /* 0x0c401f0000057f89 */ /* 0x000e6200000e0000 */
[----:B------:R-:W-:Y:S02]  /*15f10*/  FMNMX.FTZ R2, R100, R2, !PT ;  /* 0x0000000264027209 */ /* 0x000fe40007810000 */
[----:B------:R-:W-:Y:S02]  /*15f20*/  FSEL R93, R93, RZ, P3 ;  /* 0x000000ff5d5d7208 */ /* 0x000fe40001800000 */
[----:B------:R-:W-:Y:S02]  /*15f30*/  FMNMX.FTZ R2, R103, R2, !PT ;  /* 0x0000000267027209 */ /* 0x000fe40007810000 */
[----:B------:R-:W-:Y:S01]  /*15f40*/  FSEL R112, R105, -INF , P1 ;  /* 0xff80000069707808 */ /* 0x000fe20000800000 */
[--C-:B------:R-:W-:Y:S01]  /*15f50*/  FFMA.FTZ R215, R215, c[0x0][0x2d0], -R93.reuse ;  /* 0x0000b400d7d77a23 */ /* 0x100fe2000001085d */
[----:B------:R-:W-:Y:S01]  /*15f60*/  FMNMX.FTZ R4, R214, R2, !PT ;  /* 0x00000002d6047209 */ /* 0x000fe20007810000 */
[----:B------:R-:W-:Y:S01]  /*15f70*/  FFMA.FTZ R2, R142, c[0x0][0x2d0], -R93 ;  /* 0x0000b4008e027a23 */ /* 0x000fe2000001085d */
[----:B------:R-:W-:Y:S02]  /*15f80*/  LOP3.LUT P6, RZ, R223, 0x1, RZ, 0xc0, !PT ;  /* 0x00000001dfff7812 */ /* 0x000fe400078cc0ff */
[----:B------:R-:W-:Y:S01]  /*15f90*/  FMNMX.FTZ R137, R83, R137, !PT ;  /* 0x0000008953897209 */ /* 0x000fe20007810000 */
[----:B------:R2:W-:Y:S01]  /*15fa0*/  MUFU.EX2 R190, R2 ;  /* 0x0000000200be7308 */ /* 0x0005e20000000800 */
[----:B------:R-:W-:Y:S02]  /*15fb0*/  ISETP.GT.AND P1, PT, R138, 0x58, PT ;  /* 0x000000588a00780c */ /* 0x000fe40003f24270 */
[----:B------:R-:W-:Y:S02]  /*15fc0*/  FMNMX.FTZ R4, R213, R4, !PT ;  /* 0x00000004d5047209 */ /* 0x000fe40007810000 */
[----:B------:R-:W-:Y:S02]  /*15fd0*/  FSEL R189, R94, -INF , P1 ;  /* 0xff8000005ebd7808 */ /* 0x000fe40000800000 */
[----:B------:R-:W-:Y:S02]  /*15fe0*/  FSEL R109, R109, -INF , P0 ;  /* 0xff8000006d6d7808 */ /* 0x000fe40000000000 */
[----:B------:R-:W-:Y:S02]  /*15ff0*/  ISETP.GT.AND P0, PT, R138, 0x59, PT ;  /* 0x000000598a00780c */ /* 0x000fe40003f04270 */
[----:B-1----:R-:W-:Y:S02]  /*16000*/  FMNMX.FTZ R0, R0, R5, !PT ;  /* 0x0000000500007209 */ /* 0x002fe40007810000 */
[----:B------:R-:W-:Y:S02]  /*16010*/  FSEL R115, R95, -INF , P0 ;  /* 0xff8000005f737808 */ /* 0x000fe40000000000 */
[C---:B------:R-:W-:Y:S01]  /*16020*/  ISETP.GT.AND P0, PT, R138.reuse, 0x61, PT ;  /* 0x000000618a00780c */ /* 0x040fe20003f04270 */
[----:B------:R-:W1:Y:S01]  /*16030*/  SHFL.BFLY PT, R6, R0, 0x1, 0x1f ;  /* 0x0c201f0000067f89 */ /* 0x000e6200000e0000 */
[C---:B------:R-:W-:Y:S02]  /*16040*/  ISETP.GT.AND P1, PT, R138.reuse, 0x60, PT ;  /* 0x000000608a00780c */ /* 0x040fe40003f24270 */
[----:B------:R-:W-:Y:S01]  /*16050*/  FSEL R114, R107, -INF , P0 ;  /* 0xff8000006b727808 */ /* 0x000fe20000000000 */
[----:B------:R-:W-:Y:S01]  /*16060*/  IMAD.MOV.U32 R107, RZ, RZ, R81 ;  /* 0x000000ffff6b7224 */ /* 0x000fe200078e0051 */
[----:B------:R-:W-:Y:S02]  /*16070*/  ISETP.GT.AND P0, PT, R138, 0x69, PT ;  /* 0x000000698a00780c */ /* 0x000fe40003f04270 */
[----:B------:R-:W-:Y:S02]  /*16080*/  FSEL R142, R106, -INF , P1 ;  /* 0xff8000006a8e7808 */ /* 0x000fe40000800000 */
[----:B--2---:R-:W-:Y:S01]  /*16090*/  FMNMX.FTZ R2, R189, R4, !PT ;  /* 0x00000004bd027209 */ /* 0x004fe20007810000 */
[--C-:B------:R-:W-:Y:S01]  /*160a0*/  FFMA.FTZ R4, R196, c[0x0][0x2d0], -R93.reuse ;  /* 0x0000b400c4047a23 */ /* 0x100fe2000001085d */
[----:B------:R-:W-:Y:S02]  /*160b0*/  FSEL R70, R111, -INF , P0 ;  /* 0xff8000006f467808 */ /* 0x000fe40000000000 */
[----:B------:R-:W-:Y:S01]  /*160c0*/  ISETP.GT.AND P1, PT, R138, 0x68, PT ;  /* 0x000000688a00780c */ /* 0x000fe20003f24270 */
[----:B------:R2:W3:Y:S01]  /*160d0*/  MUFU.EX2 R251, R4 ;  /* 0x0000000400fb7308 */ /* 0x0004e20000000800 */
[----:B------:R-:W-:Y:S02]  /*160e0*/  FMNMX.FTZ R2, R115, R2, !PT ;  /* 0x0000000273027209 */ /* 0x000fe40007810000 */
[----:B------:R-:W-:Y:S02]  /*160f0*/  FSEL R188, R104, -INF , P2 ;  /* 0xff80000068bc7808 */ /* 0x000fe40001000000 */
[----:B------:R-:W-:Y:S02]  /*16100*/  FMNMX.FTZ R2, R142, R2, !PT ;  /* 0x000000028e027209 */ /* 0x000fe40007810000 */
[----:B------:R-:W-:Y:S02]  /*16110*/  FSEL R113, R110, -INF , P1 ;  /* 0xff8000006e717808 */ /* 0x000fe40000800000 */
[----:B------:R-:W-:Y:S02]  /*16120*/  FMNMX.FTZ R137, R63, R137, !PT ;  /* 0x000000893f897209 */ /* 0x000fe40007810000 */
[----:B-1----:R-:W-:Y:S02]  /*16130*/  FMNMX.FTZ R138, R0, R6, !PT ;  /* 0x00000006008a7209 */ /* 0x002fe40007810000 */
[----:B------:R-:W-:Y:S02]  /*16140*/  FMNMX.FTZ R137, R53, R137, !PT ;  /* 0x0000008935897209 */ /* 0x000fe40007810000 */
[C---:B------:R-:W-:Y:S01]  /*16150*/  FSETP.NEU.FTZ.AND P2, PT, R138.reuse, -INF , PT ;  /* 0xff8000008a00780b */ /* 0x040fe20003f5d000 */
[----:B------:R-:W-:Y:S01]  /*16160*/  FMUL.FTZ R92, R138, c[0x0][0x2d0] ;  /* 0x0000b4008a5c7a20 */ /* 0x000fe20000410000 */
[----:B------:R-:W-:Y:S02]  /*16170*/  FMNMX.FTZ R137, R52, R137, !PT ;  /* 0x0000008934897209 */ /* 0x000fe40007810000 */
[----:B------:R-:W-:Y:S02]  /*16180*/  FSEL R97, R108, -INF , P4 ;  /* 0xff8000006c617808 */ /* 0x000fe40002000000 */
[----:B------:R-:W-:Y:S02]  /*16190*/  FSEL R92, R92, RZ, P2 ;  /* 0x000000ff5c5c7208 */ /* 0x000fe40001000000 */
[----:B------:R-:W-:Y:S02]  /*161a0*/  FMNMX.FTZ R137, R205, R137, !PT ;  /* 0x00000089cd897209 */ /* 0x000fe40007810000 */
[----:B--2---:R-:W-:Y:S01]  /*161b0*/  FMNMX.FTZ R4, R114, R2, !PT ;  /* 0x0000000272047209 */ /* 0x004fe20007810000 */
[--C-:B------:R-:W-:Y:S01]  /*161c0*/  FFMA.FTZ R2, R16, c[0x0][0x2d0], -R93.reuse ;  /* 0x0000b40010027a23 */ /* 0x100fe2000001085d */
[----:B------:R-:W-:Y:S01]  /*161d0*/  FMNMX.FTZ R137, R204, R137, !PT ;  /* 0x00000089cc897209 */ /* 0x000fe20007810000 */
[--C-:B------:R-:W-:Y:S01]  /*161e0*/  FFMA.FTZ R16, R20, c[0x0][0x2d0], -R93.reuse ;  /* 0x0000b40014107a23 */ /* 0x100fe2000001085d */
[----:B------:R-:W-:Y:S01]  /*161f0*/  FMNMX.FTZ R0, R113, R4, !PT ;  /* 0x0000000471007209 */ /* 0x000fe20007810000 */
[----:B------:R1:W-:Y:S01]  /*16200*/  MUFU.EX2 R54, R2 ;  /* 0x0000000200367308 */ /* 0x0003e20000000800 */
[--C-:B------:R-:W-:Y:S01]  /*16210*/  FFMA.FTZ R4, R198, c[0x0][0x2d0], -R92.reuse ;  /* 0x0000b400c6047a23 */ /* 0x100fe2000001085c */
[----:B------:R-:W-:Y:S01]  /*16220*/  ISETP.GE.AND P4, PT, R216, 0x1, PT ;  /* 0x00000001d800780c */ /* 0x000fe20003f86270 */
[--C-:B------:R-:W-:Y:S01]  /*16230*/  FFMA.FTZ R99, R99, c[0x0][0x2d0], -R92.reuse ;  /* 0x0000b40063637a23 */ /* 0x100fe2000001085c */
[----:B------:R-:W-:Y:S01]  /*16240*/  FMNMX.FTZ R0, R70, R0, !PT ;  /* 0x0000000046007209 */ /* 0x000fe20007810000 */
[--C-:B------:R-:W-:Y:S01]  /*16250*/  FFMA.FTZ R210, R210, c[0x0][0x2d0], -R92.reuse ;  /* 0x0000b400d2d27a23 */ /* 0x100fe2000001085c */
[----:B---3--:R-:W-:Y:S01]  /*16260*/  F2FP.PACK_AB R72, R251, R190 ;  /* 0x000000befb48723e */ /* 0x008fe200000000ff */
[--C-:B------:R-:W-:Y:S01]  /*16270*/  FFMA.FTZ R209, R209, c[0x0][0x2d0], -R92.reuse ;  /* 0x0000b400d1d17a23 */ /* 0x100fe2000001085c */
[----:B------:R-:W-:Y:S01]  /*16280*/  FMNMX.FTZ R137, R194, R137, !PT ;  /* 0x00000089c2897209 */ /* 0x000fe20007810000 */
[--C-:B------:R-:W-:Y:S01]  /*16290*/  FFMA.FTZ R208, R208, c[0x0][0x2d0], -R92.reuse ;  /* 0x0000b400d0d07a23 */ /* 0x100fe2000001085c */
[----:B------:R2:W-:Y:S01]  /*162a0*/  MUFU.EX2 R222, R4 ;  /* 0x0000000400de7308 */ /* 0x0005e20000000800 */
[--C-:B------:R-:W-:Y:S01]  /*162b0*/  FFMA.FTZ R207, R207, c[0x0][0x2d0], -R92.reuse ;  /* 0x0000b400cfcf7a23 */ /* 0x100fe2000001085c */
[----:B------:R-:W-:Y:S03]  /*162c0*/  FMNMX.FTZ R137, R191, R137, !PT ;  /* 0x00000089bf897209 */ /* 0x000fe60007810000 */
[----:B------:R-:W-:Y:S02]  /*162d0*/  @P4 SHF.L.U64.HI R12, R9, R10, c[0x0][0x1e4] ;  /* 0x00007900090c4619 */ /* 0x000fe4000001020a */
[----:B------:R-:W-:Y:S04]  /*162e0*/  FMNMX.FTZ R137, R188, R137, !PT ;  /* 0x00000089bc897209 */ /* 0x000fe80007810000 */
[----:B------:R-:W-:Y:S01]  /*162f0*/  FMNMX.FTZ R137, R112, R137, !PT ;  /* 0x0000008970897209 */ /* 0x000fe20007810000 */
[----:B-1----:R-:W-:Y:S03]  /*16300*/  FFMA.FTZ R2, R17, c[0x0][0x2d0], -R93 ;  /* 0x0000b40011027a23 */ /* 0x002fe6000001085d */
[----:B------:R-:W-:Y:S01]  /*16310*/  FMNMX.FTZ R137, R97, R137, !PT ;  /* 0x0000008961897209 */ /* 0x000fe20007810000 */
[----:B------:R-:W-:Y:S01]  /*16320*/  @P4 IMAD.SHL.U32 R17, R9, 0x20, RZ ;  /* 0x0000002009114824 */ /* 0x000fe200078e00ff */
[----:B------:R1:W-:Y:S02]  /*16330*/  MUFU.EX2 R111, R2 ;  /* 0x00000002006f7308 */ /* 0x0003e40000000800 */
[----:B------:R-:W-:Y:S01]  /*16340*/  FMNMX.FTZ R137, R109, R137, !PT ;  /* 0x000000896d897209 */ /* 0x000fe20007810000 */
[----:B--2---:R-:W-:Y:S04]  /*16350*/  FFMA.FTZ R4, R197, c[0x0][0x2d0], -R92 ;  /* 0x0000b400c5047a23 */ /* 0x004fe8000001085c */
[----:B------:R-:W2:Y:S03]  /*16360*/  SHFL.BFLY PT, R5, R137, 0x2, 0x1f ;  /* 0x0c401f0089057f89 */ /* 0x000ea600000e0000 */
[----:B------:R3:W4:Y:S05]  /*16370*/  MUFU.EX2 R223, R4 ;  /* 0x0000000400df7308 */ /* 0x00072a0000000800 */
[----:B-1----:R-:W1:Y:S01]  /*16380*/  SHFL.BFLY PT, R2, R0, 0x2, 0x1f ;  /* 0x0c401f0000027f89 */ /* 0x002e6200000e0000 */
[----:B--2---:R-:W-:Y:S02]  /*16390*/  FMNMX.FTZ R137, R137, R5, !PT ;  /* 0x0000000589897209 */ /* 0x004fe40007810000 */
[----:B------:R-:W-:Y:S01]  /*163a0*/  @P4 SHF.R.S32.HI R5, RZ, 0x1f, R246 ;  /* 0x0000001fff054819 */ /* 0x000fe200000114f6 */
[--C-:B---3--:R-:W-:Y:S01]  /*163b0*/  FFMA.FTZ R4, R18, c[0x0][0x2d0], -R92.reuse ;  /* 0x0000b40012047a23 */ /* 0x108fe2000001085c */
[----:B----4-:R-:W-:Y:S03]  /*163c0*/  F2FP.PACK_AB R73, R223, R222 ;  /* 0x000000dedf49723e */ /* 0x010fe600000000ff */
[----:B------:R-:W2:Y:S01]  /*163d0*/  SHFL.BFLY PT, R6, R137, 0x1, 0x1f ;  /* 0x0c201f0089067f89 */ /* 0x000ea200000e0000 */
[----:B------:R3:W-:Y:S01]  /*163e0*/  MUFU.EX2 R64, R4 ;  /* 0x0000000400407308 */ /* 0x0007e20000000800 */
[----:B------:R-:W-:Y:S04]  /*163f0*/  @P4 IMAD R5, R5, c[0x0][0x1e0], RZ ;  /* 0x0000780005054a24 */ /* 0x000fe800078e02ff */
[----:B------:R-:W-:Y:S01]  /*16400*/  @P4 IMAD R5, R246, c[0x0][0x1e4], R5 ;  /* 0x00007900f6054a24 */ /* 0x000fe200078e0205 */
[----:B-1----:R-:W-:Y:S05]  /*16410*/  FMNMX.FTZ R0, R0, R2, !PT ;  /* 0x0000000200007209 */ /* 0x002fea0007810000 */
[----:B------:R-:W1:Y:S01]  /*16420*/  SHFL.BFLY PT, R2, R0, 0x1, 0x1f ;  /* 0x0c201f0000027f89 */ /* 0x000e6200000e0000 */
[----:B--2---:R-:W-:Y:S01]  /*16430*/  FMNMX.FTZ R137, R137, R6, !PT ;  /* 0x0000000689897209 */ /* 0x004fe20007810000 */
[----:B------:R-:W-:Y:S03]  /*16440*/  @P4 IMAD.WIDE.U32 R6, R246, c[0x0][0x1e0], RZ ;  /* 0x00007800f6064a25 */ /* 0x000fe600078e00ff */
[----:B------:R-:W-:Y:S01]  /*16450*/  FSETP.NEU.FTZ.AND P1, PT, R137, -INF , PT ;  /* 0xff8000008900780b */ /* 0x000fe20003f3d000 */
[----:B---3--:R-:W-:Y:S02]  /*16460*/  FFMA.FTZ R4, R19, c[0x0][0x2d0], -R92 ;  /* 0x0000b40013047a23 */ /* 0x008fe4000001085c */
[----:B------:R-:W-:Y:S02]  /*16470*/  FMUL.FTZ R94, R137, c[0x0][0x2d0] ;  /* 0x0000b400895e7a20 */ /* 0x000fe40000410000 */
[----:B------:R2:W-:Y:S01]  /*16480*/  MUFU.EX2 R65, R4 ;  /* 0x0000000400417308 */ /* 0x0005e20000000800 */
[----:B------:R-:W-:Y:S02]  /*16490*/  @P4 IMAD.IADD R7, R7, 0x1, R5 ;  /* 0x0000000107074824 */ /* 0x000fe400078e0205 */
[----:B------:R-:W-:Y:S01]  /*164a0*/  FSEL R94, R94, RZ, P1 ;  /* 0x000000ff5e5e7208 */ /* 0x000fe20000800000 */
[----:B------:R-:W-:Y:S02]  /*164b0*/  @P4 IMAD.MOV.U32 R5, RZ, RZ, R11 ;  /* 0x000000ffff054224 */ /* 0x000fe400078e000b */
[----:B------:R-:W-:Y:S01]  /*164c0*/  @P4 IMAD R7, R7, 0x70, RZ ;  /* 0x0000007007074824 */ /* 0x000fe200078e02ff */
[----:B-1----:R-:W-:Y:S01]  /*164d0*/  FMNMX.FTZ R71, R0, R2, !PT ;  /* 0x0000000200477209 */ /* 0x002fe20007810000 */
[----:B------:R-:W-:Y:S02]  /*164e0*/  FFMA.FTZ R0, R200, c[0x0][0x2d0], -R94 ;  /* 0x0000b400c8007a23 */ /* 0x000fe4000001085e */
[----:B------:R-:W-:Y:S02]  /*164f0*/  IMAD.MOV.U32 R200, RZ, RZ, R60 ;  /* 0x000000ffffc87224 */ /* 0x000fe400078e003c */
[----:B------:R1:W-:Y:S01]  /*16500*/  MUFU.EX2 R55, R0 ;  /* 0x0000000000377308 */ /* 0x0003e20000000800 */
[----:B------:R-:W-:Y:S02]  /*16510*/  FMUL.FTZ R96, R71, c[0x0][0x2d0] ;  /* 0x0000b40047607a20 */ /* 0x000fe40000410000 */
[----:B--2---:R-:W-:Y:S02]  /*16520*/  @P4 IMAD.MOV.U32 R4, RZ, RZ, R8 ;  /* 0x000000ffff044224 */ /* 0x004fe400078e0008 */
[----:B------:R-:W-:Y:S02]  /*16530*/  FFMA.FTZ R8, R199, c[0x0][0x2d0], -R94 ;  /* 0x0000b400c7087a23 */ /* 0x000fe4000001085e */
[----:B------:R-:W-:Y:S03]  /*16540*/  @P4 IMAD.WIDE.U32 R4, R6, 0x70, R4 ;  /* 0x0000007006044825 */ /* 0x000fe600078e0004 */
[----:B------:R2:W-:Y:S01]  /*16550*/  MUFU.EX2 R198, R8 ;  /* 0x0000000800c67308 */ /* 0x0005e20000000800 */
[----:B------:R-:W-:Y:S01]  /*16560*/  @P4 IMAD.IADD R7, R5, 0x1, R7 ;  /* 0x0000000105074824 */ /* 0x000fe200078e0207 */
[C---:B------:R-:W-:Y:S01]  /*16570*/  @P4 LEA R6, P0, R4.reuse, c[0x0][0x1c8], 0x1 ;  /* 0x0000720004064a11 */ /* 0x040fe200078008ff */
[--C-:B-1----:R-:W-:Y:S03]  /*16580*/  FFMA.FTZ R0, R13, c[0x0][0x2d0], -R94.reuse ;  /* 0x0000b4000d007a23 */ /* 0x102fe6000001085e */
[----:B------:R-:W-:Y:S01]  /*16590*/  @P4 LEA.HI.X R7, R4, c[0x0][0x1cc], R7, 0x1, P0 ;  /* 0x0000730004074a11 */ /* 0x000fe200000f0c07 */
[----:B------:R-:W-:Y:S01]  /*165a0*/  FFMA.FTZ R13, R33, c[0x0][0x2d0], -R93 ;  /* 0x0000b400210d7a23 */ /* 0x000fe2000001085d */
[----:B------:R-:W-:Y:S02]  /*165b0*/  @P4 IADD3 R4, P0, R17, R6, RZ ;  /* 0x0000000611044210 */ /* 0x000fe40007f1e0ff */
[----:B------:R-:W1:Y:S01]  /*165c0*/  MUFU.EX2 R2, R0 ;  /* 0x0000000000027308 */ /* 0x000e620000000800 */
[----:B------:R3:W-:Y:S02]  /*165d0*/  @P4 LDGSTS.E.BYPASS.LTC128B.128 [R245+0x3900], [R6.64], !P6 ;  /* 0x0390000006f54fae */ /* 0x0007e4000f101d48 */
[C---:B------:R-:W-:Y:S07]  /*165e0*/  @P4 IMAD.X R5, R12.reuse, 0x1, R7, P0 ;  /* 0x000000010c054824 */ /* 0x040fee00000e0607 */
[----:B------:R4:W-:Y:S01]  /*165f0*/  MUFU.EX2 R242, R13 ;  /* 0x0000000d00f27308 */ /* 0x0009e20000000800 */
[----:B------:R3:W-:Y:S01]  /*16600*/  @P4 LDGSTS.E.BYPASS.LTC128B.128 [R245+0x4100], [R4.64], !P6 ;  /* 0x0410000004f54fae */ /* 0x0007e2000f101d48 */
[----:B--2---:R-:W-:Y:S02]  /*16610*/  FFMA.FTZ R8, R201, c[0x0][0x2d0], -R94 ;  /* 0x0000b400c9087a23 */ /* 0x004fe4000001085e */
[----:B------:R-:W-:Y:S06]  /*16620*/  IMAD.MOV.U32 R201, RZ, RZ, R61 ;  /* 0x000000ffffc97224 */ /* 0x000fec00078e003d */
[----:B------:R2:W-:Y:S01]  /*16630*/  MUFU.EX2 R197, R8 ;  /* 0x0000000800c57308 */ /* 0x0005e20000000800 */
[----:B-1----:R1:W-:Y:S01]  /*16640*/  STL [R1], R2 ;  /* 0x0000000201007387 */ /* 0x0023e20000100800 */
[----:B----4-:R-:W-:Y:S08]  /*16650*/  FFMA.FTZ R13, R49, c[0x0][0x2d0], -R93 ;  /* 0x0000b400310d7a23 */ /* 0x010ff0000001085d */
[----:B------:R-:W-:Y:S01]  /*16660*/  MUFU.EX2 R98, R13 ;  /* 0x0000000d00627308 */ /* 0x000fe20000000800 */
[C---:B--2---:R-:W-:Y:S05]  /*16670*/  @P4 IADD3 R8, P0, R17.reuse, R4, RZ ;  /* 0x0000000411084210 */ /* 0x044fea0007f1e0ff */
[C---:B------:R-:W-:Y:S01]  /*16680*/  @P4 IMAD.X R9, R12.reuse, 0x1, R5, P0 ;  /* 0x000000010c094824 */ /* 0x040fe200000e0605 */
[----:B------:R-:W-:Y:S04]  /*16690*/  @P4 IADD3 R10, P0, R17, R8, RZ ;  /* 0x00000008110a4210 */ /* 0x000fe80007f1e0ff */
[----:B------:R2:W-:Y:S01]  /*166a0*/  @P4 LDGSTS.E.BYPASS.LTC128B.128 [R245+0x4900], [R8.64], !P6 ;  /* 0x0490000008f54fae */ /* 0x0005e2000f101d48 */
[----:B------:R-:W-:Y:S01]  /*166b0*/  @P4 IMAD.X R11, R12, 0x1, R9, P0 ;  /* 0x000000010c0b4824 */ /* 0x000fe200000e0609 */
[----:B------:R-:W-:Y:S02]  /*166c0*/  FSETP.NEU.FTZ.AND P0, PT, R71, -INF , PT ;  /* 0xff8000004700780b */ /* 0x000fe40003f1d000 */
[----:B---3--:R-:W-:Y:S02]  /*166d0*/  @P4 IADD3 R6, P5, R17, R10, RZ ;  /* 0x0000000a11064210 */ /* 0x008fe40007fbe0ff */
[----:B------:R-:W-:Y:S02]  /*166e0*/  FSEL R96, R96, RZ, P0 ;  /* 0x000000ff60607208 */ /* 0x000fe40000000000 */
[----:B------:R3:W-:Y:S01]  /*166f0*/  @P4 LDGSTS.E.BYPASS.LTC128B.128 [R245+0x5100], [R10.64], !P6 ;  /* 0x051000000af54fae */ /* 0x0007e2000f101d48 */
[----:B------:R-:W-:Y:S02]  /*16700*/  @P4 IMAD.X R7, R12, 0x1, R11, P5 ;  /* 0x000000010c074824 */ /* 0x000fe400028e060b */
[--C-:B------:R-:W-:Y:S02]  /*16710*/  FFMA.FTZ R0, R203, c[0x0][0x2d0], -R96.reuse ;  /* 0x0000b400cb007a23 */ /* 0x100fe40000010860 */
[--C-:B------:R-:W-:Y:S02]  /*16720*/  FFMA.FTZ R115, R115, c[0x0][0x2d0], -R96.reuse ;  /* 0x0000b40073737a23 */ /* 0x100fe40000010860 */
[----:B------:R4:W-:Y:S01]  /*16730*/  MUFU.EX2 R196, R0 ;  /* 0x0000000000c47308 */ /* 0x0009e20000000800 */
[----:B------:R1:W-:Y:S01]  /*16740*/  @P4 LDGSTS.E.BYPASS.LTC128B.128 [R245+0x5900], [R6.64], !P6 ;  /* 0x0590000006f54fae */ /* 0x0003e2000f101d48 */
[----:B------:R-:W-:Y:S02]  /*16750*/  IMAD.MOV.U32 R203, RZ, RZ, R65 ;  /* 0x000000ffffcb7224 */ /* 0x000fe400078e0041 */
[--C-:B----4-:R-:W-:Y:S02]  /*16760*/  FFMA.FTZ R0, R202, c[0x0][0x2d0], -R96.reuse ;  /* 0x0000b400ca007a23 */ /* 0x110fe40000010860 */
[----:B------:R-:W-:Y:S04]  /*16770*/  IMAD.MOV.U32 R202, RZ, RZ, R89 ;  /* 0x000000ffffca7224 */ /* 0x000fe800078e0059 */
[----:B------:R4:W1:Y:S02]  /*16780*/  MUFU.EX2 R199, R0 ;  /* 0x0000000000c77308 */ /* 0x0008640000000800 */
[--C-:B----4-:R-:W-:Y:S01]  /*16790*/  FFMA.FTZ R0, R14, c[0x0][0x2d0], -R96.reuse ;  /* 0x0000b4000e007a23 */ /* 0x110fe20000010860 */
[----:B-1----:R-:W-:Y:S01]  /*167a0*/  F2FP.PACK_AB R65, R199, R196 ;  /* 0x000000c4c741723e */ /* 0x002fe200000000ff */
[--C-:B------:R-:W-:Y:S06]  /*167b0*/  FFMA.FTZ R14, R32, c[0x0][0x2d0], -R93.reuse ;  /* 0x0000b400200e7a23 */ /* 0x100fec000001085d */
[----:B------:R1:W-:Y:S02]  /*167c0*/  MUFU.EX2 R95, R0 ;  /* 0x00000000005f7308 */ /* 0x0003e40000000800 */
[----:B-1----:R-:W-:Y:S02]  /*167d0*/  FFMA.FTZ R0, R15, c[0x0][0x2d0], -R96 ;  /* 0x0000b4000f007a23 */ /* 0x002fe40000010860 */
[--C-:B------:R-:W-:Y:S06]  /*167e0*/  FFMA.FTZ R15, R21, c[0x0][0x2d0], -R93.reuse ;  /* 0x0000b400150f7a23 */ /* 0x100fec000001085d */
[----:B------:R-:W1:Y:S10]  /*167f0*/  MUFU.EX2 R2, R0 ;  /* 0x0000000000027308 */ /* 0x000e740000000800 */
[----:B------:R-:W4:Y:S10]  /*16800*/  MUFU.EX2 R0, R16 ;  /* 0x0000001000007308 */ /* 0x000f340000000800 */
[----:B------:R2:W-:Y:S01]  /*16810*/  MUFU.EX2 R16, R14 ;  /* 0x0000000e00107308 */ /* 0x0005e20000000800 */
[----:B-1----:R1:W-:Y:S09]  /*16820*/  STL [R1+0x10], R2 ;  /* 0x0000100201007387 */ /* 0x0023f20000100800 */
[----:B------:R3:W-:Y:S01]  /*16830*/  MUFU.EX2 R232, R15 ;  /* 0x0000000f00e87308 */ /* 0x0007e20000000800 */
[----:B----4-:R4:W-:Y:S01]  /*16840*/  STL [R1+0xc], R0 ;  /* 0x00000c0001007387 */ /* 0x0109e20000100800 */
[--C-:B--2---:R-:W-:Y:S08]  /*16850*/  FFMA.FTZ R14, R48, c[0x0][0x2d0], -R93.reuse ;  /* 0x0000b400300e7a23 */ /* 0x104ff0000001085d */
[----:B------:R-:W-:Y:S01]  /*16860*/  MUFU.EX2 R110, R14 ;  /* 0x0000000e006e7308 */ /* 0x000fe20000000800 */
[--C-:B-1----:R-:W-:Y:S02]  /*16870*/  FFMA.FTZ R2, R22, c[0x0][0x2d0], -R92.reuse ;  /* 0x0000b40016027a23 */ /* 0x102fe4000001085c */
[--C-:B---3--:R-:W-:Y:S07]  /*16880*/  FFMA.FTZ R15, R36, c[0x0][0x2d0], -R93.reuse ;  /* 0x0000b400240f7a23 */ /* 0x108fee000001085d */
[----:B------:R-:W1:Y:S01]  /*16890*/  MUFU.EX2 R2, R2 ;  /* 0x0000000200027308 */ /* 0x000e620000000800 */
[--C-:B----4-:R-:W-:Y:S09]  /*168a0*/  FFMA.FTZ R0, R23, c[0x0][0x2d0], -R92.reuse ;  /* 0x0000b40017007a23 */ /* 0x110ff2000001085c */
[----:B------:R2:W-:Y:S10]  /*168b0*/  MUFU.EX2 R236, R0 ;  /* 0x0000000000ec7308 */ /* 0x0005f40000000800 */
[----:B------:R-:W-:Y:S01]  /*168c0*/  MUFU.EX2 R244, R15 ;  /* 0x0000000f00f47308 */ /* 0x000fe20000000800 */
[----:B-1----:R1:W-:Y:S04]  /*168d0*/  STL [R1+0x14], R2 ;  /* 0x0000140201007387 */ /* 0x0023e80000100800 */
[----:B------:R3:W-:Y:S01]  /*168e0*/  STL [R1+0xac], R139 ;  /* 0x0000ac8b01007387 */ /* 0x0007e20000100800 */
[----:B--2---:R-:W-:Y:S04]  /*168f0*/  FFMA.FTZ R0, R34, c[0x0][0x2d0], -R92 ;  /* 0x0000b40022007a23 */ /* 0x004fe8000001085c */
[----:B------:R2:W-:Y:S01]  /*16900*/  MUFU.EX2 R239, R0 ;  /* 0x0000000000ef7308 */ /* 0x0005e20000000800 */
[----:B-1----:R-:W-:Y:S09]  /*16910*/  FFMA.FTZ R2, R28, c[0x0][0x2d0], -R94 ;  /* 0x0000b4001c027a23 */ /* 0x002ff2000001085e */
[----:B------:R1:W-:Y:S01]  /*16920*/  MUFU.EX2 R240, R2 ;  /* 0x0000000200f07308 */ /* 0x0003e20000000800 */
[--C-:B--2---:R-:W-:Y:S09]  /*16930*/  FFMA.FTZ R0, R35, c[0x0][0x2d0], -R92.reuse ;  /* 0x0000b40023007a23 */ /* 0x104ff2000001085c */
[----:B------:R2:W-:Y:S01]  /*16940*/  MUFU.EX2 R243, R0 ;  /* 0x0000000000f37308 */ /* 0x0005e20000000800 */
[----:B-1----:R-:W-:Y:S09]  /*16950*/  FFMA.FTZ R2, R38, c[0x0][0x2d0], -R92 ;  /* 0x0000b40026027a23 */ /* 0x002ff2000001085c */
[----:B------:R1:W-:Y:S01]  /*16960*/  MUFU.EX2 R237, R2 ;  /* 0x0000000200ed7308 */ /* 0x0003e20000000800 */
[----:B--2---:R-:W-:Y:S09]  /*16970*/  FFMA.FTZ R0, R24, c[0x0][0x2d0], -R94 ;  /* 0x0000b40018007a23 */ /* 0x004ff2000001085e */
[----:B------:R2:W-:Y:S01]  /*16980*/  MUFU.EX2 R246, R0 ;  /* 0x0000000000f67308 */ /* 0x0005e20000000800 */
[----:B-1----:R-:W-:Y:S09]  /*16990*/  FFMA.FTZ R2, R42, c[0x0][0x2d0], -R96 ;  /* 0x0000b4002a027a23 */ /* 0x002ff20000010860 */
[----:B------:R-:W-:Y:S01]  /*169a0*/  MUFU.EX2 R143, R2 ;  /* 0x00000002008f7308 */ /* 0x000fe20000000800 */
[----:B--2---:R-:W-:Y:S09]  /*169b0*/  FFMA.FTZ R0, R25, c[0x0][0x2d0], -R94 ;  /* 0x0000b40019007a23 */ /* 0x004ff2000001085e */
[----:B------:R1:W-:Y:S02]  /*169c0*/  MUFU.EX2 R233, R0 ;  /* 0x0000000000e97308 */ /* 0x0003e40000000800 */
[--C-:B-1----:R-:W-:Y:S08]  /*169d0*/  FFMA.FTZ R0, R26, c[0x0][0x2d0], -R96.reuse ;  /* 0x0000b4001a007a23 */ /* 0x102ff00000010860 */
[----:B------:R1:W-:Y:S02]  /*169e0*/  MUFU.EX2 R216, R0 ;  /* 0x0000000000d87308 */ /* 0x0003e40000000800 */
[----:B-1----:R-:W-:Y:S08]  /*169f0*/  FFMA.FTZ R0, R27, c[0x0][0x2d0], -R96 ;  /* 0x0000b4001b007a23 */ /* 0x002ff00000010860 */
[----:B------:R1:W-:Y:S02]  /*16a00*/  MUFU.EX2 R235, R0 ;  /* 0x0000000000eb7308 */ /* 0x0003e40000000800 */
[----:B-1----:R-:W-:Y:S08]  /*16a10*/  FFMA.FTZ R0, R29, c[0x0][0x2d0], -R94 ;  /* 0x0000b4001d007a23 */ /* 0x002ff0000001085e */
        /* <DEDUP_REMOVED lines=19> */
[C---:B------:R-:W-:Y:S02]  /*16b50*/  @P4 IADD3 R4, P3, R17.reuse, R6, RZ ;  /* 0x0000000611044210 */ /* 0x040fe40007f7e0ff */
[----:B------:R-:W-:Y:S01]  /*16b60*/  FADD.FTZ R2, -R0, R3 ;  /* 0x0000000300027221 */ /* 0x000fe20000010100 */
[----:B------:R-:W-:Y:S01]  /*16b70*/  FSEL R0, R138, RZ, P2 ;  /* 0x000000ff8a007208 */ /* 0x000fe20001000000 */
[----:B------:R1:W-:Y:S01]  /*16b80*/  STL [R1+0xb0], R138 ;  /* 0x0000b08a01007387 */ /* 0x0003e20000100800 */
[----:B------:R-:W-:Y:S01]  /*16b90*/  @P4 IMAD.X R5, R12, 0x1, R7, P3 ;  /* 0x000000010c054824 */ /* 0x000fe200018e0607 */
[----:B------:R-:W-:Y:S01]  /*16ba0*/  @P4 IADD3 R8, P2, R17, R4, RZ ;  /* 0x0000000411084210 */ /* 0x000fe20007f5e0ff */
[----:B------:R-:W-:Y:S02]  /*16bb0*/  FMUL.FTZ R2, R2, c[0x0][0x2d0] ;  /* 0x0000b40002027a20 */ /* 0x000fe40000410000 */
[----:B------:R-:W-:Y:S01]  /*16bc0*/  FADD.FTZ R0, -R0, R136 ;  /* 0x0000008800007221 */ /* 0x000fe20000010100 */
[----:B------:R3:W-:Y:S01]  /*16bd0*/  @P4 LDGSTS.E.BYPASS.LTC128B.128 [R245+0x6100], [R4.64], !P6 ;  /* 0x0610000004f54fae */ /* 0x0007e2000f101d48 */
[----:B------:R4:W4:Y:S01]  /*16be0*/  MUFU.EX2 R3, R2 ;  /* 0x0000000200037308 */ /* 0x0009220000000800 */
[----:B------:R-:W-:Y:S02]  /*16bf0*/  @P4 IMAD.X R9, R12, 0x1, R5, P2 ;  /* 0x000000010c094824 */ /* 0x000fe400010e0605 */
[----:B------:R-:W-:Y:S02]  /*16c00*/  FMUL.FTZ R0, R0, c[0x0][0x2d0] ;  /* 0x0000b40000007a20 */ /* 0x000fe40000410000 */
[----:B------:R-:W-:Y:S01]  /*16c10*/  IMAD.MOV.U32 R136, RZ, RZ, R64 ;  /* 0x000000ffff887224 */ /* 0x000fe200078e0040 */
[----:B------:R-:W-:Y:S01]  /*16c20*/  F2FP.PACK_AB R64, R197, R198 ;  /* 0x000000c6c540723e */ /* 0x000fe200000000ff */
[----:B------:R3:W-:Y:S03]  /*16c30*/  @P4 LDGSTS.E.BYPASS.LTC128B.128 [R245+0x6900], [R8.64], !P6 ;  /* 0x0690000008f54fae */ /* 0x0007e6000f101d48 */
[----:B------:R3:W3:Y:S01]  /*16c40*/  MUFU.EX2 R69, R0 ;  /* 0x0000000000457308 */ /* 0x0006e20000000800 */
[----:B------:R-:W-:Y:S04]  /*16c50*/  F2FP.PACK_AB R75, R203, R136 ;  /* 0x00000088cb4b723e */ /* 0x000fe800000000ff */
[----:B------:R-:W3:Y:S08]  /*16c60*/  LDSM.16.MT88.4 R20, [R228+0x100] ;  /* 0x00010000e414783b */ /* 0x000ef00000004200 */
[----:B-1----:R-:W2:Y:S01]  /*16c70*/  LDL.LU R138, [R1] ;  /* 0x00000000018a7983 */ /* 0x002ea20000300800 */
[----:B----4-:R-:W-:Y:S01]  /*16c80*/  FSEL R2, R137, RZ, P1 ;  /* 0x000000ff89027208 */ /* 0x010fe20000800000 */
[C---:B------:R-:W-:Y:S02]  /*16c90*/  FMUL.FTZ R17, R3.reuse, R157 ;  /* 0x0000009d03117220 */ /* 0x040fe40000410000 */
[C---:B---3--:R-:W-:Y:S01]  /*16ca0*/  FMUL.FTZ R5, R3.reuse, R145 ;  /* 0x0000009103057220 */ /* 0x048fe20000410000 */
[----:B------:R-:W1:Y:S01]  /*16cb0*/  LDSM.16.MT88.4 R36, [R231+0x100] ;  /* 0x00010000e724783b */ /* 0x000e620000004200 */
[----:B------:R-:W-:Y:S02]  /*16cc0*/  IMAD.MOV.U32 R145, RZ, RZ, R18 ;  /* 0x000000ffff917224 */ /* 0x000fe400078e0012 */
[----:B------:R-:W-:Y:S02]  /*16cd0*/  FMUL.FTZ R4, R3, R144 ;  /* 0x0000009003047220 */ /* 0x000fe40000410000 */
[----:B------:R-:W-:Y:S02]  /*16ce0*/  IMAD.MOV.U32 R144, RZ, RZ, R19 ;  /* 0x000000ffff907224 */ /* 0x000fe400078e0013 */
[----:B------:R-:W-:Y:S01]  /*16cf0*/  FADD.FTZ R0, -R2, R140 ;  /* 0x0000008c02007221 */ /* 0x000fe20000010100 */
[----:B------:R-:W-:Y:S01]  /*16d00*/  FSEL R2, R71, RZ, P0 ;  /* 0x000000ff47027208 */ /* 0x000fe20000000000 */
[C---:B------:R-:W-:Y:S01]  /*16d10*/  FMUL.FTZ R7, R69.reuse, R147 ;  /* 0x0000009345077220 */ /* 0x040fe20000410000 */
[----:B------:R-:W0:Y:S01]  /*16d20*/  LDGDEPBAR ;  /* 0x00000000000079af */ /* 0x000e220000000000 */
[----:B------:R-:W-:Y:S02]  /*16d30*/  FMUL.FTZ R0, R0, c[0x0][0x2d0] ;  /* 0x0000b40000007a20 */ /* 0x000fe40000410000 */
[----:B------:R-:W-:Y:S02]  /*16d40*/  FMUL.FTZ R6, R69, R146 ;  /* 0x0000009245067220 */ /* 0x000fe40000410000 */
[----:B------:R3:W4:Y:S01]  /*16d50*/  MUFU.EX2 R68, R0 ;  /* 0x0000000000447308 */ /* 0x0007220000000800 */
[----:B------:R-:W-:Y:S02]  /*16d60*/  IMAD.MOV.U32 R146, RZ, RZ, R16 ;  /* 0x000000ffff927224 */ /* 0x000fe400078e0010 */
[----:B------:R-:W2:Y:S01]  /*16d70*/  LDL.LU R147, [R1+0x14] ;  /* 0x0000140001937983 */ /* 0x000ea20000300800 */
[----:B------:R-:W-:Y:S02]  /*16d80*/  FMUL.FTZ R16, R3, R156 ;  /* 0x0000009c03107220 */ /* 0x000fe40000410000 */
[C---:B------:R-:W-:Y:S02]  /*16d90*/  FMUL.FTZ R18, R69.reuse, R158 ;  /* 0x0000009e45127220 */ /* 0x040fe40000410000 */
[----:B------:R-:W-:Y:S02]  /*16da0*/  IMAD.MOV.U32 R140, RZ, RZ, R55 ;  /* 0x000000ffff8c7224 */ /* 0x000fe400078e0037 */
[----:B------:R-:W-:Y:S02]  /*16db0*/  FMUL.FTZ R19, R69, R159 ;  /* 0x0000009f45137220 */ /* 0x000fe40000410000 */
[C---:B------:R-:W-:Y:S02]  /*16dc0*/  FMUL.FTZ R32, R3.reuse, R172 ;  /* 0x000000ac03207220 */ /* 0x040fe40000410000 */
[----:B------:R-:W-:Y:S02]  /*16dd0*/  FMUL.FTZ R33, R3, R173 ;  /* 0x000000ad03217220 */ /* 0x000fe40000410000 */
[C---:B------:R-:W-:Y:S02]  /*16de0*/  FMUL.FTZ R34, R69.reuse, R174 ;  /* 0x000000ae45227220 */ /* 0x040fe40000410000 */
[----:B------:R-:W-:Y:S02]  /*16df0*/  FMUL.FTZ R35, R69, R175 ;  /* 0x000000af45237220 */ /* 0x000fe40000410000 */
[C---:B------:R-:W-:Y:S01]  /*16e00*/  FMUL.FTZ R48, R3.reuse, R120 ;  /* 0x0000007803307220 */ /* 0x040fe20000410000 */
[----:B------:R-:W-:Y:S01]  /*16e10*/  LDSM.16.MT88.4 R172, [R231+0x3100] ;  /* 0x00310000e7ac783b */ /* 0x000fe20000004200 */
[----:B------:R-:W-:Y:S02]  /*16e20*/  FMUL.FTZ R49, R3, R121 ;  /* 0x0000007903317220 */ /* 0x000fe40000410000 */
[----:B---3--:R-:W-:Y:S02]  /*16e30*/  FADD.FTZ R0, -R2, R141 ;  /* 0x0000008d02007221 */ /* 0x008fe40000010100 */
[----:B------:R-:W-:Y:S02]  /*16e40*/  FFMA.FTZ R2, R43, c[0x0][0x2d0], -R96 ;  /* 0x0000b4002b027a23 */ /* 0x000fe40000010860 */
[----:B------:R-:W-:Y:S02]  /*16e50*/  FMUL.FTZ R0, R0, c[0x0][0x2d0] ;  /* 0x0000b40000007a20 */ /* 0x000fe40000410000 */
[----:B------:R3:W-:Y:S01]  /*16e60*/  MUFU.EX2 R104, R2 ;  /* 0x0000000200687308 */ /* 0x0007e20000000800 */
[C---:B----4-:R-:W-:Y:S02]  /*16e70*/  FMUL.FTZ R12, R68.reuse, R152 ;  /* 0x00000098440c7220 */ /* 0x050fe40000410000 */
[C---:B------:R-:W-:Y:S02]  /*16e80*/  FMUL.FTZ R8, R68.reuse, R148 ;  /* 0x0000009444087220 */ /* 0x040fe40000410000 */
[----:B------:R-:W4:Y:S01]  /*16e90*/  LDL.LU R148, [R1+0xc] ;  /* 0x00000c0001947983 */ /* 0x000f220000300800 */
[C---:B------:R-:W-:Y:S02]  /*16ea0*/  FMUL.FTZ R13, R68.reuse, R153 ;  /* 0x00000099440d7220 */ /* 0x040fe40000410000 */
[----:B------:R-:W-:Y:S02]  /*16eb0*/  IMAD.MOV.U32 R141, RZ, RZ, R54 ;  /* 0x000000ffff8d7224 */ /* 0x000fe400078e0036 */
[----:B------:R-:W1:Y:S01]  /*16ec0*/  MUFU.EX2 R0, R0 ;  /* 0x0000000000007308 */ /* 0x000e620000000800 */
[----:B------:R-:W-:Y:S02]  /*16ed0*/  FMUL.FTZ R9, R68, R149 ;  /* 0x0000009544097220 */ /* 0x000fe40000410000 */
[----:B------:R-:W-:Y:S01]  /*16ee0*/  F2FP.PACK_AB R74, R111, R141 ;  /* 0x0000008d6f4a723e */ /* 0x000fe200000000ff */
[----:B------:R-:W-:Y:S02]  /*16ef0*/  FFMA.FTZ R121, R142, c[0x0][0x2d0], -R96 ;  /* 0x0000b4008e797a23 */ /* 0x000fe40000010860 */
[--C-:B------:R-:W-:Y:S02]  /*16f00*/  FFMA.FTZ R120, R188, c[0x0][0x2d0], -R94.reuse ;  /* 0x0000b400bc787a23 */ /* 0x100fe4000001085e */
[----:B------:R-:W-:Y:S02]  /*16f10*/  FMUL.FTZ R40, R68, R180 ;  /* 0x000000b444287220 */ /* 0x000fe40000410000 */
[-C--:B------:R-:W-:Y:S05]  /*16f20*/  HMMA.16816.F32 R4, R72, R20.reuse, R4 ;  /* 0x000000144804723c */ /* 0x080fea0000001804 */
[----:B---3--:R-:W-:Y:S02]  /*16f30*/  FFMA.FTZ R2, R44, c[0x0][0x2d0], -R94 ;  /* 0x0000b4002c027a23 */ /* 0x008fe4000001085e */
[C---:B------:R-:W-:Y:S02]  /*16f40*/  FMUL.FTZ R24, R68.reuse, R164 ;  /* 0x000000a444187220 */ /* 0x040fe40000410000 */
[----:B------:R3:W-:Y:S03]  /*16f50*/  MUFU.EX2 R105, R2 ;  /* 0x0000000200697308 */ /* 0x0007e60000000800 */
[----:B------:R-:W-:Y:S02]  /*16f60*/  FMUL.FTZ R28, R68, R168 ;  /* 0x000000a8441c7220 */ /* 0x000fe40000410000 */
[C---:B-1----:R-:W-:Y:S02]  /*16f70*/  FMUL.FTZ R14, R0.reuse, R154 ;  /* 0x0000009a000e7220 */ /* 0x042fe40000410000 */
[C---:B------:R-:W-:Y:S02]  /*16f80*/  FMUL.FTZ R15, R0.reuse, R155 ;  /* 0x0000009b000f7220 */ /* 0x040fe40000410000 */
[C---:B------:R-:W-:Y:S02]  /*16f90*/  FMUL.FTZ R10, R0.reuse, R150 ;  /* 0x00000096000a7220 */ /* 0x040fe40000410000 */
[----:B------:R-:W-:Y:S02]  /*16fa0*/  FMUL.FTZ R11, R0, R151 ;  /* 0x00000097000b7220 */ /* 0x000fe40000410000 */
[----:B------:R-:W-:Y:S02]  /*16fb0*/  IMAD.MOV.U32 R150, RZ, RZ, R53 ;  /* 0x000000ffff967224 */ /* 0x000fe400078e0035 */
[----:B------:R-:W-:Y:S02]  /*16fc0*/  IMAD.MOV.U32 R151, RZ, RZ, R52 ;  /* 0x000000ffff977224 */ /* 0x000fe400078e0034 */
[----:B------:R-:W1:Y:S01]  /*16fd0*/  LDSM.16.MT88.4 R52, [R229+0x100] ;  /* 0x00010000e534783b */ /* 0x000e620000004200 */
[----:B------:R-:W-:Y:S02]  /*16fe0*/  FMUL.FTZ R29, R68, R169 ;  /* 0x000000a9441d7220 */ /* 0x000fe40000410000 */
[C---:B------:R-:W-:Y:S02]  /*16ff0*/  FMUL.FTZ R30, R0.reuse, R170 ;  /* 0x000000aa001e7220 */ /* 0x040fe40000410000 */
[C---:B------:R-:W-:Y:S02]  /*17000*/  FMUL.FTZ R31, R0.reuse, R171 ;  /* 0x000000ab001f7220 */ /* 0x040fe40000410000 */
[----:B---3--:R-:W-:Y:S02]  /*17010*/  FFMA.FTZ R2, R45, c[0x0][0x2d0], -R94 ;  /* 0x0000b4002d027a23 */ /* 0x008fe4000001085e */
[----:B------:R-:W-:Y:S02]  /*17020*/  FMUL.FTZ R43, R0, R183 ;  /* 0x000000b7002b7220 */ /* 0x000fe40000410000 */
[----:B------:R3:W-:Y:S01]  /*17030*/  MUFU.EX2 R26, R2 ;  /* 0x00000002001a7308 */ /* 0x0007e20000000800 */
[----:B------:R-:W-:Y:S02]  /*17040*/  FMUL.FTZ R41, R68, R181 ;  /* 0x000000b544297220 */ /* 0x000fe40000410000 */
[----:B------:R-:W-:Y:S02]  /*17050*/  FMUL.FTZ R42, R0, R182 ;  /* 0x000000b6002a7220 */ /* 0x000fe40000410000 */
[C---:B------:R-:W-:Y:S02]  /*17060*/  FMUL.FTZ R44, R68.reuse, R116 ;  /* 0x00000074442c7220 */ /* 0x040fe40000410000 */
[C---:B------:R-:W-:Y:S02]  /*17070*/  FMUL.FTZ R45, R68.reuse, R117 ;  /* 0x00000075442d7220 */ /* 0x040fe40000410000 */
[C---:B------:R-:W-:Y:S02]  /*17080*/  FMUL.FTZ R50, R69.reuse, R122 ;  /* 0x0000007a45327220 */ /* 0x040fe40000410000 */
[----:B------:R-:W-:Y:S02]  /*17090*/  FMUL.FTZ R51, R69, R123 ;  /* 0x0000007b45337220 */ /* 0x000fe40000410000 */
[C---:B------:R-:W-:Y:S02]  /*170a0*/  FMUL.FTZ R60, R68.reuse, R132 ;  /* 0x00000084443c7220 */ /* 0x040fe40000410000 */
[----:B------:R-:W-:Y:S02]  /*170b0*/  FMUL.FTZ R61, R68, R133 ;  /* 0x00000085443d7220 */ /* 0x000fe40000410000 */
[C---:B------:R-:W-:Y:S02]  /*170c0*/  FMUL.FTZ R62, R0.reuse, R134 ;  /* 0x00000086003e7220 */ /* 0x040fe40000410000 */
[----:B------:R-:W-:Y:S02]  /*170d0*/  FMUL.FTZ R63, R0, R135 ;  /* 0x00000087003f7220 */ /* 0x000fe40000410000 */
[----:B------:R-:W-:Y:S02]  /*170e0*/  IMAD.MOV.U32 R149, RZ, RZ, R201 ;  /* 0x000000ffff957224 */ /* 0x000fe400078e00c9 */
[----:B------:R-:W-:Y:S02]  /*170f0*/  IMAD.MOV.U32 R201, RZ, RZ, R90 ;  /* 0x000000ffffc97224 */ /* 0x000fe400078e005a */
[----:B---3--:R-:W-:Y:S02]  /*17100*/  FFMA.FTZ R2, R46, c[0x0][0x2d0], -R96 ;  /* 0x0000b4002e027a23 */ /* 0x008fe40000010860 */
[----:B------:R-:W-:Y:S02]  /*17110*/  FMUL.FTZ R46, R0, R118 ;  /* 0x00000076002e7220 */ /* 0x000fe40000410000 */
[----:B------:R3:W-:Y:S01]  /*17120*/  MUFU.EX2 R25, R2 ;  /* 0x0000000200197308 */ /* 0x0007e20000000800 */
[--C-:B------:R-:W-:Y:S02]  /*17130*/  FFMA.FTZ R117, R217, c[0x0][0x2d0], -R93.reuse ;  /* 0x0000b400d9757a23 */ /* 0x100fe4000001085d */
[----:B------:R-:W-:Y:S02]  /*17140*/  FFMA.FTZ R123, R112, c[0x0][0x2d0], -R94 ;  /* 0x0000b400707b7a23 */ /* 0x000fe4000001085e */
[--C-:B------:R-:W-:Y:S02]  /*17150*/  FFMA.FTZ R112, R189, c[0x0][0x2d0], -R96.reuse ;  /* 0x0000b400bd707a23 */ /* 0x100fe40000010860 */
[--C-:B------:R-:W-:Y:S02]  /*17160*/  FFMA.FTZ R116, R218, c[0x0][0x2d0], -R93.reuse ;  /* 0x0000b400da747a23 */ /* 0x100fe4000001085d */
[--C-:B------:R-:W-:Y:S02]  /*17170*/  FFMA.FTZ R122, R114, c[0x0][0x2d0], -R96.reuse ;  /* 0x0000b400727a7a23 */ /* 0x100fe40000010860 */
[----:B------:R-:W-:Y:S02]  /*17180*/  FFMA.FTZ R132, R113, c[0x0][0x2d0], -R96 ;  /* 0x0000b40071847a23 */ /* 0x000fe40000010860 */
[--C-:B------:R-:W-:Y:S02]  /*17190*/  FFMA.FTZ R133, R97, c[0x0][0x2d0], -R94.reuse ;  /* 0x0000b40061857a23 */ /* 0x100fe4000001085e */
[----:B------:R-:W-:Y:S02]  /*171a0*/  FFMA.FTZ R134, R109, c[0x0][0x2d0], -R94 ;  /* 0x0000b4006d867a23 */ /* 0x000fe4000001085e */
[----:B------:R-:W-:Y:S02]  /*171b0*/  IMAD.MOV.U32 R168, RZ, RZ, R102 ;  /* 0x000000ffffa87224 */ /* 0x000fe400078e0066 */
[----:B------:R-:W-:Y:S02]  /*171c0*/  FFMA.FTZ R102, R221, c[0x0][0x2d0], -R93 ;  /* 0x0000b400dd667a23 */ /* 0x000fe4000001085d */
[--C-:B------:R-:W-:Y:S02]  /*171d0*/  FFMA.FTZ R109, R213, c[0x0][0x2d0], -R96.reuse ;  /* 0x0000b400d56d7a23 */ /* 0x100fe40000010860 */
[----:B------:R-:W-:Y:S01]  /*171e0*/  IMAD.MOV.U32 R169, RZ, RZ, R107 ;  /* 0x000000ffffa97224 */ /* 0x000fe200078e006b */
[----:B------:R-:W-:Y:S01]  /*171f0*/  MUFU.EX2 R142, R102 ;  /* 0x00000066008e7308 */ /* 0x000fe20000000800 */
[--C-:B---3--:R-:W-:Y:S02]  /*17200*/  FFMA.FTZ R2, R47, c[0x0][0x2d0], -R96.reuse ;  /* 0x0000b4002f027a23 */ /* 0x108fe40000010860 */
[----:B------:R-:W-:Y:S02]  /*17210*/  FMUL.FTZ R47, R0, R119 ;  /* 0x00000077002f7220 */ /* 0x000fe40000410000 */
[----:B------:R-:W-:Y:S02]  /*17220*/  FFMA.FTZ R119, R101, c[0x0][0x2d0], -R93 ;  /* 0x0000b40065777a23 */ /* 0x000fe4000001085d */
[----:B------:R-:W-:Y:S02]  /*17230*/  IMAD.MOV.U32 R107, RZ, RZ, R103 ;  /* 0x000000ffff6b7224 */ /* 0x000fe400078e0067 */
[--C-:B------:R-:W-:Y:S01]  /*17240*/  FFMA.FTZ R103, R219, c[0x0][0x2d0], -R93.reuse ;  /* 0x0000b400db677a23 */ /* 0x100fe2000001085d */
[----:B------:R3:W1:Y:S01]  /*17250*/  MUFU.EX2 R27, R2 ;  /* 0x00000002001b7308 */ /* 0x0006620000000800 */
[--C-:B------:R-:W-:Y:S02]  /*17260*/  FFMA.FTZ R97, R107, c[0x0][0x2d0], -R96.reuse ;  /* 0x0000b4006b617a23 */ /* 0x100fe40000010860 */
[----:B------:R-:W-:Y:S07]  /*17270*/  FFMA.FTZ R107, R214, c[0x0][0x2d0], -R96 ;  /* 0x0000b400d66b7a23 */ /* 0x000fee0000010860 */
[----:B------:R-:W-:Y:S01]  /*17280*/  MUFU.EX2 R102, R119 ;  /* 0x0000007700667308 */ /* 0x000fe20000000800 */
[----:B---3--:R-:W-:Y:S02]  /*17290*/  FFMA.FTZ R2, R192, c[0x0][0x2d0], -R93 ;  /* 0x0000b400c0027a23 */ /* 0x008fe4000001085d */
[----:B-1----:R-:W-:Y:S07]  /*172a0*/  IMAD.MOV.U32 R164, RZ, RZ, R27 ;  /* 0x000000ffffa47224 */ /* 0x002fee00078e001b */
[----:B------:R1:W-:Y:S01]  /*172b0*/  MUFU.EX2 R152, R2 ;  /* 0x0000000200987308 */ /* 0x0003e20000000800 */
[----:B------:R-:W-:Y:S02]  /*172c0*/  FMUL.FTZ R27, R0, R167 ;  /* 0x000000a7001b7220 */ /* 0x000fe40000410000 */
[----:B------:R-:W-:Y:S02]  /*172d0*/  IMAD.MOV.U32 R167, RZ, RZ, R79 ;  /* 0x000000ffffa77224 */ /* 0x000fe400078e004f */
[----:B------:R-:W-:Y:S02]  /*172e0*/  IMAD.MOV.U32 R192, RZ, RZ, R78 ;  /* 0x000000ffffc07224 */ /* 0x000fe400078e004e */
[----:B------:R-:W-:Y:S02]  /*172f0*/  IMAD.MOV.U32 R221, RZ, RZ, R164 ;  /* 0x000000ffffdd7224 */ /* 0x000fe400078e00a4 */
[----:B-1----:R-:W-:Y:S02]  /*17300*/  FFMA.FTZ R2, R193, c[0x0][0x2d0], -R93 ;  /* 0x0000b400c1027a23 */ /* 0x002fe4000001085d */
[----:B------:R-:W-:Y:S02]  /*17310*/  IMAD.MOV.U32 R193, RZ, RZ, R77 ;  /* 0x000000ffffc17224 */ /* 0x000fe400078e004d */
[----:B------:R1:W3:Y:S01]  /*17320*/  MUFU.EX2 R154, R2 ;  /* 0x00000002009a7308 */ /* 0x0002e20000000800 */
[----:B------:R-:W2:Y:S01]  /*17330*/  LDSM.16.MT88.4 R76, [R230+0x100] ;  /* 0x00010000e64c783b */ /* 0x000ea20000004200 */
[--C-:B-1----:R-:W-:Y:S08]  /*17340*/  FFMA.FTZ R2, R195, c[0x0][0x2d0], -R92.reuse ;  /* 0x0000b400c3027a23 */ /* 0x102ff0000001085c */
[----:B------:R1:W1:Y:S01]  /*17350*/  MUFU.EX2 R153, R2 ;  /* 0x0000000200997308 */ /* 0x0002620000000800 */
[----:B--2---:R-:W-:Y:S01]  /*17360*/  F2FP.PACK_AB R67, R139, R95 ;  /* 0x0000005f8b43723e */ /* 0x004fe200000000ff */
[----:B-1----:R-:W-:Y:S08]  /*17370*/  FFMA.FTZ R2, R206, c[0x0][0x2d0], -R92 ;  /* 0x0000b400ce027a23 */ /* 0x002ff0000001085c */
[----:B------:R1:W-:Y:S01]  /*17380*/  MUFU.EX2 R155, R2 ;  /* 0x00000002009b7308 */ /* 0x0003e20000000800 */
[----:B------:R-:W-:Y:S01]  /*17390*/  F2FP.PACK_AB R66, R138, R140 ;  /* 0x0000008c8a42723e */ /* 0x000fe200000000ff */
[----:B-1----:R-:W-:Y:S06]  /*173a0*/  FFMA.FTZ R2, R56, c[0x0][0x2d0], -R93 ;  /* 0x0000b40038027a23 */ /* 0x002fec000001085d */
[C---:B------:R-:W-:Y:S02]  /*173b0*/  HMMA.16816.F32 R8, R64.reuse, R20, R8 ;  /* 0x000000144008723c */ /* 0x040fe40000001808 */
[----:B------:R1:W-:Y:S02]  /*173c0*/  MUFU.EX2 R156, R2 ;  /* 0x00000002009c7308 */ /* 0x0003e40000000800 */
[C---:B------:R-:W-:Y:S03]  /*173d0*/  FMUL.FTZ R56, R68.reuse, R128 ;  /* 0x0000008044387220 */ /* 0x040fe60000410000 */
[C---:B------:R-:W-:Y:S01]  /*173e0*/  FMUL.FTZ R20, R3.reuse, R160 ;  /* 0x000000a003147220 */ /* 0x040fe20000410000 */
[-C--:B------:R-:W-:Y:S04]  /*173f0*/  HMMA.16816.F32 R12, R64, R22.reuse, R12 ;  /* 0x00000016400c723c */ /* 0x080fe8000000180c */
[----:B------:R-:W-:Y:S02]  /*17400*/  IMAD.MOV.U32 R160, RZ, RZ, R82 ;  /* 0x000000ffffa07224 */ /* 0x000fe400078e0052 */
[----:B------:R-:W-:Y:S02]  /*17410*/  FMUL.FTZ R21, R3, R161 ;  /* 0x000000a103157220 */ /* 0x000fe40000410000 */
[C---:B------:R-:W-:Y:S04]  /*17420*/  HMMA.16816.F32 R16, R72.reuse, R22, R16 ;  /* 0x000000164810723c */ /* 0x040fe80000001810 */
[----:B------:R-:W-:Y:S02]  /*17430*/  IMAD.MOV.U32 R161, RZ, RZ, R25 ;  /* 0x000000ffffa17224 */ /* 0x000fe400078e0019 */
[----:B------:R-:W-:Y:S02]  /*17440*/  FMUL.FTZ R25, R68, R165 ;  /* 0x000000a544197220 */ /* 0x000fe40000410000 */
[----:B------:R-:W-:Y:S04]  /*17450*/  FMUL.FTZ R23, R69, R163 ;  /* 0x000000a345177220 */ /* 0x000fe80000410000 */
[----:B-1----:R-:W-:Y:S02]  /*17460*/  FFMA.FTZ R2, R57, c[0x0][0x2d0], -R93 ;  /* 0x0000b40039027a23 */ /* 0x002fe4000001085d */
[----:B------:R-:W-:Y:S02]  /*17470*/  FMUL.FTZ R22, R69, R162 ;  /* 0x000000a245167220 */ /* 0x000fe40000410000 */
[----:B------:R1:W-:Y:S01]  /*17480*/  MUFU.EX2 R158, R2 ;  /* 0x00000002009e7308 */ /* 0x0003e20000000800 */
[----:B------:R-:W-:Y:S02]  /*17490*/  IMAD.MOV.U32 R165, RZ, RZ, R83 ;  /* 0x000000ffffa57224 */ /* 0x000fe400078e0053 */
[----:B------:R-:W-:Y:S02]  /*174a0*/  IMAD.MOV.U32 R163, RZ, RZ, R84 ;  /* 0x000000ffffa37224 */ /* 0x000fe400078e0054 */
[-C--:B------:R-:W-:Y:S01]  /*174b0*/  HMMA.16816.F32 R20, R72, R36.reuse, R20 ;  /* 0x000000244814723c */ /* 0x080fe20000001814 */
[----:B------:R-:W-:Y:S02]  /*174c0*/  LDSM.16.MT88.4 R84, [R231+0x900] ;  /* 0x00090000e754783b */ /* 0x000fe40000004200 */
[----:B------:R-:W-:Y:S02]  /*174d0*/  IMAD.MOV.U32 R162, RZ, RZ, R26 ;  /* 0x000000ffffa27224 */ /* 0x000fe400078e001a */
[----:B------:R-:W-:Y:S02]  /*174e0*/  FMUL.FTZ R26, R0, R166 ;  /* 0x000000a6001a7220 */ /* 0x000fe40000410000 */
[----:B------:R-:W-:Y:S02]  /*174f0*/  IMAD.MOV.U32 R166, RZ, RZ, R80 ;  /* 0x000000ffffa67224 */ /* 0x000fe400078e0050 */
[----:B------:R-:W2:Y:S03]  /*17500*/  LDSM.16.MT88.4 R80, [R228+0x900] ;  /* 0x00090000e450783b */ /* 0x000ea60000004200 */
[C---:B------:R-:W-:Y:S04]  /*17510*/  HMMA.16816.F32 R24, R64.reuse, R36, R24 ;  /* 0x000000244018723c */ /* 0x040fe80000001818 */
[----:B------:R-:W-:Y:S02]  /*17520*/  FMUL.FTZ R57, R68, R129 ;  /* 0x0000008144397220 */ /* 0x000fe40000410000 */
[----:B------:R-:W-:Y:S02]  /*17530*/  IMAD.MOV.U32 R219, RZ, RZ, R162 ;  /* 0x000000ffffdb7224 */ /* 0x000fe400078e00a2 */
[-C--:B------:R-:W-:Y:S04]  /*17540*/  HMMA.16816.F32 R28, R64, R38.reuse, R28 ;  /* 0x00000026401c723c */ /* 0x080fe8000000181c */
[----:B-1----:R-:W-:Y:S02]  /*17550*/  FFMA.FTZ R2, R58, c[0x0][0x2d0], -R92 ;  /* 0x0000b4003a027a23 */ /* 0x002fe4000001085c */
[C---:B------:R-:W-:Y:S02]  /*17560*/  FMUL.FTZ R37, R3.reuse, R177 ;  /* 0x000000b103257220 */ /* 0x040fe40000410000 */
[C---:B------:R-:W-:Y:S01]  /*17570*/  HMMA.16816.F32 R32, R72.reuse, R38, R32 ;  /* 0x000000264820723c */ /* 0x040fe20000001820 */
[----:B------:R1:W-:Y:S03]  /*17580*/  MUFU.EX2 R157, R2 ;  /* 0x00000002009d7308 */ /* 0x0003e60000000800 */
[----:B------:R-:W-:Y:S02]  /*17590*/  FMUL.FTZ R36, R3, R176 ;  /* 0x000000b003247220 */ /* 0x000fe40000410000 */
[C---:B------:R-:W-:Y:S02]  /*175a0*/  FMUL.FTZ R58, R0.reuse, R130 ;  /* 0x00000082003a7220 */ /* 0x040fe40000410000 */
[C---:B------:R-:W-:Y:S04]  /*175b0*/  FMUL.FTZ R38, R69.reuse, R178 ;  /* 0x000000b245267220 */ /* 0x040fe80000410000 */
[----:B------:R-:W-:Y:S02]  /*175c0*/  FMUL.FTZ R39, R69, R179 ;  /* 0x000000b345277220 */ /* 0x000fe40000410000 */
[----:B---3--:R-:W-:Y:S02]  /*175d0*/  IMAD.MOV.U32 R178, RZ, RZ, R154 ;  /* 0x000000ffffb27224 */ /* 0x008fe400078e009a */
[----:B------:R-:W-:Y:S02]  /*175e0*/  IMAD.MOV.U32 R179, RZ, RZ, R153 ;  /* 0x000000ffffb37224 */ /* 0x000fe400078e0099 */
[----:B------:R-:W-:Y:S01]  /*175f0*/  IMAD.MOV.U32 R153, RZ, RZ, R136 ;  /* 0x000000ffff997224 */ /* 0x000fe200078e0088 */
[-C--:B------:R-:W-:Y:S03]  /*17600*/  HMMA.16816.F32 R36, R72, R52.reuse, R36 ;  /* 0x000000344824723c */ /* 0x080fe60000001824 */
[----:B-1----:R-:W-:Y:S05]  /*17610*/  FFMA.FTZ R2, R59, c[0x0][0x2d0], -R92 ;  /* 0x0000b4003b027a23 */ /* 0x002fea000001085c */
[C---:B------:R-:W-:Y:S01]  /*17620*/  HMMA.16816.F32 R40, R64.reuse, R52, R40 ;  /* 0x000000344028723c */ /* 0x040fe20000001828 */
[----:B------:R1:W3:Y:S03]  /*17630*/  MUFU.EX2 R159, R2 ;  /* 0x00000002009f7308 */ /* 0x0002e60000000800 */
[----:B------:R-:W-:Y:S03]  /*17640*/  FMUL.FTZ R59, R0, R131 ;  /* 0x00000083003b7220 */ /* 0x000fe60000410000 */
[C---:B------:R-:W-:Y:S01]  /*17650*/  FMUL.FTZ R52, R3.reuse, R124 ;  /* 0x0000007c03347220 */ /* 0x040fe20000410000 */
[-C--:B------:R-:W-:Y:S03]  /*17660*/  HMMA.16816.F32 R44, R64, R54.reuse, R44 ;  /* 0x00000036402c723c */ /* 0x080fe6000000182c */
[----:B------:R-:W-:Y:S01]  /*17670*/  MUFU.EX2 R131, R99 ;  /* 0x0000006300837308 */ /* 0x000fe20000000800 */
[----:B------:R-:W-:Y:S04]  /*17680*/  FMUL.FTZ R53, R3, R125 ;  /* 0x0000007d03357220 */ /* 0x000fe80000410000 */
[C---:B------:R-:W-:Y:S05]  /*17690*/  HMMA.16816.F32 R48, R72.reuse, R54, R48 ;  /* 0x000000364830723c */ /* 0x040fea0000001830 */
[----:B------:R-:W-:Y:S02]  /*176a0*/  MUFU.EX2 R99, R120 ;  /* 0x0000007800637308 */ /* 0x000fe40000000800 */
[C---:B------:R-:W-:Y:S02]  /*176b0*/  FMUL.FTZ R54, R69.reuse, R126 ;  /* 0x0000007e45367220 */ /* 0x040fe40000410000 */
[----:B------:R-:W-:Y:S03]  /*176c0*/  FMUL.FTZ R55, R69, R127 ;  /* 0x0000007f45377220 */ /* 0x000fe60000410000 */
[--C-:B-1----:R-:W-:Y:S04]  /*176d0*/  FFMA.FTZ R2, R220, c[0x0][0x2d0], -R94.reuse ;  /* 0x0000b400dc027a23 */ /* 0x102fe8000001085e */
[-C--:B------:R-:W-:Y:S01]  /*176e0*/  HMMA.16816.F32 R52, R72, R76.reuse, R52 ;  /* 0x0000004c4834723c */ /* 0x080fe20000001834 */
[----:B------:R1:W-:Y:S07]  /*176f0*/  MUFU.EX2 R177, R2 ;  /* 0x0000000200b17308 */ /* 0x0003ee0000000800 */
[C---:B------:R-:W-:Y:S03]  /*17700*/  HMMA.16816.F32 R56, R64.reuse, R76, R56 ;  /* 0x0000004c4038723c */ /* 0x040fe60000001838 */
[----:B------:R-:W-:Y:S04]  /*17710*/  MUFU.EX2 R125, R97 ;  /* 0x00000061007d7308 */ /* 0x000fe80000000800 */
[----:B------:R-:W-:Y:S01]  /*17720*/  F2FP.PACK_AB R76, R233, R246 ;  /* 0x000000f6e94c723e */ /* 0x000fe200000000ff */
[-C--:B------:R-:W-:Y:S04]  /*17730*/  HMMA.16816.F32 R60, R64, R78.reuse, R60 ;  /* 0x0000004e403c723c */ /* 0x080fe8000000183c */
[----:B------:R-:W-:Y:S03]  /*17740*/  F2FP.PACK_AB R77, R235, R216 ;  /* 0x000000d8eb4d723e */ /* 0x000fe600000000ff */
[C---:B------:R-:W-:Y:S02]  /*17750*/  FMUL.FTZ R64, R3.reuse, R184 ;  /* 0x000000b803407220 */ /* 0x040fe40000410000 */
[----:B-1----:R-:W-:Y:S03]  /*17760*/  FFMA.FTZ R2, R224, c[0x0][0x2d0], -R94 ;  /* 0x0000b400e0027a23 */ /* 0x002fe6000001085e */
[----:B------:R-:W-:Y:S01]  /*17770*/  FMUL.FTZ R65, R3, R185 ;  /* 0x000000b903417220 */ /* 0x000fe20000410000 */
[----:B------:R1:W-:Y:S01]  /*17780*/  MUFU.EX2 R183, R2 ;  /* 0x0000000200b77308 */ /* 0x0003e20000000800 */
[C---:B------:R-:W-:Y:S02]  /*17790*/  FMUL.FTZ R66, R69.reuse, R186 ;  /* 0x000000ba45427220 */ /* 0x040fe40000410000 */
[----:B------:R-:W-:Y:S07]  /*177a0*/  FMUL.FTZ R67, R69, R187 ;  /* 0x000000bb45437220 */ /* 0x000fee0000410000 */
[----:B------:R-:W-:Y:S07]  /*177b0*/  HMMA.16816.F32 R64, R72, R78, R64 ;  /* 0x0000004e4840723c */ /* 0x000fee0000001840 */
[----:B----4-:R-:W-:Y:S02]  /*177c0*/  F2FP.PACK_AB R72, R232, R148 ;  /* 0x00000094e848723e */ /* 0x010fe400000000ff */
[----:B------:R-:W-:Y:S03]  /*177d0*/  F2FP.PACK_AB R73, R236, R147 ;  /* 0x00000093ec49723e */ /* 0x000fe600000000ff */
[----:B------:R-:W-:Y:S01]  /*177e0*/  F2FP.PACK_AB R74, R242, R146 ;  /* 0x00000092f24a723e */ /* 0x000fe200000000ff */
[--C-:B-1----:R-:W-:Y:S01]  /*177f0*/  FFMA.FTZ R2, R225, c[0x0][0x2d0], -R96.reuse ;  /* 0x0000b400e1027a23 */ /* 0x102fe20000010860 */
[----:B------:R-:W-:Y:S02]  /*17800*/  F2FP.PACK_AB R75, R243, R239 ;  /* 0x000000eff34b723e */ /* 0x000fe400000000ff */
[----:B------:R-:W-:Y:S01]  /*17810*/  F2FP.PACK_AB R78, R145, R240 ;  /* 0x000000f0914e723e */ /* 0x000fe200000000ff */
[----:B------:R1:W-:Y:S01]  /*17820*/  MUFU.EX2 R176, R2 ;  /* 0x0000000200b07308 */ /* 0x0003e20000000800 */
[----:B------:R-:W-:Y:S03]  /*17830*/  F2FP.PACK_AB R79, R144, R241 ;  /* 0x000000f1904f723e */ /* 0x000fe600000000ff */
[-C--:B--2---:R-:W-:Y:S08]  /*17840*/  HMMA.16816.F32 R4, R72, R80.reuse, R4 ;  /* 0x000000504804723c */ /* 0x084ff00000001804 */
[C---:B------:R-:W-:Y:S07]  /*17850*/  HMMA.16816.F32 R8, R76.reuse, R80, R8 ;  /* 0x000000504c08723c */ /* 0x040fee0000001808 */
[--C-:B------:R-:W-:Y:S01]  /*17860*/  FFMA.FTZ R80, R193, c[0x0][0x2d0], -R96.reuse ;  /* 0x0000b400c1507a23 */ /* 0x100fe20000010860 */
[-C--:B------:R-:W-:Y:S03]  /*17870*/  HMMA.16816.F32 R12, R76, R82.reuse, R12 ;  /* 0x000000524c0c723c */ /* 0x080fe6000000180c */
[----:B------:R2:W-:Y:S01]  /*17880*/  MUFU.EX2 R180, R80 ;  /* 0x0000005000b47308 */ /* 0x0005e20000000800 */
[----:B-1----:R-:W-:Y:S04]  /*17890*/  FFMA.FTZ R2, R249, c[0x0][0x2d0], -R96 ;  /* 0x0000b400f9027a23 */ /* 0x002fe80000010860 */
[C---:B------:R-:W-:Y:S05]  /*178a0*/  HMMA.16816.F32 R16, R72.reuse, R82, R16 ;  /* 0x000000524810723c */ /* 0x040fea0000001810 */
[----:B------:R1:W-:Y:S03]  /*178b0*/  MUFU.EX2 R182, R2 ;  /* 0x0000000200b67308 */ /* 0x0003e60000000800 */
[-C--:B------:R-:W-:Y:S08]  /*178c0*/  HMMA.16816.F32 R20, R72, R84.reuse, R20 ;  /* 0x000000544814723c */ /* 0x080ff00000001814 */
[C---:B------:R-:W-:Y:S01]  /*178d0*/  HMMA.16816.F32 R24, R76.reuse, R84, R24 ;  /* 0x000000544c18723c */ /* 0x040fe20000001818 */
[----:B--2---:R-:W-:Y:S06]  /*178e0*/  LDSM.16.MT88.4 R80, [R230+0x900] ;  /* 0x00090000e650783b */ /* 0x004fec0000004200 */
[----:B------:R-:W-:Y:S01]  /*178f0*/  FFMA.FTZ R84, R226, c[0x0][0x2d0], -R93 ;  /* 0x0000b400e2547a23 */ /* 0x000fe2000001085d */
[-C--:B------:R-:W-:Y:S04]  /*17900*/  HMMA.16816.F32 R28, R76, R86.reuse, R28 ;  /* 0x000000564c1c723c */ /* 0x080fe8000000181c */
[----:B---3--:R-:W-:Y:S02]  /*17910*/  IMAD.MOV.U32 R226, RZ, RZ, R159 ;  /* 0x000000ffffe27224 */ /* 0x008fe400078e009f */
[----:B-1----:R-:W-:Y:S02]  /*17920*/  FFMA.FTZ R2, R200, c[0x0][0x2d0], -R94 ;  /* 0x0000b400c8027a23 */ /* 0x002fe4000001085e */
[C---:B------:R-:W-:Y:S02]  /*17930*/  HMMA.16816.F32 R32, R72.reuse, R86, R32 ;  /* 0x000000564820723c */ /* 0x040fe40000001820 */
[----:B------:R1:W-:Y:S02]  /*17940*/  MUFU.EX2 R181, R2 ;  /* 0x0000000200b57308 */ /* 0x0003e40000000800 */
[----:B------:R-:W-:Y:S02]  /*17950*/  IMAD.MOV.U32 R200, RZ, RZ, R88 ;  /* 0x000000ffffc87224 */ /* 0x000fe400078e0058 */
[----:B-1----:R-:W-:Y:S02]  /*17960*/  FFMA.FTZ R2, R91, c[0x0][0x2d0], -R94 ;  /* 0x0000b4005b027a23 */ /* 0x002fe4000001085e */
[----:B------:R-:W1:Y:S04]  /*17970*/  LDSM.16.MT88.4 R88, [R229+0x900] ;  /* 0x00090000e558783b */ /* 0x000e680000004200 */
[----:B------:R2:W-:Y:S02]  /*17980*/  MUFU.EX2 R249, R2 ;  /* 0x0000000200f97308 */ /* 0x0005e40000000800 */
[----:B--2---:R-:W-:Y:S02]  /*17990*/  FFMA.FTZ R2, R192, c[0x0][0x2d0], -R96 ;  /* 0x0000b400c0027a23 */ /* 0x004fe40000010860 */
[----:B------:R-:W-:Y:S02]  /*179a0*/  IMAD.MOV.U32 R192, RZ, RZ, R98 ;  /* 0x000000ffffc07224 */ /* 0x000fe400078e0062 */
[----:B------:R-:W-:Y:S04]  /*179b0*/  FFMA.FTZ R98, R247, c[0x0][0x2d0], -R93 ;  /* 0x0000b400f7627a23 */ /* 0x000fe8000001085d */
[----:B------:R2:W-:Y:S01]  /*179c0*/  MUFU.EX2 R225, R2 ;  /* 0x0000000200e17308 */ /* 0x0005e20000000800 */
[----:B------:R-:W-:Y:S02]  /*179d0*/  IMAD.MOV.U32 R217, RZ, RZ, R192 ;  /* 0x000000ffffd97224 */ /* 0x000fe400078e00c0 */
[----:B------:R-:W-:Y:S01]  /*179e0*/  IMAD.MOV.U32 R247, RZ, RZ, R155 ;  /* 0x000000fffff77224 */ /* 0x000fe200078e009b */
[-C--:B-1----:R-:W-:Y:S06]  /*179f0*/  HMMA.16816.F32 R36, R72, R88.reuse, R36 ;  /* 0x000000584824723c */ /* 0x082fec0000001824 */
[----:B------:R-:W-:Y:S02]  /*17a00*/  MUFU.EX2 R124, R98 ;  /* 0x00000062007c7308 */ /* 0x000fe40000000800 */
[C---:B------:R-:W-:Y:S08]  /*17a10*/  HMMA.16816.F32 R40, R76.reuse, R88, R40 ;  /* 0x000000584c28723c */ /* 0x040ff00000001828 */
[----:B------:R-:W-:Y:S01]  /*17a20*/  MUFU.EX2 R98, R123 ;  /* 0x0000007b00627308 */ /* 0x000fe20000000800 */
[----:B--2---:R-:W-:Y:S01]  /*17a30*/  FFMA.FTZ R2, R167, c[0x0][0x2d0], -R93 ;  /* 0x0000b400a7027a23 */ /* 0x004fe2000001085d */
[-C--:B------:R-:W-:Y:S03]  /*17a40*/  HMMA.16816.F32 R44, R76, R90.reuse, R44 ;  /* 0x0000005a4c2c723c */ /* 0x080fe6000000182c */
[----:B------:R-:W-:Y:S05]  /*17a50*/  IMAD.MOV.U32 R167, RZ, RZ, R165 ;  /* 0x000000ffffa77224 */ /* 0x000fea00078e00a5 */
[----:B------:R1:W-:Y:S01]  /*17a60*/  MUFU.EX2 R224, R2 ;  /* 0x0000000200e07308 */ /* 0x0003e20000000800 */
[----:B------:R-:W-:Y:S01]  /*17a70*/  IMAD.MOV.U32 R165, RZ, RZ, R151 ;  /* 0x000000ffffa57224 */ /* 0x000fe200078e0097 */
[C---:B------:R-:W-:Y:S01]  /*17a80*/  HMMA.16816.F32 R48, R72.reuse, R90, R48 ;  /* 0x0000005a4830723c */ /* 0x040fe20000001830 */
[----:B------:R-:W-:Y:S03]  /*17a90*/  LDSM.16.MT88.4 R88, [R231+0x1100] ;  /* 0x00110000e758783b */ /* 0x000fe60000004200 */
[----:B------:R-:W-:Y:S04]  /*17aa0*/  IMAD.MOV.U32 R151, RZ, RZ, R201 ;  /* 0x000000ffff977224 */ /* 0x000fe800078e00c9 */
[-C--:B------:R-:W-:Y:S08]  /*17ab0*/  HMMA.16816.F32 R52, R72, R80.reuse, R52 ;  /* 0x000000504834723c */ /* 0x080ff00000001834 */
[C---:B------:R-:W-:Y:S04]  /*17ac0*/  HMMA.16816.F32 R56, R76.reuse, R80, R56 ;  /* 0x000000504c38723c */ /* 0x040fe80000001838 */
[----:B-1----:R-:W-:Y:S02]  /*17ad0*/  FFMA.FTZ R2, R166, c[0x0][0x2d0], -R93 ;  /* 0x0000b400a6027a23 */ /* 0x002fe4000001085d */
[----:B------:R-:W-:Y:S02]  /*17ae0*/  IMAD.MOV.U32 R166, RZ, RZ, R150 ;  /* 0x000000ffffa67224 */ /* 0x000fe400078e0096 */
[-C--:B------:R-:W-:Y:S01]  /*17af0*/  HMMA.16816.F32 R60, R76, R82.reuse, R60 ;  /* 0x000000524c3c723c */ /* 0x080fe2000000183c */
[----:B------:R-:W2:Y:S01]  /*17b00*/  LDL.LU R78, [R1+0x1c] ;  /* 0x00001c00014e7983 */ /* 0x000ea20000300800 */
[----:B------:R1:W-:Y:S02]  /*17b10*/  MUFU.EX2 R220, R2 ;  /* 0x0000000200dc7308 */ /* 0x0003e40000000800 */
[----:B------:R-:W-:Y:S01]  /*17b20*/  IMAD.MOV.U32 R150, RZ, RZ, R200 ;  /* 0x000000ffff967224 */ /* 0x000fe200078e00c8 */
[----:B------:R-:W3:Y:S02]  /*17b30*/  LDL.LU R114, [R1+0x28] ;  /* 0x0000280001727983 */ /* 0x000ee40000300800 */
[----:B------:R-:W-:Y:S01]  /*17b40*/  FFMA.FTZ R76, R169, c[0x0][0x2d0], -R96 ;  /* 0x0000b400a94c7a23 */ /* 0x000fe20000010860 */
[----:B------:R-:W-:Y:S01]  /*17b50*/  HMMA.16816.F32 R64, R72, R82, R64 ;  /* 0x000000524840723c */ /* 0x000fe20000001840 */
[----:B------:R-:W3:Y:S03]  /*17b60*/  LDL.LU R113, [R1+0x24] ;  /* 0x0000240001717983 */ /* 0x000ee60000300800 */
[----:B------:R1:W-:Y:S01]  /*17b70*/  MUFU.EX2 R192, R76 ;  /* 0x0000004c00c07308 */ /* 0x0003e20000000800 */
[----:B------:R-:W-:Y:S01]  /*17b80*/  FFMA.FTZ R77, R166, c[0x0][0x2d0], -R94 ;  /* 0x0000b400a64d7a23 */ /* 0x000fe2000001085e */
[----:B------:R-:W-:Y:S01]  /*17b90*/  LDSM.16.MT88.4 R80, [R229+0x1100] ;  /* 0x00110000e550783b */ /* 0x000fe20000004200 */
[----:B------:R-:W-:Y:S01]  /*17ba0*/  FFMA.FTZ R101, R150, c[0x0][0x2d0], -R92 ;  /* 0x0000b40096657a23 */ /* 0x000fe2000001085c */
[----:B------:R-:W-:Y:S01]  /*17bb0*/  F2FP.PACK_AB R72, R234, R244 ;  /* 0x000000f4ea48723e */ /* 0x000fe200000000ff */
[----:B------:R-:W-:Y:S03]  /*17bc0*/  IMAD.MOV.U32 R150, RZ, RZ, R106 ;  /* 0x000000ffff967224 */ /* 0x000fe600078e006a */
[--C-:B------:R-:W-:Y:S02]  /*17bd0*/  FFMA.FTZ R106, R211, c[0x0][0x2d0], -R92.reuse ;  /* 0x0000b400d36a7a23 */ /* 0x100fe4000001085c */
[----:B------:R-:W-:Y:S01]  /*17be0*/  MUFU.EX2 R189, R77 ;  /* 0x0000004d00bd7308 */ /* 0x000fe20000000800 */
[----:B------:R-:W-:Y:S02]  /*17bf0*/  IMAD.MOV.U32 R169, RZ, RZ, R163 ;  /* 0x000000ffffa97224 */ /* 0x000fe400078e00a3 */
[----:B------:R-:W-:Y:S02]  /*17c00*/  IMAD.MOV.U32 R211, RZ, RZ, R105 ;  /* 0x000000ffffd37224 */ /* 0x000fe400078e0069 */
[----:B-1----:R-:W-:Y:S01]  /*17c10*/  FFMA.FTZ R2, R149, c[0x0][0x2d0], -R92 ;  /* 0x0000b40095027a23 */ /* 0x002fe2000001085c */
[----:B------:R-:W-:Y:S01]  /*17c20*/  F2FP.PACK_AB R73, R169, R237 ;  /* 0x000000eda949723e */ /* 0x000fe200000000ff */
[----:B------:R-:W-:Y:S02]  /*17c30*/  IMAD.MOV.U32 R149, RZ, RZ, R203 ;  /* 0x000000ffff957224 */ /* 0x000fe400078e00cb */
[----:B------:R-:W-:Y:S01]  /*17c40*/  FFMA.FTZ R105, R205, c[0x0][0x2d0], -R94 ;  /* 0x0000b400cd697a23 */ /* 0x000fe2000001085e */
[----:B------:R1:W-:Y:S01]  /*17c50*/  MUFU.EX2 R206, R2 ;  /* 0x0000000200ce7308 */ /* 0x0003e20000000800 */
[----:B------:R-:W-:Y:S02]  /*17c60*/  IMAD.MOV.U32 R205, RZ, RZ, R108 ;  /* 0x000000ffffcd7224 */ /* 0x000fe400078e006c */
[--C-:B------:R-:W-:Y:S02]  /*17c70*/  FFMA.FTZ R108, R204, c[0x0][0x2d0], -R94.reuse ;  /* 0x0000b400cc6c7a23 */ /* 0x100fe4000001085e */
[----:B------:R-:W-:Y:S02]  /*17c80*/  FFMA.FTZ R76, R165, c[0x0][0x2d0], -R94 ;  /* 0x0000b400a54c7a23 */ /* 0x000fe4000001085e */
[----:B------:R-:W-:Y:S02]  /*17c90*/  IMAD.MOV.U32 R204, RZ, RZ, R110 ;  /* 0x000000ffffcc7224 */ /* 0x000fe400078e006e */
[----:B------:R-:W-:Y:S01]  /*17ca0*/  FFMA.FTZ R110, R194, c[0x0][0x2d0], -R94 ;  /* 0x0000b400c26e7a23 */ /* 0x000fe2000001085e */
[----:B------:R-:W-:Y:S02]  /*17cb0*/  MUFU.EX2 R127, R76 ;  /* 0x0000004c007f7308 */ /* 0x000fe40000000800 */
[----:B------:R-:W-:Y:S08]  /*17cc0*/  F2FP.PACK_AB R74, R217, R204 ;  /* 0x000000ccd94a723e */ /* 0x000ff000000000ff */
[----:B------:R-:W-:Y:S01]  /*17cd0*/  MUFU.EX2 R130, R101 ;  /* 0x0000006500827308 */ /* 0x000fe20000000800 */
[----:B-1----:R-:W-:Y:S09]  /*17ce0*/  FFMA.FTZ R2, R202, c[0x0][0x2d0], -R92 ;  /* 0x0000b400ca027a23 */ /* 0x002ff2000001085c */
[----:B------:R1:W-:Y:S10]  /*17cf0*/  MUFU.EX2 R203, R2 ;  /* 0x0000000200cb7308 */ /* 0x0003f40000000800 */
[----:B------:R1:W-:Y:S10]  /*17d00*/  MUFU.EX2 R202, R84 ;  /* 0x0000005400ca7308 */ /* 0x0003f40000000800 */
[----:B------:R-:W-:Y:S01]  /*17d10*/  MUFU.EX2 R136, R106 ;  /* 0x0000006a00887308 */ /* 0x000fe20000000800 */
[----:B-1----:R-:W-:Y:S02]  /*17d20*/  FFMA.FTZ R2, R248, c[0x0][0x2d0], -R93 ;  /* 0x0000b400f8027a23 */ /* 0x002fe4000001085d */
[----:B------:R-:W-:Y:S07]  /*17d30*/  IMAD.MOV.U32 R248, RZ, RZ, R158 ;  /* 0x000000fffff87224 */ /* 0x000fee00078e009e */
[----:B------:R1:W-:Y:S01]  /*17d40*/  MUFU.EX2 R201, R2 ;  /* 0x0000000200c97308 */ /* 0x0003e20000000800 */
[----:B------:R-:W1:Y:S09]  /*17d50*/  LDSM.16.MT88.4 R84, [R228+0x1100] ;  /* 0x00110000e454783b */ /* 0x000e720000004200 */
[----:B------:R-:W-:Y:S10]  /*17d60*/  MUFU.EX2 R106, R117 ;  /* 0x00000075006a7308 */ /* 0x000ff40000000800 */
[----:B------:R-:W-:Y:S01]  /*17d70*/  MUFU.EX2 R101, R208 ;  /* 0x000000d000657308 */ /* 0x000fe20000000800 */
[--C-:B-1----:R-:W-:Y:S02]  /*17d80*/  FFMA.FTZ R2, R250, c[0x0][0x2d0], -R92.reuse ;  /* 0x0000b400fa027a23 */ /* 0x102fe4000001085c */
[----:B------:R-:W-:Y:S07]  /*17d90*/  IMAD.MOV.U32 R250, RZ, RZ, R157 ;  /* 0x000000fffffa7224 */ /* 0x000fee00078e009d */
[----:B------:R1:W-:Y:S10]  /*17da0*/  MUFU.EX2 R200, R2 ;  /* 0x0000000200c87308 */ /* 0x0003f40000000800 */
[----:B------:R-:W-:Y:S10]  /*17db0*/  MUFU.EX2 R129, R105 ;  /* 0x0000006900817308 */ /* 0x000ff40000000800 */
[----:B------:R-:W-:Y:S01]  /*17dc0*/  MUFU.EX2 R105, R210 ;  /* 0x000000d200697308 */ /* 0x000fe20000000800 */
[----:B-1----:R-:W-:Y:S02]  /*17dd0*/  FFMA.FTZ R2, R252, c[0x0][0x2d0], -R92 ;  /* 0x0000b400fc027a23 */ /* 0x002fe4000001085c */
[----:B------:R-:W-:Y:S02]  /*17de0*/  IMAD.MOV.U32 R252, RZ, RZ, R156 ;  /* 0x000000fffffc7224 */ /* 0x000fe400078e009c */
[----:B------:R-:W-:Y:S05]  /*17df0*/  LDSM.16.MT88.4 R156, [R228+0x3100] ;  /* 0x00310000e49c783b */ /* 0x000fea0000004200 */
[----:B------:R1:W-:Y:S10]  /*17e00*/  MUFU.EX2 R195, R2 ;  /* 0x0000000200c37308 */ /* 0x0003f40000000800 */
[----:B------:R-:W-:Y:S10]  /*17e10*/  MUFU.EX2 R128, R108 ;  /* 0x0000006c00807308 */ /* 0x000ff40000000800 */
[----:B------:R-:W-:Y:S01]  /*17e20*/  MUFU.EX2 R110, R110 ;  /* 0x0000006e006e7308 */ /* 0x000fe20000000800 */
[----:B-1----:R-:W-:Y:S02]  /*17e30*/  FFMA.FTZ R2, R167, c[0x0][0x2d0], -R94 ;  /* 0x0000b400a7027a23 */ /* 0x002fe4000001085e */
[----:B------:R-:W-:Y:S02]  /*17e40*/  IMAD.MOV.U32 R167, RZ, RZ, R160 ;  /* 0x000000ffffa77224 */ /* 0x000fe400078e00a0 */
[----:B------:R-:W-:Y:S05]  /*17e50*/  IMAD.MOV.U32 R160, RZ, RZ, R100 ;  /* 0x000000ffffa07224 */ /* 0x000fea00078e0064 */
[----:B------:R1:W-:Y:S01]  /*17e60*/  MUFU.EX2 R118, R2 ;  /* 0x0000000200767308 */ /* 0x0003e20000000800 */
[----:B------:R-:W-:Y:S02]  /*17e70*/  IMAD.MOV.U32 R218, RZ, RZ, R167 ;  /* 0x000000ffffda7224 */ /* 0x000fe400078e00a7 */
[----:B------:R-:W-:Y:S02]  /*17e80*/  FFMA.FTZ R100, R227, c[0x0][0x2d0], -R93 ;  /* 0x0000b400e3647a23 */ /* 0x000fe4000001085d */
[----:B------:R-:W-:Y:S01]  /*17e90*/  IMAD.MOV.U32 R227, RZ, RZ, R152 ;  /* 0x000000ffffe37224 */ /* 0x000fe200078e0098 */
[----:B------:R-:W-:Y:S01]  /*17ea0*/  F2FP.PACK_AB R75, R218, R205 ;  /* 0x000000cdda4b723e */ /* 0x000fe200000000ff */
[----:B------:R-:W-:Y:S03]  /*17eb0*/  IMAD.MOV.U32 R152, RZ, RZ, R141 ;  /* 0x000000ffff987224 */ /* 0x000fe600078e008d */
[----:B------:R-:W-:Y:S03]  /*17ec0*/  MUFU.EX2 R188, R100 ;  /* 0x0000006400bc7308 */ /* 0x000fe60000000800 */
[-C--:B------:R-:W-:Y:S07]  /*17ed0*/  HMMA.16816.F32 R4, R72, R84.reuse, R4 ;  /* 0x000000544804723c */ /* 0x080fee0000001804 */
[----:B------:R-:W1:Y:S02]  /*17ee0*/  MUFU.EX2 R100, R207 ;  /* 0x000000cf00647308 */ /* 0x000e640000000800 */
[----:B-1----:R-:W-:Y:S03]  /*17ef0*/  FFMA.FTZ R2, R151, c[0x0][0x2d0], -R94 ;  /* 0x0000b40097027a23 */ /* 0x002fe6000001085e */
[----:B------:R-:W-:Y:S02]  /*17f00*/  IMAD.MOV.U32 R151, RZ, RZ, R104 ;  /* 0x000000ffff977224 */ /* 0x000fe400078e0068 */
[----:B------:R-:W-:Y:S03]  /*17f10*/  FFMA.FTZ R104, R212, c[0x0][0x2d0], -R92 ;  /* 0x0000b400d4687a23 */ /* 0x000fe6000001085c */
[----:B------:R1:W-:Y:S01]  /*17f20*/  MUFU.EX2 R193, R2 ;  /* 0x0000000200c17308 */ /* 0x0003e20000000800 */
[----:B------:R-:W-:Y:S02]  /*17f30*/  IMAD.MOV.U32 R194, RZ, RZ, R151 ;  /* 0x000000ffffc27224 */ /* 0x000fe400078e0097 */
[----:B------:R-:W-:Y:S02]  /*17f40*/  IMAD.MOV.U32 R212, RZ, RZ, R161 ;  /* 0x000000ffffd47224 */ /* 0x000fe400078e00a1 */
[----:B------:R-:W-:Y:S01]  /*17f50*/  IMAD.MOV.U32 R151, RZ, RZ, R95 ;  /* 0x000000ffff977224 */ /* 0x000fe200078e005f */
[----:B------:R-:W-:Y:S02]  /*17f60*/  F2FP.PACK_AB R77, R194, R143 ;  /* 0x0000008fc24d723e */ /* 0x000fe400000000ff */
[----:B------:R-:W-:Y:S02]  /*17f70*/  F2FP.PACK_AB R79, R221, R212 ;  /* 0x000000d4dd4f723e */ /* 0x000fe400000000ff */
[----:B------:R-:W-:Y:S01]  /*17f80*/  MUFU.EX2 R141, R103 ;  /* 0x00000067008d7308 */ /* 0x000fe20000000800 */
[----:B------:R-:W-:Y:S09]  /*17f90*/  F2FP.PACK_AB R187, R100, R101 ;  /* 0x0000006564bb723e */ /* 0x000ff200000000ff */
[----:B------:R-:W1:Y:S02]  /*17fa0*/  MUFU.EX2 R103, R209 ;  /* 0x000000d100677308 */ /* 0x000e640000000800 */
[----:B-1----:R-:W-:Y:S02]  /*17fb0*/  FFMA.FTZ R2, R168, c[0x0][0x2d0], -R96 ;  /* 0x0000b400a8027a23 */ /* 0x002fe40000010860 */
[----:B------:R-:W-:Y:S02]  /*17fc0*/  IMAD.MOV.U32 R168, RZ, RZ, R150 ;  /* 0x000000ffffa87224 */ /* 0x000fe400078e0096 */
[----:B------:R-:W-:Y:S02]  /*17fd0*/  IMAD.MOV.U32 R150, RZ, RZ, R111 ;  /* 0x000000ffff967224 */ /* 0x000fe400078e006f */
[----:B------:R-:W-:Y:S01]  /*17fe0*/  FFMA.FTZ R111, R191, c[0x0][0x2d0], -R94 ;  /* 0x0000b400bf6f7a23 */ /* 0x000fe2000001085e */
[----:B------:R-:W-:Y:S01]  /*17ff0*/  F2FP.PACK_AB R76, R168, R238 ;  /* 0x000000eea84c723e */ /* 0x000fe200000000ff */
[----:B------:R1:W-:Y:S01]  /*18000*/  MUFU.EX2 R191, R2 ;  /* 0x0000000200bf7308 */ /* 0x0003e20000000800 */
[----:B------:R-:W2:Y:S09]  /*18010*/  LDSM.16.MT88.4 R92, [R230+0x1100] ;  /* 0x00110000e65c783b */ /* 0x000eb20000004200 */
[----:B------:R-:W-:Y:S01]  /*18020*/  MUFU.EX2 R111, R111 ;  /* 0x0000006f006f7308 */ /* 0x000fe20000000800 */
[----:B------:R-:W-:Y:S09]  /*18030*/  F2FP.PACK_AB R185, R103, R105 ;  /* 0x0000006967b9723e */ /* 0x000ff200000000ff */
[----:B------:R-:W-:Y:S01]  /*18040*/  MUFU.EX2 R108, R115 ;  /* 0x00000073006c7308 */ /* 0x000fe20000000800 */
[--C-:B-1----:R-:W-:Y:S02]  /*18050*/  FFMA.FTZ R2, R160, c[0x0][0x2d0], -R96.reuse ;  /* 0x0000b400a0027a23 */ /* 0x102fe40000010860 */
[----:B------:R-:W-:Y:S02]  /*18060*/  FFMA.FTZ R96, R70, c[0x0][0x2d0], -R96 ;  /* 0x0000b40046607a23 */ /* 0x000fe40000010860 */
[----:B------:R-:W4:Y:S05]  /*18070*/  LDL.LU R70, [R1+0x20] ;  /* 0x0000200001467983 */ /* 0x000f2a0000300800 */
[----:B------:R-:W-:Y:S10]  /*18080*/  MUFU.EX2 R126, R2 ;  /* 0x00000002007e7308 */ /* 0x000ff40000000800 */
[----:B------:R-:W-:Y:S01]  /*18090*/  MUFU.EX2 R96, R96 ;  /* 0x0000006000607308 */ /* 0x000fe20000000800 */
[----:B--2---:R-:W-:Y:S01]  /*180a0*/  FFMA.FTZ R3, R3, R78, R190 ;  /* 0x0000004e03037223 */ /* 0x004fe200000100be */
[----:B------:R-:W-:Y:S01]  /*180b0*/  F2FP.PACK_AB R78, R219, R211 ;  /* 0x000000d3db4e723e */ /* 0x000fe200000000ff */
[----:B---3--:R-:W-:Y:S07]  /*180c0*/  FFMA.FTZ R69, R69, R114, R222 ;  /* 0x0000007245457223 */ /* 0x008fee00000100de */
[----:B------:R-:W-:Y:S01]  /*180d0*/  MUFU.EX2 R114, R107 ;  /* 0x0000006b00727308 */ /* 0x000fe20000000800 */
[C---:B------:R-:W-:Y:S04]  /*180e0*/  HMMA.16816.F32 R8, R76.reuse, R84, R8 ;  /* 0x000000544c08723c */ /* 0x040fe80000001808 */
[----:B------:R-:W-:Y:S04]  /*180f0*/  FFMA.FTZ R68, R68, R113, R198 ;  /* 0x0000007144447223 */ /* 0x000fe800000100c6 */
[-C--:B------:R-:W-:Y:S01]  /*18100*/  HMMA.16816.F32 R12, R76, R86.reuse, R12 ;  /* 0x000000564c0c723c */ /* 0x080fe2000000180c */
[----:B------:R-:W-:Y:S07]  /*18110*/  MUFU.EX2 R113, R109 ;  /* 0x0000006d00717308 */ /* 0x000fee0000000800 */
[C---:B------:R-:W-:Y:S01]  /*18120*/  HMMA.16816.F32 R16, R72.reuse, R86, R16 ;  /* 0x000000564810723c */ /* 0x040fe20000001810 */
[----:B------:R-:W1:Y:S02]  /*18130*/  LDSM.16.MT88.4 R84, [R228+0x1900] ;  /* 0x00190000e454783b */ /* 0x000e640000004200 */
[----:B------:R-:W-:Y:S05]  /*18140*/  MUFU.EX2 R109, R112 ;  /* 0x00000070006d7308 */ /* 0x000fea0000000800 */
[-C--:B------:R-:W-:Y:S05]  /*18150*/  HMMA.16816.F32 R20, R72, R88.reuse, R20 ;  /* 0x000000584814723c */ /* 0x080fea0000001814 */
[----:B------:R-:W2:Y:S03]  /*18160*/  MUFU.EX2 R107, R116 ;  /* 0x00000074006b7308 */ /* 0x000ea60000000800 */
[C---:B------:R-:W-:Y:S08]  /*18170*/  HMMA.16816.F32 R24, R76.reuse, R88, R24 ;  /* 0x000000584c18723c */ /* 0x040ff00000001818 */
[-C--:B------:R-:W-:Y:S08]  /*18180*/  HMMA.16816.F32 R28, R76, R90.reuse, R28 ;  /* 0x0000005a4c1c723c */ /* 0x080ff0000000181c */
[C---:B------:R-:W-:Y:S01]  /*18190*/  HMMA.16816.F32 R32, R72.reuse, R90, R32 ;  /* 0x0000005a4820723c */ /* 0x040fe20000001820 */
[----:B------:R-:W-:Y:S03]  /*181a0*/  LDSM.16.MT88.4 R88, [R229+0x1900] ;  /* 0x00190000e558783b */ /* 0x000fe60000004200 */
[----:B--2---:R-:W-:Y:S04]  /*181b0*/  F2FP.PACK_AB R184, R106, R107 ;  /* 0x0000006b6ab8723e */ /* 0x004fe800000000ff */
[-C--:B------:R-:W-:Y:S08]  /*181c0*/  HMMA.16816.F32 R36, R72, R80.reuse, R36 ;  /* 0x000000504824723c */ /* 0x080ff00000001824 */
[C---:B------:R-:W-:Y:S08]  /*181d0*/  HMMA.16816.F32 R40, R76.reuse, R80, R40 ;  /* 0x000000504c28723c */ /* 0x040ff00000001828 */
[-C--:B------:R-:W-:Y:S08]  /*181e0*/  HMMA.16816.F32 R44, R76, R82.reuse, R44 ;  /* 0x000000524c2c723c */ /* 0x080ff0000000182c */
[C---:B------:R-:W-:Y:S01]  /*181f0*/  HMMA.16816.F32 R48, R72.reuse, R82, R48 ;  /* 0x000000524830723c */ /* 0x040fe20000001830 */
[----:B------:R-:W2:Y:S07]  /*18200*/  LDSM.16.MT88.4 R80, [R231+0x1900] ;  /* 0x00190000e750783b */ /* 0x000eae0000004200 */
[-C--:B------:R-:W-:Y:S08]  /*18210*/  HMMA.16816.F32 R52, R72, R92.reuse, R52 ;  /* 0x0000005c4834723c */ /* 0x080ff00000001834 */
[C---:B------:R-:W-:Y:S08]  /*18220*/  HMMA.16816.F32 R56, R76.reuse, R92, R56 ;  /* 0x0000005c4c38723c */ /* 0x040ff00000001838 */
[-C--:B------:R-:W-:Y:S07]  /*18230*/  HMMA.16816.F32 R60, R76, R94.reuse, R60 ;  /* 0x0000005e4c3c723c */ /* 0x080fee000000183c */
[----:B------:R-:W-:Y:S01]  /*18240*/  F2FP.PACK_AB R76, R183, R177 ;  /* 0x000000b1b74c723e */ /* 0x000fe200000000ff */
[----:B------:R-:W-:Y:S01]  /*18250*/  HMMA.16816.F32 R64, R72, R94, R64 ;  /* 0x0000005e4840723c */ /* 0x000fe20000001840 */
[----:B------:R-:W3:Y:S03]  /*18260*/  LDSM.16.MT88.4 R92, [R230+0x1900] ;  /* 0x00190000e65c783b */ /* 0x000ee60000004200 */
        /* <DEDUP_REMOVED lines=8> */
[C---:B------:R-:W-:Y:S08]  /*182f0*/  HMMA.16816.F32 R8, R76.reuse, R84, R8 ;  /* 0x000000544c08723c */ /* 0x040ff00000001808 */
[-C--:B------:R-:W-:Y:S08]  /*18300*/  HMMA.16816.F32 R12, R76, R86.reuse, R12 ;  /* 0x000000564c0c723c */ /* 0x080ff0000000180c */
[C---:B------:R-:W-:Y:S01]  /*18310*/  HMMA.16816.F32 R16, R72.reuse, R86, R16 ;  /* 0x000000564810723c */ /* 0x040fe20000001810 */
[----:B------:R-:W-:Y:S07]  /*18320*/  LDSM.16.MT88.4 R84, [R231+0x2100] ;  /* 0x00210000e754783b */ /* 0x000fee0000004200 */
[-C--:B--2---:R-:W-:Y:S08]  /*18330*/  HMMA.16816.F32 R20, R72, R80.reuse, R20 ;  /* 0x000000504814723c */ /* 0x084ff00000001814 */
        /* <DEDUP_REMOVED lines=8> */
[----:B------:R-:W2:Y:S07]  /*183c0*/  LDSM.16.MT88.4 R88, [R229+0x2100] ;  /* 0x00210000e558783b */ /* 0x000eae0000004200 */
[-C--:B---3--:R-:W-:Y:S08]  /*183d0*/  HMMA.16816.F32 R52, R72, R92.reuse, R52 ;  /* 0x0000005c4834723c */ /* 0x088ff00000001834 */
[C---:B------:R-:W-:Y:S08]  /*183e0*/  HMMA.16816.F32 R56, R76.reuse, R92, R56 ;  /* 0x0000005c4c38723c */ /* 0x040ff00000001838 */
[-C--:B------:R-:W-:Y:S07]  /*183f0*/  HMMA.16816.F32 R60, R76, R94.reuse, R60 ;  /* 0x0000005e4c3c723c */ /* 0x080fee000000183c */
[----:B------:R-:W-:Y:S01]  /*18400*/  F2FP.PACK_AB R76, R193, R118 ;  /* 0x00000076c14c723e */ /* 0x000fe200000000ff */
[----:B------:R-:W-:Y:S01]  /*18410*/  HMMA.16816.F32 R64, R72, R94, R64 ;  /* 0x0000005e4840723c */ /* 0x000fe20000001840 */
[----:B------:R-:W3:Y:S03]  /*18420*/  LDSM.16.MT88.4 R92, [R230+0x2100] ;  /* 0x00210000e65c783b */ /* 0x000ee60000004200 */
[----:B------:R-:W-:Y:S02]  /*18430*/  F2FP.PACK_AB R77, R191, R192 ;  /* 0x000000c0bf4d723e */ /* 0x000fe400000000ff */
[----:B------:R-:W-:Y:S02]  /*18440*/  F2FP.PACK_AB R78, R127, R189 ;  /* 0x000000bd7f4e723e */ /* 0x000fe400000000ff */
[----:B------:R-:W-:Y:S01]  /*18450*/  F2FP.PACK_AB R72, R220, R224 ;  /* 0x000000e0dc48723e */ /* 0x000fe200000000ff */
[----:B----4-:R-:W-:Y:S03]  /*18460*/  FFMA.FTZ R2, R0, R70, R196 ;  /* 0x0000004600027223 */ /* 0x010fe600000100c4 */
[----:B------:R-:W-:Y:S01]  /*18470*/  F2FP.PACK_AB R73, R203, R206 ;  /* 0x000000cecb49723e */ /* 0x000fe200000000ff */
[----:B------:R-:W-:Y:S01]  /*18480*/  FADD.FTZ R0, R251, R3 ;  /* 0x00000003fb007221 */ /* 0x000fe20000010000 */
[----:B------:R-:W-:Y:S01]  /*18490*/  F2FP.PACK_AB R74, R201, R202 ;  /* 0x000000cac94a723e */ /* 0x000fe200000000ff */
[----:B------:R-:W-:Y:S01]  /*184a0*/  FADD.FTZ R70, R223, R69 ;  /* 0x00000045df467221 */ /* 0x000fe20000010000 */
[----:B------:R-:W-:Y:S01]  /*184b0*/  F2FP.PACK_AB R75, R195, R200 ;  /* 0x000000c8c34b723e */ /* 0x000fe200000000ff */
[----:B------:R-:W-:Y:S01]  /*184c0*/  FADD.FTZ R69, R197, R68 ;  /* 0x00000044c5457221 */ /* 0x000fe20000010000 */
[----:B------:R-:W-:Y:S01]  /*184d0*/  F2FP.PACK_AB R79, R125, R126 ;  /* 0x0000007e7d4f723e */ /* 0x000fe200000000ff */
[----:B------:R-:W-:Y:S02]  /*184e0*/  FADD.FTZ R3, R152, R0 ;  /* 0x0000000098037221 */ /* 0x000fe40000010000 */
[----:B------:R-:W-:Y:S02]  /*184f0*/  IMAD.MOV.U32 R152, RZ, RZ, R140 ;  /* 0x000000ffff987224 */ /* 0x000fe400078e008c */
[-C--:B-1----:R-:W-:Y:S01]  /*18500*/  HMMA.16816.F32 R4, R72, R80.reuse, R4 ;  /* 0x000000504804723c */ /* 0x082fe20000001804 */
[----:B------:R-:W-:Y:S02]  /*18510*/  MUFU.EX2 R140, R104 ;  /* 0x00000068008c7308 */ /* 0x000fe40000000800 */
[----:B------:R-:W-:Y:S02]  /*18520*/  FADD.FTZ R0, R152, R69 ;  /* 0x0000004598007221 */ /* 0x000fe40000010000 */
[----:B------:R-:W-:Y:S02]  /*18530*/  FADD.FTZ R68, R199, R2 ;  /* 0x00000002c7447221 */ /* 0x000fe40000010000 */
[----:B------:R-:W-:Y:S01]  /*18540*/  FADD.FTZ R0, R138, R0 ;  /* 0x000000008a007221 */ /* 0x000fe20000010000 */
[C---:B------:R-:W-:Y:S01]  /*18550*/  HMMA.16816.F32 R8, R76.reuse, R80, R8 ;  /* 0x000000504c08723c */ /* 0x040fe20000001808 */
[----:B------:R-:W4:Y:S02]  /*18560*/  LDL.LU R138, [R1+0xb0] ;  /* 0x0000b000018a7983 */ /* 0x000f240000300800 */
[----:B------:R-:W1:Y:S01]  /*18570*/  MUFU.EX2 R104, R215 ;  /* 0x000000d700687308 */ /* 0x000e620000000800 */
[----:B------:R-:W-:Y:S02]  /*18580*/  FADD.FTZ R0, R246, R0 ;  /* 0x00000000f6007221 */ /* 0x000fe40000010000 */
[----:B------:R-:W-:Y:S02]  /*18590*/  FADD.FTZ R68, R151, R68 ;  /* 0x0000004497447221 */ /* 0x000fe40000010000 */
[-C--:B------:R-:W-:Y:S04]  /*185a0*/  HMMA.16816.F32 R12, R76, R82.reuse, R12 ;  /* 0x000000524c0c723c */ /* 0x080fe8000000180c */
[----:B------:R-:W-:Y:S02]  /*185b0*/  FADD.FTZ R68, R139, R68 ;  /* 0x000000448b447221 */ /* 0x000fe40000010000 */
[----:B------:R-:W4:Y:S01]  /*185c0*/  LDL.LU R139, [R1+0xac] ;  /* 0x0000ac00018b7983 */ /* 0x000f220000300800 */
[----:B------:R-:W-:Y:S01]  /*185d0*/  FADD.FTZ R97, R233, R0 ;  /* 0x00000000e9617221 */ /* 0x000fe20000010000 */
[C---:B------:R-:W-:Y:S02]  /*185e0*/  HMMA.16816.F32 R16, R72.reuse, R82, R16 ;  /* 0x000000524810723c */ /* 0x040fe40000001810 */
[----:B------:R-:W3:Y:S02]  /*185f0*/  LDSM.16.MT88.4 R80, [R228+0x2900] ;  /* 0x00290000e450783b */ /* 0x000ee40000004200 */
[----:B------:R-:W-:Y:S02]  /*18600*/  FADD.FTZ R68, R216, R68 ;  /* 0x00000044d8447221 */ /* 0x000fe40000010000 */
[----:B------:R-:W-:Y:S02]  /*18610*/  FADD.FTZ R3, R150, R3 ;  /* 0x0000000396037221 */ /* 0x000fe40000010000 */
[-C--:B------:R-:W-:Y:S02]  /*18620*/  HMMA.16816.F32 R20, R72, R84.reuse, R20 ;  /* 0x000000544814723c */ /* 0x080fe40000001814 */
[----:B------:R-:W4:Y:S02]  /*18630*/  LDL.LU R246, [R1+0xa8] ;  /* 0x0000a80001f67983 */ /* 0x000f240000300800 */
[----:B------:R-:W-:Y:S01]  /*18640*/  FADD.FTZ R3, R148, R3 ;  /* 0x0000000394037221 */ /* 0x000fe20000010000 */
[----:B-1----:R-:W-:Y:S01]  /*18650*/  F2FP.PACK_AB R186, R102, R104 ;  /* 0x0000006866ba723e */ /* 0x002fe200000000ff */
[----:B------:R-:W4:Y:S01]  /*18660*/  LDL.LU R216, [R1+0xa4] ;  /* 0x0000a40001d87983 */ /* 0x000f220000300800 */
[----:B------:R-:W-:Y:S01]  /*18670*/  FADD.FTZ R2, R153, R70 ;  /* 0x0000004699027221 */ /* 0x000fe20000010000 */
[C---:B------:R-:W-:Y:S01]  /*18680*/  HMMA.16816.F32 R24, R76.reuse, R84, R24 ;  /* 0x000000544c18723c */ /* 0x040fe20000001818 */
[----:B------:R1:W1:Y:S03]  /*18690*/  MUFU.EX2 R70, R132 ;  /* 0x0000008400467308 */ /* 0x0002660000000800 */
[----:B------:R-:W-:Y:S02]  /*186a0*/  FADD.FTZ R3, R232, R3 ;  /* 0x00000003e8037221 */ /* 0x000fe40000010000 */
[----:B------:R1:W5:Y:S01]  /*186b0*/  LDL.LU R232, [R1+0xa0] ;  /* 0x0000a00001e87983 */ /* 0x0003620000300800 */
[----:B------:R-:W-:Y:S01]  /*186c0*/  FADD.FTZ R2, R149, R2 ;  /* 0x0000000295027221 */ /* 0x000fe20000010000 */
[-C--:B------:R-:W-:Y:S04]  /*186d0*/  HMMA.16816.F32 R28, R76, R86.reuse, R28 ;  /* 0x000000564c1c723c */ /* 0x080fe8000000181c */
[----:B------:R-:W-:Y:S02]  /*186e0*/  FADD.FTZ R2, R147, R2 ;  /* 0x0000000293027221 */ /* 0x000fe40000010000 */
[----:B------:R-:W-:Y:S02]  /*186f0*/  FADD.FTZ R0, R146, R3 ;  /* 0x0000000392007221 */ /* 0x000fe40000010000 */
[C---:B------:R-:W-:Y:S01]  /*18700*/  HMMA.16816.F32 R32, R72.reuse, R86, R32 ;  /* 0x000000564820723c */ /* 0x040fe20000001820 */
[----:B------:R-:W3:Y:S03]  /*18710*/  LDSM.16.MT88.4 R84, [R231+0x2900] ;  /* 0x00290000e754783b */ /* 0x000ee60000004200 */
[----:B------:R-:W-:Y:S02]  /*18720*/  FADD.FTZ R69, R236, R2 ;  /* 0x00000002ec457221 */ /* 0x000fe40000010000 */
[----:B------:R-:W-:Y:S02]  /*18730*/  FADD.FTZ R2, R235, R68 ;  /* 0x00000044eb027221 */ /* 0x000fe40000010000 */
[-C--:B--2---:R-:W-:Y:S01]  /*18740*/  HMMA.16816.F32 R36, R72, R88.reuse, R36 ;  /* 0x000000584824723c */ /* 0x084fe20000001824 */
[----:B------:R2:W5:Y:S03]  /*18750*/  LDL.LU R236, [R1+0x9c] ;  /* 0x00009c0001ec7983 */ /* 0x0005660000300800 */
[----:B------:R-:W-:Y:S01]  /*18760*/  FADD.FTZ R68, R239, R69 ;  /* 0x00000045ef447221 */ /* 0x000fe20000010000 */
[----:B------:R2:W5:Y:S01]  /*18770*/  LDL.LU R233, [R1+0x98] ;  /* 0x0000980001e97983 */ /* 0x0005620000300800 */
[----:B------:R-:W-:Y:S01]  /*18780*/  FADD.FTZ R3, R240, R97 ;  /* 0x00000061f0037221 */ /* 0x000fe20000010000 */
[----:B-1----:R-:W-:Y:S01]  /*18790*/  F2FP.PACK_AB R132, R98, R99 ;  /* 0x000000636284723e */ /* 0x002fe200000000ff */
[C---:B------:R-:W-:Y:S01]  /*187a0*/  HMMA.16816.F32 R40, R76.reuse, R88, R40 ;  /* 0x000000584c28723c */ /* 0x040fe20000001828 */
[----:B------:R-:W4:Y:S03]  /*187b0*/  LDL R112, [R1+0x2c] ;  /* 0x00002c0001707983 */ /* 0x000f260000100800 */
[----:B------:R-:W-:Y:S01]  /*187c0*/  FADD.FTZ R2, R241, R2 ;  /* 0x00000002f1027221 */ /* 0x000fe20000010000 */
[----:B------:R2:W5:Y:S01]  /*187d0*/  LDL.LU R235, [R1+0x94] ;  /* 0x0000940001eb7983 */ /* 0x0005620000300800 */
[----:B------:R-:W-:Y:S01]  /*187e0*/  FADD.FTZ R0, R242, R0 ;  /* 0x00000000f2007221 */ /* 0x000fe20000010000 */
[----:B------:R-:W-:Y:S01]  /*187f0*/  F2FP.PACK_AB R135, R96, R70 ;  /* 0x000000466087723e */ /* 0x000fe200000000ff */
[-C--:B------:R-:W-:Y:S01]  /*18800*/  HMMA.16816.F32 R44, R76, R90.reuse, R44 ;  /* 0x0000005a4c2c723c */ /* 0x080fe2000000182c */
[----:B------:R2:W5:Y:S03]  /*18810*/  LDL.LU R239, [R1+0x90] ;  /* 0x0000900001ef7983 */ /* 0x0005660000300800 */
[----:B------:R-:W-:Y:S01]  /*18820*/  FADD.FTZ R68, R243, R68 ;  /* 0x00000044f3447221 */ /* 0x000fe20000010000 */
[----:B------:R2:W5:Y:S01]  /*18830*/  LDL.LU R240, [R1+0x8c] ;  /* 0x00008c0001f07983 */ /* 0x0005620000300800 */
[----:B------:R-:W-:Y:S02]  /*18840*/  FADD.FTZ R69, R144, R2 ;  /* 0x0000000290457221 */ /* 0x000fe40000010000 */
[C---:B------:R-:W-:Y:S01]  /*18850*/  HMMA.16816.F32 R48, R72.reuse, R90, R48 ;  /* 0x0000005a4830723c */ /* 0x040fe20000001830 */
[----:B------:R-:W1:Y:S03]  /*18860*/  LDSM.16.MT88.4 R88, [R229+0x2900] ;  /* 0x00290000e558783b */ /* 0x000e660000004200 */
[----:B------:R-:W-:Y:S02]  /*18870*/  FADD.FTZ R2, R244, R0 ;  /* 0x00000000f4027221 */ /* 0x000fe40000010000 */
[----:B------:R-:W-:Y:S02]  /*18880*/  FADD.FTZ R0, R237, R68 ;  /* 0x00000044ed007221 */ /* 0x000fe40000010000 */
[-C--:B---3--:R-:W-:Y:S01]  /*18890*/  HMMA.16816.F32 R52, R72, R92.reuse, R52 ;  /* 0x0000005c4834723c */ /* 0x088fe20000001834 */
[----:B------:R2:W5:Y:S03]  /*188a0*/  LDL.LU R241, [R1+0x88] ;  /* 0x0000880001f17983 */ /* 0x0005660000300800 */
[----:B------:R-:W-:Y:S01]  /*188b0*/  FADD.FTZ R2, R234, R2 ;  /* 0x00000002ea027221 */ /* 0x000fe20000010000 */
[----:B------:R2:W5:Y:S01]  /*188c0*/  LDL.LU R242, [R1+0x84] ;  /* 0x0000840001f27983 */ /* 0x0005620000300800 */
[----:B------:R-:W-:Y:S02]  /*188d0*/  FADD.FTZ R3, R145, R3 ;  /* 0x0000000391037221 */ /* 0x000fe40000010000 */
[C---:B------:R-:W-:Y:S01]  /*188e0*/  HMMA.16816.F32 R56, R76.reuse, R92, R56 ;  /* 0x0000005c4c38723c */ /* 0x040fe20000001838 */
[----:B------:R2:W5:Y:S03]  /*188f0*/  LDL.LU R243, [R1+0x80] ;  /* 0x0000800001f37983 */ /* 0x0005660000300800 */
[----:B------:R-:W-:Y:S01]  /*18900*/  FADD.FTZ R68, R238, R3 ;  /* 0x00000003ee447221 */ /* 0x000fe20000010000 */
[----:B------:R2:W5:Y:S01]  /*18910*/  LDL.LU R244, [R1+0x7c] ;  /* 0x00007c0001f47983 */ /* 0x0005620000300800 */
        /* <DEDUP_REMOVED lines=8> */
[----:B------:R2:W5:Y:S03]  /*189a0*/  LDL.LU R143, [R1+0x70] ;  /* 0x00007000018f7983 */ /* 0x0005660000300800 */
[----:B------:R-:W-:Y:S01]  /*189b0*/  F2FP.PACK_AB R77, R113, R114 ;  /* 0x00000072714d723e */ /* 0x000fe200000000ff */
[----:B------:R2:W5:Y:S01]  /*189c0*/  LDL.LU R234, [R1+0x6c] ;  /* 0x00006c0001ea7983 */ /* 0x0005620000300800 */
[----:B------:R-:W-:Y:S01]  /*189d0*/  F2FP.PACK_AB R78, R111, R110 ;  /* 0x0000006e6f4e723e */ /* 0x000fe200000000ff */
[----:B------:R-:W-:Y:S01]  /*189e0*/  FADD.FTZ R2, R204, R2 ;  /* 0x00000002cc027221 */ /* 0x000fe20000010000 */
[----:B------:R-:W-:Y:S01]  /*189f0*/  F2FP.PACK_AB R72, R188, R124 ;  /* 0x0000007cbc48723e */ /* 0x000fe200000000ff */
[----:B------:R-:W3:Y:S03]  /*18a00*/  LDSM.16.MT88.4 R92, [R230+0x2900] ;  /* 0x00290000e65c783b */ /* 0x000ee60000004200 */
[----:B------:R-:W-:Y:S01]  /*18a10*/  F2FP.PACK_AB R73, R130, R131 ;  /* 0x000000838249723e */ /* 0x000fe200000000ff */
[----:B------:R-:W-:Y:S01]  /*18a20*/  FADD.FTZ R0, R205, R0 ;  /* 0x00000000cd007221 */ /* 0x000fe20000010000 */
[----:B------:R-:W-:Y:S02]  /*18a30*/  F2FP.PACK_AB R74, R141, R142 ;  /* 0x0000008e8d4a723e */ /* 0x000fe400000000ff */
[----:B------:R-:W-:Y:S02]  /*18a40*/  F2FP.PACK_AB R75, R136, R140 ;  /* 0x0000008c884b723e */ /* 0x000fe400000000ff */
[----:B------:R-:W-:Y:S05]  /*18a50*/  F2FP.PACK_AB R79, R108, R109 ;  /* 0x0000006d6c4f723e */ /* 0x000fea00000000ff */
[-C--:B------:R-:W-:Y:S08]  /*18a60*/  HMMA.16816.F32 R4, R72, R80.reuse, R4 ;  /* 0x000000504804723c */ /* 0x080ff00000001804 */
[C---:B------:R-:W-:Y:S01]  /*18a70*/  HMMA.16816.F32 R8, R76.reuse, R80, R8 ;  /* 0x000000504c08723c */ /* 0x040fe20000001808 */
[----:B------:R-:W-:Y:S07]  /*18a80*/  MUFU.EX2 R80, R134 ;  /* 0x0000008600507308 */ /* 0x000fee0000000800 */
[-C--:B------:R-:W-:Y:S03]  /*18a90*/  HMMA.16816.F32 R12, R76, R82.reuse, R12 ;  /* 0x000000524c0c723c */ /* 0x080fe6000000180c */
[----:B------:R-:W1:Y:S05]  /*18aa0*/  MUFU.EX2 R81, R133 ;  /* 0x0000008500517308 */ /* 0x000e6a0000000800 */
[C---:B------:R-:W-:Y:S05]  /*18ab0*/  HMMA.16816.F32 R16, R72.reuse, R82, R16 ;  /* 0x000000524810723c */ /* 0x040fea0000001810 */
[----:B------:R-:W-:Y:S03]  /*18ac0*/  MUFU.EX2 R83, R121 ;  /* 0x0000007900537308 */ /* 0x000fe60000000800 */
[-C--:B------:R-:W-:Y:S07]  /*18ad0*/  HMMA.16816.F32 R20, R72, R84.reuse, R20 ;  /* 0x000000544814723c */ /* 0x080fee0000001814 */
[----:B------:R2:W2:Y:S01]  /*18ae0*/  MUFU.EX2 R82, R122 ;  /* 0x0000007a00527308 */ /* 0x0004a20000000800 */
[C---:B------:R-:W-:Y:S04]  /*18af0*/  HMMA.16816.F32 R24, R76.reuse, R84, R24 ;  /* 0x000000544c18723c */ /* 0x040fe80000001818 */
[----:B-1----:R-:W-:Y:S04]  /*18b00*/  F2FP.PACK_AB R134, R80, R81 ;  /* 0x000000515086723e */ /* 0x002fe800000000ff */
[-C--:B------:R-:W-:Y:S08]  /*18b10*/  HMMA.16816.F32 R28, R76, R86.reuse, R28 ;  /* 0x000000564c1c723c */ /* 0x080ff0000000181c */
[C---:B------:R-:W-:Y:S01]  /*18b20*/  HMMA.16816.F32 R32, R72.reuse, R86, R32 ;  /* 0x000000564820723c */ /* 0x040fe20000001820 */
[----:B--2---:R-:W1:Y:S07]  /*18b30*/  LDSM.16.MT88.4 R120, [R229+0x3100] ;  /* 0x00310000e578783b */ /* 0x004e6e0000004200 */
[-C--:B------:R-:W-:Y:S04]  /*18b40*/  HMMA.16816.F32 R36, R72, R88.reuse, R36 ;  /* 0x000000584824723c */ /* 0x080fe80000001824 */
[----:B------:R-:W-:Y:S04]  /*18b50*/  F2FP.PACK_AB R133, R82, R83 ;  /* 0x000000535285723e */ /* 0x000fe800000000ff */
[C---:B------:R-:W-:Y:S08]  /*18b60*/  HMMA.16816.F32 R40, R76.reuse, R88, R40 ;  /* 0x000000584c28723c */ /* 0x040ff00000001828 */
[-C--:B------:R-:W-:Y:S08]  /*18b70*/  HMMA.16816.F32 R44, R76, R90.reuse, R44 ;  /* 0x0000005a4c2c723c */ /* 0x080ff0000000182c */
[C---:B------:R-:W-:Y:S08]  /*18b80*/  HMMA.16816.F32 R48, R72.reuse, R90, R48 ;  /* 0x0000005a4830723c */ /* 0x040ff00000001830 */
[-C--:B---3--:R-:W-:Y:S08]  /*18b90*/  HMMA.16816.F32 R52, R72, R92.reuse, R52 ;  /* 0x0000005c4834723c */ /* 0x088ff00000001834 */
[C---:B------:R-:W-:Y:S08]  /*18ba0*/  HMMA.16816.F32 R56, R76.reuse, R92, R56 ;  /* 0x0000005c4c38723c */ /* 0x040ff00000001838 */
[-C--:B------:R-:W-:Y:S08]  /*18bb0*/  HMMA.16816.F32 R60, R76, R94.reuse, R60 ;  /* 0x0000005e4c3c723c */ /* 0x080ff0000000183c */
[----:B------:R-:W-:Y:S08]  /*18bc0*/  HMMA.16816.F32 R64, R72, R94, R64 ;  /* 0x0000005e4840723c */ /* 0x000ff00000001840 */
[-C--:B------:R-:W-:Y:S07]  /*18bd0*/  HMMA.16816.F32 R144, R184, R156.reuse, R4 ;  /* 0x0000009cb890723c */ /* 0x080fee0000001804 */
[----:B------:R-:W-:Y:S01]  /*18be0*/  FADD.FTZ R4, R168, R68 ;  /* 0x00000044a8047221 */ /* 0x000fe20000010000 */
[C---:B------:R-:W-:Y:S07]  /*18bf0*/  HMMA.16816.F32 R148, R132.reuse, R156, R8 ;  /* 0x0000009c8494723c */ /* 0x040fee0000001808 */
[----:B------:R-:W-:Y:S01]  /*18c00*/  FADD.FTZ R11, R211, R4 ;  /* 0x00000004d30b7221 */ /* 0x000fe20000010000 */
[-C--:B------:R-:W-:Y:S01]  /*18c10*/  HMMA.16816.F32 R152, R132, R158.reuse, R12 ;  /* 0x0000009e8498723c */ /* 0x080fe2000000180c */
[----:B------:R-:W2:Y:S03]  /*18c20*/  LDSM.16.MT88.4 R4, [R230+0x3100] ;  /* 0x00310000e604783b */ /* 0x000ea60000004200 */
        /* <DEDUP_REMOVED lines=39> */
[----:B----4-:R-:W-:Y:S03]  /*18ea0*/  ISETP.GT.AND P0, PT, R216, R112, PT ;  /* 0x00000070d800720c */ /* 0x010fe60003f04270 */
        /* <DEDUP_REMOVED lines=48> */
[----:B------:R-:W-:Y:S02]  /*191b0*/  IMAD.MOV.U32 R136, RZ, RZ, R138 ;  /* 0x000000ffff887224 */ /* 0x000fe400078e008a */
[----:B------:R-:W-:Y:S01]  /*191c0*/  IMAD.MOV.U32 R140, RZ, RZ, R137 ;  /* 0x000000ffff8c7224 */ /* 0x000fe200078e0089 */
[----:B------:R2:W-:Y:S01]  /*191d0*/  STL [R1+0x20], R0 ;  /* 0x0000200001007387 */ /* 0x0005e20000100800 */
[----:B-1----:R-:W-:Y:S01]  /*191e0*/  IMAD.MOV.U32 R3, RZ, RZ, R139 ;  /* 0x000000ffff037224 */ /* 0x002fe200078e008b */
[----:B------:R-:W-:-:S05]  /*191f0*/  @P0 BRA `(.L_x_726) ;  /* 0xffffaa3000000947 */ /* 0x000fca000383ffff */
.L_x_725:
[----:B---3--:R-:W-:-:S13]  /*19200*/  ISETP.GE.AND P0, PT, R246, RZ, PT ;  /* 0x000000fff600720c */ /* 0x008fda0003f06270 */
[----:B------:R-:W-:Y:S05]  /*19210*/  @!P0 BRA `(.L_x_727) ;  /* 0x00003f4000008947 */ /* 0x000fea0003800000 */
[----:B------:R-:W3:Y:S01]  /*19220*/  LDL.LU.64 R6, [R1+0x50] ;  /* 0x0000500001067983 */ /* 0x000ee20000300a00 */
[----:B------:R-:W-:-:S03]  /*19230*/  ULDC.64 UR4, c[0x0][0x208] ;  /* 0x0000820000047ab9 */ /* 0x000fc60000000a00 */
[----:B------:R-:W3:Y:S01]  /*19240*/  LDL.LU.64 R4, [R1+0x58] ;  /* 0x0000580001047983 */ /* 0x000ee20000300a00 */
[----:B------:R-:W-:Y:S01]  /*19250*/  UIMAD.WIDE.U32 UR10, UR4, 0x70, URZ ;  /* 0x00000070040a78a5 */ /* 0x000fe2000f8e003f */
[----:B------:R-:W-:Y:S01]  /*19260*/  MOV R3, R138 ;  /* 0x0000008a00037202 */ /* 0x000fe20000000f00 */
[----:B------:R-:W-:Y:S01]  /*19270*/  UIMAD UR7, UR5, 0x70, URZ ;  /* 0x00000070050778a4 */ /* 0x000fe2000f8e023f */
[----:B--2---:R-:W-:Y:S01]  /*19280*/  MOV R0, R139 ;  /* 0x0000008b00007202 */ /* 0x004fe20000000f00 */
[----:B------:R-:W-:Y:S01]  /*19290*/  UMOV UR6, 0x5 ;  /* 0x0000000500067882 */ /* 0x000fe20000000000 */
[----:B------:R-:W-:Y:S01]  /*192a0*/  IMAD.MOV.U32 R142, RZ, RZ, R71 ;  /* 0x000000ffff8e7224 */ /* 0x000fe200078e0047 */
[----:B------:R-:W-:Y:S01]  /*192b0*/  ULDC.64 UR4, c[0x0][0x1e0] ;  /* 0x0000780000047ab9 */ /* 0x000fe20000000a00 */
[----:B------:R-:W-:Y:S01]  /*192c0*/  MOV R136, R137 ;  /* 0x0000008900887202 */ /* 0x000fe20000000f00 */
[----:B------:R-:W-:Y:S02]  /*192d0*/  USHF.L.U64.HI UR5, UR4, UR6, UR5 ;  /* 0x0000000604057299 */ /* 0x000fe40008010205 */
[----:B------:R-:W-:-:S02]  /*192e0*/  USHF.L.U32 UR4, UR4, 0x5, URZ ;  /* 0x0000000504047899 */ /* 0x000fc4000800063f */
[----:B------:R-:W-:Y:S01]  /*192f0*/  UIADD3 UR7, UR11, UR7, URZ ;  /* 0x000000070b077290 */ /* 0x000fe2000fffe03f */
[----:B---3--:R-:W-:-:S05]  /*19300*/  IMAD.MOV.U32 R5, RZ, RZ, R7 ;  /* 0x000000ffff057224 */ /* 0x008fca00078e0007 */
[----:B------:R1:W-:Y:S04]  /*19310*/  STL.64 [R1+0x8], R4 ;  /* 0x0000080401007387 */ /* 0x0003e80000100a00 */
.L_x_728:
[----:B------:R-:W2:Y:S01]  /*19320*/  LDL R2, [R1+0x30] ;  /* 0x0000300001027983 */ /* 0x000ea20000100800 */
[----:B------:R-:W-:Y:S04]  /*19330*/  DEPBAR.LE SB0, 0x0 ;  /* 0x000080000000791a */ /* 0x000fe80000000000 */
[----:B------:R-:W3:Y:S01]  /*19340*/  LDL.64 R74, [R1+0x8] ;  /* 0x00000800014a7983 */ /* 0x000ee20000100a00 */
[----:B------:R-:W-:Y:S02]  /*19350*/  SHF.R.S32.HI R72, RZ, 0x1f, R246 ;  /* 0x0000001fff487819 */ /* 0x000fe400000114f6 */
[----:B------:R-:W-:Y:S02]  /*19360*/  MOV R106, c[0x0][0x208] ;  /* 0x00008200006a7a02 */ /* 0x000fe40000000f00 */
[----:B------:R-:W-:Y:S01]  /*19370*/  MOV R105, 0x5 ;  /* 0x0000000500697802 */ /* 0x000fe20000000f00 */
[----:B------:R-:W-:Y:S01]  /*19380*/  BAR.SYNC.DEFER_BLOCKING 0x0 ;  /* 0x0000000000007b1d */ /* 0x000fe20000010000 */
[----:B------:R-:W-:Y:S02]  /*19390*/  SHF.L.U32 R106, R106, 0x5, RZ ;  /* 0x000000056a6a7819 */ /* 0x000fe400000006ff */
[----:B------:R-:W-:Y:S04]  /*193a0*/  MOV R104, c[0x0][0x208] ;  /* 0x0000820000687a02 */ /* 0x000fe80000000f00 */
[----:B------:R-:W-:Y:S01]  /*193b0*/  SHF.L.U64.HI R104, R104, R105, c[0x0][0x20c] ;  /* 0x0000830068687619 */ /* 0x000fe20000010269 */
[----:B-----5:R-:W-:Y:S08]  /*193c0*/  LDSM.16.M88.4 R112, [R234+0x7100] ;  /* 0x00710000ea70783b */ /* 0x020ff00000000200 */
[----:B------:R-:W4:Y:S08]  /*193d0*/  LDSM.16.M88.4 R16, [R143+0x3900] ;  /* 0x003900008f10783b */ /* 0x000f300000000200 */
[----:B------:R-:W1:Y:S08]  /*193e0*/  LDSM.16.M88.4 R108, [R234+0x9100] ;  /* 0x00910000ea6c783b */ /* 0x000e700000000200 */
[----:B------:R-:W1:Y:S08]  /*193f0*/  LDSM.16.M88.4 R32, [R143+0x4100] ;  /* 0x004100008f20783b */ /* 0x000e700000000200 */
[----:B------:R-:W1:Y:S08]  /*19400*/  LDSM.16.M88.4 R48, [R143+0x4900] ;  /* 0x004900008f30783b */ /* 0x000e700000000200 */
[----:B------:R-:W1:Y:S02]  /*19410*/  LDSM.16.M88.4 R64, [R143+0x5100] ;  /* 0x005100008f40783b */ /* 0x000e640000000200 */
[-C--:B-1--4-:R-:W-:Y:S06]  /*19420*/  HMMA.16816.F32 R4, R112, R16.reuse, RZ ;  /* 0x000000107004723c */ /* 0x092fec00000018ff */
[----:B------:R-:W1:Y:S02]  /*19430*/  LDSM.16.M88.4 R80, [R143+0x5900] ;  /* 0x005900008f50783b */ /* 0x000e640000000200 */
[C---:B------:R-:W-:Y:S06]  /*19440*/  HMMA.16816.F32 R8, R108.reuse, R16, RZ ;  /* 0x000000106c08723c */ /* 0x040fec00000018ff */
[----:B------:R-:W2:Y:S02]  /*19450*/  LDSM.16.M88.4 R96, [R143+0x6100] ;  /* 0x006100008f60783b */ /* 0x000ea40000000200 */
[-C--:B------:R-:W-:Y:S06]  /*19460*/  HMMA.16816.F32 R12, R108, R18.reuse, RZ ;  /* 0x000000126c0c723c */ /* 0x080fec00000018ff */
[----:B------:R-:W1:Y:S02]  /*19470*/  LDSM.16.M88.4 R188, [R143+0x6900] ;  /* 0x006900008fbc783b */ /* 0x000e640000000200 */
        /* <DEDUP_REMOVED lines=25> */
[----:B--2---:R-:W-:Y:S03]  /*19610*/  LOP3.LUT P4, RZ, R2, 0x1, RZ, 0xc0, !PT ;  /* 0x0000000102ff7812 */ /* 0x004fe6000788c0ff */
[C---:B------:R-:W-:Y:S02]  /*19620*/  IMAD R2, R246.reuse, UR7, RZ ;  /* 0x00000007f6027c24 */ /* 0x040fe4000f8e02ff */
[----:B---3--:R-:W-:Y:S06]  /*19630*/  IMAD.WIDE.U32 R84, R246, UR10, R74 ;  /* 0x0000000af6547c25 */ /* 0x008fec000f8e004a */
[----:B------:R-:W-:Y:S01]  /*19640*/  IMAD R2, R72, UR10, R2 ;  /* 0x0000000a48027c24 */ /* 0x000fe2000f8e0202 */
[C---:B------:R-:W-:Y:S01]  /*19650*/  LEA R88, P0, R84.reuse, c[0x0][0x1f8], 0x1 ;  /* 0x00007e0054587a11 */ /* 0x040fe200078008ff */
[C---:B------:R-:W-:Y:S03]  /*19660*/  HMMA.16816.F32 R72, R108.reuse, R80, RZ ;  /* 0x000000506c48723c */ /* 0x040fe600000018ff */
[----:B------:R-:W-:Y:S04]  /*19670*/  IADD3 R2, R85, R2, RZ ;  /* 0x0000000255027210 */ /* 0x000fe80007ffe0ff */
[----:B------:R-:W-:Y:S01]  /*19680*/  LEA.HI.X R89, R84, c[0x0][0x1fc], R2, 0x1, P0 ;  /* 0x00007f0054597a11 */ /* 0x000fe200000f0c02 */
[-C--:B------:R-:W-:Y:S01]  /*19690*/  HMMA.16816.F32 R76, R108, R82.reuse, RZ ;  /* 0x000000526c4c723c */ /* 0x080fe200000018ff */
[----:B------:R-:W-:Y:S03]  /*196a0*/  IADD3 R94, P0, R88, R106, RZ ;  /* 0x0000006a585e7210 */ /* 0x000fe60007f1e0ff */
[----:B------:R-:W-:Y:S01]  /*196b0*/  @!PT LDS RZ, [RZ] ;  /* 0x00000000fffff984 */ /* 0x000fe20000000800 */
[----:B------:R-:W-:Y:S01]  /*196c0*/  @!PT LDS RZ, [RZ] ;  /* 0x00000000fffff984 */ /* 0x000fe20000000800 */
[----:B------:R-:W-:Y:S01]  /*196d0*/  @!PT LDS RZ, [RZ] ;  /* 0x00000000fffff984 */ /* 0x000fe20000000800 */
[----:B------:R1:W-:Y:S01]  /*196e0*/  LDGSTS.E.BYPASS.LTC128B.128 [R245+0x100], [R88.64], !P4 ;  /* 0x0010000058f57fae */ /* 0x0003e2000e101d48 */
[----:B------:R-:W-:Y:S02]  /*196f0*/  IADD3.X R95, R89, R104, RZ, P0, !PT ;  /* 0x00000068595f7210 */ /* 0x000fe400007fe4ff */
[----:B------:R-:W-:Y:S01]  /*19700*/  IADD3 R92, P1, R94, R106, RZ ;  /* 0x0000006a5e5c7210 */ /* 0x000fe20007f3e0ff */
[C---:B------:R-:W-:Y:S04]  /*19710*/  HMMA.16816.F32 R80, R112.reuse, R82, RZ ;  /* 0x000000527050723c */ /* 0x040fe800000018ff */
[----:B------:R2:W-:Y:S01]  /*19720*/  LDGSTS.E.BYPASS.LTC128B.128 [R245+0x900], [R94.64], !P4 ;  /* 0x009000005ef57fae */ /* 0x0005e2000e101d48 */
[----:B------:R-:W-:Y:S02]  /*19730*/  IADD3.X R93, R95, R104, RZ, P1, !PT ;  /* 0x000000685f5d7210 */ /* 0x000fe40000ffe4ff */
[----:B------:R-:W-:Y:S01]  /*19740*/  IADD3 R102, P0, R92, R106, RZ ;  /* 0x0000006a5c667210 */ /* 0x000fe20007f1e0ff */
[-C--:B------:R-:W-:Y:S04]  /*19750*/  HMMA.16816.F32 R84, R112, R96.reuse, RZ ;  /* 0x000000607054723c */ /* 0x080fe800000018ff */
[----:B------:R2:W-:Y:S01]  /*19760*/  LDGSTS.E.BYPASS.LTC128B.128 [R245+0x1100], [R92.64], !P4 ;  /* 0x011000005cf57fae */ /* 0x0005e2000e101d48 */
[----:B------:R-:W-:Y:S07]  /*19770*/  IADD3.X R103, R93, R104, RZ, P0, !PT ;  /* 0x000000685d677210 */ /* 0x000fee00007fe4ff */
[----:B------:R3:W-:Y:S01]  /*19780*/  LDGSTS.E.BYPASS.LTC128B.128 [R245+0x1900], [R102.64], !P4 ;  /* 0x0190000066f57fae */ /* 0x0007e2000e101d48 */
[C---:B-1----:R-:W-:Y:S07]  /*19790*/  HMMA.16816.F32 R88, R108.reuse, R96, RZ ;  /* 0x000000606c58723c */ /* 0x042fee00000018ff */
[----:B------:R-:W-:Y:S05]  /*197a0*/  IADD3 R96, P2, R102, R106, RZ ;  /* 0x0000006a66607210 */ /* 0x000fea0007f5e0ff */
[----:B------:R-:W-:Y:S02]  /*197b0*/  IADD3.X R97, R103, R104, RZ, P2, !PT ;  /* 0x0000006867617210 */ /* 0x000fe400017fe4ff */
[----:B------:R-:W-:Y:S01]  /*197c0*/  IADD3 R100, P1, R96, R106, RZ ;  /* 0x0000006a60647210 */ /* 0x000fe20007f3e0ff */
[-C--:B--2---:R-:W-:Y:S02]  /*197d0*/  HMMA.16816.F32 R92, R108, R98.reuse, RZ ;  /* 0x000000626c5c723c */ /* 0x084fe400000018ff */
[----:B------:R1:W-:Y:S01]  /*197e0*/  LDGSTS.E.BYPASS.LTC128B.128 [R245+0x2100], [R96.64], !P4 ;  /* 0x0210000060f57fae */ /* 0x0003e2000e101d48 */
[----:B------:R-:W-:Y:S02]  /*197f0*/  IADD3.X R101, R97, R104, RZ, P1, !PT ;  /* 0x0000006861657210 */ /* 0x000fe40000ffe4ff */
[----:B---3--:R-:W-:Y:S05]  /*19800*/  IADD3 R102, P0, R100, R106, RZ ;  /* 0x0000006a64667210 */ /* 0x008fea0007f1e0ff */
[----:B------:R2:W-:Y:S02]  /*19810*/  LDGSTS.E.BYPASS.LTC128B.128 [R245+0x2900], [R100.64], !P4 ;  /* 0x0290000064f57fae */ /* 0x0005e4000e101d48 */
[----:B------:R-:W-:Y:S02]  /*19820*/  IADD3.X R103, R101, R104, RZ, P0, !PT ;  /* 0x0000006865677210 */ /* 0x000fe400007fe4ff */
[C---:B------:R-:W-:Y:S02]  /*19830*/  ISETP.GT.AND P0, PT, R246.reuse, RZ, PT ;  /* 0x000000fff600720c */ /* 0x040fe40003f04270 */
[----:B------:R-:W-:Y:S02]  /*19840*/  IADD3 R246, R246, -0x1, RZ ;  /* 0xfffffffff6f67810 */ /* 0x000fe40007ffe0ff */
[----:B------:R2:W-:Y:S08]  /*19850*/  LDGSTS.E.BYPASS.LTC128B.128 [R245+0x3100], [R102.64], !P4 ;  /* 0x0310000066f57fae */ /* 0x0005f0000e101d48 */
[----:B------:R-:W0:Y:S01]  /*19860*/  LDGDEPBAR ;  /* 0x00000000000079af */ /* 0x000e220000000000 */
[C---:B-1----:R-:W-:Y:S08]  /*19870*/  HMMA.16816.F32 R96, R112.reuse, R98, RZ ;  /* 0x000000627060723c */ /* 0x042ff000000018ff */
[-C--:B--2---:R-:W-:Y:S08]  /*19880*/  HMMA.16816.F32 R100, R112, R188.reuse, RZ ;  /* 0x000000bc7064723c */ /* 0x084ff000000018ff */
        /* <DEDUP_REMOVED lines=263> */
[----:B------:R4:W3:Y:S01]  /*1a900*/  MUFU.EX2 R140, R2 ;  /* 0x00000002008c7308 */ /* 0x0008e20000000800 */
        /* <DEDUP_REMOVED lines=10> */
[--C-:B------:R-:W-:Y:S02]  /*1a9b0*/  FFMA.FTZ R12, R12, c[0x0][0x2d0], -R193.reuse ;  /* 0x0000b4000c0c7a23 */ /* 0x100fe400000108c1 */
[--C-:B------:R-:W-:Y:S02]  /*1a9c0*/  FFMA.FTZ R13, R13, c[0x0][0x2d0], -R193.reuse ;  /* 0x0000b4000d0d7a23 */ /* 0x100fe400000108c1 */
[----:B------:R1:W-:Y:S01]  /*1a9d0*/  MUFU.EX2 R222, R5 ;  /* 0x0000000500de7308 */ /* 0x0003e20000000800 */
[--C-:B------:R-:W-:Y:S02]  /*1a9e0*/  FFMA.FTZ R8, R8, c[0x0][0x2d0], -R193.reuse ;  /* 0x0000b40008087a23 */ /* 0x100fe400000108c1 */
[--C-:B------:R-:W-:Y:S02]  /*1a9f0*/  FFMA.FTZ R9, R9, c[0x0][0x2d0], -R193.reuse ;  /* 0x0000b40009097a23 */ /* 0x100fe400000108c1 */
[----:B----4-:R-:W-:Y:S02]  /*1aa00*/  FADD.FTZ R2, -R137, R136 ;  /* 0x0000008889027221 */ /* 0x010fe40000010100 */
[C---:B---3--:R-:W-:Y:S02]  /*1aa10*/  FMUL.FTZ R120, R141.reuse, R120 ;  /* 0x000000788d787220 */ /* 0x048fe40000410000 */
[----:B------:R-:W-:Y:S01]  /*1aa20*/  FMUL.FTZ R2, R2, c[0x0][0x2d0] ;  /* 0x0000b40002027a20 */ /* 0x000fe20000410000 */
[----:B------:R2:W-:Y:S01]  /*1aa30*/  MUFU.EX2 R217, R8 ;  /* 0x0000000800d97308 */ /* 0x0005e20000000800 */
[----:B------:R-:W-:Y:S02]  /*1aa40*/  FMUL.FTZ R121, R141, R121 ;  /* 0x000000798d797220 */ /* 0x000fe40000410000 */
[C---:B------:R-:W-:Y:S02]  /*1aa50*/  FMUL.FTZ R122, R140.reuse, R122 ;  /* 0x0000007a8c7a7220 */ /* 0x040fe40000410000 */
[C---:B------:R-:W-:Y:S02]  /*1aa60*/  FMUL.FTZ R123, R140.reuse, R123 ;  /* 0x0000007b8c7b7220 */ /* 0x040fe40000410000 */
[--C-:B------:R-:W-:Y:S02]  /*1aa70*/  FFMA.FTZ R41, R41, c[0x0][0x2d0], -R193.reuse ;  /* 0x0000b40029297a23 */ /* 0x100fe400000108c1 */
[C---:B------:R-:W-:Y:S01]  /*1aa80*/  FMUL.FTZ R124, R141.reuse, R124 ;  /* 0x0000007c8d7c7220 */ /* 0x040fe20000410000 */
[----:B------:R3:W4:Y:S01]  /*1aa90*/  MUFU.EX2 R136, R2 ;  /* 0x0000000200887308 */ /* 0x0007220000000800 */
[----:B------:R-:W-:Y:S02]  /*1aaa0*/  FMUL.FTZ R125, R141, R125 ;  /* 0x0000007d8d7d7220 */ /* 0x000fe40000410000 */
[C---:B------:R-:W-:Y:S02]  /*1aab0*/  FMUL.FTZ R126, R140.reuse, R126 ;  /* 0x0000007e8c7e7220 */ /* 0x040fe40000410000 */
[----:B------:R-:W-:Y:S02]  /*1aac0*/  FMUL.FTZ R127, R140, R127 ;  /* 0x0000007f8c7f7220 */ /* 0x000fe40000410000 */
[--C-:B------:R-:W-:Y:S02]  /*1aad0*/  FFMA.FTZ R56, R56, c[0x0][0x2d0], -R193.reuse ;  /* 0x0000b40038387a23 */ /* 0x100fe400000108c1 */
[--C-:B------:R-:W-:Y:S01]  /*1aae0*/  FFMA.FTZ R57, R57, c[0x0][0x2d0], -R193.reuse ;  /* 0x0000b40039397a23 */ /* 0x100fe200000108c1 */
[----:B------:R4:W-:Y:S01]  /*1aaf0*/  MUFU.EX2 R218, R9 ;  /* 0x0000000900da7308 */ /* 0x0009e20000000800 */
[----:B------:R-:W-:Y:S02]  /*1ab00*/  @P0 IMAD R6, R4, c[0x0][0x1e0], RZ ;  /* 0x0000780004060a24 */ /* 0x000fe400078e02ff */
[C---:B-1----:R-:W-:Y:S01]  /*1ab10*/  @P0 IMAD.WIDE.U32 R4, R246.reuse, c[0x0][0x1e0], RZ ;  /* 0x00007800f6040a25 */ /* 0x042fe200078e00ff */
[----:B--2---:R-:W-:Y:S03]  /*1ab20*/  @P0 MOV R8, R248 ;  /* 0x000000f800080202 */ /* 0x004fe60000000f00 */
[----:B------:R-:W-:Y:S02]  /*1ab30*/  @P0 IMAD R6, R246, c[0x0][0x1e4], R6 ;  /* 0x00007900f6060a24 */ /* 0x000fe400078e0206 */
[----:B------:R-:W-:Y:S01]  /*1ab40*/  FFMA.FTZ R81, R81, c[0x0][0x2d0], -R192 ;  /* 0x0000b40051517a23 */ /* 0x000fe200000108c0 */
[----:B------:R-:W-:Y:S01]  /*1ab50*/  MUFU.EX2 R210, R22 ;  /* 0x0000001600d27308 */ /* 0x000fe20000000800 */
[--C-:B------:R-:W-:Y:S01]  /*1ab60*/  FFMA.FTZ R24, R24, c[0x0][0x2d0], -R193.reuse ;  /* 0x0000b40018187a23 */ /* 0x100fe200000108c1 */
[----:B------:R-:W-:Y:S01]  /*1ab70*/  @P0 IADD3 R6, R5, R6, RZ ;  /* 0x0000000605060210 */ /* 0x000fe20007ffe0ff */
[----:B------:R-:W-:Y:S01]  /*1ab80*/  FFMA.FTZ R25, R25, c[0x0][0x2d0], -R193 ;  /* 0x0000b40019197a23 */ /* 0x000fe200000108c1 */
[----:B---3--:R-:W1:Y:S01]  /*1ab90*/  SHFL.BFLY PT, R2, R0, 0x1, 0x1f ;  /* 0x0c201f0000027f89 */ /* 0x008e6200000e0000 */
[C---:B----4-:R-:W-:Y:S02]  /*1aba0*/  FMUL.FTZ R116, R136.reuse, R116 ;  /* 0x0000007488747220 */ /* 0x050fe40000410000 */
[C---:B------:R-:W-:Y:S02]  /*1abb0*/  FMUL.FTZ R117, R136.reuse, R117 ;  /* 0x0000007588757220 */ /* 0x040fe40000410000 */
[C---:B------:R-:W-:Y:S01]  /*1abc0*/  FMUL.FTZ R128, R136.reuse, R128 ;  /* 0x0000008088807220 */ /* 0x040fe20000410000 */
[----:B------:R-:W-:Y:S01]  /*1abd0*/  MUFU.EX2 R212, R23 ;  /* 0x0000001700d47308 */ /* 0x000fe20000000800 */
[C---:B------:R-:W-:Y:S02]  /*1abe0*/  FMUL.FTZ R129, R136.reuse, R129 ;  /* 0x0000008188817220 */ /* 0x040fe40000410000 */
[C---:B------:R-:W-:Y:S01]  /*1abf0*/  FMUL.FTZ R132, R136.reuse, R132 ;  /* 0x0000008488847220 */ /* 0x040fe20000410000 */
[----:B------:R-:W-:Y:S01]  /*1ac00*/  @P0 MOV R9, R251 ;  /* 0x000000fb00090202 */ /* 0x000fe20000000f00 */
[----:B------:R-:W-:Y:S02]  /*1ac10*/  FMUL.FTZ R133, R136, R133 ;  /* 0x0000008588857220 */ /* 0x000fe40000410000 */
[----:B------:R-:W-:Y:S02]  /*1ac20*/  FFMA.FTZ R34, R34, c[0x0][0x2d0], -R194 ;  /* 0x0000b40022227a23 */ /* 0x000fe400000108c2 */
[----:B------:R-:W-:Y:S01]  /*1ac30*/  @P0 IMAD.WIDE.U32 R8, R4, 0x70, R8 ;  /* 0x0000007004080825 */ /* 0x000fe200078e0008 */
[----:B------:R2:W-:Y:S03]  /*1ac40*/  MUFU.EX2 R227, R16 ;  /* 0x0000001000e37308 */ /* 0x0005e60000000800 */
[----:B------:R-:W-:Y:S01]  /*1ac50*/  @P0 IMAD R4, R6, 0x70, RZ ;  /* 0x0000007006040824 */ /* 0x000fe200078e02ff */
[----:B------:R-:W-:Y:S01]  /*1ac60*/  @P0 LEA R6, P1, R8, c[0x0][0x1c8], 0x1 ;  /* 0x0000720008060a11 */ /* 0x000fe200078208ff */
[----:B------:R-:W-:Y:S02]  /*1ac70*/  FFMA.FTZ R35, R35, c[0x0][0x2d0], -R194 ;  /* 0x0000b40023237a23 */ /* 0x000fe400000108c2 */
[--C-:B------:R-:W-:Y:S01]  /*1ac80*/  FFMA.FTZ R28, R28, c[0x0][0x2d0], -R193.reuse ;  /* 0x0000b4001c1c7a23 */ /* 0x100fe200000108c1 */
[----:B-1----:R-:W-:Y:S01]  /*1ac90*/  FMNMX.FTZ R2, R0, R2, !PT ;  /* 0x0000000200027209 */ /* 0x002fe20007810000 */
[----:B------:R-:W-:Y:S01]  /*1aca0*/  FFMA.FTZ R29, R29, c[0x0][0x2d0], -R193 ;  /* 0x0000b4001d1d7a23 */ /* 0x000fe200000108c1 */
[----:B------:R1:W-:Y:S01]  /*1acb0*/  MUFU.EX2 R223, R17 ;  /* 0x0000001100df7308 */ /* 0x0003e20000000800 */
[----:B------:R-:W-:Y:S01]  /*1acc0*/  @P0 IADD3 R5, R9, R4, RZ ;  /* 0x0000000409050210 */ /* 0x000fe20007ffe0ff */
[--C-:B------:R-:W-:Y:S01]  /*1acd0*/  FFMA.FTZ R36, R36, c[0x0][0x2d0], -R192.reuse ;  /* 0x0000b40024247a23 */ /* 0x100fe200000108c0 */
[----:B------:R-:W-:Y:S01]  /*1ace0*/  @P0 IADD3 R4, P3, R6, UR4, RZ ;  /* 0x0000000406040c10 */ /* 0x000fe2000ff7e0ff */
[----:B------:R-:W-:Y:S01]  /*1acf0*/  FMUL.FTZ R3, R2, c[0x0][0x2d0] ;  /* 0x0000b40002037a20 */ /* 0x000fe20000410000 */
[----:B------:R-:W-:Y:S01]  /*1ad00*/  @P0 LEA.HI.X R7, R8, c[0x0][0x1cc], R5, 0x1, P1 ;  /* 0x0000730008070a11 */ /* 0x000fe200008f0c05 */
[----:B------:R-:W-:Y:S02]  /*1ad10*/  FFMA.FTZ R37, R37, c[0x0][0x2d0], -R192 ;  /* 0x0000b40025257a23 */ /* 0x000fe400000108c0 */
[--C-:B------:R-:W-:Y:S01]  /*1ad20*/  FFMA.FTZ R10, R10, c[0x0][0x2d0], -R3.reuse ;  /* 0x0000b4000a0a7a23 */ /* 0x100fe20000010803 */
[----:B------:R-:W-:Y:S01]  /*1ad30*/  @P0 IADD3.X R5, R7, UR5, RZ, P3, !PT ;  /* 0x0000000507050c10 */ /* 0x000fe20009ffe4ff */
[----:B------:R3:W-:Y:S01]  /*1ad40*/  MUFU.EX2 R211, R18 ;  /* 0x0000001200d37308 */ /* 0x0007e20000000800 */
[----:B------:R4:W-:Y:S01]  /*1ad50*/  @P0 LDGSTS.E.BYPASS.LTC128B.128 [R245+0x3900], [R6.64], !P4 ;  /* 0x0390000006f50fae */ /* 0x0009e2000e101d48 */
[--C-:B------:R-:W-:Y:S02]  /*1ad60*/  FFMA.FTZ R62, R62, c[0x0][0x2d0], -R3.reuse ;  /* 0x0000b4003e3e7a23 */ /* 0x100fe40000010803 */
[----:B--2---:R-:W-:Y:S02]  /*1ad70*/  FMUL.FTZ R16, R141, R156 ;  /* 0x0000009c8d107220 */ /* 0x004fe40000410000 */
[--C-:B------:R-:W-:Y:S02]  /*1ad80*/  FFMA.FTZ R63, R63, c[0x0][0x2d0], -R3.reuse ;  /* 0x0000b4003f3f7a23 */ /* 0x100fe40000010803 */
[--C-:B------:R-:W-:Y:S01]  /*1ad90*/  FFMA.FTZ R11, R11, c[0x0][0x2d0], -R3.reuse ;  /* 0x0000b4000b0b7a23 */ /* 0x100fe20000010803 */
[----:B------:R2:W-:Y:S01]  /*1ada0*/  @P0 LDGSTS.E.BYPASS.LTC128B.128 [R245+0x4100], [R4.64], !P4 ;  /* 0x0410000004f50fae */ /* 0x0005e2000e101d48 */
        /* <DEDUP_REMOVED lines=9> */
[----:B---3--:R-:W-:Y:S02]  /*1ae40*/  FMUL.FTZ R18, R140, R158 ;  /* 0x0000009e8c127220 */ /* 0x008fe40000410000 */
[--C-:B------:R-:W-:Y:S02]  /*1ae50*/  FFMA.FTZ R31, R31, c[0x0][0x2d0], -R3.reuse ;  /* 0x0000b4001f1f7a23 */ /* 0x100fe40000010803 */
[--C-:B------:R-:W-:Y:S01]  /*1ae60*/  FFMA.FTZ R26, R26, c[0x0][0x2d0], -R3.reuse ;  /* 0x0000b4001a1a7a23 */ /* 0x100fe20000010803 */
[----:B------:R3:W-:Y:S01]  /*1ae70*/  MUFU.EX2 R196, R11 ;  /* 0x0000000b00c47308 */ /* 0x0007e20000000800 */
[----:B------:R-:W-:Y:S02]  /*1ae80*/  FADD.FTZ R0, -R2, R142 ;  /* 0x0000008e02007221 */ /* 0x000fe40000010100 */
[--C-:B------:R-:W-:Y:S01]  /*1ae90*/  FFMA.FTZ R27, R27, c[0x0][0x2d0], -R3.reuse ;  /* 0x0000b4001b1b7a23 */ /* 0x100fe20000010803 */
[----:B----4-:R-:W-:Y:S01]  /*1aea0*/  @P0 IADD3 R10, P2, R4, UR4, RZ ;  /* 0x00000004040a0c10 */ /* 0x010fe2000ff5e0ff */
[----:B------:R-:W-:Y:S02]  /*1aeb0*/  FMUL.FTZ R0, R0, c[0x0][0x2d0] ;  /* 0x0000b40000007a20 */ /* 0x000fe40000410000 */
[----:B------:R-:W-:Y:S01]  /*1aec0*/  FFMA.FTZ R30, R30, c[0x0][0x2d0], -R3 ;  /* 0x0000b4001e1e7a23 */ /* 0x000fe20000010803 */
[----:B------:R-:W-:Y:S01]  /*1aed0*/  @P0 IADD3 R8, P1, R10, UR4, RZ ;  /* 0x000000040a080c10 */ /* 0x000fe2000ff3e0ff */
[--C-:B------:R-:W-:Y:S01]  /*1aee0*/  FFMA.FTZ R38, R38, c[0x0][0x2d0], -R194.reuse ;  /* 0x0000b40026267a23 */ /* 0x100fe200000108c2 */
[----:B------:R4:W-:Y:S01]  /*1aef0*/  MUFU.EX2 R208, R12 ;  /* 0x0000000c00d07308 */ /* 0x0009e20000000800 */
[----:B------:R-:W-:Y:S01]  /*1af00*/  FFMA.FTZ R39, R39, c[0x0][0x2d0], -R194 ;  /* 0x0000b40027277a23 */ /* 0x000fe200000108c2 */
[----:B------:R-:W-:Y:S01]  /*1af10*/  @P0 IADD3 R6, P3, R8, UR4, RZ ;  /* 0x0000000408060c10 */ /* 0x000fe2000ff7e0ff */
[--C-:B------:R-:W-:Y:S02]  /*1af20*/  FFMA.FTZ R48, R48, c[0x0][0x2d0], -R192.reuse ;  /* 0x0000b40030307a23 */ /* 0x100fe400000108c0 */
[----:B-1----:R-:W-:Y:S02]  /*1af30*/  FMUL.FTZ R19, R140, R159 ;  /* 0x0000009f8c137220 */ /* 0x002fe40000410000 */
[----:B------:R-:W-:Y:S02]  /*1af40*/  FFMA.FTZ R49, R49, c[0x0][0x2d0], -R192 ;  /* 0x0000b40031317a23 */ /* 0x000fe400000108c0 */
[--C-:B------:R-:W-:Y:S01]  /*1af50*/  FFMA.FTZ R50, R50, c[0x0][0x2d0], -R194.reuse ;  /* 0x0000b40032327a23 */ /* 0x100fe200000108c2 */
[----:B------:R-:W1:Y:S01]  /*1af60*/  MUFU.EX2 R0, R0 ;  /* 0x0000000000007308 */ /* 0x000e620000000800 */
[----:B------:R-:W-:Y:S02]  /*1af70*/  FFMA.FTZ R51, R51, c[0x0][0x2d0], -R194 ;  /* 0x0000b40033337a23 */ /* 0x000fe400000108c2 */
[--C-:B------:R-:W-:Y:S01]  /*1af80*/  FFMA.FTZ R40, R40, c[0x0][0x2d0], -R193.reuse ;  /* 0x0000b40028287a23 */ /* 0x100fe200000108c1 */
[----:B---3--:R-:W-:Y:S01]  /*1af90*/  @P0 IADD3.X R11, R5, UR5, RZ, P2, !PT ;  /* 0x00000005050b0c10 */ /* 0x008fe200097fe4ff */
[--C-:B------:R-:W-:Y:S01]  /*1afa0*/  FFMA.FTZ R44, R44, c[0x0][0x2d0], -R193.reuse ;  /* 0x0000b4002c2c7a23 */ /* 0x100fe200000108c1 */
[----:B--2---:R-:W-:Y:S01]  /*1afb0*/  @P0 IADD3 R4, P2, R6, UR4, RZ ;  /* 0x0000000406040c10 */ /* 0x004fe2000ff5e0ff */
[----:B------:R-:W-:Y:S01]  /*1afc0*/  FFMA.FTZ R45, R45, c[0x0][0x2d0], -R193 ;  /* 0x0000b4002d2d7a23 */ /* 0x000fe200000108c1 */
[----:B------:R-:W-:Y:S01]  /*1afd0*/  @P0 IADD3.X R9, R11, UR5, RZ, P1, !PT ;  /* 0x000000050b090c10 */ /* 0x000fe20008ffe4ff */
[----:B------:R2:W-:Y:S01]  /*1afe0*/  @P0 LDGSTS.E.BYPASS.LTC128B.128 [R245+0x4900], [R10.64], !P4 ;  /* 0x049000000af50fae */ /* 0x0005e2000e101d48 */
[----:B------:R3:W2:Y:S01]  /*1aff0*/  MUFU.EX2 R209, R13 ;  /* 0x0000000d00d17308 */ /* 0x0006a20000000800 */
[----:B------:R-:W-:Y:S01]  /*1b000*/  FFMA.FTZ R46, R46, c[0x0][0x2d0], -R3 ;  /* 0x0000b4002e2e7a23 */ /* 0x000fe20000010803 */
[----:B------:R-:W-:Y:S01]  /*1b010*/  @P0 IADD3.X R7, R9, UR5, RZ, P3, !PT ;  /* 0x0000000509070c10 */ /* 0x000fe20009ffe4ff */
[--C-:B------:R-:W-:Y:S02]  /*1b020*/  FFMA.FTZ R72, R72, c[0x0][0x2d0], -R193.reuse ;  /* 0x0000b40048487a23 */ /* 0x100fe400000108c1 */
[----:B----4-:R-:W-:Y:S01]  /*1b030*/  FMUL.FTZ R12, R136, R152 ;  /* 0x00000098880c7220 */ /* 0x010fe20000410000 */
[----:B------:R-:W-:Y:S01]  /*1b040*/  @P0 IADD3.X R5, R7, UR5, RZ, P2, !PT ;  /* 0x0000000507050c10 */ /* 0x000fe200097fe4ff */
[----:B------:R4:W-:Y:S01]  /*1b050*/  @P0 LDGSTS.E.BYPASS.LTC128B.128 [R245+0x5100], [R8.64], !P4 ;  /* 0x0510000008f50fae */ /* 0x0009e2000e101d48 */
[----:B------:R-:W-:Y:S02]  /*1b060*/  FFMA.FTZ R113, R113, c[0x0][0x2d0], -R192 ;  /* 0x0000b40071717a23 */ /* 0x000fe400000108c0 */
[----:B------:R4:W-:Y:S01]  /*1b070*/  MUFU.EX2 R201, R14 ;  /* 0x0000000e00c97308 */ /* 0x0009e20000000800 */
[----:B------:R-:W-:Y:S02]  /*1b080*/  FFMA.FTZ R115, R115, c[0x0][0x2d0], -R194 ;  /* 0x0000b40073737a23 */ /* 0x000fe400000108c2 */
[--C-:B------:R-:W-:Y:S02]  /*1b090*/  FFMA.FTZ R109, R109, c[0x0][0x2d0], -R193.reuse ;  /* 0x0000b4006d6d7a23 */ /* 0x100fe400000108c1 */
[----:B------:R4:W-:Y:S01]  /*1b0a0*/  @P0 LDGSTS.E.BYPASS.LTC128B.128 [R245+0x5900], [R6.64], !P4 ;  /* 0x0590000006f50fae */ /* 0x0009e2000e101d48 */
[C---:B-1----:R-:W-:Y:S02]  /*1b0b0*/  FMUL.FTZ R118, R0.reuse, R118 ;  /* 0x0000007600767220 */ /* 0x042fe40000410000 */
[C---:B------:R-:W-:Y:S02]  /*1b0c0*/  FMUL.FTZ R119, R0.reuse, R119 ;  /* 0x0000007700777220 */ /* 0x040fe40000410000 */
[----:B------:R1:W1:Y:S01]  /*1b0d0*/  MUFU.EX2 R202, R15 ;  /* 0x0000000f00ca7308 */ /* 0x0002620000000800 */
[----:B------:R-:W-:Y:S02]  /*1b0e0*/  FMUL.FTZ R130, R0, R130 ;  /* 0x0000008200827220 */ /* 0x000fe40000410000 */
[----:B------:R1:W-:Y:S01]  /*1b0f0*/  @P0 LDGSTS.E.BYPASS.LTC128B.128 [R245+0x6100], [R4.64], !P4 ;  /* 0x0610000004f50fae */ /* 0x0003e2000e101d48 */
[----:B---3--:R-:W-:Y:S01]  /*1b100*/  FMUL.FTZ R13, R136, R153 ;  /* 0x00000099880d7220 */ /* 0x008fe20000410000 */
[----:B--2---:R-:W-:Y:S01]  /*1b110*/  @P0 IADD3 R10, P1, R4, UR4, RZ ;  /* 0x00000004040a0c10 */ /* 0x004fe2000ff3e0ff */
[C---:B------:R-:W-:Y:S02]  /*1b120*/  FMUL.FTZ R131, R0.reuse, R131 ;  /* 0x0000008300837220 */ /* 0x040fe40000410000 */
[C---:B------:R-:W-:Y:S02]  /*1b130*/  FMUL.FTZ R134, R0.reuse, R134 ;  /* 0x0000008600867220 */ /* 0x040fe40000410000 */
[----:B------:R2:W-:Y:S01]  /*1b140*/  MUFU.EX2 R200, R31 ;  /* 0x0000001f00c87308 */ /* 0x0005e20000000800 */
[----:B------:R-:W-:Y:S01]  /*1b150*/  @P0 IADD3.X R11, R5, UR5, RZ, P1, !PT ;  /* 0x00000005050b0c10 */ /* 0x000fe20008ffe4ff */
[----:B------:R-:W-:Y:S02]  /*1b160*/  FMUL.FTZ R135, R0, R135 ;  /* 0x0000008700877220 */ /* 0x000fe40000410000 */
        /* <DEDUP_REMOVED lines=10> */
[----:B------:R-:W-:Y:S01]  /*1b210*/  F2FP.PACK_AB R146, R223, R227 ;  /* 0x000000e3df92723e */ /* 0x000fe200000000ff */
[----:B------:R-:W-:Y:S01]  /*1b220*/  FMUL.FTZ R7, R140, R147 ;  /* 0x000000938c077220 */ /* 0x000fe20000410000 */
[----:B------:R-:W-:Y:S01]  /*1b230*/  F2FP.PACK_AB R147, R224, R211 ;  /* 0x000000d3e093723e */ /* 0x000fe200000000ff */
[----:B-1----:R-:W-:Y:S02]  /*1b240*/  FMUL.FTZ R15, R0, R155 ;  /* 0x0000009b000f7220 */ /* 0x002fe40000410000 */
[----:B------:R1:W-:Y:S01]  /*1b250*/  MUFU.EX2 R252, R25 ;  /* 0x0000001900fc7308 */ /* 0x0003e20000000800 */
[C---:B------:R-:W-:Y:S01]  /*1b260*/  FMUL.FTZ R4, R141.reuse, R144 ;  /* 0x000000908d047220 */ /* 0x040fe20000410000 */
[----:B------:R-:W-:Y:S01]  /*1b270*/  F2FP.PACK_AB R144, R222, R221 ;  /* 0x000000ddde90723e */ /* 0x000fe200000000ff */
[----:B------:R-:W-:Y:S01]  /*1b280*/  FMUL.FTZ R5, R141, R145 ;  /* 0x000000918d057220 */ /* 0x000fe20000410000 */
[----:B------:R-:W-:Y:S01]  /*1b290*/  F2FP.PACK_AB R145, R220, R219 ;  /* 0x000000dbdc91723e */ /* 0x000fe200000000ff */
[----:B------:R-:W4:Y:S01]  /*1b2a0*/  LDSM.16.MT88.4 R188, [R231+0x100] ;  /* 0x00010000e7bc783b */ /* 0x000f220000004200 */
[----:B--2---:R-:W-:Y:S01]  /*1b2b0*/  FMUL.FTZ R31, R0, R171 ;  /* 0x000000ab001f7220 */ /* 0x004fe20000410000 */
[----:B------:R-:W-:Y:S01]  /*1b2c0*/  MOV R171, R225 ;  /* 0x000000e100ab7202 */ /* 0x000fe20000000f00 */
        /* <DEDUP_REMOVED lines=8> */
[C---:B----4-:R-:W-:Y:S02]  /*1b350*/  FMUL.FTZ R24, R136.reuse, R164 ;  /* 0x000000a488187220 */ /* 0x050fe40000410000 */
[----:B------:R-:W-:Y:S01]  /*1b360*/  MUFU.EX2 R206, R60 ;  /* 0x0000003c00ce7308 */ /* 0x000fe20000000800 */
[----:B------:R-:W3:Y:S01]  /*1b370*/  LDSM.16.MT88.4 R156, [R230+0x100] ;  /* 0x00010000e69c783b */ /* 0x000ee20000004200 */
[----:B------:R-:W-:Y:S02]  /*1b380*/  FFMA.FTZ R83, R83, c[0x0][0x2d0], -R194 ;  /* 0x0000b40053537a23 */ /* 0x000fe400000108c2 */
[----:B-1----:R-:W-:Y:S02]  /*1b390*/  FMUL.FTZ R25, R136, R165 ;  /* 0x000000a588197220 */ /* 0x002fe40000410000 */
[--C-:B------:R-:W-:Y:S02]  /*1b3a0*/  FFMA.FTZ R80, R80, c[0x0][0x2d0], -R192.reuse ;  /* 0x0000b40050507a23 */ /* 0x100fe400000108c0 */
[--C-:B------:R-:W-:Y:S01]  /*1b3b0*/  FFMA.FTZ R73, R73, c[0x0][0x2d0], -R193.reuse ;  /* 0x0000b40049497a23 */ /* 0x100fe200000108c1 */
[----:B------:R-:W0:Y:S01]  /*1b3c0*/  LDGDEPBAR ;  /* 0x00000000000079af */ /* 0x000e220000000000 */
[----:B------:R-:W-:Y:S01]  /*1b3d0*/  MUFU.EX2 R205, R61 ;  /* 0x0000003d00cd7308 */ /* 0x000fe20000000800 */
[--C-:B------:R-:W-:Y:S02]  /*1b3e0*/  FFMA.FTZ R76, R76, c[0x0][0x2d0], -R193.reuse ;  /* 0x0000b4004c4c7a23 */ /* 0x100fe400000108c1 */
[----:B------:R-:W-:Y:S01]  /*1b3f0*/  FFMA.FTZ R77, R77, c[0x0][0x2d0], -R193 ;  /* 0x0000b4004d4d7a23 */ /* 0x000fe200000108c1 */
        /* <DEDUP_REMOVED lines=9> */
[C---:B------:R-:W-:Y:S02]  /*1b490*/  FMUL.FTZ R20, R141.reuse, R160 ;  /* 0x000000a08d147220 */ /* 0x040fe40000410000 */
[----:B------:R-:W-:Y:S01]  /*1b4a0*/  FMUL.FTZ R21, R141, R161 ;  /* 0x000000a18d157220 */ /* 0x000fe20000410000 */
[----:B------:R-:W-:Y:S01]  /*1b4b0*/  MOV R161, R212 ;  /* 0x000000d400a17202 */ /* 0x000fe20000000f00 */
[C---:B------:R-:W-:Y:S03]  /*1b4c0*/  HMMA.16816.F32 R16, R144.reuse, R22, R16 ;  /* 0x000000169010723c */ /* 0x040fe60000001810 */
[----:B------:R4:W-:Y:S01]  /*1b4d0*/  MUFU.EX2 R198, R27 ;  /* 0x0000001b00c67308 */ /* 0x0009e20000000800 */
[--C-:B------:R-:W-:Y:S02]  /*1b4e0*/  FFMA.FTZ R84, R84, c[0x0][0x2d0], -R192.reuse ;  /* 0x0000b40054547a23 */ /* 0x100fe400000108c0 */
[--C-:B------:R-:W-:Y:S02]  /*1b4f0*/  FFMA.FTZ R85, R85, c[0x0][0x2d0], -R192.reuse ;  /* 0x0000b40055557a23 */ /* 0x100fe400000108c0 */
[C---:B------:R-:W-:Y:S01]  /*1b500*/  FMUL.FTZ R22, R140.reuse, R162 ;  /* 0x000000a28c167220 */ /* 0x040fe20000410000 */
[----:B------:R-:W-:Y:S03]  /*1b510*/  MOV R162, R213 ;  /* 0x000000d500a27202 */ /* 0x000fe60000000f00 */
[----:B------:R-:W-:Y:S01]  /*1b520*/  FMUL.FTZ R23, R140, R163 ;  /* 0x000000a38c177220 */ /* 0x000fe20000410000 */
[----:B------:R-:W2:Y:S01]  /*1b530*/  MUFU.EX2 R215, R32 ;  /* 0x0000002000d77308 */ /* 0x000ea20000000800 */
[----:B------:R-:W-:Y:S01]  /*1b540*/  MOV R163, R210 ;  /* 0x000000d200a37202 */ /* 0x000fe20000000f00 */
[--C-:B------:R-:W-:Y:S02]  /*1b550*/  FFMA.FTZ R96, R96, c[0x0][0x2d0], -R192.reuse ;  /* 0x0000b40060607a23 */ /* 0x100fe400000108c0 */
[----:B-1----:R-:W-:Y:S02]  /*1b560*/  FMUL.FTZ R26, R0, R166 ;  /* 0x000000a6001a7220 */ /* 0x002fe40000410000 */
[-C--:B------:R-:W-:Y:S03]  /*1b570*/  HMMA.16816.F32 R20, R144, R188.reuse, R20 ;  /* 0x000000bc9014723c */ /* 0x080fe60000001814 */
[----:B------:R-:W-:Y:S01]  /*1b580*/  FFMA.FTZ R97, R97, c[0x0][0x2d0], -R192 ;  /* 0x0000b40061617a23 */ /* 0x000fe200000108c0 */
[----:B------:R-:W1:Y:S01]  /*1b590*/  MUFU.EX2 R32, R34 ;  /* 0x0000002200207308 */ /* 0x000e620000000800 */
[--C-:B------:R-:W-:Y:S02]  /*1b5a0*/  FFMA.FTZ R86, R86, c[0x0][0x2d0], -R194.reuse ;  /* 0x0000b40056567a23 */ /* 0x100fe400000108c2 */
[--C-:B------:R-:W-:Y:S02]  /*1b5b0*/  FFMA.FTZ R87, R87, c[0x0][0x2d0], -R194.reuse ;  /* 0x0000b40057577a23 */ /* 0x100fe400000108c2 */
[----:B----4-:R-:W-:Y:S03]  /*1b5c0*/  FMUL.FTZ R27, R0, R167 ;  /* 0x000000a7001b7220 */ /* 0x010fe60000410000 */
[--C-:B------:R-:W-:Y:S02]  /*1b5d0*/  FFMA.FTZ R98, R98, c[0x0][0x2d0], -R194.reuse ;  /* 0x0000b40062627a23 */ /* 0x100fe400000108c2 */
[----:B------:R-:W4:Y:S01]  /*1b5e0*/  MUFU.EX2 R142, R35 ;  /* 0x00000023008e7308 */ /* 0x000f220000000800 */
[----:B------:R-:W-:Y:S01]  /*1b5f0*/  FFMA.FTZ R99, R99, c[0x0][0x2d0], -R194 ;  /* 0x0000b40063637a23 */ /* 0x000fe200000108c2 */
[C---:B------:R-:W-:Y:S04]  /*1b600*/  HMMA.16816.F32 R24, R148.reuse, R188, R24 ;  /* 0x000000bc9418723c */ /* 0x040fe80000001818 */
[----:B--2---:R-:W-:Y:S01]  /*1b610*/  MOV R160, R215 ;  /* 0x000000d700a07202 */ /* 0x004fe20000000f00 */
[--C-:B------:R-:W-:Y:S02]  /*1b620*/  FFMA.FTZ R90, R90, c[0x0][0x2d0], -R3.reuse ;  /* 0x0000b4005a5a7a23 */ /* 0x100fe40000010803 */
[--C-:B------:R-:W-:Y:S01]  /*1b630*/  FFMA.FTZ R91, R91, c[0x0][0x2d0], -R3.reuse ;  /* 0x0000b4005b5b7a23 */ /* 0x100fe20000010803 */
[----:B------:R-:W2:Y:S01]  /*1b640*/  MUFU.EX2 R214, R33 ;  /* 0x0000002100d67308 */ /* 0x000ea20000000800 */
[--C-:B------:R-:W-:Y:S03]  /*1b650*/  FFMA.FTZ R94, R94, c[0x0][0x2d0], -R3.reuse ;  /* 0x0000b4005e5e7a23 */ /* 0x100fe60000010803 */
[----:B-1----:R-:W-:Y:S01]  /*1b660*/  MOV R167, R32 ;  /* 0x0000002000a77202 */ /* 0x002fe20000000f00 */
[----:B------:R-:W-:Y:S01]  /*1b670*/  FMUL.FTZ R32, R141, R172 ;  /* 0x000000ac8d207220 */ /* 0x000fe20000410000 */
[----:B------:R-:W-:Y:S01]  /*1b680*/  MOV R172, R223 ;  /* 0x000000df00ac7202 */ /* 0x000fe20000000f00 */
[----:B------:R-:W-:Y:S01]  /*1b690*/  FMUL.FTZ R34, R140, R174 ;  /* 0x000000ae8c227220 */ /* 0x000fe20000410000 */
[----:B------:R-:W-:Y:S01]  /*1b6a0*/  MOV R174, R211 ;  /* 0x000000d300ae7202 */ /* 0x000fe20000000f00 */
[--C-:B------:R-:W-:Y:S01]  /*1b6b0*/  FFMA.FTZ R95, R95, c[0x0][0x2d0], -R3.reuse ;  /* 0x0000b4005f5f7a23 */ /* 0x100fe20000010803 */
[----:B------:R-:W1:Y:S01]  /*1b6c0*/  MUFU.EX2 R33, R28 ;  /* 0x0000001c00217308 */ /* 0x000e620000000800 */
[--C-:B------:R-:W-:Y:S02]  /*1b6d0*/  FFMA.FTZ R100, R100, c[0x0][0x2d0], -R192.reuse ;  /* 0x0000b40064647a23 */ /* 0x100fe400000108c0 */
[--C-:B------:R-:W-:Y:S01]  /*1b6e0*/  FFMA.FTZ R101, R101, c[0x0][0x2d0], -R192.reuse ;  /* 0x0000b40065657a23 */ /* 0x100fe200000108c0 */
[----:B----4-:R-:W-:Y:S01]  /*1b6f0*/  MOV R164, R142 ;  /* 0x0000008e00a47202 */ /* 0x010fe20000000f00 */
[----:B------:R-:W-:Y:S01]  /*1b700*/  FMUL.FTZ R35, R140, R175 ;  /* 0x000000af8c237220 */ /* 0x000fe20000410000 */
[----:B------:R-:W-:Y:S01]  /*1b710*/  MOV R175, R224 ;  /* 0x000000e000af7202 */ /* 0x000fe20000000f00 */
[----:B------:R-:W-:Y:S01]  /*1b720*/  FFMA.FTZ R142, R47, c[0x0][0x2d0], -R3 ;  /* 0x0000b4002f8e7a23 */ /* 0x000fe20000010803 */
[----:B------:R-:W-:Y:S01]  /*1b730*/  F2FP.PACK_AB R47, R164, R167 ;  /* 0x000000a7a42f723e */ /* 0x000fe200000000ff */
[----:B------:R-:W-:Y:S01]  /*1b740*/  FFMA.FTZ R112, R112, c[0x0][0x2d0], -R192 ;  /* 0x0000b40070707a23 */ /* 0x000fe200000108c0 */
[----:B------:R4:W3:Y:S01]  /*1b750*/  MUFU.EX2 R203, R29 ;  /* 0x0000001d00cb7308 */ /* 0x0008e20000000800 */
[--C-:B------:R-:W-:Y:S02]  /*1b760*/  FFMA.FTZ R102, R102, c[0x0][0x2d0], -R194.reuse ;  /* 0x0000b40066667a23 */ /* 0x100fe400000108c2 */
[--C-:B------:R-:W-:Y:S01]  /*1b770*/  FFMA.FTZ R103, R103, c[0x0][0x2d0], -R194.reuse ;  /* 0x0000b40067677a23 */ /* 0x100fe200000108c2 */
[----:B--2---:R-:W-:Y:S01]  /*1b780*/  MOV R165, R214 ;  /* 0x000000d600a57202 */ /* 0x004fe20000000f00 */
[----:B------:R-:W-:Y:S02]  /*1b790*/  FFMA.FTZ R114, R114, c[0x0][0x2d0], -R194 ;  /* 0x0000b40072727a23 */ /* 0x000fe400000108c2 */
[--C-:B------:R-:W-:Y:S02]  /*1b7a0*/  FFMA.FTZ R105, R105, c[0x0][0x2d0], -R193.reuse ;  /* 0x0000b40069697a23 */ /* 0x100fe400000108c1 */
[----:B------:R-:W-:Y:S01]  /*1b7b0*/  FFMA.FTZ R108, R108, c[0x0][0x2d0], -R193 ;  /* 0x0000b4006c6c7a23 */ /* 0x000fe200000108c1 */
[----:B------:R2:W2:Y:S01]  /*1b7c0*/  MUFU.EX2 R199, R30 ;  /* 0x0000001e00c77308 */ /* 0x0004a20000000800 */
[--C-:B------:R-:W-:Y:S02]  /*1b7d0*/  FFMA.FTZ R106, R106, c[0x0][0x2d0], -R3.reuse ;  /* 0x0000b4006a6a7a23 */ /* 0x100fe40000010803 */
[--C-:B------:R-:W-:Y:S01]  /*1b7e0*/  FFMA.FTZ R107, R107, c[0x0][0x2d0], -R3.reuse ;  /* 0x0000b4006b6b7a23 */ /* 0x100fe20000010803 */
[----:B-1----:R-:W-:Y:S01]  /*1b7f0*/  MOV R166, R33 ;  /* 0x0000002100a67202 */ /* 0x002fe20000000f00 */
[----:B------:R-:W-:Y:S02]  /*1b800*/  FMUL.FTZ R28, R136, R168 ;  /* 0x000000a8881c7220 */ /* 0x000fe40000410000 */
[----:B------:R-:W-:Y:S01]  /*1b810*/  FMUL.FTZ R33, R141, R173 ;  /* 0x000000ad8d217220 */ /* 0x000fe20000410000 */
[----:B------:R-:W-:Y:S01]  /*1b820*/  MOV R173, R208 ;  /* 0x000000d000ad7202 */ /* 0x000fe20000000f00 */
[--C-:B------:R-:W-:Y:S01]  /*1b830*/  FFMA.FTZ R110, R110, c[0x0][0x2d0], -R3.reuse ;  /* 0x0000b4006e6e7a23 */ /* 0x100fe20000010803 */
[----:B------:R1:W-:Y:S01]  /*1b840*/  MUFU.EX2 R249, R37 ;  /* 0x0000002500f97308 */ /* 0x0003e20000000800 */
[----:B------:R-:W-:Y:S02]  /*1b850*/  FFMA.FTZ R3, R111, c[0x0][0x2d0], -R3 ;  /* 0x0000b4006f037a23 */ /* 0x000fe40000010803 */
[--C-:B------:R-:W-:Y:S02]  /*1b860*/  FFMA.FTZ R88, R88, c[0x0][0x2d0], -R193.reuse ;  /* 0x0000b40058587a23 */ /* 0x100fe400000108c1 */
[----:B----4-:R-:W-:Y:S02]  /*1b870*/  FMUL.FTZ R29, R136, R169 ;  /* 0x000000a9881d7220 */ /* 0x010fe40000410000 */
[--C-:B------:R-:W-:Y:S02]  /*1b880*/  FFMA.FTZ R89, R89, c[0x0][0x2d0], -R193.reuse ;  /* 0x0000b40059597a23 */ /* 0x100fe400000108c1 */
[--C-:B------:R-:W-:Y:S01]  /*1b890*/  FFMA.FTZ R92, R92, c[0x0][0x2d0], -R193.reuse ;  /* 0x0000b4005c5c7a23 */ /* 0x100fe200000108c1 */
[----:B------:R4:W-:Y:S01]  /*1b8a0*/  MUFU.EX2 R225, R39 ;  /* 0x0000002700e17308 */ /* 0x0009e20000000800 */
[--C-:B------:R-:W-:Y:S02]  /*1b8b0*/  FFMA.FTZ R93, R93, c[0x0][0x2d0], -R193.reuse ;  /* 0x0000b4005d5d7a23 */ /* 0x100fe400000108c1 */
[----:B------:R-:W-:Y:S02]  /*1b8c0*/  FFMA.FTZ R104, R104, c[0x0][0x2d0], -R193 ;  /* 0x0000b40068687a23 */ /* 0x000fe400000108c1 */
[----:B--2---:R-:W-:Y:S01]  /*1b8d0*/  FMUL.FTZ R30, R0, R170 ;  /* 0x000000aa001e7220 */ /* 0x004fe20000410000 */
[----:B---3--:R-:W-:Y:S04]  /*1b8e0*/  MOV R170, R203 ;  /* 0x000000cb00aa7202 */ /* 0x008fe80000000f00 */
[----:B------:R2:W-:Y:S02]  /*1b8f0*/  MUFU.EX2 R250, R36 ;  /* 0x0000002400fa7308 */ /* 0x0005e40000000800 */
[-C--:B------:R-:W-:Y:S03]  /*1b900*/  HMMA.16816.F32 R28, R148, R190.reuse, R28 ;  /* 0x000000be941c723c */ /* 0x080fe6000000181c */
[C---:B-1----:R-:W-:Y:S05]  /*1b910*/  FMUL.FTZ R37, R141.reuse, R177 ;  /* 0x000000b18d257220 */ /* 0x042fea0000410000 */
[C---:B------:R-:W-:Y:S01]  /*1b920*/  HMMA.16816.F32 R32, R144.reuse, R190, R32 ;  /* 0x000000be9020723c */ /* 0x040fe20000001820 */
[----:B------:R1:W-:Y:S03]  /*1b930*/  MUFU.EX2 R226, R38 ;  /* 0x0000002600e27308 */ /* 0x0003e60000000800 */
[C---:B----4-:R-:W-:Y:S07]  /*1b940*/  FMUL.FTZ R39, R140.reuse, R179 ;  /* 0x000000b38c277220 */ /* 0x050fee0000410000 */
[----:B------:R3:W-:Y:S01]  /*1b950*/  MUFU.EX2 R248, R48 ;  /* 0x0000003000f87308 */ /* 0x0007e20000000800 */
[C---:B--2---:R-:W-:Y:S09]  /*1b960*/  FMUL.FTZ R36, R141.reuse, R176 ;  /* 0x000000b08d247220 */ /* 0x044ff20000410000 */
[----:B------:R2:W-:Y:S01]  /*1b970*/  MUFU.EX2 R224, R50 ;  /* 0x0000003200e07308 */ /* 0x0005e20000000800 */
[----:B-1----:R-:W-:Y:S09]  /*1b980*/  FMUL.FTZ R38, R140, R178 ;  /* 0x000000b28c267220 */ /* 0x002ff20000410000 */
[----:B------:R1:W-:Y:S01]  /*1b990*/  MUFU.EX2 R247, R49 ;  /* 0x0000003100f77308 */ /* 0x0003e20000000800 */
[-C--:B------:R-:W-:Y:S03]  /*1b9a0*/  HMMA.16816.F32 R36, R144, R152.reuse, R36 ;  /* 0x000000989024723c */ /* 0x080fe60000001824 */
[----:B---3--:R-:W-:Y:S06]  /*1b9b0*/  FMUL.FTZ R48, R136, R180 ;  /* 0x000000b488307220 */ /* 0x008fec0000410000 */
[----:B------:R3:W-:Y:S03]  /*1b9c0*/  MUFU.EX2 R223, R51 ;  /* 0x0000003300df7308 */ /* 0x0007e60000000800 */
[----:B--2---:R-:W-:Y:S07]  /*1b9d0*/  FMUL.FTZ R50, R0, R182 ;  /* 0x000000b600327220 */ /* 0x004fee0000410000 */
[----:B------:R2:W-:Y:S01]  /*1b9e0*/  MUFU.EX2 R169, R40 ;  /* 0x0000002800a97308 */ /* 0x0005e20000000800 */
[----:B-1----:R-:W-:Y:S09]  /*1b9f0*/  FMUL.FTZ R49, R136, R181 ;  /* 0x000000b588317220 */ /* 0x002ff20000410000 */
[----:B------:R1:W4:Y:S01]  /*1ba00*/  MUFU.EX2 R216, R41 ;  /* 0x0000002900d87308 */ /* 0x0003220000000800 */
[----:B---3--:R-:W-:Y:S09]  /*1ba10*/  FMUL.FTZ R51, R0, R183 ;  /* 0x000000b700337220 */ /* 0x008ff20000410000 */
[----:B------:R-:W-:Y:S01]  /*1ba20*/  MUFU.EX2 R213, R52 ;  /* 0x0000003400d57308 */ /* 0x000fe20000000800 */
[C---:B------:R-:W-:Y:S04]  /*1ba30*/  HMMA.16816.F32 R48, R148.reuse, R152, R48 ;  /* 0x000000989430723c */ /* 0x040fe80000001830 */
[C---:B--2---:R-:W-:Y:S01]  /*1ba40*/  FMUL.FTZ R40, R141.reuse, R184 ;  /* 0x000000b88d287220 */ /* 0x044fe20000410000 */
[----:B------:R-:W-:Y:S03]  /*1ba50*/  MOV R184, R209 ;  /* 0x000000d100b87202 */ /* 0x000fe60000000f00 */
[-C--:B------:R-:W-:Y:S01]  /*1ba60*/  HMMA.16816.F32 R116, R148, R154.reuse, R116 ;  /* 0x0000009a9474723c */ /* 0x080fe20000001874 */
[----:B------:R-:W-:Y:S03]  /*1ba70*/  MUFU.EX2 R212, R53 ;  /* 0x0000003500d47308 */ /* 0x000fe60000000800 */
[----:B-1----:R-:W-:Y:S02]  /*1ba80*/  FMUL.FTZ R41, R141, R185 ;  /* 0x000000b98d297220 */ /* 0x002fe40000410000 */
[----:B------:R-:W2:Y:S02]  /*1ba90*/  LDL.LU R185, [R1+0x20] ;  /* 0x0000200001b97983 */ /* 0x000ea40000300800 */
[C---:B------:R-:W-:Y:S02]  /*1baa0*/  HMMA.16816.F32 R120, R144.reuse, R154, R120 ;  /* 0x0000009a9078723c */ /* 0x040fe40000001878 */
[----:B------:R-:W1:Y:S01]  /*1bab0*/  LDSM.16.MT88.4 R152, [R228+0x900] ;  /* 0x00090000e498783b */ /* 0x000e620000004200 */
[----:B------:R3:W-:Y:S05]  /*1bac0*/  MUFU.EX2 R168, R42 ;  /* 0x0000002a00a87308 */ /* 0x0007ea0000000800 */
[-C--:B------:R-:W-:Y:S05]  /*1bad0*/  HMMA.16816.F32 R124, R144, R156.reuse, R124 ;  /* 0x0000009c907c723c */ /* 0x080fea000000187c */
[----:B------:R4:W1:Y:S03]  /*1bae0*/  MUFU.EX2 R178, R43 ;  /* 0x0000002b00b27308 */ /* 0x0008660000000800 */
[C---:B------:R-:W-:Y:S08]  /*1baf0*/  HMMA.16816.F32 R128, R148.reuse, R156, R128 ;  /* 0x0000009c9480723c */ /* 0x040ff00000001880 */
[-C--:B------:R-:W-:Y:S01]  /*1bb00*/  HMMA.16816.F32 R132, R148, R158.reuse, R132 ;  /* 0x0000009e9484723c */ /* 0x080fe20000001884 */
[----:B------:R1:W-:Y:S01]  /*1bb10*/  MUFU.EX2 R215, R44 ;  /* 0x0000002c00d77308 */ /* 0x0003e20000000800 */
[----:B------:R-:W1:Y:S02]  /*1bb20*/  LDSM.16.MT88.4 R148, [R231+0x900] ;  /* 0x00090000e794783b */ /* 0x000e640000004200 */
[C---:B---3--:R-:W-:Y:S06]  /*1bb30*/  FMUL.FTZ R42, R140.reuse, R186 ;  /* 0x000000ba8c2a7220 */ /* 0x048fec0000410000 */
[----:B------:R-:W3:Y:S01]  /*1bb40*/  LDL.LU R186, [R1+0x24] ;  /* 0x0000240001ba7983 */ /* 0x000ee20000300800 */
[----:B------:R1:W1:Y:S01]  /*1bb50*/  MUFU.EX2 R214, R45 ;  /* 0x0000002d00d67308 */ /* 0x0002620000000800 */
[----:B----4-:R-:W-:Y:S02]  /*1bb60*/  FMUL.FTZ R43, R140, R187 ;  /* 0x000000bb8c2b7220 */ /* 0x010fe40000410000 */
[----:B------:R-:W4:Y:S05]  /*1bb70*/  LDL.LU R187, [R1+0x28] ;  /* 0x0000280001bb7983 */ /* 0x000f2a0000300800 */
[----:B------:R-:W-:Y:S02]  /*1bb80*/  HMMA.16816.F32 R40, R144, R158, R40 ;  /* 0x0000009e9028723c */ /* 0x000fe40000001828 */
[----:B------:R1:W-:Y:S01]  /*1bb90*/  MUFU.EX2 R177, R46 ;  /* 0x0000002e00b17308 */ /* 0x0003e20000000800 */
[----:B------:R-:W1:Y:S02]  /*1bba0*/  LDSM.16.MT88.4 R156, [R229+0x900] ;  /* 0x00090000e59c783b */ /* 0x000e640000004200 */
[----:B-1----:R-:W-:Y:S02]  /*1bbb0*/  F2FP.PACK_AB R44, R162, R171 ;  /* 0x000000aba22c723e */ /* 0x002fe400000000ff */
[----:B------:R-:W-:Y:S02]  /*1bbc0*/  F2FP.PACK_AB R144, R252, R251 ;  /* 0x000000fbfc90723e */ /* 0x000fe400000000ff */
[----:B------:R-:W-:Y:S03]  /*1bbd0*/  F2FP.PACK_AB R146, R170, R166 ;  /* 0x000000a6aa92723e */ /* 0x000fe600000000ff */
[----:B------:R-:W-:Y:S01]  /*1bbe0*/  MUFU.EX2 R209, R54 ;  /* 0x0000003600d17308 */ /* 0x000fe20000000800 */
[----:B------:R-:W-:Y:S02]  /*1bbf0*/  F2FP.PACK_AB R145, R198, R197 ;  /* 0x000000c5c691723e */ /* 0x000fe400000000ff */
[----:B------:R-:W-:Y:S02]  /*1bc00*/  F2FP.PACK_AB R45, R161, R163 ;  /* 0x000000a3a12d723e */ /* 0x000fe400000000ff */
[----:B------:R-:W-:Y:S05]  /*1bc10*/  F2FP.PACK_AB R147, R200, R199 ;  /* 0x000000c7c893723e */ /* 0x000fea00000000ff */
[----:B------:R1:W-:Y:S01]  /*1bc20*/  MUFU.EX2 R208, R55 ;  /* 0x0000003700d07308 */ /* 0x0003e20000000800 */
[----:B------:R-:W-:Y:S09]  /*1bc30*/  F2FP.PACK_AB R46, R165, R160 ;  /* 0x000000a0a52e723e */ /* 0x000ff200000000ff */
[----:B------:R-:W-:Y:S01]  /*1bc40*/  MUFU.EX2 R211, R64 ;  /* 0x0000004000d37308 */ /* 0x000fe20000000800 */
[-C--:B------:R-:W-:Y:S08]  /*1bc50*/  HMMA.16816.F32 R4, R44, R152.reuse, R4 ;  /* 0x000000982c04723c */ /* 0x080ff00000001804 */
[C---:B------:R-:W-:Y:S01]  /*1bc60*/  HMMA.16816.F32 R8, R144.reuse, R152, R8 ;  /* 0x000000989008723c */ /* 0x040fe20000001808 */
[----:B------:R-:W-:Y:S01]  /*1bc70*/  MUFU.EX2 R210, R65 ;  /* 0x0000004100d27308 */ /* 0x000fe20000000800 */
[----:B-1----:R-:W-:Y:S06]  /*1bc80*/  LDSM.16.MT88.4 R52, [R228+0x1100] ;  /* 0x00110000e434783b */ /* 0x002fec0000004200 */
[-C--:B------:R-:W-:Y:S03]  /*1bc90*/  HMMA.16816.F32 R12, R144, R154.reuse, R12 ;  /* 0x0000009a900c723c */ /* 0x080fe6000000180c */
[----:B------:R1:W-:Y:S05]  /*1bca0*/  MUFU.EX2 R183, R66 ;  /* 0x0000004200b77308 */ /* 0x0003ea0000000800 */
[C---:B------:R-:W-:Y:S01]  /*1bcb0*/  HMMA.16816.F32 R16, R44.reuse, R154, R16 ;  /* 0x0000009a2c10723c */ /* 0x040fe20000001810 */
[----:B------:R-:W1:Y:S04]  /*1bcc0*/  LDSM.16.MT88.4 R152, [R230+0x900] ;  /* 0x00090000e698783b */ /* 0x000e680000004200 */
[----:B------:R-:W-:Y:S03]  /*1bcd0*/  MUFU.EX2 R188, R62 ;  /* 0x0000003e00bc7308 */ /* 0x000fe60000000800 */
[-C--:B------:R-:W-:Y:S07]  /*1bce0*/  HMMA.16816.F32 R20, R44, R148.reuse, R20 ;  /* 0x000000942c14723c */ /* 0x080fee0000001814 */
[----:B------:R-:W-:Y:S01]  /*1bcf0*/  MUFU.EX2 R191, R68 ;  /* 0x0000004400bf7308 */ /* 0x000fe20000000800 */
[C---:B------:R-:W-:Y:S01]  /*1bd00*/  HMMA.16816.F32 R24, R144.reuse, R148, R24 ;  /* 0x000000949018723c */ /* 0x040fe20000001818 */
[----:B------:R-:W4:Y:S04]  /*1bd10*/  LDL.LU R149, [R1+0x1c] ;  /* 0x00001c0001957983 */ /* 0x000f280000300800 */
[----:B-1----:R-:W1:Y:S03]  /*1bd20*/  LDSM.16.MT88.4 R64, [R231+0x1100] ;  /* 0x00110000e740783b */ /* 0x002e660000004200 */
[-C--:B------:R-:W-:Y:S01]  /*1bd30*/  HMMA.16816.F32 R28, R144, R150.reuse, R28 ;  /* 0x00000096901c723c */ /* 0x080fe2000000181c */
[----:B------:R-:W-:Y:S07]  /*1bd40*/  MUFU.EX2 R189, R70 ;  /* 0x0000004600bd7308 */ /* 0x000fee0000000800 */
[C---:B------:R-:W-:Y:S03]  /*1bd50*/  HMMA.16816.F32 R32, R44.reuse, R150, R32 ;  /* 0x000000962c20723c */ /* 0x040fe60000001820 */
[----:B------:R-:W1:Y:S05]  /*1bd60*/  MUFU.EX2 R176, R142 ;  /* 0x0000008e00b07308 */ /* 0x000e6a0000000800 */
[-C--:B------:R-:W-:Y:S05]  /*1bd70*/  HMMA.16816.F32 R36, R44, R156.reuse, R36 ;  /* 0x0000009c2c24723c */ /* 0x080fea0000001824 */
[----:B------:R1:W-:Y:S03]  /*1bd80*/  MUFU.EX2 R142, R63 ;  /* 0x0000003f008e7308 */ /* 0x0003e60000000800 */
[C---:B------:R-:W-:Y:S07]  /*1bd90*/  HMMA.16816.F32 R48, R144.reuse, R156, R48 ;  /* 0x0000009c9030723c */ /* 0x040fee0000001830 */
[----:B------:R1:W-:Y:S01]  /*1bda0*/  MUFU.EX2 R179, R56 ;  /* 0x0000003800b37308 */ /* 0x0003e20000000800 */
[-C--:B------:R-:W-:Y:S08]  /*1bdb0*/  HMMA.16816.F32 R116, R144, R158.reuse, R116 ;  /* 0x0000009e9074723c */ /* 0x080ff00000001874 */
[C---:B------:R-:W-:Y:S01]  /*1bdc0*/  HMMA.16816.F32 R120, R44.reuse, R158, R120 ;  /* 0x0000009e2c78723c */ /* 0x040fe20000001878 */
[----:B------:R-:W-:Y:S01]  /*1bdd0*/  LDSM.16.MT88.4 R156, [R228+0x3100] ;  /* 0x00310000e49c783b */ /* 0x000fe20000004200 */
[----:B------:R1:W1:Y:S06]  /*1bde0*/  MUFU.EX2 R182, R57 ;  /* 0x0000003900b67308 */ /* 0x00026c0000000800 */
[-C--:B------:R-:W-:Y:S01]  /*1bdf0*/  HMMA.16816.F32 R124, R44, R152.reuse, R124 ;  /* 0x000000982c7c723c */ /* 0x080fe2000000187c */
[----:B-1----:R-:W1:Y:S03]  /*1be00*/  LDSM.16.MT88.4 R60, [R229+0x1100] ;  /* 0x00110000e53c783b */ /* 0x002e660000004200 */
[----:B------:R1:W-:Y:S01]  /*1be10*/  MUFU.EX2 R181, R58 ;  /* 0x0000003a00b57308 */ /* 0x0003e20000000800 */
[----:B------:R-:W-:Y:S03]  /*1be20*/  F2FP.PACK_AB R56, R216, R169 ;  /* 0x000000a9d838723e */ /* 0x000fe600000000ff */
[C---:B------:R-:W-:Y:S06]  /*1be30*/  HMMA.16816.F32 R128, R144.reuse, R152, R128 ;  /* 0x000000989080723c */ /* 0x040fec0000001880 */
[----:B------:R1:W1:Y:S02]  /*1be40*/  MUFU.EX2 R180, R59 ;  /* 0x0000003b00b47308 */ /* 0x0002640000000800 */
[-C--:B------:R-:W-:Y:S04]  /*1be50*/  HMMA.16816.F32 R132, R144, R154.reuse, R132 ;  /* 0x0000009a9084723c */ /* 0x080fe80000001884 */
[----:B------:R-:W-:Y:S04]  /*1be60*/  F2FP.PACK_AB R57, R178, R168 ;  /* 0x000000a8b239723e */ /* 0x000fe800000000ff */
[----:B------:R-:W-:Y:S01]  /*1be70*/  HMMA.16816.F32 R40, R44, R154, R40 ;  /* 0x0000009a2c28723c */ /* 0x000fe20000001828 */
[----:B------:R-:W-:Y:S03]  /*1be80*/  MUFU.EX2 R190, R81 ;  /* 0x0000005100be7308 */ /* 0x000fe60000000800 */
[----:B-1----:R-:W-:Y:S03]  /*1be90*/  F2FP.PACK_AB R58, R214, R215 ;  /* 0x000000d7d63a723e */ /* 0x002fe600000000ff */
[----:B------:R-:W-:Y:S02]  /*1bea0*/  F2FP.PACK_AB R44, R249, R250 ;  /* 0x000000faf92c723e */ /* 0x000fe400000000ff */
[----:B------:R-:W-:Y:S02]  /*1beb0*/  F2FP.PACK_AB R46, R247, R248 ;  /* 0x000000f8f72e723e */ /* 0x000fe400000000ff */
[----:B------:R1:W-:Y:S01]  /*1bec0*/  MUFU.EX2 R81, R71 ;  /* 0x0000004700517308 */ /* 0x0003e20000000800 */
[----:B------:R-:W-:Y:S02]  /*1bed0*/  F2FP.PACK_AB R45, R225, R226 ;  /* 0x000000e2e12d723e */ /* 0x000fe400000000ff */
[----:B------:R-:W-:Y:S02]  /*1bee0*/  F2FP.PACK_AB R47, R223, R224 ;  /* 0x000000e0df2f723e */ /* 0x000fe400000000ff */
[----:B------:R-:W-:Y:S05]  /*1bef0*/  F2FP.PACK_AB R59, R176, R177 ;  /* 0x000000b1b03b723e */ /* 0x000fea00000000ff */
[-C--:B------:R-:W-:Y:S01]  /*1bf00*/  HMMA.16816.F32 R4, R44, R52.reuse, R4 ;  /* 0x000000342c04723c */ /* 0x080fe20000001804 */
[----:B------:R-:W-:Y:S07]  /*1bf10*/  MUFU.EX2 R113, R113 ;  /* 0x0000007100717308 */ /* 0x000fee0000000800 */
[C---:B------:R-:W-:Y:S03]  /*1bf20*/  HMMA.16816.F32 R8, R56.reuse, R52, R8 ;  /* 0x000000343808723c */ /* 0x040fe60000001808 */
[----:B------:R-:W-:Y:S01]  /*1bf30*/  MUFU.EX2 R115, R115 ;  /* 0x0000007300737308 */ /* 0x000fe20000000800 */
[----:B-1----:R-:W-:Y:S04]  /*1bf40*/  LDSM.16.MT88.4 R68, [R229+0x2100] ;  /* 0x00210000e544783b */ /* 0x002fe80000004200 */
        /* <DEDUP_REMOVED lines=11> */
[----:B------:R-:W3:Y:S04]  /*1c000*/  LDSM.16.MT88.4 R64, [R228+0x1900] ;  /* 0x00190000e440783b */ /* 0x000ee80000004200 */
[----:B------:R1:W-:Y:S03]  /*1c010*/  MUFU.EX2 R80, R72 ;  /* 0x0000004800507308 */ /* 0x0003e60000000800 */
[-C--:B------:R-:W-:Y:S07]  /*1c020*/  HMMA.16816.F32 R36, R44, R60.reuse, R36 ;  /* 0x0000003c2c24723c */ /* 0x080fee0000001824 */
[----:B------:R-:W3:Y:S01]  /*1c030*/  MUFU.EX2 R73, R73 ;  /* 0x0000004900497308 */ /* 0x000ee20000000800 */
[C---:B------:R-:W-:Y:S08]  /*1c040*/  HMMA.16816.F32 R48, R56.reuse, R60, R48 ;  /* 0x0000003c3830723c */ /* 0x040ff00000001830 */
[-C--:B------:R-:W-:Y:S01]  /*1c050*/  HMMA.16816.F32 R116, R56, R62.reuse, R116 ;  /* 0x0000003e3874723c */ /* 0x080fe20000001874 */
[----:B------:R-:W-:Y:S03]  /*1c060*/  MUFU.EX2 R76, R76 ;  /* 0x0000004c004c7308 */ /* 0x000fe60000000800 */
[----:B--2---:R-:W-:Y:S01]  /*1c070*/  FFMA.FTZ R0, R0, R185, R195 ;  /* 0x000000b900007223 */ /* 0x004fe200000100c3 */
[----:B------:R-:W-:Y:S03]  /*1c080*/  MOV R185, R175 ;  /* 0x000000af00b97202 */ /* 0x000fe60000000f00 */
[C---:B------:R-:W-:Y:S01]  /*1c090*/  HMMA.16816.F32 R120, R44.reuse, R62, R120 ;  /* 0x0000003e2c78723c */ /* 0x040fe20000001878 */
[----:B------:R-:W-:Y:S02]  /*1c0a0*/  LDSM.16.MT88.4 R60, [R229+0x1900] ;  /* 0x00190000e53c783b */ /* 0x000fe40000004200 */
[----:B------:R-:W2:Y:S01]  /*1c0b0*/  MUFU.EX2 R77, R77 ;  /* 0x0000004d004d7308 */ /* 0x000ea20000000800 */
[----:B-1----:R-:W-:Y:S04]  /*1c0c0*/  FADD.FTZ R72, R196, R0 ;  /* 0x00000000c4487221 */ /* 0x002fe80000010000 */
[-C--:B------:R-:W-:Y:S05]  /*1c0d0*/  HMMA.16816.F32 R124, R44, R52.reuse, R124 ;  /* 0x000000342c7c723c */ /* 0x080fea000000187c */
[----:B------:R-:W-:Y:S03]  /*1c0e0*/  MUFU.EX2 R74, R74 ;  /* 0x0000004a004a7308 */ /* 0x000fe60000000800 */
[C---:B------:R-:W-:Y:S07]  /*1c0f0*/  HMMA.16816.F32 R128, R56.reuse, R52, R128 ;  /* 0x000000343880723c */ /* 0x040fee0000001880 */
[----:B------:R-:W-:Y:S01]  /*1c100*/  F2FP.PACK_AB R52, R182, R179 ;  /* 0x000000b3b634723e */ /* 0x000fe200000000ff */
[-C--:B------:R-:W-:Y:S01]  /*1c110*/  HMMA.16816.F32 R132, R56, R54.reuse, R132 ;  /* 0x000000363884723c */ /* 0x080fe20000001884 */
[----:B------:R-:W1:Y:S01]  /*1c120*/  LDSM.16.MT88.4 R56, [R231+0x1900] ;  /* 0x00190000e738783b */ /* 0x000e620000004200 */
[----:B------:R-:W1:Y:S02]  /*1c130*/  MUFU.EX2 R75, R75 ;  /* 0x0000004b004b7308 */ /* 0x000e640000000800 */
[----:B------:R-:W-:Y:S01]  /*1c140*/  F2FP.PACK_AB R53, R180, R181 ;  /* 0x000000b5b435723e */ /* 0x000fe200000000ff */
[----:B---3--:R-:W-:Y:S03]  /*1c150*/  FFMA.FTZ R136, R136, R186, R217 ;  /* 0x000000ba88887223 */ /* 0x008fe600000100d9 */
[----:B------:R-:W-:Y:S04]  /*1c160*/  HMMA.16816.F32 R40, R44, R54, R40 ;  /* 0x000000362c28723c */ /* 0x000fe80000001828 */
[----:B------:R-:W-:Y:S01]  /*1c170*/  FADD.FTZ R136, R218, R136 ;  /* 0x00000088da887221 */ /* 0x000fe20000010000 */
[----:B------:R-:W-:Y:S01]  /*1c180*/  MUFU.EX2 R78, R78 ;  /* 0x0000004e004e7308 */ /* 0x000fe20000000800 */
[----:B----4-:R-:W-:Y:S01]  /*1c190*/  FFMA.FTZ R140, R140, R187, R219 ;  /* 0x000000bb8c8c7223 */ /* 0x010fe200000100db */
[----:B------:R-:W-:Y:S01]  /*1c1a0*/  F2FP.PACK_AB R44, R212, R213 ;  /* 0x000000d5d42c723e */ /* 0x000fe200000000ff */
[----:B------:R-:W-:Y:S01]  /*1c1b0*/  FADD.FTZ R0, R173, R136 ;  /* 0x00000088ad007221 */ /* 0x000fe20000010000 */
[----:B------:R-:W-:Y:S03]  /*1c1c0*/  F2FP.PACK_AB R46, R210, R211 ;  /* 0x000000d3d22e723e */ /* 0x000fe600000000ff */
[----:B------:R-:W-:Y:S01]  /*1c1d0*/  F2FP.PACK_AB R45, R208, R209 ;  /* 0x000000d1d02d723e */ /* 0x000fe200000000ff */
[----:B------:R-:W-:Y:S01]  /*1c1e0*/  FADD.FTZ R140, R220, R140 ;  /* 0x0000008cdc8c7221 */ /* 0x000fe20000010000 */
[----:B------:R-:W-:Y:S01]  /*1c1f0*/  F2FP.PACK_AB R47, R207, R183 ;  /* 0x000000b7cf2f723e */ /* 0x000fe200000000ff */
[----:B------:R-:W3:Y:S01]  /*1c200*/  MUFU.EX2 R79, R79 ;  /* 0x0000004f004f7308 */ /* 0x000ee20000000800 */
[----:B------:R-:W-:Y:S02]  /*1c210*/  F2FP.PACK_AB R54, R205, R206 ;  /* 0x000000cecd36723e */ /* 0x000fe400000000ff */
[----:B------:R-:W-:Y:S02]  /*1c220*/  F2FP.PACK_AB R55, R142, R188 ;  /* 0x000000bc8e37723e */ /* 0x000fe400000000ff */
[----:B------:R-:W-:Y:S01]  /*1c230*/  MOV R136, R137 ;  /* 0x0000008900887202 */ /* 0x000fe20000000f00 */
        /* <DEDUP_REMOVED lines=8> */
[-C--:B-1----:R-:W-:Y:S04]  /*1c2c0*/  HMMA.16816.F32 R20, R44, R56.reuse, R20 ;  /* 0x000000382c14723c */ /* 0x082fe80000001814 */
[----:B------:R-:W-:Y:S04]  /*1c2d0*/  MUFU.EX2 R97, R97 ;  /* 0x0000006100617308 */ /* 0x000fe80000000800 */
[C---:B------:R-:W-:Y:S06]  /*1c2e0*/  HMMA.16816.F32 R24, R52.reuse, R56, R24 ;  /* 0x000000383418723c */ /* 0x040fec0000001818 */
[----:B------:R-:W-:Y:S02]  /*1c2f0*/  MUFU.EX2 R86, R86 ;  /* 0x0000005600567308 */ /* 0x000fe40000000800 */
[-C--:B------:R-:W-:Y:S08]  /*1c300*/  HMMA.16816.F32 R28, R52, R58.reuse, R28 ;  /* 0x0000003a341c723c */ /* 0x080ff0000000181c */
[C---:B------:R-:W-:Y:S01]  /*1c310*/  HMMA.16816.F32 R32, R44.reuse, R58, R32 ;  /* 0x0000003a2c20723c */ /* 0x040fe20000001820 */
[----:B------:R-:W1:Y:S01]  /*1c320*/  LDSM.16.MT88.4 R56, [R228+0x2100] ;  /* 0x00210000e438783b */ /* 0x000e620000004200 */
[----:B------:R-:W-:Y:S02]  /*1c330*/  MUFU.EX2 R87, R87 ;  /* 0x0000005700577308 */ /* 0x000fe40000000800 */
[----:B------:R-:W-:Y:S04]  /*1c340*/  FFMA.FTZ R141, R141, R149, R221 ;  /* 0x000000958d8d7223 */ /* 0x000fe800000100dd */
[-C--:B------:R-:W-:Y:S04]  /*1c350*/  HMMA.16816.F32 R36, R44, R60.reuse, R36 ;  /* 0x0000003c2c24723c */ /* 0x080fe80000001824 */
[----:B------:R-:W-:Y:S01]  /*1c360*/  MUFU.EX2 R98, R98 ;  /* 0x0000006200627308 */ /* 0x000fe20000000800 */
[----:B------:R-:W-:Y:S03]  /*1c370*/  FADD.FTZ R141, R222, R141 ;  /* 0x0000008dde8d7221 */ /* 0x000fe60000010000 */
[C---:B------:R-:W-:Y:S04]  /*1c380*/  HMMA.16816.F32 R48, R52.reuse, R60, R48 ;  /* 0x0000003c3430723c */ /* 0x040fe80000001830 */
[----:B------:R-:W-:Y:S02]  /*1c390*/  FADD.FTZ R141, R227, R141 ;  /* 0x0000008de38d7221 */ /* 0x000fe40000010000 */
[----:B------:R-:W-:Y:S02]  /*1c3a0*/  MUFU.EX2 R99, R99 ;  /* 0x0000006300637308 */ /* 0x000fe40000000800 */
[-C--:B------:R-:W-:Y:S08]  /*1c3b0*/  HMMA.16816.F32 R116, R52, R62.reuse, R116 ;  /* 0x0000003e3474723c */ /* 0x080ff00000001874 */
[C---:B------:R-:W-:Y:S01]  /*1c3c0*/  HMMA.16816.F32 R120, R44.reuse, R62, R120 ;  /* 0x0000003e2c78723c */ /* 0x040fe20000001878 */
[----:B------:R-:W1:Y:S01]  /*1c3d0*/  LDSM.16.MT88.4 R60, [R231+0x2100] ;  /* 0x00210000e73c783b */ /* 0x000e620000004200 */
[----:B------:R-:W-:Y:S06]  /*1c3e0*/  MUFU.EX2 R100, R100 ;  /* 0x0000006400647308 */ /* 0x000fec0000000800 */
[-C--:B----4-:R-:W-:Y:S04]  /*1c3f0*/  HMMA.16816.F32 R124, R44, R64.reuse, R124 ;  /* 0x000000402c7c723c */ /* 0x090fe8000000187c */
[----:B------:R-:W-:Y:S04]  /*1c400*/  MUFU.EX2 R101, R101 ;  /* 0x0000006500657308 */ /* 0x000fe80000000800 */
[C---:B------:R-:W-:Y:S06]  /*1c410*/  HMMA.16816.F32 R128, R52.reuse, R64, R128 ;  /* 0x000000403480723c */ /* 0x040fec0000001880 */
[----:B------:R-:W4:Y:S02]  /*1c420*/  MUFU.EX2 R112, R112 ;  /* 0x0000007000707308 */ /* 0x000f240000000800 */
[-C--:B------:R-:W-:Y:S07]  /*1c430*/  HMMA.16816.F32 R132, R52, R66.reuse, R132 ;  /* 0x000000423484723c */ /* 0x080fee0000001884 */
[----:B------:R-:W-:Y:S01]  /*1c440*/  F2FP.PACK_AB R52, R73, R80 ;  /* 0x000000504934723e */ /* 0x000fe200000000ff */
[----:B------:R-:W-:Y:S01]  /*1c450*/  HMMA.16816.F32 R40, R44, R66, R40 ;  /* 0x000000422c28723c */ /* 0x000fe20000001828 */
[----:B------:R-:W1:Y:S01]  /*1c460*/  LDSM.16.MT88.4 R64, [R230+0x2100] ;  /* 0x00210000e640783b */ /* 0x000e620000004200 */
[----:B------:R-:W-:Y:S02]  /*1c470*/  MUFU.EX2 R102, R102 ;  /* 0x0000006600667308 */ /* 0x000fe40000000800 */
[----:B--2---:R-:W-:Y:S02]  /*1c480*/  F2FP.PACK_AB R54, R77, R76 ;  /* 0x0000004c4d36723e */ /* 0x004fe400000000ff */
[----:B------:R-:W-:Y:S02]  /*1c490*/  F2FP.PACK_AB R53, R75, R74 ;  /* 0x0000004a4b35723e */ /* 0x000fe400000000ff */
[----:B------:R-:W-:Y:S04]  /*1c4a0*/  F2FP.PACK_AB R44, R204, R191 ;  /* 0x000000bfcc2c723e */ /* 0x000fe800000000ff */
[----:B------:R-:W-:Y:S01]  /*1c4b0*/  F2FP.PACK_AB R46, R190, R203 ;  /* 0x000000cbbe2e723e */ /* 0x000fe200000000ff */
[----:B------:R-:W-:Y:S01]  /*1c4c0*/  MUFU.EX2 R103, R103 ;  /* 0x0000006700677308 */ /* 0x000fe20000000800 */
[----:B------:R-:W-:Y:S02]  /*1c4d0*/  F2FP.PACK_AB R45, R81, R189 ;  /* 0x000000bd512d723e */ /* 0x000fe400000000ff */
[----:B------:R-:W-:Y:S02]  /*1c4e0*/  F2FP.PACK_AB R47, R83, R82 ;  /* 0x00000052532f723e */ /* 0x000fe400000000ff */
[----:B---3--:R-:W-:Y:S02]  /*1c4f0*/  F2FP.PACK_AB R55, R79, R78 ;  /* 0x0000004e4f37723e */ /* 0x008fe400000000ff */
[----:B----4-:R-:W-:Y:S03]  /*1c500*/  F2FP.PACK_AB R186, R113, R112 ;  /* 0x0000007071ba723e */ /* 0x010fe600000000ff */
[-C--:B-1----:R-:W-:Y:S01]  /*1c510*/  HMMA.16816.F32 R4, R44, R56.reuse, R4 ;  /* 0x000000382c04723c */ /* 0x082fe20000001804 */
[----:B------:R-:W1:Y:S07]  /*1c520*/  MUFU.EX2 R114, R114 ;  /* 0x0000007200727308 */ /* 0x000e6e0000000800 */
[C---:B------:R-:W-:Y:S03]  /*1c530*/  HMMA.16816.F32 R8, R52.reuse, R56, R8 ;  /* 0x000000383408723c */ /* 0x040fe60000001808 */
[----:B------:R-:W-:Y:S05]  /*1c540*/  MUFU.EX2 R105, R105 ;  /* 0x0000006900697308 */ /* 0x000fea0000000800 */
[-C--:B------:R-:W-:Y:S05]  /*1c550*/  HMMA.16816.F32 R12, R52, R58.reuse, R12 ;  /* 0x0000003a340c723c */ /* 0x080fea000000180c */
[----:B------:R-:W-:Y:S03]  /*1c560*/  MUFU.EX2 R108, R108 ;  /* 0x0000006c006c7308 */ /* 0x000fe60000000800 */
[C---:B------:R-:W-:Y:S01]  /*1c570*/  HMMA.16816.F32 R16, R44.reuse, R58, R16 ;  /* 0x0000003a2c10723c */ /* 0x040fe20000001810 */
[----:B------:R-:W2:Y:S03]  /*1c580*/  LDSM.16.MT88.4 R56, [R228+0x2900] ;  /* 0x00290000e438783b */ /* 0x000ea60000004200 */
[----:B-1----:R-:W-:Y:S03]  /*1c590*/  F2FP.PACK_AB R187, R115, R114 ;  /* 0x0000007273bb723e */ /* 0x002fe600000000ff */
[----:B------:R-:W-:Y:S01]  /*1c5a0*/  MUFU.EX2 R88, R88 ;  /* 0x0000005800587308 */ /* 0x000fe20000000800 */
[-C--:B------:R-:W-:Y:S08]  /*1c5b0*/  HMMA.16816.F32 R20, R44, R60.reuse, R20 ;  /* 0x0000003c2c14723c */ /* 0x080ff00000001814 */
[C---:B------:R-:W-:Y:S01]  /*1c5c0*/  HMMA.16816.F32 R24, R52.reuse, R60, R24 ;  /* 0x0000003c3418723c */ /* 0x040fe20000001818 */
[----:B------:R-:W1:Y:S07]  /*1c5d0*/  MUFU.EX2 R89, R89 ;  /* 0x0000005900597308 */ /* 0x000e6e0000000800 */
[-C--:B------:R-:W-:Y:S03]  /*1c5e0*/  HMMA.16816.F32 R28, R52, R62.reuse, R28 ;  /* 0x0000003e341c723c */ /* 0x080fe6000000181c */
[----:B------:R-:W-:Y:S05]  /*1c5f0*/  MUFU.EX2 R92, R92 ;  /* 0x0000005c005c7308 */ /* 0x000fea0000000800 */
[C---:B------:R-:W-:Y:S01]  /*1c600*/  HMMA.16816.F32 R32, R44.reuse, R62, R32 ;  /* 0x0000003e2c20723c */ /* 0x040fe20000001820 */
[----:B------:R-:W3:Y:S04]  /*1c610*/  LDSM.16.MT88.4 R60, [R231+0x2900] ;  /* 0x00290000e73c783b */ /* 0x000ee80000004200 */
[----:B------:R-:W4:Y:S03]  /*1c620*/  MUFU.EX2 R93, R93 ;  /* 0x0000005d005d7308 */ /* 0x000f260000000800 */
[-C--:B------:R-:W-:Y:S07]  /*1c630*/  HMMA.16816.F32 R36, R44, R68.reuse, R36 ;  /* 0x000000442c24723c */ /* 0x080fee0000001824 */
[----:B------:R-:W-:Y:S01]  /*1c640*/  MUFU.EX2 R90, R90 ;  /* 0x0000005a005a7308 */ /* 0x000fe20000000800 */
[C---:B------:R-:W-:Y:S08]  /*1c650*/  HMMA.16816.F32 R48, R52.reuse, R68, R48 ;  /* 0x000000443430723c */ /* 0x040ff00000001830 */
[-C--:B------:R-:W-:Y:S01]  /*1c660*/  HMMA.16816.F32 R116, R52, R70.reuse, R116 ;  /* 0x000000463474723c */ /* 0x080fe20000001874 */
[----:B------:R-:W1:Y:S07]  /*1c670*/  MUFU.EX2 R91, R91 ;  /* 0x0000005b005b7308 */ /* 0x000e6e0000000800 */
[C---:B------:R-:W-:Y:S01]  /*1c680*/  HMMA.16816.F32 R120, R44.reuse, R70, R120 ;  /* 0x000000462c78723c */ /* 0x040fe20000001878 */
[----:B------:R-:W2:Y:S02]  /*1c690*/  LDSM.16.MT88.4 R68, [R229+0x2900] ;  /* 0x00290000e544783b */ /* 0x000ea40000004200 */
[----:B------:R-:W-:Y:S05]  /*1c6a0*/  MUFU.EX2 R94, R94 ;  /* 0x0000005e005e7308 */ /* 0x000fea0000000800 */
[-C--:B------:R-:W-:Y:S05]  /*1c6b0*/  HMMA.16816.F32 R124, R44, R64.reuse, R124 ;  /* 0x000000402c7c723c */ /* 0x080fea000000187c */
[----:B------:R-:W2:Y:S03]  /*1c6c0*/  MUFU.EX2 R95, R95 ;  /* 0x0000005f005f7308 */ /* 0x000ea60000000800 */
[C---:B------:R-:W-:Y:S07]  /*1c6d0*/  HMMA.16816.F32 R128, R52.reuse, R64, R128 ;  /* 0x000000403480723c */ /* 0x040fee0000001880 */
[----:B------:R-:W2:Y:S01]  /*1c6e0*/  MUFU.EX2 R104, R104 ;  /* 0x0000006800687308 */ /* 0x000ea20000000800 */
[-C--:B------:R-:W-:Y:S07]  /*1c6f0*/  HMMA.16816.F32 R132, R52, R66.reuse, R132 ;  /* 0x000000423484723c */ /* 0x080fee0000001884 */
[----:B-1----:R-:W-:Y:S01]  /*1c700*/  F2FP.PACK_AB R52, R89, R88 ;  /* 0x000000585934723e */ /* 0x002fe200000000ff */
[----:B------:R-:W-:Y:S01]  /*1c710*/  HMMA.16816.F32 R40, R44, R66, R40 ;  /* 0x000000422c28723c */ /* 0x000fe20000001828 */
[----:B------:R-:W1:Y:S01]  /*1c720*/  LDSM.16.MT88.4 R64, [R230+0x2900] ;  /* 0x00290000e640783b */ /* 0x000e620000004200 */
[----:B------:R-:W-:Y:S02]  /*1c730*/  MUFU.EX2 R106, R106 ;  /* 0x0000006a006a7308 */ /* 0x000fe40000000800 */
[----:B----4-:R-:W-:Y:S02]  /*1c740*/  F2FP.PACK_AB R54, R93, R92 ;  /* 0x0000005c5d36723e */ /* 0x010fe400000000ff */
[----:B------:R-:W-:Y:S02]  /*1c750*/  F2FP.PACK_AB R53, R91, R90 ;  /* 0x0000005a5b35723e */ /* 0x000fe400000000ff */
[----:B------:R-:W-:Y:S04]  /*1c760*/  F2FP.PACK_AB R44, R85, R84 ;  /* 0x00000054552c723e */ /* 0x000fe800000000ff */
[----:B------:R-:W-:Y:S01]  /*1c770*/  F2FP.PACK_AB R46, R97, R96 ;  /* 0x00000060612e723e */ /* 0x000fe200000000ff */
[----:B------:R-:W4:Y:S01]  /*1c780*/  MUFU.EX2 R107, R107 ;  /* 0x0000006b006b7308 */ /* 0x000f220000000800 */
[----:B------:R-:W-:Y:S02]  /*1c790*/  F2FP.PACK_AB R45, R87, R86 ;  /* 0x00000056572d723e */ /* 0x000fe400000000ff */
[----:B------:R-:W-:Y:S02]  /*1c7a0*/  F2FP.PACK_AB R47, R99, R98 ;  /* 0x00000062632f723e */ /* 0x000fe400000000ff */
[----:B--2---:R-:W-:Y:S05]  /*1c7b0*/  F2FP.PACK_AB R55, R95, R94 ;  /* 0x0000005e5f37723e */ /* 0x004fea00000000ff */
[-C--:B------:R-:W-:Y:S08]  /*1c7c0*/  HMMA.16816.F32 R4, R44, R56.reuse, R4 ;  /* 0x000000382c04723c */ /* 0x080ff00000001804 */
[C---:B------:R-:W-:Y:S07]  /*1c7d0*/  HMMA.16816.F32 R8, R52.reuse, R56, R8 ;  /* 0x000000383408723c */ /* 0x040fee0000001808 */
[----:B------:R-:W-:Y:S01]  /*1c7e0*/  FADD.FTZ R57, R174, R140 ;  /* 0x0000008cae397221 */ /* 0x000fe20000010000 */
[-C--:B------:R-:W-:Y:S04]  /*1c7f0*/  HMMA.16816.F32 R12, R52, R58.reuse, R12 ;  /* 0x0000003a340c723c */ /* 0x080fe8000000180c */
[----:B------:R-:W-:Y:S04]  /*1c800*/  FADD.FTZ R56, R201, R72 ;  /* 0x00000048c9387221 */ /* 0x000fe80000010000 */
[C---:B------:R-:W-:Y:S07]  /*1c810*/  HMMA.16816.F32 R16, R44.reuse, R58, R16 ;  /* 0x0000003a2c10723c */ /* 0x040fee0000001810 */
[----:B------:R-:W-:Y:S01]  /*1c820*/  FADD.FTZ R59, R172, R141 ;  /* 0x0000008dac3b7221 */ /* 0x000fe20000010000 */
[-C--:B---3--:R-:W-:Y:S01]  /*1c830*/  HMMA.16816.F32 R20, R44, R60.reuse, R20 ;  /* 0x0000003c2c14723c */ /* 0x088fe20000001814 */
[----:B------:R-:W2:Y:S03]  /*1c840*/  LDSM.16.MT88.4 R172, [R231+0x3100] ;  /* 0x00310000e7ac783b */ /* 0x000ea60000004200 */
[----:B------:R-:W-:Y:S01]  /*1c850*/  FADD.FTZ R58, R185, R57 ;  /* 0x00000039b93a7221 */ /* 0x000fe20000010000 */
[----:B------:R-:W-:Y:S01]  /*1c860*/  F2FP.PACK_AB R185, R103, R102 ;  /* 0x0000006667b9723e */ /* 0x000fe200000000ff */
[----:B------:R-:W-:Y:S01]  /*1c870*/  FADD.FTZ R57, R184, R0 ;  /* 0x00000000b8397221 */ /* 0x000fe20000010000 */
[----:B------:R-:W-:Y:S01]  /*1c880*/  F2FP.PACK_AB R184, R101, R100 ;  /* 0x0000006465b8723e */ /* 0x000fe200000000ff */
[C---:B------:R-:W-:Y:S01]  /*1c890*/  HMMA.16816.F32 R24, R52.reuse, R60, R24 ;  /* 0x0000003c3418723c */ /* 0x040fe20000001818 */
[----:B------:R3:W-:Y:S03]  /*1c8a0*/  MUFU.EX2 R60, R3 ;  /* 0x00000003003c7308 */ /* 0x0007e60000000800 */
[----:B------:R-:W-:Y:S02]  /*1c8b0*/  FADD.FTZ R0, R163, R58 ;  /* 0x0000003aa3007221 */ /* 0x000fe40000010000 */
[----:B------:R-:W-:Y:S02]  /*1c8c0*/  FADD.FTZ R57, R251, R57 ;  /* 0x00000039fb397221 */ /* 0x000fe40000010000 */
[-C--:B------:R-:W-:Y:S03]  /*1c8d0*/  HMMA.16816.F32 R28, R52, R62.reuse, R28 ;  /* 0x0000003e341c723c */ /* 0x080fe6000000181c */
[----:B------:R-:W1:Y:S01]  /*1c8e0*/  MUFU.EX2 R61, R110 ;  /* 0x0000006e003d7308 */ /* 0x000e620000000800 */
[----:B------:R-:W-:Y:S02]  /*1c8f0*/  FADD.FTZ R0, R161, R0 ;  /* 0x00000000a1007221 */ /* 0x000fe40000010000 */
[----:B------:R-:W-:Y:S02]  /*1c900*/  FADD.FTZ R57, R252, R57 ;  /* 0x00000039fc397221 */ /* 0x000fe40000010000 */
[C---:B------:R-:W-:Y:S04]  /*1c910*/  HMMA.16816.F32 R32, R44.reuse, R62, R32 ;  /* 0x0000003e2c20723c */ /* 0x040fe80000001820 */
[----:B------:R-:W-:Y:S04]  /*1c920*/  FADD.FTZ R0, R167, R0 ;  /* 0x00000000a7007221 */ /* 0x000fe80000010000 */
[-C--:B------:R-:W-:Y:S04]  /*1c930*/  HMMA.16816.F32 R36, R44, R68.reuse, R36 ;  /* 0x000000442c24723c */ /* 0x080fe80000001824 */
[----:B---3--:R-:W-:Y:S04]  /*1c940*/  FADD.FTZ R3, R171, R59 ;  /* 0x0000003bab037221 */ /* 0x008fe80000010000 */
[C---:B------:R-:W-:Y:S04]  /*1c950*/  HMMA.16816.F32 R48, R52.reuse, R68, R48 ;  /* 0x000000443430723c */ /* 0x040fe80000001830 */
[----:B------:R-:W-:Y:S04]  /*1c960*/  FADD.FTZ R3, R162, R3 ;  /* 0x00000003a2037221 */ /* 0x000fe80000010000 */
[-C--:B------:R-:W-:Y:S08]  /*1c970*/  HMMA.16816.F32 R116, R52, R70.reuse, R116 ;  /* 0x000000463474723c */ /* 0x080ff00000001874 */
[C---:B------:R-:W-:Y:S07]  /*1c980*/  HMMA.16816.F32 R120, R44.reuse, R70, R120 ;  /* 0x000000462c78723c */ /* 0x040fee0000001878 */
[----:B------:R-:W-:Y:S01]  /*1c990*/  MOV R71, R2 ;  /* 0x0000000200477202 */ /* 0x000fe20000000f00 */
[-C--:B-1----:R-:W-:Y:S08]  /*1c9a0*/  HMMA.16816.F32 R124, R44, R64.reuse, R124 ;  /* 0x000000402c7c723c */ /* 0x082ff0000000187c */
        /* <DEDUP_REMOVED lines=8> */
[----:B------:R-:W1:Y:S04]  /*1ca30*/  LDSM.16.MT88.4 R4, [R229+0x3100] ;  /* 0x00310000e504783b */ /* 0x000e680000004200 */
[----:B------:R-:W-:Y:S01]  /*1ca40*/  FADD.FTZ R52, R160, R3 ;  /* 0x00000003a0347221 */ /* 0x000fe20000010000 */
[----:B------:R-:W-:Y:S01]  /*1ca50*/  F2FP.PACK_AB R46, R109, R108 ;  /* 0x0000006c6d2e723e */ /* 0x000fe200000000ff */
[----:B------:R-:W-:Y:S01]  /*1ca60*/  FADD.FTZ R3, R199, R53 ;  /* 0x00000035c7037221 */ /* 0x000fe20000010000 */
[----:B----4-:R-:W-:Y:S04]  /*1ca70*/  F2FP.PACK_AB R45, R107, R106 ;  /* 0x0000006a6b2d723e */ /* 0x010fe800000000ff */
[----:B------:R-:W-:Y:S01]  /*1ca80*/  FADD.FTZ R3, R200, R3 ;  /* 0x00000003c8037221 */ /* 0x000fe20000010000 */
        /* <DEDUP_REMOVED lines=22> */
[----:B------:R-:W2:Y:S01]  /*1cbf0*/  LDSM.16.MT88.4 R8, [R230+0x3100] ;  /* 0x00310000e608783b */ /* 0x000ea20000004200 */
        /* <DEDUP_REMOVED lines=86> */
.L_x_727:
[----:B------:R-:W3:Y:S04]  /*1d160*/  LDL.LU R6, [R1+0x1c] ;  /* 0x00001c0001067983 */ /* 0x000ee80000300800 */
        /* <DEDUP_REMOVED lines=10> */
[----:B--2---:R-:W2:Y:S01]  /*1d210*/  SHFL.BFLY PT, R7, R2, 0x2, 0x1f ;  /* 0x0c401f0002077f89 */ /* 0x004ea200000e0000 */
[----:B-1----:R-:W-:-:S03]  /*1d220*/  FADD.FTZ R4, R4, R6 ;  /* 0x0000000604047221 */ /* 0x002fc60000010000 */
[----:B------:R-:W1:Y:S01]  /*1d230*/  SHFL.BFLY PT, R6, R8, 0x2, 0x1f ;  /* 0x0c401f0008067f89 */ /* 0x000e6200000e0000 */
[----:B---3--:R-:W-:-:S03]  /*1d240*/  FADD.FTZ R5, R5, R9 ;  /* 0x0000000905057221 */ /* 0x008fc60000010000 */
[----:B------:R-:W3:Y:S04]  /*1d250*/  SHFL.BFLY PT, R0, R4, 0x1, 0x1f ;  /* 0x0c201f0004007f89 */ /* 0x000ee800000e0000 */
[----:B------:R-:W4:Y:S01]  /*1d260*/  SHFL.BFLY PT, R3, R5, 0x1, 0x1f ;  /* 0x0c201f0005037f89 */ /* 0x000f2200000e0000 */
[----:B--2---:R-:W-:Y:S02]  /*1d270*/  FADD.FTZ R7, R7, R2 ;  /* 0x0000000207077221 */ /* 0x004fe40000010000 */
[----:B-1----:R-:W-:-:S03]  /*1d280*/  FADD.FTZ R6, R6, R8 ;  /* 0x0000000806067221 */ /* 0x002fc60000010000 */
[----:B------:R-:W1:Y:S01]  /*1d290*/  SHFL.BFLY PT, R8, R7, 0x1, 0x1f ;  /* 0x0c201f0007087f89 */ /* 0x000e6200000e0000 */
[----:B---3--:R-:W-:Y:S01]  /*1d2a0*/  FADD.FTZ R4, R4, R0 ;  /* 0x0000000004047221 */ /* 0x008fe20000010000 */
        /* <DEDUP_REMOVED lines=99> */
.L_x_671:
[----:B------:R-:W3:Y:S02]  /*1d8e0*/  S2R R55, SR_CTAID.Y ;  /* 0x0000000000377919 */ /* 0x000ee40000002600 */
[----:B---3--:R-:W-:Y:S01]  /*1d8f0*/  SHF.R.S32.HI R43, RZ, 0x1f, R55 ;  /* 0x0000001fff2b7819 */ /* 0x008fe20000011437 */
[----:B------:R-:W-:Y:S05]  /*1d900*/  @P4 BRA `(.L_x_729) ;  /* 0x0000130000004947 */ /* 0x000fea0003800000 */
[----:B------:R-:W3:Y:S01]  /*1d910*/  LDL R44, [R1+0x68] ;  /* 0x00006800012c7983 */ /* 0x000ee20000100800 */
[----:B------:R-:W-:Y:S01]  /*1d920*/  IMAD.MOV.U32 R6, RZ, RZ, -0x10 ;  /* 0xfffffff0ff067424 */ /* 0x000fe200078e00ff */
[----:B------:R-:W-:Y:S02]  /*1d930*/  F2FP.PACK_AB R5, R145, R144 ;  /* 0x000000909105723e */ /* 0x000fe400000000ff */
[----:B------:R-:W4:Y:S01]  /*1d940*/  S2R R41, SR_TID.X ;  /* 0x0000000000297919 */ /* 0x000f220000002100 */
        /* <DEDUP_REMOVED lines=12> */
[----:B----4-:R-:W-:Y:S02]  /*1da10*/  SHF.R.S32.HI R42, RZ, 0x1f, R41 ;  /* 0x0000001fff2a7819 */ /* 0x010fe40000011429 */
        /* <DEDUP_REMOVED lines=16> */
[----:B--2---:R-:W-:Y:S01]  /*1db20*/  IMAD.IADD R27, R41, 0x1, -R0 ;  /* 0x00000001291b7824 */ /* 0x004fe200078e0a00 */
        /* <DEDUP_REMOVED lines=35> */
[----:B--2---:R-:W-:-:S03]  /*1dd60*/  IMAD.MOV.U32 R5, RZ, RZ, 0x20 ;  /* 0x00000020ff057424 */ /* 0x004fc600078e00ff */
        /* <DEDUP_REMOVED lines=14> */
[----:B--2---:R-:W-:-:S03]  /*1de50*/  IMAD.IADD R3, R8, 0x1, R2 ;  /* 0x0000000108037824 */ /* 0x004fc600078e0202 */
        /* <DEDUP_REMOVED lines=19> */
[----:B------:R1:W-:Y:S04]  /*1df90*/  STS [R0+0x2400], R16 ;  /* 0x0024001000007388 */ /* 0x0003e80000000800 */
[----:B------:R2:W-:Y:S04]  /*1dfa0*/  STS [R3+0x2000], R10 ;  /* 0x0020000a03007388 */ /* 0x0005e80000000800 */
[----:B------:R4:W-:Y:S01]  /*1dfb0*/  STS [R7+0x2000], R9 ;  /* 0x0020000907007388 */ /* 0x0009e20000000800 */
[----:B---3--:R-:W-:-:S03]  /*1dfc0*/  IMAD.WIDE R4, R44, R2, c[0x0][0x500] ;  /* 0x000140002c047625 */ /* 0x008fc600078e0202 */
[----:B------:R-:W-:Y:S06]  /*1dfd0*/  BAR.SYNC.DEFER_BLOCKING 0x1, 0x80 ;  /* 0x0042000000007b1d */ /* 0x000fec0000010000 */
[----:B-1----:R-:W3:Y:S01]  /*1dfe0*/  @P1 LDG.E R0, [R4.64] ;  /* 0x0000000804001981 */ /* 0x002ee2000c1e1900 */
[----:B------:R-:W-:Y:S02]  /*1dff0*/  IMAD.MOV.U32 R15, RZ, RZ, c[0x0][0x388] ;  /* 0x0000e200ff0f7624 */ /* 0x000fe400078e00ff */
[----:B--2---:R-:W-:-:S05]  /*1e000*/  @P0 IMAD.WIDE R2, R44, R2, c[0x0][0x508] ;  /* 0x000142002c020625 */ /* 0x004fca00078e0202 */
[----:B------:R1:W5:Y:S02]  /*1e010*/  @P0 LDG.E R15, [R2.64] ;  /* 0x00000008020f0981 */ /* 0x000364000c1e1900 */
[----:B-1----:R-:W-:Y:S02]  /*1e020*/  CS2R R2, SRZ ;  /* 0x0000000000027805 */ /* 0x002fe4000001ff00 */
[--C-:B---3--:R-:W-:Y:S01]  /*1e030*/  @P1 SHF.R.S32.HI R3, RZ, 0x1f, R0.reuse ;  /* 0x0000001fff031819 */ /* 0x108fe20000011400 */
[----:B------:R-:W-:Y:S01]  /*1e040*/  @P1 IMAD.MOV.U32 R2, RZ, RZ, R0 ;  /* 0x000000ffff021224 */ /* 0x000fe200078e0000 */
[----:B------:R-:W-:Y:S05]  /*1e050*/  @P0 BRA `(.L_x_730) ;  /* 0x0000004000000947 */ /* 0x000fea0003800000 */
[----:B----4-:R-:W-:Y:S05]  /*1e060*/  @!P1 BRA `(.L_x_730) ;  /* 0x0000003000009947 */ /* 0x010fea0003800000 */
[----:B------:R-:W2:Y:S04]  /*1e070*/  LDG.E R6, [R4.64] ;  /* 0x0000000804067981 */ /* 0x000ea8000c1e1900 */
[----:B------:R-:W2:Y:S02]  /*1e080*/  LDG.E R0, [R4.64+0x4] ;  /* 0x0000040804007981 */ /* 0x000ea4000c1e1900 */
[----:B--2--5:R-:W-:-:S02]  /*1e090*/  IADD3 R15, -R6, R0, RZ ;  /* 0x00000000060f7210 */ /* 0x024fc40007ffe1ff */
.L_x_730:
        /* <DEDUP_REMOVED lines=183> */
.L_x_729:
        /* <DEDUP_REMOVED lines=19> */
.L_x_731:
[----:B----4-:R-:W3:Y:S01]  /*1ed40*/  S2R R10, SR_TID.X ;  /* 0x00000000000a7919 */ /* 0x010ee20000002100 */
[----:B------:R-:W-:Y:S01]  /*1ed50*/  SHF.R.S32.HI R0, RZ, 0x1f, R8 ;  /* 0x0000001fff007819 */ /* 0x000fe20000011408 */
[----:B------:R-:W-:Y:S01]  /*1ed60*/  BSSY B0, `(.L_x_732) ;  /* 0x0000026000007945 */ /* 0x000fe20003800000 */
[----:B-1----:R-:W-:-:S02]  /*1ed70*/  SEL R9, R8, RZ, !P0 ;  /* 0x000000ff08097207 */ /* 0x002fc40004000000 */
[----:B------:R-:W-:Y:S02]  /*1ed80*/  SEL R11, R0, RZ, !P0 ;  /* 0x000000ff000b7207 */ /* 0x000fe40004000000 */
[----:B---3--:R-:W-:-:S13]  /*1ed90*/  ISETP.GT.AND P1, PT, R10, 0x7f, PT ;  /* 0x0000007f0a00780c */ /* 0x008fda0003f24270 */
        /* <DEDUP_REMOVED lines=34> */
.L_x_733:
[----:B------:R-:W-:Y:S05]  /*1efc0*/  BSYNC B0 ;  /* 0x0000000000007941 */ /* 0x000fea0003800000 */
.L_x_732:
[----:B------:R-:W3:Y:S01]  /*1efd0*/  S2R R12, SR_CTAID.X ;  /* 0x00000000000c7919 */ /* 0x000ee20000002500 */
        /* <DEDUP_REMOVED lines=16> */
[----:B---3--:R-:W-:Y:S02]  /*1f0e0*/  IMAD R4, R12, 0x80, R4 ;  /* 0x000000800c047824 */ /* 0x008fe400078e0204 */
        /* <DEDUP_REMOVED lines=28> */
[----:B------:R-:W3:Y:S01]  /*1f2b0*/  SHFL.IDX PT, R7, R3, RZ, 0x181f ;  /* 0x00181fff03077589 */ /* 0x000ee200000e0000 */
[----:B------:R-:W-:-:S02]  /*1f2c0*/  IADD3 R8, R2, 0x10, RZ ;  /* 0x0000001002087810 */ /* 0x000fc40007ffe0ff */
[-C--:B------:R-:W-:Y:S01]  /*1f2d0*/  ISETP.GE.OR P1, PT, R2, R19.reuse, P0 ;  /* 0x000000130200720c */ /* 0x080fe20000726670 */
[----:B------:R-:W4:Y:S01]  /*1f2e0*/  SHFL.IDX PT, R9, R3, 0x1, 0x181f ;  /* 0x00381f0003097f89 */ /* 0x000f2200000e0000 */
[-C--:B------:R-:W-:Y:S02]  /*1f2f0*/  ISETP.GE.OR P5, PT, R8, R19.reuse, P0 ;  /* 0x000000130800720c */ /* 0x080fe400007a6670 */
[C---:B------:R-:W-:Y:S01]  /*1f300*/  IADD3 R14, R2.reuse, 0x20, RZ ;  /* 0x00000020020e7810 */ /* 0x040fe20007ffe0ff */
[----:B------:R-:W2:Y:S01]  /*1f310*/  SHFL.IDX PT, R8, R4, 0x2, 0x181f ;  /* 0x00581f0004087f89 */ /* 0x000ea200000e0000 */
[----:B------:R-:W-:Y:S02]  /*1f320*/  IADD3 R10, R2, 0x40, RZ ;  /* 0x00000040020a7810 */ /* 0x000fe40007ffe0ff */
[----:B------:R-:W-:Y:S01]  /*1f330*/  ISETP.GE.OR P4, PT, R14, R19, P0 ;  /* 0x000000130e00720c */ /* 0x000fe20000786670 */
[----:B------:R-:W2:Y:S01]  /*1f340*/  SHFL.IDX PT, R12, R3, 0x2, 0x181f ;  /* 0x00581f00030c7f89 */ /* 0x000ea200000e0000 */
[----:B------:R-:W-:-:S02]  /*1f350*/  IADD3 R13, R2, 0x30, RZ ;  /* 0x00000030020d7810 */ /* 0x000fc40007ffe0ff */
[-C--:B------:R-:W-:Y:S01]  /*1f360*/  ISETP.GE.OR P6, PT, R10, R19.reuse, P0 ;  /* 0x000000130a00720c */ /* 0x080fe200007c6670 */
[----:B------:R-:W2:Y:S01]  /*1f370*/  SHFL.IDX PT, R11, R4, 0x3, 0x181f ;  /* 0x00781f00040b7f89 */ /* 0x000ea200000e0000 */
[C---:B-1----:R-:W-:Y:S02]  /*1f380*/  @!P1 LEA R6, P2, R0.reuse, R6, 0x1 ;  /* 0x0000000600069211 */ /* 0x042fe400078408ff */
[----:B------:R-:W-:Y:S01]  /*1f390*/  ISETP.GE.OR P3, PT, R13, R19, P0 ;  /* 0x000000130d00720c */ /* 0x000fe20000766670 */
[----:B------:R-:W1:Y:S01]  /*1f3a0*/  SHFL.IDX PT, R14, R3, 0x3, 0x181f ;  /* 0x00781f00030e7f89 */ /* 0x000e6200000e0000 */
[----:B---3--:R-:W-:-:S03]  /*1f3b0*/  @!P1 LEA.HI.X R7, R0, R7, R20, 0x1, P2 ;  /* 0x0000000700079211 */ /* 0x008fc600010f0c14 */
[----:B------:R-:W3:Y:S04]  /*1f3c0*/  SHFL.IDX PT, R10, R4, 0x4, 0x181f ;  /* 0x00981f00040a7f89 */ /* 0x000ee800000e0000 */
[----:B------:R1:W-:Y:S04]  /*1f3d0*/  @!P1 ST.E.128 [R6.64], RZ ;  /* 0x000000ff06009985 */ /* 0x0003e8000c101d08 */
[----:B------:R-:W-:Y:S04]  /*1f3e0*/  SHFL.IDX PT, R13, R4, 0x5, 0x181f ;  /* 0x00b81f00040d7f89 */ /* 0x000fe800000e0000 */
[----:B------:R-:W-:Y:S04]  /*1f3f0*/  SHFL.IDX PT, R15, R4, 0x6, 0x181f ;  /* 0x00d81f00040f7f89 */ /* 0x000fe800000e0000 */
[----:B------:R-:W3:Y:S04]  /*1f400*/  SHFL.IDX PT, R18, R3, 0x4, 0x181f ;  /* 0x00981f0003127f89 */ /* 0x000ee800000e0000 */
[----:B------:R-:W3:Y:S04]  /*1f410*/  SHFL.IDX PT, R17, R3, 0x5, 0x181f ;  /* 0x00b81f0003117f89 */ /* 0x000ee800000e0000 */
[----:B------:R-:W3:Y:S04]  /*1f420*/  SHFL.IDX PT, R16, R3, 0x6, 0x181f ;  /* 0x00d81f0003107f89 */ /* 0x000ee800000e0000 */
[----:B------:R-:W3:Y:S01]  /*1f430*/  SHFL.IDX PT, R4, R4, 0x7, 0x181f ;  /* 0x00f81f0004047f89 */ /* 0x000ee200000e0000 */
[----:B-1----:R-:W-:-:S02]  /*1f440*/  IADD3 R7, R2, 0x50, RZ ;  /* 0x0000005002077810 */ /* 0x002fc40007ffe0ff */
[C---:B------:R-:W-:Y:S01]  /*1f450*/  @!P5 LEA R6, P1, R0.reuse, R5, 0x1 ;  /* 0x000000050006d211 */ /* 0x040fe200078208ff */
[----:B------:R-:W1:Y:S01]  /*1f460*/  SHFL.IDX PT, R3, R3, 0x7, 0x181f ;  /* 0x00f81f0003037f89 */ /* 0x000e6200000e0000 */
[----:B------:R-:W-:Y:S02]  /*1f470*/  ISETP.GE.OR P2, PT, R7, R19, P0 ;  /* 0x000000130700720c */ /* 0x000fe40000746670 */
[C---:B----4-:R-:W-:Y:S02]  /*1f480*/  @!P5 LEA.HI.X R7, R0.reuse, R9, R20, 0x1, P1 ;  /* 0x000000090007d211 */ /* 0x050fe400008f0c14 */
[----:B--2---:R-:W-:Y:S02]  /*1f490*/  @!P4 LEA R8, P1, R0, R8, 0x1 ;  /* 0x000000080008c211 */ /* 0x004fe400078208ff */
        /* <DEDUP_REMOVED lines=9> */
[----:B--2---:R-:W-:-:S04]  /*1f530*/  @!P3 LEA R6, P5, R0, R11, 0x1 ;  /* 0x0000000b0006b211 */ /* 0x004fc800078a08ff */
[C---:B------:R-:W-:Y:S02]  /*1f540*/  @!P3 LEA.HI.X R7, R0.reuse, R14, R20, 0x1, P5 ;  /* 0x0000000e0007b211 */ /* 0x040fe400028f0c14 */
[----:B---3--:R-:W-:-:S03]  /*1f550*/  @!P6 LEA R10, P5, R0, R10, 0x1 ;  /* 0x0000000a000ae211 */ /* 0x008fc600078a08ff */
        /* <DEDUP_REMOVED lines=14> */
.L_x_734:
        /* <DEDUP_REMOVED lines=12> */
.L_x_745:


//--------------------- .nv.shared._ZN7cutlass13device_kernelIN5flash19enable_sm80_to_sm89INS1_16FlashAttnFwdSm80INS1_25CollectiveMainloopFwdSm80ILi4ELi1ELb0EN4cute5tupleIJNS5_1CILi128EEENS7_ILi112EEENS7_ILi64EEEEEELi64ENS_6half_tEfNS_4arch4Sm80ELb0ELb0ELb0ELb0ELb0ELb0ELb1ELb0EEENS1_21CollectiveEpilogueFwdINS6_IJS8_SA_S9_EEENS6_IJNS7_ILi1EEESI_SI_EEESC_SE_Li128ELb0ELb1ELb0ELb0EEENS1_19SingleTileSchedulerILb0ELb0ELb1ELi128EEEEEEEEEvNT_6ParamsE --------------------------
	.section	.nv.shared._ZN7cutlass13device_kernelIN5flash19enable_sm80_to_sm89INS1_16FlashAttnFwdSm80INS1_25CollectiveMainloopFwdSm80ILi4ELi1ELb0EN4cute5tupleIJNS5_1CILi128EEENS7_ILi112EEENS7_ILi64EEEEEELi64ENS_6half_tEfNS_4arch4Sm80ELb0ELb0ELb0ELb0ELb0ELb0ELb1ELb0EEENS1_21CollectiveEpilogueFwdINS6_IJS8_SA_S9_EEENS6_IJNS7_ILi1EEESI_SI_EEESC_SE_Li128ELb0ELb1ELb0ELb0EEENS1_19SingleTileSchedulerILb0ELb0ELb1ELi128EEEEEEEEEvNT_6ParamsE,"aw",@nobits
	.sectionflags	@""
	.align	16


//--------------------- .nv.global                --------------------------
	.section	.nv.global,"aw",@nobits
.nv.global:
	.type		_ZN65_INTERNAL_aea7c052_29_flash_fwd_hdim64_fp16_sm80_cu_c784774a_39364cute1_E,@object
	.size		_ZN65_INTERNAL_aea7c052_29_flash_fwd_hdim64_fp16_sm80_cu_c784774a_39364cute1_E,(_ZN65_INTERNAL_aea7c052_29_flash_fwd_hdim64_fp16_sm80_cu_c784774a_39364cuda3std3__45__cpo6cbeginE - _ZN65_INTERNAL_aea7c052_29_flash_fwd_hdim64_fp16_sm80_cu_c784774a_39364cute1_E)
_ZN65_INTERNAL_aea7c052_29_flash_fwd_hdim64_fp16_sm80_cu_c784774a_39364cute1_E:
	.zero		1
	.type		_ZN65_INTERNAL_aea7c052_29_flash_fwd_hdim64_fp16_sm80_cu_c784774a_39364cuda3std3__45__cpo6cbeginE,@object
	.size		_ZN65_INTERNAL_aea7c052_29_flash_fwd_hdim64_fp16_sm80_cu_c784774a_39364cuda3std3__45__cpo6cbeginE,(_ZN65_INTERNAL_aea7c052_29_flash_fwd_hdim64_fp16_sm80_cu_c784774a_39364cuda3std3__48in_placeE - _ZN65_INTERNAL_aea7c052_29_flash_fwd_hdim64_fp16_sm80_cu_c784774a_39364cuda3std3__45__cpo6cbeginE)
_ZN65_INTERNAL_aea7c052_29_flash_fwd_hdim64_fp16_sm80_cu_c784774a_39364cuda3std3__45__cpo6cbeginE:
	.zero		1
	.type		_ZN65_INTERNAL_aea7c052_29_flash_fwd_hdim64_fp16_sm80_cu_c784774a_39364cuda3std3__48in_placeE,@object
	.size		_ZN65_INTERNAL_aea7c052_29_flash_fwd_hdim64_fp16_sm80_cu_c784774a_39364cuda3std3__48in_placeE,(_ZN65_INTERNAL_aea7c052_29_flash_fwd_hdim64_fp16_sm80_cu_c784774a_39364cuda3std6ranges3__45__cpo9iter_moveE - _ZN65_INTERNAL_aea7c052_29_flash_fwd_hdim64_fp16_sm80_cu_c784774a_39364cuda3std3__48in_placeE)
_ZN65_INTERNAL_aea7c052_29_flash_fwd_hdim64_fp16_sm80_cu_c784774a_39364cuda3std3__48in_placeE:
	.zero		1
	.type		_ZN65_INTERNAL_aea7c052_29_flash_fwd_hdim64_fp16_sm80_cu_c784774a_39364cuda3std6ranges3__45__cpo9iter_moveE,@object
	.size		_ZN65_INTERNAL_aea7c052_29_flash_fwd_hdim64_fp16_sm80_cu_c784774a_39364cuda3std6ranges3__45__cpo9iter_moveE,(_ZN65_INTERNAL_aea7c052_29_flash_fwd_hdim64_fp16_sm80_cu_c784774a_39364cuda3std3__45__cpo5beginE - _ZN65_INTERNAL_aea7c052_29_flash_fwd_hdim64_fp16_sm80_cu_c784774a_39364cuda3std6ranges3__45__cpo9iter_moveE)
_ZN65_INTERNAL_aea7c052_29_flash_fwd_hdim64_fp16_sm80_cu_c784774a_39364cuda3std6ranges3__45__cpo9iter_moveE:
	.zero		1
	.type		_ZN65_INTERNAL_aea7c052_29_flash_fwd_hdim64_fp16_sm80_cu_c784774a_39364cuda3std3__45__cpo5beginE,@object
	.size		_ZN65_INTERNAL_aea7c052_29_flash_fwd_hdim64_fp16_sm80_cu_c784774a_39364cuda3std3__45__cpo5beginE,(_ZN65_INTERNAL_aea7c052_29_flash_fwd_hdim64_fp16_sm80_cu_c784774a_39364cuda3std3__467_GLOBAL__N__aea7c052_29_flash_fwd_hdim64_fp16_sm80_cu_c784774a_39366ignoreE - _ZN65_INTERNAL_aea7c052_29_flash_fwd_hdim64_fp16_sm80_cu_c784774a_39364cuda3std3__45__cpo5beginE)
_ZN65_INTERNAL_aea7c052_29_flash_fwd_hdim64_fp16_sm80_cu_c784774a_39364cuda3std3__45__cpo5beginE:
	.zero		1
	.type		_ZN65_INTERNAL_aea7c052_29_flash_fwd_hdim64_fp16_sm80_cu_c784774a_39364cuda3std3__467_GLOBAL__N__aea7c052_29_flash_fwd_hdim64_fp16_sm80_cu_c784774a_39366ignoreE,@object
	.size		_ZN65_INTERNAL_aea7c052_29_flash_fwd_hdim64_fp16_sm80_cu_c784774a_39364cuda3std3__467_GLOBAL__N__aea7c052_29_flash_fwd_hdim64_fp16_sm80_cu_c784774a_39366ignoreE,(_ZN65_INTERNAL_aea7c052_29_flash_fwd_hdim64_fp16_sm80_cu_c784774a_39364cute7productE - _ZN65_INTERNAL_aea7c052_29_flash_fwd_hdim64_fp16_sm80_cu_c784774a_39364cuda3std3__467_GLOBAL__N__aea7c052_29_flash_fwd_hdim64_fp16_sm80_cu_c784774a_39366ignoreE)
_ZN65_INTERNAL_aea7c052_29_flash_fwd_hdim64_fp16_sm80_cu_c784774a_39364cuda3std3__467_GLOBAL__N__aea7c052_29_flash_fwd_hdim64_fp16_sm80_cu_c784774a_39366ignoreE:
	.zero		1
	.type		_ZN65_INTERNAL_aea7c052_29_flash_fwd_hdim64_fp16_sm80_cu_c784774a_39364cute7productE,@object
	.size		_ZN65_INTERNAL_aea7c052_29_flash_fwd_hdim64_fp16_sm80_cu_c784774a_39364cute7productE,(_ZN65_INTERNAL_aea7c052_29_flash_fwd_hdim64_fp16_sm80_cu_c784774a_39364cuda3std3__45__cpo3endE - _ZN65_INTERNAL_aea7c052_29_flash_fwd_hdim64_fp16_sm80_cu_c784774a_39364cute7productE)
_ZN65_INTERNAL_aea7c052_29_flash_fwd_hdim64_fp16_sm80_cu_c784774a_39364cute7productE:
	.zero		1
	.type		_ZN65_INTERNAL_aea7c052_29_flash_fwd_hdim64_fp16_sm80_cu_c784774a_39364cuda3std3__45__cpo3endE,@object
	.size		_ZN65_INTERNAL_aea7c052_29_flash_fwd_hdim64_fp16_sm80_cu_c784774a_39364cuda3std3__45__cpo3endE,(_ZN65_INTERNAL_aea7c052_29_flash_fwd_hdim64_fp16_sm80_cu_c784774a_39364cuda3std3__419piecewise_constructE - _ZN65_INTERNAL_aea7c052_29_flash_fwd_hdim64_fp16_sm80_cu_c784774a_39364cuda3std3__45__cpo3endE)
_ZN65_INTERNAL_aea7c052_29_flash_fwd_hdim64_fp16_sm80_cu_c784774a_39364cuda3std3__45__cpo3endE:
	.zero		1
	.type		_ZN65_INTERNAL_aea7c052_29_flash_fwd_hdim64_fp16_sm80_cu_c784774a_39364cuda3std3__419piecewise_constructE,@object
	.size		_ZN65_INTERNAL_aea7c052_29_flash_fwd_hdim64_fp16_sm80_cu_c784774a_39364cuda3std3__419piecewise_constructE,(_ZN65_INTERNAL_aea7c052_29_flash_fwd_hdim64_fp16_sm80_cu_c784774a_39364cuda3std3__45__cpo4cendE - _ZN65_INTERNAL_aea7c052_29_flash_fwd_hdim64_fp16_sm80_cu_c784774a_39364cuda3std3__419piecewise_constructE)
_ZN65_INTERNAL_aea7c052_29_flash_fwd_hdim64_fp16_sm80_cu_c784774a_39364cuda3std3__419piecewise_constructE:
	.zero		1
	.type		_ZN65_INTERNAL_aea7c052_29_flash_fwd_hdim64_fp16_sm80_cu_c784774a_39364cuda3std3__45__cpo4cendE,@object
	.size		_ZN65_INTERNAL_aea7c052_29_flash_fwd_hdim64_fp16_sm80_cu_c784774a_39364cuda3std3__45__cpo4cendE,(_ZN65_INTERNAL_aea7c052_29_flash_fwd_hdim64_fp16_sm80_cu_c784774a_39364cuda3std6ranges3__45__cpo4swapE - _ZN65_INTERNAL_aea7c052_29_flash_fwd_hdim64_fp16_sm80_cu_c784774a_39364cuda3std3__45__cpo4cendE)
_ZN65_INTERNAL_aea7c052_29_flash_fwd_hdim64_fp16_sm80_cu_c784774a_39364cuda3std3__45__cpo4cendE:
	.zero		1
	.type		_ZN65_INTERNAL_aea7c052_29_flash_fwd_hdim64_fp16_sm80_cu_c784774a_39364cuda3std6ranges3__45__cpo4swapE,@object
	.size		_ZN65_INTERNAL_aea7c052_29_flash_fwd_hdim64_fp16_sm80_cu_c784774a_39364cuda3std6ranges3__45__cpo4swapE,(.L_7 - _ZN65_INTERNAL_aea7c052_29_flash_fwd_hdim64_fp16_sm80_cu_c784774a_39364cuda3std6ranges3__45__cpo4swapE)
_ZN65_INTERNAL_aea7c052_29_flash_fwd_hdim64_fp16_sm80_cu_c784774a_39364cuda3std6ranges3__45__cpo4swapE:
	.zero		1
.L_7:


//--------------------- .nv.shared._ZN7cutlass13device_kernelIN5flash19enable_sm80_to_sm89INS1_16FlashAttnFwdSm80INS1_25CollectiveMainloopFwdSm80ILi4ELi1ELb0EN4cute5tupleIJNS5_1CILi128EEENS7_ILi112EEENS7_ILi64EEEEEELi64ENS_6half_tEfNS_4arch4Sm80ELb0ELb0ELb0ELb1ELb0ELb0ELb1ELb0EEENS1_21CollectiveEpilogueFwdINS6_IJS8_SA_S9_EEENS6_IJNS7_ILi1EEESI_SI_EEESC_SE_Li128ELb1ELb1ELb0ELb0EEENS1_19SingleTileSchedulerILb1ELb0ELb1ELi128EEEEEEEEEvNT_6ParamsE --------------------------
	.section	.nv.shared._ZN7cutlass13device_kernelIN5flash19enable_sm80_to_sm89INS1_16FlashAttnFwdSm80INS1_25CollectiveMainloopFwdSm80ILi4ELi1ELb0EN4cute5tupleIJNS5_1CILi128EEENS7_ILi112EEENS7_ILi64EEEEEELi64ENS_6half_tEfNS_4arch4Sm80ELb0ELb0ELb0ELb1ELb0ELb0ELb1ELb0EEENS1_21CollectiveEpilogueFwdINS6_IJS8_SA_S9_EEENS6_IJNS7_ILi1EEESI_SI_EEESC_SE_Li128ELb1ELb1ELb0ELb0EEENS1_19SingleTileSchedulerILb1ELb0ELb1ELi128EEEEEEEEEvNT_6ParamsE,"aw",@nobits
	.sectionflags	@""
	.align	16


//--------------------- .nv.shared._ZN7cutlass13device_kernelIN5flash19enable_sm80_to_sm89INS1_16FlashAttnFwdSm80INS1_25CollectiveMainloopFwdSm80ILi4ELi1ELb0EN4cute5tupleIJNS5_1CILi128EEENS7_ILi112EEENS7_ILi64EEEEEELi64ENS_6half_tEfNS_4arch4Sm80ELb0ELb0ELb0ELb1ELb0ELb1ELb1ELb0EEENS1_21CollectiveEpilogueFwdINS6_IJS8_SA_S9_EEENS6_IJNS7_ILi1EEESI_SI_EEESC_SE_Li128ELb1ELb1ELb0ELb0EEENS1_19SingleTileSchedulerILb1ELb0ELb1ELi128EEEEEEEEEvNT_6ParamsE --------------------------
	.section	.nv.shared._ZN7cutlass13device_kernelIN5flash19enable_sm80_to_sm89INS1_16FlashAttnFwdSm80INS1_25CollectiveMainloopFwdSm80ILi4ELi1ELb0EN4cute5tupleIJNS5_1CILi128EEENS7_ILi112EEENS7_ILi64EEEEEELi64ENS_6half_tEfNS_4arch4Sm80ELb0ELb0ELb0ELb1ELb0ELb1ELb1ELb0EEENS1_21CollectiveEpilogueFwdINS6_IJS8_SA_S9_EEENS6_IJNS7_ILi1EEESI_SI_EEESC_SE_Li128ELb1ELb1ELb0ELb0EEENS1_19SingleTileSchedulerILb1ELb0ELb1ELi128EEEEEEEEEvNT_6ParamsE,"aw",@nobits
	.sectionflags	@""
	.align	16


//--------------------- .nv.shared._ZN7cutlass13device_kernelIN5flash19enable_sm80_to_sm89INS1_16FlashAttnFwdSm80INS1_25CollectiveMainloopFwdSm80ILi4ELi1ELb0EN4cute5tupleIJNS5_1CILi128EEENS7_ILi96EEENS7_ILi64EEEEEELi64ENS_6half_tEfNS_4arch4Sm80ELb0ELb1ELb0ELb0ELb0ELb0ELb1ELb0EEENS1_21CollectiveEpilogueFwdINS6_IJS8_SA_S9_EEENS6_IJNS7_ILi1EEESI_SI_EEESC_SE_Li128ELb0ELb1ELb0ELb0EEENS1_19SingleTileSchedulerILb0ELb0ELb1ELi128EEEEEEEEEvNT_6ParamsE --------------------------
	.section	.nv.shared._ZN7cutlass13device_kernelIN5flash19enable_sm80_to_sm89INS1_16FlashAttnFwdSm80INS1_25CollectiveMainloopFwdSm80ILi4ELi1ELb0EN4cute5tupleIJNS5_1CILi128EEENS7_ILi96EEENS7_ILi64EEEEEELi64ENS_6half_tEfNS_4arch4Sm80ELb0ELb1ELb0ELb0ELb0ELb0ELb1ELb0EEENS1_21CollectiveEpilogueFwdINS6_IJS8_SA_S9_EEENS6_IJNS7_ILi1EEESI_SI_EEESC_SE_Li128ELb0ELb1ELb0ELb0EEENS1_19SingleTileSchedulerILb0ELb0ELb1ELi128EEEEEEEEEvNT_6ParamsE,"aw",@nobits
	.sectionflags	@""
	.align	16


//--------------------- .nv.shared._ZN7cutlass13device_kernelIN5flash19enable_sm80_to_sm89INS1_16FlashAttnFwdSm80INS1_25CollectiveMainloopFwdSm80ILi4ELi1ELb0EN4cute5tupleIJNS5_1CILi128EEENS7_ILi96EEENS7_ILi64EEEEEELi64ENS_6half_tEfNS_4arch4Sm80ELb0ELb1ELb0ELb1ELb0ELb0ELb1ELb0EEENS1_21CollectiveEpilogueFwdINS6_IJS8_SA_S9_EEENS6_IJNS7_ILi1EEESI_SI_EEESC_SE_Li128ELb1ELb1ELb0ELb0EEENS1_19SingleTileSchedulerILb1ELb0ELb1ELi128EEEEEEEEEvNT_6ParamsE --------------------------
	.section	.nv.shared._ZN7cutlass13device_kernelIN5flash19enable_sm80_to_sm89INS1_16FlashAttnFwdSm80INS1_25CollectiveMainloopFwdSm80ILi4ELi1ELb0EN4cute5tupleIJNS5_1CILi128EEENS7_ILi96EEENS7_ILi64EEEEEELi64ENS_6half_tEfNS_4arch4Sm80ELb0ELb1ELb0ELb1ELb0ELb0ELb1ELb0EEENS1_21CollectiveEpilogueFwdINS6_IJS8_SA_S9_EEENS6_IJNS7_ILi1EEESI_SI_EEESC_SE_Li128ELb1ELb1ELb0ELb0EEENS1_19SingleTileSchedulerILb1ELb0ELb1ELi128EEEEEEEEEvNT_6ParamsE,"aw",@nobits
	.sectionflags	@""
	.align	16


//--------------------- .nv.shared._ZN7cutlass13device_kernelIN5flash19enable_sm80_to_sm89INS1_16FlashAttnFwdSm80INS1_25CollectiveMainloopFwdSm80ILi4ELi1ELb0EN4cute5tupleIJNS5_1CILi128EEENS7_ILi96EEENS7_ILi64EEEEEELi64ENS_6half_tEfNS_4arch4Sm80ELb0ELb1ELb0ELb1ELb0ELb1ELb1ELb0EEENS1_21CollectiveEpilogueFwdINS6_IJS8_SA_S9_EEENS6_IJNS7_ILi1EEESI_SI_EEESC_SE_Li128ELb1ELb1ELb0ELb0EEENS1_19SingleTileSchedulerILb1ELb0ELb1ELi128EEEEEEEEEvNT_6ParamsE --------------------------
	.section	.nv.shared._ZN7cutlass13device_kernelIN5flash19enable_sm80_to_sm89INS1_16FlashAttnFwdSm80INS1_25CollectiveMainloopFwdSm80ILi4ELi1ELb0EN4cute5tupleIJNS5_1CILi128EEENS7_ILi96EEENS7_ILi64EEEEEELi64ENS_6half_tEfNS_4arch4Sm80ELb0ELb1ELb0ELb1ELb0ELb1ELb1ELb0EEENS1_21CollectiveEpilogueFwdINS6_IJS8_SA_S9_EEENS6_IJNS7_ILi1EEESI_SI_EEESC_SE_Li128ELb1ELb1ELb0ELb0EEENS1_19SingleTileSchedulerILb1ELb0ELb1ELi128EEEEEEEEEvNT_6ParamsE,"aw",@nobits
	.sectionflags	@""
	.align	16


//--------------------- .nv.shared._ZN7cutlass13device_kernelIN5flash19enable_sm80_to_sm89INS1_16FlashAttnFwdSm80INS1_25CollectiveMainloopFwdSm80ILi4ELi1ELb0EN4cute5tupleIJNS5_1CILi128EEENS7_ILi112EEENS7_ILi64EEEEEELi64ENS_6half_tEfNS_4arch4Sm80ELb1ELb0ELb0ELb0ELb0ELb0ELb1ELb0EEENS1_21CollectiveEpilogueFwdINS6_IJS8_SA_S9_EEENS6_IJNS7_ILi1EEESI_SI_EEESC_SE_Li128ELb0ELb1ELb0ELb0EEENS1_30DynamicPersistentTileSchedulerILi128ELi128ELb0ELb1ELb0EEEEEEEEEvNT_6ParamsE --------------------------
	.section	.nv.shared._ZN7cutlass13device_kernelIN5flash19enable_sm80_to_sm89INS1_16FlashAttnFwdSm80INS1_25CollectiveMainloopFwdSm80ILi4ELi1ELb0EN4cute5tupleIJNS5_1CILi128EEENS7_ILi112EEENS7_ILi64EEEEEELi64ENS_6half_tEfNS_4arch4Sm80ELb1ELb0ELb0ELb0ELb0ELb0ELb1ELb0EEENS1_21CollectiveEpilogueFwdINS6_IJS8_SA_S9_EEENS6_IJNS7_ILi1EEESI_SI_EEESC_SE_Li128ELb0ELb1ELb0ELb0EEENS1_30DynamicPersistentTileSchedulerILi128ELi128ELb0ELb1ELb0EEEEEEEEEvNT_6ParamsE,"aw",@nobits
	.sectionflags	@""
	.align	16


//--------------------- .nv.shared._ZN7cutlass13device_kernelIN5flash19enable_sm80_to_sm89INS1_16FlashAttnFwdSm80INS1_25CollectiveMainloopFwdSm80ILi4ELi1ELb0EN4cute5tupleIJNS5_1CILi128EEENS7_ILi112EEENS7_ILi64EEEEEELi64ENS_6half_tEfNS_4arch4Sm80ELb1ELb0ELb0ELb1ELb0ELb0ELb1ELb0EEENS1_21CollectiveEpilogueFwdINS6_IJS8_SA_S9_EEENS6_IJNS7_ILi1EEESI_SI_EEESC_SE_Li128ELb1ELb1ELb0ELb0EEENS1_19SingleTileSchedulerILb1ELb0ELb1ELi128EEEEEEEEEvNT_6ParamsE --------------------------
	.section	.nv.shared._ZN7cutlass13device_kernelIN5flash19enable_sm80_to_sm89INS1_16FlashAttnFwdSm80INS1_25CollectiveMainloopFwdSm80ILi4ELi1ELb0EN4cute5tupleIJNS5_1CILi128EEENS7_ILi112EEENS7_ILi64EEEEEELi64ENS_6half_tEfNS_4arch4Sm80ELb1ELb0ELb0ELb1ELb0ELb0ELb1ELb0EEENS1_21CollectiveEpilogueFwdINS6_IJS8_SA_S9_EEENS6_IJNS7_ILi1EEESI_SI_EEESC_SE_Li128ELb1ELb1ELb0ELb0EEENS1_19SingleTileSchedulerILb1ELb0ELb1ELi128EEEEEEEEEvNT_6ParamsE,"aw",@nobits
	.sectionflags	@""
	.align	16


//--------------------- .nv.shared._ZN7cutlass13device_kernelIN5flash19enable_sm80_to_sm89INS1_16FlashAttnFwdSm80INS1_25CollectiveMainloopFwdSm80ILi4ELi1ELb0EN4cute5tupleIJNS5_1CILi128EEENS7_ILi112EEENS7_ILi64EEEEEELi64ENS_6half_tEfNS_4arch4Sm80ELb1ELb0ELb0ELb1ELb0ELb1ELb1ELb0EEENS1_21CollectiveEpilogueFwdINS6_IJS8_SA_S9_EEENS6_IJNS7_ILi1EEESI_SI_EEESC_SE_Li128ELb1ELb1ELb0ELb0EEENS1_19SingleTileSchedulerILb1ELb0ELb1ELi128EEEEEEEEEvNT_6ParamsE --------------------------
	.section	.nv.shared._ZN7cutlass13device_kernelIN5flash19enable_sm80_to_sm89INS1_16FlashAttnFwdSm80INS1_25CollectiveMainloopFwdSm80ILi4ELi1ELb0EN4cute5tupleIJNS5_1CILi128EEENS7_ILi112EEENS7_ILi64EEEEEELi64ENS_6half_tEfNS_4arch4Sm80ELb1ELb0ELb0ELb1ELb0ELb1ELb1ELb0EEENS1_21CollectiveEpilogueFwdINS6_IJS8_SA_S9_EEENS6_IJNS7_ILi1EEESI_SI_EEESC_SE_Li128ELb1ELb1ELb0ELb0EEENS1_19SingleTileSchedulerILb1ELb0ELb1ELi128EEEEEEEEEvNT_6ParamsE,"aw",@nobits
	.sectionflags	@""
	.align	16
